def matmul_kernel(
    a_ptr,
    b_ptr,
    c_ptr,
    M,
    N,
    K,
    stride_am,
    stride_ak,
    stride_bk,
    stride_bn,
    stride_cm,
    stride_cn,
    BLOCK_M: tl.constexpr,
    BLOCK_N: tl.constexpr,
    BLOCK_K: tl.constexpr,
    GROUP_M: tl.constexpr,
):
    pid = tl.program_id(axis=0)
    num_pid_m = tl.cdiv(M, BLOCK_M)
    num_pid_n = tl.cdiv(N, BLOCK_N)
    num_pid_in_group = GROUP_M * num_pid_n
    group_id = pid // num_pid_in_group
    first_pid_m = group_id * GROUP_M
    group_size_m = min(num_pid_m - first_pid_m, GROUP_M)
    pid_m = first_pid_m + ((pid % num_pid_in_group) % group_size_m)
    pid_n = (pid % num_pid_in_group) // group_size_m

    offs_am = (pid_m * BLOCK_M + tl.arange(0, BLOCK_M)) % M
    offs_bn = (pid_n * BLOCK_N + tl.arange(0, BLOCK_N)) % N
    offs_k = tl.arange(0, BLOCK_K)
    a_ptrs = a_ptr + offs_am[:, None] * stride_am + offs_k[None, :] * stride_ak
    b_ptrs = b_ptr + offs_k[:, None] * stride_bk + offs_bn[None, :] * stride_bn

    acc = tl.zeros((BLOCK_M, BLOCK_N), dtype=tl.float32)
    for kk in range(0, tl.cdiv(K, BLOCK_K)):
        a = tl.load(a_ptrs, mask=offs_k[None, :] < K - kk * BLOCK_K, other=0.0)
        b = tl.load(b_ptrs, mask=offs_k[:, None] < K - kk * BLOCK_K, other=0.0)
        acc = tl.dot(a, b, acc)
        a_ptrs += BLOCK_K * stride_ak
        b_ptrs += BLOCK_K * stride_bk

    c = acc.to(c_ptr.dtype.element_ty)
    offs_cm = pid_m * BLOCK_M + tl.arange(0, BLOCK_M)
    offs_cn = pid_n * BLOCK_N + tl.arange(0, BLOCK_N)
    c_ptrs = c_ptr + offs_cm[:, None] * stride_cm + offs_cn[None, :] * stride_cn
    mask = (offs_cm[:, None] < M) & (offs_cn[None, :] < N)
    tl.store(c_ptrs, c, mask=mask)

# config = {"BLOCK_K": 32, "BLOCK_M": 512, "BLOCK_N": 256, "GROUP_M": 8, "arch": "sm_100", "dtype": "fp8e4m3", "num_ctas": 1, "num_stages": 2, "num_warps": 2}
# arch = sm_100


// ===== COMPILED SASS (sm_100a) =====

	.target	sm_100a

	.elftype	@"ET_EXEC"


//--------------------- .note.nv.tkinfo           --------------------------
	.section	.note.nv.tkinfo,"",@"SHT_NOTE"
	.sectionflags	@"SHF_NOTE_NV_TKINFO"
	.tkinfo
        /*0018*/ 	.word	0x00000081
        /*0030*/ 	.string	""
        /*0030*/ 	.string	"ptxas-blackwell"
        /*0030*/ 	.string	"Cuda compilation tools, release 12.9, V12.9.86"
        /*0030*/ 	.string	"Build cuda_12.9.r12.9/compiler.36037853_0"
        /*0030*/ 	.string	"-v  -suppress-debug-info  -lineinfo  -arch sm_100a "



//--------------------- .note.nv.cuver            --------------------------
	.section	.note.nv.cuver,"",@"SHT_NOTE"
	.sectionflags	@"SHF_NOTE_NV_CUVER"
        /*0018*/ 	.short	0x0001
        /*001a*/ 	.short	0x0064
        /*001c*/ 	.short	0x0001
        /*001e*/ 	.short	0x0000
        /*0020*/ 	.short	0x0001
        /*0022*/ 	.short	0x0000


//--------------------- .nv.info                  --------------------------
	.section	.nv.info,"",@"SHT_CUDA_INFO"
	.align	4


	//----- nvinfo : EIATTR_REGCOUNT
	.align		4
        /*0000*/ 	.byte	0x04, 0x2f
        /*0002*/ 	.short	(.L_1 - .L_0)
	.align		4
.L_0:
        /*0004*/ 	.word	index@(matmul_kernel)
        /*0008*/ 	.word	0x00000020


	//----- nvinfo : EIATTR_FRAME_SIZE
	.align		4
.L_1:
        /*000c*/ 	.byte	0x04, 0x11
        /*000e*/ 	.short	(.L_3 - .L_2)
	.align		4
.L_2:
        /*0010*/ 	.word	index@(matmul_kernel)
        /*0014*/ 	.word	0x00009a08


	//----- nvinfo : EIATTR_MIN_STACK_SIZE
	.align		4
.L_3:
        /*0018*/ 	.byte	0x04, 0x12
        /*001a*/ 	.short	(.L_5 - .L_4)
	.align		4
.L_4:
        /*001c*/ 	.word	index@(matmul_kernel)
        /*0020*/ 	.word	0x00009a08
.L_5:


//--------------------- .nv.info.matmul_kernel    --------------------------
	.section	.nv.info.matmul_kernel,"",@"SHT_CUDA_INFO"
	.sectionflags	@""
	.align	4


	//----- nvinfo : EIATTR_CUDA_API_VERSION
	.align		4
        /*0000*/ 	.byte	0x04, 0x37
        /*0002*/ 	.short	(.L_7 - .L_6)
.L_6:
        /*0004*/ 	.word	0x00000081


	//----- nvinfo : EIATTR_KPARAM_INFO
	.align		4
.L_7:
        /*0008*/ 	.byte	0x04, 0x17
        /*000a*/ 	.short	(.L_9 - .L_8)
.L_8:
        /*000c*/ 	.word	0x00000000
        /*0010*/ 	.short	0x000d
        /*0012*/ 	.short	0x0048
        /*0014*/ 	.byte	0x00, 0xf4, 0x21, 0x00


	//----- nvinfo : EIATTR_KPARAM_INFO
	.align		4
.L_9:
        /*0018*/ 	.byte	0x04, 0x17
        /*001a*/ 	.short	(.L_11 - .L_10)
.L_10:
        /*001c*/ 	.word	0x00000000
        /*0020*/ 	.short	0x000c
        /*0022*/ 	.short	0x0040
        /*0024*/ 	.byte	0x00, 0xf4, 0x21, 0x00


	//----- nvinfo : EIATTR_KPARAM_INFO
	.align		4
.L_11:
        /*0028*/ 	.byte	0x04, 0x17
        /*002a*/ 	.short	(.L_13 - .L_12)
.L_12:
        /*002c*/ 	.word	0x00000000
        /*0030*/ 	.short	0x000b
        /*0032*/ 	.short	0x0038
        /*0034*/ 	.byte	0x00, 0xf0, 0x11, 0x00


	//----- nvinfo : EIATTR_KPARAM_INFO
	.align		4
.L_13:
        /*0038*/ 	.byte	0x04, 0x17
        /*003a*/ 	.short	(.L_15 - .L_14)
.L_14:
        /*003c*/ 	.word	0x00000000
        /*0040*/ 	.short	0x000a
        /*0042*/ 	.short	0x0034
        /*0044*/ 	.byte	0x00, 0xf0, 0x11, 0x00


	//----- nvinfo : EIATTR_KPARAM_INFO
	.align		4
.L_15:
        /*0048*/ 	.byte	0x04, 0x17
        /*004a*/ 	.short	(.L_17 - .L_16)
.L_16:
        /*004c*/ 	.word	0x00000000
        /*0050*/ 	.short	0x0009
        /*0052*/ 	.short	0x0030
        /*0054*/ 	.byte	0x00, 0xf0, 0x11, 0x00


	//----- nvinfo : EIATTR_KPARAM_INFO
	.align		4
.L_17:
        /*0058*/ 	.byte	0x04, 0x17
        /*005a*/ 	.short	(.L_19 - .L_18)
.L_18:
        /*005c*/ 	.word	0x00000000
        /*0060*/ 	.short	0x0008
        /*0062*/ 	.short	0x002c
        /*0064*/ 	.byte	0x00, 0xf0, 0x11, 0x00


	//----- nvinfo : EIATTR_KPARAM_INFO
	.align		4
.L_19:
        /*0068*/ 	.byte	0x04, 0x17
        /*006a*/ 	.short	(.L_21 - .L_20)
.L_20:
        /*006c*/ 	.word	0x00000000
        /*0070*/ 	.short	0x0007
        /*0072*/ 	.short	0x0028
        /*0074*/ 	.byte	0x00, 0xf0, 0x11, 0x00


	//----- nvinfo : EIATTR_KPARAM_INFO
	.align		4
.L_21:
        /*0078*/ 	.byte	0x04, 0x17
        /*007a*/ 	.short	(.L_23 - .L_22)
.L_22:
        /*007c*/ 	.word	0x00000000
        /*0080*/ 	.short	0x0006
        /*0082*/ 	.short	0x0024
        /*0084*/ 	.byte	0x00, 0xf0, 0x11, 0x00


	//----- nvinfo : EIATTR_KPARAM_INFO
	.align		4
.L_23:
        /*0088*/ 	.byte	0x04, 0x17
        /*008a*/ 	.short	(.L_25 - .L_24)
.L_24:
        /*008c*/ 	.word	0x00000000
        /*0090*/ 	.short	0x0005
        /*0092*/ 	.short	0x0020
        /*0094*/ 	.byte	0x00, 0xf0, 0x11, 0x00


	//----- nvinfo : EIATTR_KPARAM_INFO
	.align		4
.L_25:
        /*0098*/ 	.byte	0x04, 0x17
        /*009a*/ 	.short	(.L_27 - .L_26)
.L_26:
        /*009c*/ 	.word	0x00000000
        /*00a0*/ 	.short	0x0004
        /*00a2*/ 	.short	0x001c
        /*00a4*/ 	.byte	0x00, 0xf0, 0x11, 0x00


	//----- nvinfo : EIATTR_KPARAM_INFO
	.align		4
.L_27:
        /*00a8*/ 	.byte	0x04, 0x17
        /*00aa*/ 	.short	(.L_29 - .L_28)
.L_28:
        /*00ac*/ 	.word	0x00000000
        /*00b0*/ 	.short	0x0003
        /*00b2*/ 	.short	0x0018
        /*00b4*/ 	.byte	0x00, 0xf0, 0x11, 0x00


	//----- nvinfo : EIATTR_KPARAM_INFO
	.align		4
.L_29:
        /*00b8*/ 	.byte	0x04, 0x17
        /*00ba*/ 	.short	(.L_31 - .L_30)
.L_30:
        /*00bc*/ 	.word	0x00000000
        /*00c0*/ 	.short	0x0002
        /*00c2*/ 	.short	0x0010
        /*00c4*/ 	.byte	0x00, 0xf4, 0x21, 0x00


	//----- nvinfo : EIATTR_KPARAM_INFO
	.align		4
.L_31:
        /*00c8*/ 	.byte	0x04, 0x17
        /*00ca*/ 	.short	(.L_33 - .L_32)
.L_32:
        /*00cc*/ 	.word	0x00000000
        /*00d0*/ 	.short	0x0001
        /*00d2*/ 	.short	0x0008
        /*00d4*/ 	.byte	0x00, 0xf4, 0x21, 0x00


	//----- nvinfo : EIATTR_KPARAM_INFO
	.align		4
.L_33:
        /*00d8*/ 	.byte	0x04, 0x17
        /*00da*/ 	.short	(.L_35 - .L_34)
.L_34:
        /*00dc*/ 	.word	0x00000000
        /*00e0*/ 	.short	0x0000
        /*00e2*/ 	.short	0x0000
        /*00e4*/ 	.byte	0x00, 0xf4, 0x21, 0x00


	//----- nvinfo : EIATTR_SPARSE_MMA_MASK
	.align		4
.L_35:
        /*00e8*/ 	.byte	0x03, 0x50
        /*00ea*/ 	.short	0x0000


	//----- nvinfo : EIATTR_MAXREG_COUNT
	.align		4
        /*00ec*/ 	.byte	0x03, 0x1b
        /*00ee*/ 	.short	0x00ff


	//----- nvinfo : EIATTR_NUM_BARRIERS
	.align		4
        /*00f0*/ 	.byte	0x02, 0x4c
        /*00f2*/ 	.byte	0x01
	.zero		1


	//----- nvinfo : EIATTR_ANNOTATIONS
	.align		4
        /*00f4*/ 	.byte	0x04, 0x55
        /*00f6*/ 	.short	(.L_37 - .L_36)


	//   ....[0]....
.L_36:
        /*00f8*/ 	.word	0x00000001
        /*00fc*/ 	.byte	0x40, 0x05, 0x00, 0x00, 0x01, 0x00, 0x00, 0x00, 0x70, 0x05, 0x00, 0x00, 0x01, 0x00, 0x00, 0x00
        /* <DEDUP_REMOVED lines=2508> */
        /*9dcc*/ 	.byte	0xd0, 0xc8, 0x01, 0x00


	//----- nvinfo : EIATTR_VRC_CTA_INIT_COUNT
	.align		4
.L_37:
        /*9dd0*/ 	.byte	0x02, 0x4a
	.zero		1
	.zero		1


	//----- nvinfo : EIATTR_EXIT_INSTR_OFFSETS
	.align		4
        /*9dd4*/ 	.byte	0x04, 0x1c
        /*9dd6*/ 	.short	(.L_39 - .L_38)


	//   ....[0]....
.L_38:
        /*9dd8*/ 	.word	0x001253b0


	//   ....[1]....
        /*9ddc*/ 	.word	0x001253e0


	//----- nvinfo : EIATTR_REQNTID
	.align		4
.L_39:
        /*9de0*/ 	.byte	0x04, 0x10
        /*9de2*/ 	.short	(.L_41 - .L_40)
.L_40:
        /*9de4*/ 	.word	0x00000040
        /*9de8*/ 	.word	0x00000001
        /*9dec*/ 	.word	0x00000001


	//----- nvinfo : EIATTR_CBANK_PARAM_SIZE
	.align		4
.L_41:
        /*9df0*/ 	.byte	0x03, 0x19
        /*9df2*/ 	.short	0x0050


	//----- nvinfo : EIATTR_PARAM_CBANK
	.align		4
        /*9df4*/ 	.byte	0x04, 0x0a
        /*9df6*/ 	.short	(.L_43 - .L_42)
	.align		4
.L_42:
        /*9df8*/ 	.word	index@(.nv.constant0.matmul_kernel)
        /*9dfc*/ 	.short	0x0380
        /*9dfe*/ 	.short	0x0050


	//----- nvinfo : EIATTR_SW_WAR
	.align		4
.L_43:
        /*9e00*/ 	.byte	0x04, 0x36
        /*9e02*/ 	.short	(.L_45 - .L_44)
.L_44:
        /*9e04*/ 	.word	0x00000008
.L_45:


//--------------------- .nv.compat                --------------------------
	.section	.nv.compat,"",@"SHT_CUDA_COMPAT_INFO"
	.align	4
        /*0000*/ 	.byte	0x02, 0x02, 0x02, 0x00, 0x02, 0x05, 0x05, 0x00, 0x02, 0x03, 0x00, 0x00, 0x02, 0x06, 0x01, 0x00


//--------------------- .nv.callgraph             --------------------------
	.section	.nv.callgraph,"",@"SHT_CUDA_CALLGRAPH"
	.align	4
	.sectionentsize	8
	.align		4
        /*0000*/ 	.word	0x00000000
	.align		4
        /*0004*/ 	.word	0xffffffff
	.align		4
        /*0008*/ 	.word	0x00000000
	.align		4
        /*000c*/ 	.word	0xfffffffe
	.align		4
        /*0010*/ 	.word	0x00000000
	.align		4
        /*0014*/ 	.word	0xfffffffd
	.align		4
        /*0018*/ 	.word	0x00000000
	.align		4
        /*001c*/ 	.word	0xfffffffc


//--------------------- .text.matmul_kernel       --------------------------
	.section	.text.matmul_kernel,"ax",@progbits
	.align	128
        .global         matmul_kernel
        .type           matmul_kernel,@function
        .size           matmul_kernel,(.L_x_4 - matmul_kernel)
        .other          matmul_kernel,@"STO_CUDA_ENTRY STV_DEFAULT"
matmul_kernel:
.text.matmul_kernel:
[----:B------:R-:W0:Y:S08]  /*0000*/  LDC R1, c[0x0][0x37c] ;  /* 0x0000df00ff017b82 */ /* 0x000e300000000800 */
[----:B------:R-:W1:Y:S01]  /*0010*/  LDC.64 R2, c[0x0][0x398] ;  /* 0x0000e600ff027b82 */ /* 0x000e620000000a00 */
[----:B------:R-:W2:Y:S01]  /*0020*/  S2R R17, SR_TID.X ;  /* 0x0000000000117919 */ /* 0x000ea20000002100 */
[----:B0-----:R-:W-:Y:S01]  /*0030*/  VIADD R1, R1, 0xffff65f8 ;  /* 0xffff65f801017836 */ /* 0x001fe20000000000 */
[----:B------:R-:W0:Y:S01]  /*0040*/  LDCU UR22, c[0x0][0x3a0] ;  /* 0x00007400ff1677ac */ /* 0x000e220008000800 */
[----:B------:R-:W-:-:S04]  /*0050*/  UMOV UR4, 0x400 ;  /* 0x0000040000047882 */ /* 0x000fc80000000000 */
[----:B------:R-:W3:Y:S01]  /*0060*/  S2UR UR5, SR_CgaCtaId ;  /* 0x00000000000579c3 */ /* 0x000ee20000008800 */
[----:B------:R-:W4:Y:S01]  /*0070*/  LDCU.64 UR6, c[0x0][0x358] ;  /* 0x00006b00ff0677ac */ /* 0x000f220008000a00 */
[----:B0-----:R-:W-:Y:S01]  /*0080*/  UIADD3 UR22, UPT, UPT, UR22, 0x1f, URZ ;  /* 0x0000001f16167890 */ /* 0x001fe2000fffe0ff */
[----:B-1----:R-:W-:-:S03]  /*0090*/  VIADD R0, R3, 0xff ;  /* 0x000000ff03007836 */ /* 0x002fc60000000000 */
[----:B------:R-:W-:Y:S02]  /*00a0*/  UISETP.GT.AND UP0, UPT, UR22, 0x1f, UPT ;  /* 0x0000001f1600788c */ /* 0x000fe4000bf04270 */
[----:B------:R-:W-:Y:S01]  /*00b0*/  SHF.R.S32.HI R5, RZ, 0x1f, R0 ;  /* 0x0000001fff057819 */ /* 0x000fe20000011400 */
[----:B---3--:R-:W-:-:S03]  /*00c0*/  ULEA UR4, UR5, UR4, 0x18 ;  /* 0x0000000405047291 */ /* 0x008fc6000f8ec0ff */
[----:B------:R-:W-:Y:S02]  /*00d0*/  LEA.HI R5, R5, R0, RZ, 0x8 ;  /* 0x0000000005057211 */ /* 0x000fe400078f40ff */
[----:B--2---:R-:W-:Y:S02]  /*00e0*/  LOP3.LUT R14, R17, 0x3f, RZ, 0xc0, !PT ;  /* 0x0000003f110e7812 */ /* 0x004fe400078ec0ff */
[----:B------:R-:W-:Y:S02]  /*00f0*/  SHF.R.S32.HI R0, RZ, 0x8, R5 ;  /* 0x00000008ff007819 */ /* 0x000fe40000011405 */
[----:B------:R-:W0:Y:S03]  /*0100*/  S2R R5, SR_CTAID.X ;  /* 0x0000000000057919 */ /* 0x000e260000002500 */
[----:B------:R-:W-:-:S05]  /*0110*/  IMAD.SHL.U32 R0, R0, 0x8, RZ ;  /* 0x0000000800007824 */ /* 0x000fca00078e00ff */
[-C--:B------:R-:W-:Y:S02]  /*0120*/  IABS R9, R0.reuse ;  /* 0x0000000000097213 */ /* 0x080fe40000000000 */
[----:B------:R-:W-:Y:S02]  /*0130*/  IABS R12, R0 ;  /* 0x00000000000c7213 */ /* 0x000fe40000000000 */
[----:B------:R-:W1:Y:S08]  /*0140*/  I2F.RP R4, R9 ;  /* 0x0000000900047306 */ /* 0x000e700000209400 */
[----:B-1----:R-:W1:Y:S01]  /*0150*/  MUFU.RCP R4, R4 ;  /* 0x0000000400047308 */ /* 0x002e620000001000 */
[----:B0-----:R-:W-:Y:S01]  /*0160*/  IABS R10, R5 ;  /* 0x00000005000a7213 */ /* 0x001fe20000000000 */
[----:B-1----:R-:W-:-:S02]  /*0170*/  VIADD R6, R4, 0xffffffe ;  /* 0x0ffffffe04067836 */ /* 0x002fc40000000000 */
[----:B------:R-:W-:Y:S01]  /*0180*/  IMAD.MOV R4, RZ, RZ, -R12 ;  /* 0x000000ffff047224 */ /* 0x000fe200078e0a0c */
[----:B------:R-:W-:-:S03]  /*0190*/  LOP3.LUT R12, R17, 0x20, RZ, 0xc0, !PT ;  /* 0x00000020110c7812 */ /* 0x000fc600078ec0ff */
[----:B------:R0:W1:Y:S02]  /*01a0*/  F2I.FTZ.U32.TRUNC.NTZ R7, R6 ;  /* 0x0000000600077305 */ /* 0x000064000021f000 */
[----:B0-----:R-:W-:Y:S02]  /*01b0*/  IMAD.MOV.U32 R6, RZ, RZ, RZ ;  /* 0x000000ffff067224 */ /* 0x001fe400078e00ff */
[----:B-1----:R-:W-:-:S04]  /*01c0*/  IMAD.MOV R8, RZ, RZ, -R7 ;  /* 0x000000ffff087224 */ /* 0x002fc800078e0a07 */
[----:B------:R-:W-:Y:S02]  /*01d0*/  IMAD R11, R8, R9, RZ ;  /* 0x00000009080b7224 */ /* 0x000fe400078e02ff */
[----:B------:R-:W-:Y:S02]  /*01e0*/  IMAD.MOV.U32 R8, RZ, RZ, R10 ;  /* 0x000000ffff087224 */ /* 0x000fe400078e000a */
[----:B------:R-:W-:-:S06]  /*01f0*/  IMAD.HI.U32 R7, R7, R11, R6 ;  /* 0x0000000b07077227 */ /* 0x000fcc00078e0006 */
[----:B------:R-:W-:-:S04]  /*0200*/  IMAD.HI.U32 R7, R7, R8, RZ ;  /* 0x0000000807077227 */ /* 0x000fc800078e00ff */
[----:B------:R-:W-:-:S05]  /*0210*/  IMAD R4, R7, R4, R8 ;  /* 0x0000000407047224 */ /* 0x000fca00078e0208 */
[----:B------:R-:W-:-:S13]  /*0220*/  ISETP.GT.U32.AND P1, PT, R9, R4, PT ;  /* 0x000000040900720c */ /* 0x000fda0003f24070 */
[----:B------:R-:W-:Y:S02]  /*0230*/  @!P1 IMAD.IADD R4, R4, 0x1, -R9 ;  /* 0x0000000104049824 */ /* 0x000fe400078e0a09 */
[----:B------:R-:W-:Y:S01]  /*0240*/  @!P1 VIADD R7, R7, 0x1 ;  /* 0x0000000107079836 */ /* 0x000fe20000000000 */
[----:B------:R-:W-:Y:S02]  /*0250*/  ISETP.NE.AND P1, PT, R0, RZ, PT ;  /* 0x000000ff0000720c */ /* 0x000fe40003f25270 */
[----:B------:R-:W-:Y:S02]  /*0260*/  ISETP.GE.U32.AND P0, PT, R4, R9, PT ;  /* 0x000000090400720c */ /* 0x000fe40003f06070 */
[----:B------:R-:W-:-:S04]  /*0270*/  LOP3.LUT R4, R5, R0, RZ, 0x3c, !PT ;  /* 0x0000000005047212 */ /* 0x000fc800078e3cff */
[----:B------:R-:W-:Y:S01]  /*0280*/  ISETP.GE.AND P2, PT, R4, RZ, PT ;  /* 0x000000ff0400720c */ /* 0x000fe20003f46270 */
[----:B------:R-:W-:-:S06]  /*0290*/  VIADD R4, R2, 0x1ff ;  /* 0x000001ff02047836 */ /* 0x000fcc0000000000 */
[----:B------:R-:W-:-:S04]  /*02a0*/  @P0 VIADD R7, R7, 0x1 ;  /* 0x0000000107070836 */ /* 0x000fc80000000000 */
[----:B------:R-:W-:Y:S01]  /*02b0*/  IMAD.MOV.U32 R6, RZ, RZ, R7 ;  /* 0x000000ffff067224 */ /* 0x000fe200078e0007 */
[----:B------:R-:W-:-:S03]  /*02c0*/  SHF.R.S32.HI R7, RZ, 0x1f, R4 ;  /* 0x0000001fff077819 */ /* 0x000fc60000011404 */
[----:B------:R-:W-:Y:S01]  /*02d0*/  @!P2 IMAD.MOV R6, RZ, RZ, -R6 ;  /* 0x000000ffff06a224 */ /* 0x000fe200078e0a06 */
[----:B------:R-:W-:Y:S02]  /*02e0*/  @!P1 LOP3.LUT R6, RZ, R0, RZ, 0x33, !PT ;  /* 0x00000000ff069212 */ /* 0x000fe400078e33ff */
[----:B------:R-:W-:-:S03]  /*02f0*/  LEA.HI R7, R7, R4, RZ, 0x9 ;  /* 0x0000000407077211 */ /* 0x000fc600078f48ff */
[----:B------:R-:W-:Y:S02]  /*0300*/  IMAD.SHL.U32 R4, R6, 0x8, RZ ;  /* 0x0000000806047824 */ /* 0x000fe400078e00ff */
[----:B------:R-:W-:-:S03]  /*0310*/  IMAD.MOV R6, RZ, RZ, -R6 ;  /* 0x000000ffff067224 */ /* 0x000fc600078e0a06 */
[----:B------:R-:W-:Y:S01]  /*0320*/  LEA.HI.SX32 R7, R7, -R4, 0x17 ;  /* 0x8000000407077211 */ /* 0x000fe200078fbaff */
[----:B------:R-:W-:Y:S02]  /*0330*/  IMAD R15, R0, R6, R5 ;  /* 0x00000006000f7224 */ /* 0x000fe400078e0205 */
[----:B------:R-:W-:Y:S01]  /*0340*/  IMAD.MOV.U32 R6, RZ, RZ, RZ ;  /* 0x000000ffff067224 */ /* 0x000fe200078e00ff */
[----:B------:R-:W-:Y:S02]  /*0350*/  VIMNMX R8, PT, PT, R7, 0x8, PT ;  /* 0x0000000807087848 */ /* 0x000fe40003fe0100 */
[----:B------:R-:W-:Y:S02]  /*0360*/  IABS R13, R15 ;  /* 0x0000000f000d7213 */ /* 0x000fe40000000000 */
[----:B------:R-:W-:-:S04]  /*0370*/  IABS R11, R8 ;  /* 0x00000008000b7213 */ /* 0x000fc80000000000 */
[----:B------:R-:W0:Y:S08]  /*0380*/  I2F.RP R9, R11 ;  /* 0x0000000b00097306 */ /* 0x000e300000209400 */
[----:B0-----:R-:W0:Y:S02]  /*0390*/  MUFU.RCP R9, R9 ;  /* 0x0000000900097308 */ /* 0x001e240000001000 */
[----:B0-----:R-:W-:-:S06]  /*03a0*/  VIADD R7, R9, 0xffffffe ;  /* 0x0ffffffe09077836 */ /* 0x001fcc0000000000 */
[----:B------:R-:W0:Y:S02]  /*03b0*/  F2I.FTZ.U32.TRUNC.NTZ R7, R7 ;  /* 0x0000000700077305 */ /* 0x000e24000021f000 */
[----:B0-----:R-:W-:-:S04]  /*03c0*/  IMAD.MOV R10, RZ, RZ, -R7 ;  /* 0x000000ffff0a7224 */ /* 0x001fc800078e0a07 */
[----:B------:R-:W-:-:S04]  /*03d0*/  IMAD.MOV.U32 R0, RZ, RZ, R10 ;  /* 0x000000ffff007224 */ /* 0x000fc800078e000a */
[----:B------:R-:W-:Y:S01]  /*03e0*/  IMAD R5, R0, R11, RZ ;  /* 0x0000000b00057224 */ /* 0x000fe200078e02ff */
[----:B------:R-:W-:-:S03]  /*03f0*/  IABS R0, R8 ;  /* 0x0000000800007213 */ /* 0x000fc60000000000 */
[----:B------:R-:W-:-:S04]  /*0400*/  IMAD.HI.U32 R6, R7, R5, R6 ;  /* 0x0000000507067227 */ /* 0x000fc800078e0006 */
[----:B------:R-:W-:Y:S02]  /*0410*/  IMAD.MOV R0, RZ, RZ, -R0 ;  /* 0x000000ffff007224 */ /* 0x000fe400078e0a00 */
        /* <DEDUP_REMOVED lines=8> */
[----:B------:R-:W-:-:S07]  /*04a0*/  ISETP.GE.AND P2, PT, R0, RZ, PT ;  /* 0x000000ff0000720c */ /* 0x000fce0003f46270 */
[----:B------:R-:W-:-:S06]  /*04b0*/  @P0 VIADD R6, R6, 0x1 ;  /* 0x0000000106060836 */ /* 0x000fcc0000000000 */
[----:B------:R-:W-:Y:S01]  /*04c0*/  @!P2 IMAD.MOV R6, RZ, RZ, -R6 ;  /* 0x000000ffff06a224 */ /* 0x000fe200078e0a06 */
[----:B------:R-:W-:-:S05]  /*04d0*/  @!P1 LOP3.LUT R6, RZ, R8, RZ, 0x33, !PT ;  /* 0x00000008ff069212 */ /* 0x000fca00078e33ff */
[----:B------:R-:W-:-:S04]  /*04e0*/  IMAD.MOV R5, RZ, RZ, -R6 ;  /* 0x000000ffff057224 */ /* 0x000fc800078e0a06 */
[----:B------:R-:W-:-:S04]  /*04f0*/  IMAD R5, R8, R5, R15 ;  /* 0x0000000508057224 */ /* 0x000fc800078e020f */
[----:B------:R-:W-:-:S04]  /*0500*/  IMAD.IADD R5, R4, 0x1, R5 ;  /* 0x0000000104057824 */ /* 0x000fc800078e0205 */
[----:B------:R-:W-:Y:S02]  /*0510*/  IMAD R22, R5, 0x200, R14 ;  /* 0x0000020005167824 */ /* 0x000fe400078e020e */
[----:B------:R-:W-:Y:S02]  /*0520*/  IMAD.SHL.U32 R14, R6, 0x100, RZ ;  /* 0x00000100060e7824 */ /* 0x000fe400078e00ff */
[C---:B------:R-:W-:Y:S01]  /*0530*/  VIADD R24, R22.reuse, 0x40 ;  /* 0x0000004016187836 */ /* 0x040fe20000000000 */
[----:B------:R0:W-:Y:S01]  /*0540*/  STL [R1+0x21c4], R22 ;  /* 0x0021c41601007387 */ /* 0x0001e20000100800 */
[C---:B------:R-:W-:Y:S02]  /*0550*/  VIADD R25, R22.reuse, 0x80 ;  /* 0x0000008016197836 */ /* 0x040fe40000000000 */
[C---:B------:R-:W-:Y:S01]  /*0560*/  VIADD R26, R22.reuse, 0xc0 ;  /* 0x000000c0161a7836 */ /* 0x040fe20000000000 */
[----:B------:R0:W-:Y:S01]  /*0570*/  STL [R1+0x21c0], R14 ;  /* 0x0021c00e01007387 */ /* 0x0001e20000100800 */
[----:B------:R-:W-:-:S02]  /*0580*/  VIADD R27, R22, 0x100 ;  /* 0x00000100161b7836 */ /* 0x000fc40000000000 */
[C---:B------:R-:W-:Y:S01]  /*0590*/  VIADD R28, R22.reuse, 0x140 ;  /* 0x00000140161c7836 */ /* 0x040fe20000000000 */
[----:B------:R0:W-:Y:S01]  /*05a0*/  STL [R1+0x21e0], R24 ;  /* 0x0021e01801007387 */ /* 0x0001e20000100800 */
[C---:B------:R-:W-:Y:S02]  /*05b0*/  VIADD R23, R22.reuse, 0x180 ;  /* 0x0000018016177836 */ /* 0x040fe40000000000 */
[----:B------:R-:W-:Y:S01]  /*05c0*/  VIADD R29, R22, 0x1c0 ;  /* 0x000001c0161d7836 */ /* 0x000fe20000000000 */
[----:B------:R0:W-:Y:S04]  /*05d0*/  STL [R1+0x21dc], R25 ;  /* 0x0021dc1901007387 */ /* 0x0001e80000100800 */
[----:B------:R0:W-:Y:S04]  /*05e0*/  STL [R1+0x21d8], R26 ;  /* 0x0021d81a01007387 */ /* 0x0001e80000100800 */
[----:B------:R0:W-:Y:S04]  /*05f0*/  STL [R1+0x21d4], R27 ;  /* 0x0021d41b01007387 */ /* 0x0001e80000100800 */
[----:B------:R0:W-:Y:S04]  /*0600*/  STL [R1+0x21d0], R28 ;  /* 0x0021d01c01007387 */ /* 0x0001e80000100800 */
[----:B------:R0:W-:Y:S04]  /*0610*/  STL [R1+0x21cc], R23 ;  /* 0x0021cc1701007387 */ /* 0x0001e80000100800 */
[----:B------:R0:W-:Y:S01]  /*0620*/  STL [R1+0x21c8], R29 ;  /* 0x0021c81d01007387 */ /* 0x0001e20000100800 */
[----:B----4-:R-:W-:Y:S05]  /*0630*/  BRA.U UP0, `(.L_x_0) ;  /* 0x00000081000c7547 */ /* 0x010fea000b800000 */
[----:B------:R-:W-:Y:S01]  /*0640*/  IMAD.SHL.U32 R0, R17, 0x10, RZ ;  /* 0x0000001011007824 */ /* 0x000fe200078e00ff */
[----:B------:R2:W-:Y:S04]  /*0650*/  STL [R1+0x1d0], RZ ;  /* 0x0001d0ff01007387 */ /* 0x0005e80000100800 */
[----:B------:R2:W-:Y:S04]  /*0660*/  STL [R1+0x4d98], R0 ;  /* 0x004d980001007387 */ /* 0x0005e80000100800 */
[----:B------:R2:W-:Y:S04]  /*0670*/  STL [R1+0x1d4], RZ ;  /* 0x0001d4ff01007387 */ /* 0x0005e80000100800 */
        /* <DEDUP_REMOVED lines=2045> */
[----:B------:R2:W-:Y:S01]  /*8650*/  STL [R1+0x19c], RZ ;  /* 0x00019cff01007387 */ /* 0x0005e20000100800 */
[----:B------:R-:W-:Y:S05]  /*8660*/  BRA `(.L_x_1) ;  /* 0x00000688000c7947 */ /* 0x000fea0003800000 */
.L_x_0:
[----:B------:R-:W-:Y:S01]  /*8670*/  IABS R16, R3 ;  /* 0x0000000300107213 */ /* 0x000fe20000000000 */
[----:B------:R1:W-:Y:S01]  /*8680*/  STL [R1+0x5538], R3 ;  /* 0x0055380301007387 */ /* 0x0003e20000100800 */
[----:B------:R-:W-:Y:S01]  /*8690*/  IABS R9, R2 ;  /* 0x0000000200097213 */ /* 0x000fe20000000000 */
[----:B------:R-:W2:Y:S01]  /*86a0*/  LDCU UR21, c[0x0][0x3ac] ;  /* 0x00007580ff1577ac */ /* 0x000ea20008000800 */
[----:B------:R-:W3:Y:S01]  /*86b0*/  I2F.RP R0, R16 ;  /* 0x0000001000007306 */ /* 0x000ee20000209400 */
[----:B------:R-:W-:Y:S02]  /*86c0*/  SHF.R.U32.HI R11, RZ, 0x2, R17 ;  /* 0x00000002ff0b7819 */ /* 0x000fe40000011611 */
[----:B------:R-:W-:Y:S01]  /*86d0*/  SHF.R.U32.HI R10, RZ, 0x1, R12 ;  /* 0x00000001ff0a7819 */ /* 0x000fe2000001160c */
[----:B------:R-:W4:Y:S01]  /*86e0*/  LDCU.64 UR24, c[0x0][0x388] ;  /* 0x00007100ff1877ac */ /* 0x000f220008000a00 */
[----:B------:R-:W-:Y:S02]  /*86f0*/  SGXT.U32 R11, R11, 0x3 ;  /* 0x000000030b0b781a */ /* 0x000fe40000000000 */
[----:B------:R-:W-:Y:S01]  /*8700*/  IABS R18, R23 ;  /* 0x0000001700127213 */ /* 0x000fe20000000000 */
[----:B------:R-:W5:Y:S01]  /*8710*/  I2F.RP R8, R9 ;  /* 0x0000000900087306 */ /* 0x000f620000209400 */
[----:B------:R-:W-:Y:S01]  /*8720*/  IABS R19, R29 ;  /* 0x0000001d00137213 */ /* 0x000fe20000000000 */
[----:B------:R-:W0:Y:S01]  /*8730*/  LDCU UR23, c[0x0][0x3b0] ;  /* 0x00007600ff1777ac */ /* 0x000e220008000800 */
[----:B------:R-:W-:Y:S01]  /*8740*/  IABS R15, R28 ;  /* 0x0000001c000f7213 */ /* 0x000fe20000000000 */
[----:B------:R-:W0:Y:S04]  /*8750*/  LDCU UR26, c[0x0][0x3a4] ;  /* 0x00007480ff1a77ac */ /* 0x000e280008000800 */
[----:B---3--:R-:W3:Y:S01]  /*8760*/  MUFU.RCP R0, R0 ;  /* 0x0000000000007308 */ /* 0x008ee20000001000 */
[----:B------:R-:W0:Y:S01]  /*8770*/  LDCU UR20, c[0x0][0x3a8] ;  /* 0x00007500ff1477ac */ /* 0x000e220008000800 */
[----:B------:R-:W0:Y:S06]  /*8780*/  LDCU UR19, c[0x0][0x3a8] ;  /* 0x00007500ff1377ac */ /* 0x000e2c0008000800 */
[----:B-----5:R-:W5:Y:S01]  /*8790*/  MUFU.RCP R8, R8 ;  /* 0x0000000800087308 */ /* 0x020f620000001000 */
[----:B------:R-:W0:Y:S01]  /*87a0*/  LDCU UR18, c[0x0][0x3a8] ;  /* 0x00007500ff1277ac */ /* 0x000e220008000800 */
[----:B------:R-:W0:Y:S01]  /*87b0*/  LDCU UR17, c[0x0][0x3a8] ;  /* 0x00007500ff1177ac */ /* 0x000e220008000800 */
[----:B---3--:R-:W-:Y:S01]  /*87c0*/  VIADD R6, R0, 0xffffffe ;  /* 0x0ffffffe00067836 */ /* 0x008fe20000000000 */
[----:B------:R-:W-:Y:S01]  /*87d0*/  LOP3.LUT R0, R17, 0x3, RZ, 0xc0, !PT ;  /* 0x0000000311007812 */ /* 0x000fe200078ec0ff */
[----:B------:R-:W3:Y:S01]  /*87e0*/  LDCU UR16, c[0x0][0x3a8] ;  /* 0x00007500ff1077ac */ /* 0x000ee20008000800 */
[----:B------:R-:W-:-:S02]  /*87f0*/  LEA.HI R17, R12, R14, RZ, 0x1b ;  /* 0x0000000e0c117211 */ /* 0x000fc400078fd8ff */
[----:B------:R0:W2:Y:S02]  /*8800*/  F2I.FTZ.U32.TRUNC.NTZ R7, R6 ;  /* 0x0000000600077305 */ /* 0x0000a4000021f000 */
[----:B0-----:R-:W-:Y:S01]  /*8810*/  IABS R14, R27 ;  /* 0x0000001b000e7213 */ /* 0x001fe20000000000 */
[----:B------:R-:W-:Y:S01]  /*8820*/  IMAD.SHL.U32 R0, R0, 0x800, RZ ;  /* 0x0000080000007824 */ /* 0x000fe200078e00ff */
[----:B------:R-:W-:Y:S01]  /*8830*/  IABS R20, R17 ;  /* 0x0000001100147213 */ /* 0x000fe20000000000 */
[----:B-----5:R-:W-:Y:S01]  /*8840*/  VIADD R4, R8, 0xffffffe ;  /* 0x0ffffffe08047836 */ /* 0x020fe20000000000 */
[----:B------:R-:W-:Y:S01]  /*8850*/  IABS R12, R25 ;  /* 0x00000019000c7213 */ /* 0x000fe20000000000 */
[----:B------:R-:W0:Y:S01]  /*8860*/  LDCU UR15, c[0x0][0x3a8] ;  /* 0x00007500ff0f77ac */ /* 0x000e220008000800 */
[----:B-1----:R-:W-:Y:S01]  /*8870*/  LOP3.LUT R3, R10, R0, R11, 0xfe, !PT ;  /* 0x000000000a037212 */ /* 0x002fe200078efe0b */
[----:B------:R-:W1:Y:S01]  /*8880*/  F2I.FTZ.U32.TRUNC.NTZ R5, R4 ;  /* 0x0000000400057305 */ /* 0x000e62000021f000 */
[----:B------:R-:W-:Y:S01]  /*8890*/  IMAD.MOV.U32 R6, RZ, RZ, RZ ;  /* 0x000000ffff067224 */ /* 0x000fe200078e00ff */
[----:B------:R-:W-:Y:S01]  /*88a0*/  IABS R10, R22 ;  /* 0x00000016000a7213 */ /* 0x000fe20000000000 */
[----:B------:R-:W5:Y:S01]  /*88b0*/  LDCU UR14, c[0x0][0x3a8] ;  /* 0x00007500ff0e77ac */ /* 0x000f620008000800 */
[----:B--2---:R-:W-:Y:S01]  /*88c0*/  IMAD.MOV R13, RZ, RZ, -R7 ;  /* 0x000000ffff0d7224 */ /* 0x004fe200078e0a07 */
[----:B------:R-:W2:Y:S03]  /*88d0*/  LDCU UR13, c[0x0][0x3a8] ;  /* 0x00007500ff0d77ac */ /* 0x000ea60008000800 */
[----:B------:R-:W-:Y:S01]  /*88e0*/  IMAD R11, R13, R16, RZ ;  /* 0x000000100d0b7224 */ /* 0x000fe200078e02ff */
[----:B------:R-:W-:Y:S01]  /*88f0*/  IABS R13, R26 ;  /* 0x0000001a000d7213 */ /* 0x000fe20000000000 */
[----:B------:R-:W0:Y:S01]  /*8900*/  LDCU UR12, c[0x0][0x3a8] ;  /* 0x00007500ff0c77ac */ /* 0x000e220008000800 */
[----:B-1----:R-:W-:-:S02]  /*8910*/  IMAD.MOV R4, RZ, RZ, -R5 ;  /* 0x000000ffff047224 */ /* 0x002fc400078e0a05 */
[----:B------:R-:W-:Y:S01]  /*8920*/  IMAD.HI.U32 R0, R7, R11, R6 ;  /* 0x0000000b07007227 */ /* 0x000fe200078e0006 */
[----:B------:R-:W-:Y:S01]  /*8930*/  IABS R11, R24 ;  /* 0x00000018000b7213 */ /* 0x000fe20000000000 */
[----:B------:R-:W1:Y:S02]  /*8940*/  LDCU UR11, c[0x0][0x3a8] ;  /* 0x00007500ff0b77ac */ /* 0x000e640008000800 */
[----:B------:R-:W-:Y:S02]  /*8950*/  IMAD R7, R4, R9, RZ ;  /* 0x0000000904077224 */ /* 0x000fe400078e02ff */
[----:B------:R-:W-:Y:S01]  /*8960*/  IMAD.MOV.U32 R4, RZ, RZ, RZ ;  /* 0x000000ffff047224 */ /* 0x000fe200078e00ff */
[----:B------:R-:W0:Y:S03]  /*8970*/  LDCU UR10, c[0x0][0x3a8] ;  /* 0x00007500ff0a77ac */ /* 0x000e260008000800 */
[----:B------:R-:W-:Y:S01]  /*8980*/  IMAD.HI.U32 R4, R5, R7, R4 ;  /* 0x0000000705047227 */ /* 0x000fe200078e0004 */
[----:B------:R-:W0:Y:S03]  /*8990*/  LDCU UR9, c[0x0][0x3a8] ;  /* 0x00007500ff0977ac */ /* 0x000e260008000800 */
[----:B------:R-:W-:Y:S01]  /*89a0*/  IMAD.HI.U32 R5, R0, R20, RZ ;  /* 0x0000001400057227 */ /* 0x000fe200078e00ff */
[----:B------:R-:W0:Y:S03]  /*89b0*/  LDCU UR8, c[0x0][0x3a8] ;  /* 0x00007500ff0877ac */ /* 0x000e260008000800 */
[C---:B------:R-:W-:Y:S01]  /*89c0*/  IMAD.HI.U32 R7, R4.reuse, R18, RZ ;  /* 0x0000001204077227 */ /* 0x040fe200078e00ff */
[----:B------:R-:W0:Y:S03]  /*89d0*/  LDCU UR5, c[0x0][0x3a8] ;  /* 0x00007500ff0577ac */ /* 0x000e260008000800 */
[----:B------:R-:W-:Y:S01]  /*89e0*/  IMAD.HI.U32 R8, R4, R19, RZ ;  /* 0x0000001304087227 */ /* 0x000fe200078e00ff */
[----:B------:R-:W0:Y:S03]  /*89f0*/  LDCU UR47, c[0x0][0x3a8] ;  /* 0x00007500ff2f77ac */ /* 0x000e260008000800 */
[----:B------:R-:W-:Y:S01]  /*8a00*/  IMAD.MOV R7, RZ, RZ, -R7 ;  /* 0x000000ffff077224 */ /* 0x000fe200078e0a07 */
[----:B------:R-:W0:Y:S01]  /*8a10*/  LDCU UR46, c[0x0][0x3a8] ;  /* 0x00007500ff2e77ac */ /* 0x000e220008000800 */
[----:B------:R-:W-:-:S02]  /*8a20*/  IMAD.MOV R8, RZ, RZ, -R8 ;  /* 0x000000ffff087224 */ /* 0x000fc400078e0a08 */
[----:B------:R-:W-:Y:S01]  /*8a30*/  IMAD R18, R9, R7, R18 ;  /* 0x0000000709127224 */ /* 0x000fe200078e0212 */
[----:B------:R-:W0:Y:S01]  /*8a40*/  LDCU UR45, c[0x0][0x3a8] ;  /* 0x00007500ff2d77ac */ /* 0x000e220008000800 */
[----:B------:R-:W-:-:S03]  /*8a50*/  IMAD.HI.U32 R6, R4, R15, RZ ;  /* 0x0000000f04067227 */ /* 0x000fc600078e00ff */
[C---:B------:R-:W-:Y:S01]  /*8a60*/  ISETP.GT.U32.AND P1, PT, R9.reuse, R18, PT ;  /* 0x000000120900720c */ /* 0x040fe20003f24070 */
[C---:B------:R-:W-:Y:S01]  /*8a70*/  IMAD R19, R9.reuse, R8, R19 ;  /* 0x0000000809137224 */ /* 0x040fe200078e0213 */
[----:B------:R-:W0:Y:S01]  /*8a80*/  LDCU UR44, c[0x0][0x3a8] ;  /* 0x00007500ff2c77ac */ /* 0x000e220008000800 */
[----:B------:R-:W-:Y:S02]  /*8a90*/  IMAD.MOV R5, RZ, RZ, -R5 ;  /* 0x000000ffff057224 */ /* 0x000fe400078e0a05 */
[----:B------:R-:W-:Y:S01]  /*8aa0*/  IMAD.MOV R6, RZ, RZ, -R6 ;  /* 0x000000ffff067224 */ /* 0x000fe200078e0a06 */
[C---:B------:R-:W-:Y:S01]  /*8ab0*/  ISETP.GT.U32.AND P0, PT, R9.reuse, R19, PT ;  /* 0x000000130900720c */ /* 0x040fe20003f04070 */
[----:B------:R-:W-:Y:S01]  /*8ac0*/  IMAD R20, R16, R5, R20 ;  /* 0x0000000510147224 */ /* 0x000fe200078e0214 */
[----:B------:R-:W0:Y:S01]  /*8ad0*/  LDCU UR43, c[0x0][0x3a8] ;  /* 0x00007500ff2b77ac */ /* 0x000e220008000800 */
[C---:B------:R-:W-:Y:S02]  /*8ae0*/  IMAD R15, R9.reuse, R6, R15 ;  /* 0x00000006090f7224 */ /* 0x040fe400078e020f */
[----:B------:R-:W-:Y:S01]  /*8af0*/  IMAD.HI.U32 R7, R4, R13, RZ ;  /* 0x0000000d04077227 */ /* 0x000fe200078e00ff */
[----:B------:R-:W-:Y:S01]  /*8b00*/  ISETP.GT.U32.AND P3, PT, R16, R20, PT ;  /* 0x000000141000720c */ /* 0x000fe20003f64070 */
[----:B------:R-:W0:Y:S01]  /*8b10*/  LDCU UR42, c[0x0][0x3a8] ;  /* 0x00007500ff2a77ac */ /* 0x000e220008000800 */
[----:B------:R-:W-:Y:S01]  /*8b20*/  ISETP.GT.U32.AND P2, PT, R9, R15, PT ;  /* 0x0000000f0900720c */ /* 0x000fe20003f44070 */
[C---:B------:R-:W-:Y:S01]  /*8b30*/  IMAD.HI.U32 R5, R4.reuse, R14, RZ ;  /* 0x0000000e04057227 */ /* 0x040fe200078e00ff */
[----:B------:R-:W0:Y:S03]  /*8b40*/  LDCU UR41, c[0x0][0x3a8] ;  /* 0x00007500ff2977ac */ /* 0x000e260008000800 */
[----:B------:R-:W-:Y:S01]  /*8b50*/  IMAD.HI.U32 R6, R4, R12, RZ ;  /* 0x0000000c04067227 */ /* 0x000fe200078e00ff */
[----:B------:R-:W0:Y:S03]  /*8b60*/  LDCU UR40, c[0x0][0x3a8] ;  /* 0x00007500ff2877ac */ /* 0x000e260008000800 */
[----:B------:R-:W-:-:S02]  /*8b70*/  IMAD.MOV R7, RZ, RZ, -R7 ;  /* 0x000000ffff077224 */ /* 0x000fc400078e0a07 */
[----:B------:R-:W-:Y:S02]  /*8b80*/  @!P1 IMAD.IADD R18, R18, 0x1, -R9 ;  /* 0x0000000112129824 */ /* 0x000fe400078e0a09 */
[----:B------:R-:W-:Y:S02]  /*8b90*/  IMAD.MOV R5, RZ, RZ, -R5 ;  /* 0x000000ffff057224 */ /* 0x000fe400078e0a05 */
[----:B------:R-:W-:Y:S02]  /*8ba0*/  IMAD.MOV R6, RZ, RZ, -R6 ;  /* 0x000000ffff067224 */ /* 0x000fe400078e0a06 */
[----:B------:R-:W-:Y:S02]  /*8bb0*/  IMAD R13, R9, R7, R13 ;  /* 0x00000007090d7224 */ /* 0x000fe400078e020d */
[----:B------:R-:W-:Y:S01]  /*8bc0*/  @!P0 IMAD.IADD R19, R19, 0x1, -R9 ;  /* 0x0000000113138824 */ /* 0x000fe200078e0a09 */
[C---:B------:R-:W-:Y:S01]  /*8bd0*/  ISETP.GT.U32.AND P0, PT, R9.reuse, R18, PT ;  /* 0x000000120900720c */ /* 0x040fe20003f04070 */
[C---:B------:R-:W-:Y:S01]  /*8be0*/  IMAD R14, R9.reuse, R5, R14 ;  /* 0x00000005090e7224 */ /* 0x040fe200078e020e */
[C---:B------:R-:W-:Y:S01]  /*8bf0*/  ISETP.GT.U32.AND P4, PT, R9.reuse, R13, PT ;  /* 0x0000000d0900720c */ /* 0x040fe20003f84070 */
[----:B------:R-:W-:Y:S01]  /*8c00*/  IMAD.HI.U32 R5, R4, R11, RZ ;  /* 0x0000000b04057227 */ /* 0x000fe200078e00ff */
[----:B------:R-:W-:-:S03]  /*8c10*/  ISETP.GT.U32.AND P5, PT, R9, R19, PT ;  /* 0x000000130900720c */ /* 0x000fc60003fa4070 */
[----:B------:R-:W-:Y:S02]  /*8c20*/  IMAD R12, R9, R6, R12 ;  /* 0x00000006090c7224 */ /* 0x000fe400078e020c */
[----:B------:R-:W-:Y:S02]  /*8c30*/  IMAD.MOV R5, RZ, RZ, -R5 ;  /* 0x000000ffff057224 */ /* 0x000fe400078e0a05 */
[----:B------:R-:W-:Y:S01]  /*8c40*/  @!P2 IMAD.IADD R15, R15, 0x1, -R9 ;  /* 0x000000010f0fa824 */ /* 0x000fe200078e0a09 */
[C---:B------:R-:W-:Y:S01]  /*8c50*/  ISETP.GT.U32.AND P2, PT, R9.reuse, R14, PT ;  /* 0x0000000e0900720c */ /* 0x040fe20003f44070 */
[----:B------:R-:W-:Y:S01]  /*8c60*/  @!P3 IMAD.IADD R20, R20, 0x1, -R16 ;  /* 0x000000011414b824 */ /* 0x000fe200078e0a10 */
[C---:B------:R-:W-:Y:S01]  /*8c70*/  ISETP.GT.U32.AND P3, PT, R9.reuse, R12, PT ;  /* 0x0000000c0900720c */ /* 0x040fe20003f64070 */
[----:B------:R-:W-:Y:S01]  /*8c80*/  IMAD.HI.U32 R4, R4, R10, RZ ;  /* 0x0000000a04047227 */ /* 0x000fe200078e00ff */
[----:B------:R-:W-:-:S03]  /*8c90*/  ISETP.GT.U32.AND P6, PT, R9, R15, PT ;  /* 0x0000000f0900720c */ /* 0x000fc60003fc4070 */
[C---:B------:R-:W-:Y:S02]  /*8ca0*/  IMAD R11, R9.reuse, R5, R11 ;  /* 0x00000005090b7224 */ /* 0x040fe400078e020b */
[----:B------:R-:W-:Y:S02]  /*8cb0*/  IMAD.MOV R4, RZ, RZ, -R4 ;  /* 0x000000ffff047224 */ /* 0x000fe400078e0a04 */
[--C-:B------:R-:W-:Y:S01]  /*8cc0*/  @!P0 IMAD.IADD R18, R18, 0x1, -R9.reuse ;  /* 0x0000000112128824 */ /* 0x100fe200078e0a09 */
[C---:B------:R-:W-:Y:S01]  /*8cd0*/  ISETP.GT.U32.AND P0, PT, R9.reuse, R11, PT ;  /* 0x0000000b0900720c */ /* 0x040fe20003f04070 */
[----:B------:R-:W-:Y:S02]  /*8ce0*/  IMAD R10, R9, R4, R10 ;  /* 0x00000004090a7224 */ /* 0x000fe400078e020a */
[--C-:B------:R-:W-:Y:S02]  /*8cf0*/  @!P4 IMAD.IADD R13, R13, 0x1, -R9.reuse ;  /* 0x000000010d0dc824 */ /* 0x100fe400078e0a09 */
[--C-:B------:R-:W-:Y:S01]  /*8d00*/  @!P2 IMAD.IADD R14, R14, 0x1, -R9.reuse ;  /* 0x000000010e0ea824 */ /* 0x100fe200078e0a09 */
[C---:B------:R-:W-:Y:S01]  /*8d10*/  ISETP.GT.U32.AND P2, PT, R9.reuse, R10, PT ;  /* 0x0000000a0900720c */ /* 0x040fe20003f44070 */
[--C-:B------:R-:W-:Y:S01]  /*8d20*/  @!P3 IMAD.IADD R12, R12, 0x1, -R9.reuse ;  /* 0x000000010c0cb824 */ /* 0x100fe200078e0a09 */
[----:B------:R-:W-:Y:S01]  /*8d30*/  ISETP.GT.U32.AND P3, PT, R9, R13, PT ;  /* 0x0000000d0900720c */ /* 0x000fe20003f64070 */
[----:B------:R-:W-:Y:S01]  /*8d40*/  VIADD R8, R17, 0xfe ;  /* 0x000000fe11087836 */ /* 0x000fe20000000000 */
[----:B------:R-:W-:Y:S01]  /*8d50*/  ISETP.GT.U32.AND P4, PT, R9, R14, PT ;  /* 0x0000000e0900720c */ /* 0x000fe20003f84070 */
[----:B------:R-:W-:-:S02]  /*8d60*/  @!P5 IMAD.IADD R19, R19, 0x1, -R9 ;  /* 0x000000011313d824 */ /* 0x000fc400078e0a09 */
[--C-:B------:R-:W-:Y:S01]  /*8d70*/  @!P0 IMAD.IADD R11, R11, 0x1, -R9.reuse ;  /* 0x000000010b0b8824 */ /* 0x100fe200078e0a09 */
[----:B------:R-:W-:Y:S01]  /*8d80*/  ISETP.GT.U32.AND P0, PT, R9, R12, PT ;  /* 0x0000000c0900720c */ /* 0x000fe20003f04070 */
[C---:B------:R-:W-:Y:S01]  /*8d90*/  VIADD R7, R17.reuse, 0xfc ;  /* 0x000000fc11077836 */ /* 0x040fe20000000000 */
[----:B------:R-:W-:Y:S01]  /*8da0*/  ISETP.GE.AND P1, PT, R8, RZ, PT ;  /* 0x000000ff0800720c */ /* 0x000fe20003f26270 */
[----:B------:R-:W-:Y:S01]  /*8db0*/  VIADD R6, R17, 0xfa ;  /* 0x000000fa11067836 */ /* 0x000fe20000000000 */
[----:B------:R-:W-:Y:S01]  /*8dc0*/  IABS R8, R8 ;  /* 0x0000000800087213 */ /* 0x000fe20000000000 */
[--C-:B------:R-:W-:Y:S01]  /*8dd0*/  @!P2 IMAD.IADD R10, R10, 0x1, -R9.reuse ;  /* 0x000000010a0aa824 */ /* 0x100fe200078e0a09 */
[----:B------:R-:W-:Y:S01]  /*8de0*/  ISETP.GT.U32.AND P2, PT, R9, R11, PT ;  /* 0x0000000b0900720c */ /* 0x000fe20003f44070 */
[--C-:B------:R-:W-:Y:S01]  /*8df0*/  @!P3 IMAD.IADD R13, R13, 0x1, -R9.reuse ;  /* 0x000000010d0db824 */ /* 0x100fe200078e0a09 */
[----:B------:R-:W-:Y:S01]  /*8e00*/  ISETP.GT.U32.AND P3, PT, R16, R20, PT ;  /* 0x000000141000720c */ /* 0x000fe20003f64070 */
[----:B------:R-:W-:Y:S01]  /*8e10*/  @!P4 IMAD.IADD R14, R14, 0x1, -R9 ;  /* 0x000000010e0ec824 */ /* 0x000fe200078e0a09 */
[----:B------:R-:W-:Y:S01]  /*8e20*/  ISETP.GT.U32.AND P4, PT, R9, R10, PT ;  /* 0x0000000a0900720c */ /* 0x000fe20003f84070 */
[----:B------:R-:W-:Y:S01]  /*8e30*/  IMAD.HI.U32 R4, R0, R8, RZ ;  /* 0x0000000800047227 */ /* 0x000fe200078e00ff */
[----:B------:R-:W-:-:S02]  /*8e40*/  ISETP.GE.AND P5, PT, R7, RZ, PT ;  /* 0x000000ff0700720c */ /* 0x000fc40003fa6270 */
[----:B------:R-:W-:Y:S01]  /*8e50*/  IABS R7, R7 ;  /* 0x0000000700077213 */ /* 0x000fe20000000000 */
[--C-:B------:R-:W-:Y:S01]  /*8e60*/  @!P0 IMAD.IADD R12, R12, 0x1, -R9.reuse ;  /* 0x000000010c0c8824 */ /* 0x100fe200078e0a09 */
[----:B------:R-:W-:Y:S01]  /*8e70*/  ISETP.GE.AND P0, PT, R29, RZ, PT ;  /* 0x000000ff1d00720c */ /* 0x000fe20003f06270 */
[--C-:B------:R-:W-:Y:S01]  /*8e80*/  @!P6 IMAD.IADD R15, R15, 0x1, -R9.reuse ;  /* 0x000000010f0fe824 */ /* 0x100fe200078e0a09 */
[----:B------:R-:W-:Y:S01]  /*8e90*/  ISETP.GE.AND P6, PT, R6, RZ, PT ;  /* 0x000000ff0600720c */ /* 0x000fe20003fc6270 */
[--C-:B------:R-:W-:Y:S01]  /*8ea0*/  @!P2 IMAD.IADD R11, R11, 0x1, -R9.reuse ;  /* 0x000000010b0ba824 */ /* 0x100fe200078e0a09 */
[----:B------:R-:W-:Y:S01]  /*8eb0*/  ISETP.GE.AND P2, PT, R23, RZ, PT ;  /* 0x000000ff1700720c */ /* 0x000fe20003f46270 */
[----:B------:R-:W-:Y:S01]  /*8ec0*/  @!P3 IMAD.IADD R20, R20, 0x1, -R16 ;  /* 0x000000011414b824 */ /* 0x000fe200078e0a10 */
[----:B------:R-:W-:Y:S01]  /*8ed0*/  ISETP.GE.AND P3, PT, R28, RZ, PT ;  /* 0x000000ff1c00720c */ /* 0x000fe20003f66270 */
[----:B------:R-:W-:Y:S01]  /*8ee0*/  @!P4 IMAD.IADD R10, R10, 0x1, -R9 ;  /* 0x000000010a0ac824 */ /* 0x000fe200078e0a09 */
[----:B------:R-:W-:Y:S01]  /*8ef0*/  ISETP.GE.AND P4, PT, R27, RZ, PT ;  /* 0x000000ff1b00720c */ /* 0x000fe20003f86270 */
[----:B------:R-:W-:Y:S01]  /*8f00*/  IMAD.MOV R4, RZ, RZ, -R4 ;  /* 0x000000ffff047224 */ /* 0x000fe200078e0a04 */
[----:B------:R-:W-:Y:S01]  /*8f10*/  IABS R6, R6 ;  /* 0x0000000600067213 */ /* 0x000fe20000000000 */
[----:B------:R-:W-:-:S04]  /*8f20*/  IMAD.HI.U32 R21, R0, R7, RZ ;  /* 0x0000000700157227 */ /* 0x000fc800078e00ff */
[----:B------:R-:W-:Y:S01]  /*8f30*/  @!P0 IMAD.MOV R19, RZ, RZ, -R19 ;  /* 0x000000ffff138224 */ /* 0x000fe200078e0a13 */
[----:B------:R-:W-:Y:S01]  /*8f40*/  ISETP.GE.AND P0, PT, R26, RZ, PT ;  /* 0x000000ff1a00720c */ /* 0x000fe20003f06270 */
[----:B------:R-:W-:Y:S02]  /*8f50*/  IMAD R4, R16, R4, R8 ;  /* 0x0000000410047224 */ /* 0x000fe400078e0208 */
[----:B------:R-:W-:Y:S01]  /*8f60*/  @!P3 IMAD.MOV R15, RZ, RZ, -R15 ;  /* 0x000000ffff0fb224 */ /* 0x000fe200078e0a0f */
[----:B------:R-:W-:Y:S01]  /*8f70*/  ISETP.GE.AND P3, PT, R24, RZ, PT ;  /* 0x000000ff1800720c */ /* 0x000fe20003f66270 */
[----:B------:R-:W-:Y:S01]  /*8f80*/  @!P4 IMAD.MOV R14, RZ, RZ, -R14 ;  /* 0x000000ffff0ec224 */ /* 0x000fe200078e0a0e */
[----:B------:R-:W-:Y:S01]  /*8f90*/  ISETP.GT.U32.AND P4, PT, R16, R4, PT ;  /* 0x000000041000720c */ /* 0x000fe20003f84070 */
[----:B------:R-:W-:Y:S01]  /*8fa0*/  @!P2 IMAD.MOV R18, RZ, RZ, -R18 ;  /* 0x000000ffff12a224 */ /* 0x000fe200078e0a12 */
[----:B------:R-:W-:Y:S01]  /*8fb0*/  ISETP.GE.AND P2, PT, R25, RZ, PT ;  /* 0x000000ff1900720c */ /* 0x000fe20003f46270 */
[----:B------:R-:W-:-:S04]  /*8fc0*/  IMAD.HI.U32 R5, R0, R6, RZ ;  /* 0x0000000600057227 */ /* 0x000fc800078e00ff */
[----:B------:R-:W-:Y:S02]  /*8fd0*/  IMAD.MOV R21, RZ, RZ, -R21 ;  /* 0x000000ffff157224 */ /* 0x000fe400078e0a15 */
[----:B------:R-:W-:Y:S01]  /*8fe0*/  @!P0 IMAD.MOV R13, RZ, RZ, -R13 ;  /* 0x000000ffff0d8224 */ /* 0x000fe200078e0a0d */
[----:B------:R-:W-:Y:S01]  /*8ff0*/  ISETP.GE.AND P0, PT, R22, RZ, PT ;  /* 0x000000ff1600720c */ /* 0x000fe20003f06270 */
[----:B------:R-:W-:Y:S01]  /*9000*/  IMAD.MOV R5, RZ, RZ, -R5 ;  /* 0x000000ffff057224 */ /* 0x000fe200078e0a05 */
[----:B------:R-:W-:Y:S01]  /*9010*/  LOP3.LUT R22, RZ, R2, RZ, 0x33, !PT ;  /* 0x00000002ff167212 */ /* 0x000fe200078e33ff */
[C---:B------:R-:W-:Y:S02]  /*9020*/  IMAD R7, R16.reuse, R21, R7 ;  /* 0x0000001510077224 */ /* 0x040fe400078e0207 */
[----:B------:R-:W-:Y:S02]  /*9030*/  VIADD R23, R17, 0xf8 ;  /* 0x000000f811177836 */ /* 0x000fe40000000000 */
[----:B------:R-:W-:-:S02]  /*9040*/  IMAD R5, R16, R5, R6 ;  /* 0x0000000510057224 */ /* 0x000fc400078e0206 */
[----:B------:R-:W-:Y:S01]  /*9050*/  @!P3 IMAD.MOV R11, RZ, RZ, -R11 ;  /* 0x000000ffff0bb224 */ /* 0x000fe200078e0a0b */
[----:B------:R-:W-:Y:S01]  /*9060*/  ISETP.GT.U32.AND P3, PT, R16, R7, PT ;  /* 0x000000071000720c */ /* 0x000fe20003f64070 */
[----:B------:R-:W-:Y:S01]  /*9070*/  @!P4 IMAD.IADD R4, R4, 0x1, -R16 ;  /* 0x000000010404c824 */ /* 0x000fe200078e0a10 */
[----:B------:R-:W-:Y:S01]  /*9080*/  IABS R6, R23 ;  /* 0x0000001700067213 */ /* 0x000fe20000000000 */
[----:B------:R-:W-:Y:S01]  /*9090*/  @!P2 IMAD.MOV R12, RZ, RZ, -R12 ;  /* 0x000000ffff0ca224 */ /* 0x000fe200078e0a0c */
[----:B------:R-:W-:Y:S01]  /*90a0*/  ISETP.GT.U32.AND P4, PT, R16, R5, PT ;  /* 0x000000051000720c */ /* 0x000fe20003f84070 */
[----:B------:R-:W-:Y:S01]  /*90b0*/  @!P0 IMAD.MOV R10, RZ, RZ, -R10 ;  /* 0x000000ffff0a8224 */ /* 0x000fe200078e0a0a */
[----:B------:R-:W-:Y:S01]  /*90c0*/  ISETP.NE.AND P2, PT, R2, RZ, PT ;  /* 0x000000ff0200720c */ /* 0x000fe20003f45270 */
[----:B------:R-:W-:Y:S01]  /*90d0*/  VIADD R21, R17, 0xf6 ;  /* 0x000000f611157836 */ /* 0x000fe20000000000 */
[----:B------:R-:W-:Y:S01]  /*90e0*/  ISETP.GT.U32.AND P0, PT, R16, R4, PT ;  /* 0x000000041000720c */ /* 0x000fe20003f04070 */
[----:B------:R-:W-:Y:S01]  /*90f0*/  IMAD.HI.U32 R8, R0, R6, RZ ;  /* 0x0000000600087227 */ /* 0x000fe200078e00ff */
[----:B------:R-:W-:-:S02]  /*9100*/  SEL R19, R22, R19, !P2 ;  /* 0x0000001316137207 */ /* 0x000fc40005000000 */
[C---:B------:R-:W-:Y:S01]  /*9110*/  SEL R18, R22.reuse, R18, !P2 ;  /* 0x0000001216127207 */ /* 0x040fe20005000000 */
[----:B------:R-:W-:Y:S01]  /*9120*/  IMAD.MOV R8, RZ, RZ, -R8 ;  /* 0x000000ffff087224 */ /* 0x000fe200078e0a08 */
[C---:B------:R-:W-:Y:S01]  /*9130*/  SEL R15, R22.reuse, R15, !P2 ;  /* 0x0000000f160f7207 */ /* 0x040fe20005000000 */
[----:B------:R-:W-:Y:S01]  /*9140*/  @!P3 IMAD.IADD R7, R7, 0x1, -R16 ;  /* 0x000000010707b824 */ /* 0x000fe200078e0a10 */
[C---:B------:R-:W-:Y:S01]  /*9150*/  SEL R14, R22.reuse, R14, !P2 ;  /* 0x0000000e160e7207 */ /* 0x040fe20005000000 */
[----:B------:R-:W-:Y:S01]  /*9160*/  STL [R1+0x250], R19 ;  /* 0x0002501301007387 */ /* 0x000fe20000100800 */
[----:B------:R-:W-:Y:S01]  /*9170*/  SEL R13, R22, R13, !P2 ;  /* 0x0000000d160d7207 */ /* 0x000fe20005000000 */
[----:B------:R-:W-:Y:S01]  /*9180*/  IMAD R8, R16, R8, R6 ;  /* 0x0000000810087224 */ /* 0x000fe200078e0206 */
[C---:B------:R-:W-:Y:S01]  /*9190*/  SEL R12, R22.reuse, R12, !P2 ;  /* 0x0000000c160c7207 */ /* 0x040fe20005000000 */
[----:B------:R-:W-:Y:S01]  /*91a0*/  STL [R1+0x24c], R18 ;  /* 0x00024c1201007387 */ /* 0x000fe20000100800 */
[C---:B------:R-:W-:Y:S01]  /*91b0*/  SEL R11, R22.reuse, R11, !P2 ;  /* 0x0000000b160b7207 */ /* 0x040fe20005000000 */
[----:B------:R-:W-:Y:S01]  /*91c0*/  VIADD R2, R17, 0xf4 ;  /* 0x000000f411027836 */ /* 0x000fe20000000000 */
[----:B------:R-:W-:Y:S01]  /*91d0*/  SEL R10, R22, R10, !P2 ;  /* 0x0000000a160a7207 */ /* 0x000fe20005000000 */
[----:B------:R-:W-:Y:S01]  /*91e0*/  STL [R1+0x248], R15 ;  /* 0x0002480f01007387 */ /* 0x000fe20000100800 */
[----:B------:R-:W-:Y:S01]  /*91f0*/  IABS R9, R21 ;  /* 0x0000001500097213 */ /* 0x000fe20000000000 */
[----:B------:R-:W-:Y:S01]  /*9200*/  @!P4 IMAD.IADD R5, R5, 0x1, -R16 ;  /* 0x000000010505c824 */ /* 0x000fe200078e0a10 */
[----:B------:R-:W-:Y:S01]  /*9210*/  ISETP.GE.AND P2, PT, R17, RZ, PT ;  /* 0x000000ff1100720c */ /* 0x000fe20003f46270 */
[----:B------:R-:W-:Y:S01]  /*9220*/  STL [R1+0x244], R14 ;  /* 0x0002440e01007387 */ /* 0x000fe20000100800 */
[----:B------:R-:W-:Y:S01]  /*9230*/  ISETP.GT.U32.AND P4, PT, R16, R7, PT ;  /* 0x000000071000720c */ /* 0x000fe20003f84070 */
[----:B------:R-:W-:Y:S01]  /*9240*/  IMAD.HI.U32 R6, R0, R9, RZ ;  /* 0x0000000900067227 */ /* 0x000fe200078e00ff */
[----:B------:R-:W-:Y:S01]  /*9250*/  ISETP.GT.U32.AND P3, PT, R16, R8, PT ;  /* 0x000000081000720c */ /* 0x000fe20003f64070 */
[----:B------:R0:W-:Y:S02]  /*9260*/  STL [R1+0x240], R13 ;  /* 0x0002400d01007387 */ /* 0x0001e40000100800 */
[----:B------:R-:W-:-:S02]  /*9270*/  IMAD.MOV R6, RZ, RZ, -R6 ;  /* 0x000000ffff067224 */ /* 0x000fc400078e0a06 */
[----:B------:R1:W-:Y:S01]  /*9280*/  STL [R1+0x23c], R12 ;  /* 0x00023c0c01007387 */ /* 0x0003e20000100800 */
[----:B------:R-:W-:Y:S01]  /*9290*/  @!P0 IMAD.IADD R4, R4, 0x1, -R16 ;  /* 0x0000000104048824 */ /* 0x000fe200078e0a10 */
[C---:B------:R-:W-:Y:S01]  /*92a0*/  ISETP.GT.U32.AND P0, PT, R16.reuse, R5, PT ;  /* 0x000000051000720c */ /* 0x040fe20003f04070 */
[----:B------:R-:W-:Y:S01]  /*92b0*/  IMAD R6, R16, R6, R9 ;  /* 0x0000000610067224 */ /* 0x000fe200078e0209 */
[----:B------:R2:W-:Y:S01]  /*92c0*/  STL [R1+0x238], R11 ;  /* 0x0002380b01007387 */ /* 0x0005e20000100800 */
[----:B------:R-:W-:Y:S02]  /*92d0*/  VIADD R22, R17, 0xc6 ;  /* 0x000000c611167836 */ /* 0x000fe40000000000 */
[----:B0-----:R-:W-:Y:S01]  /*92e0*/  IMAD.MOV.U32 R13, RZ, RZ, R4 ;  /* 0x000000ffff0d7224 */ /* 0x001fe200078e0004 */
[----:B------:R0:W-:Y:S01]  /*92f0*/  STL [R1+0x234], R10 ;  /* 0x0002340a01007387 */ /* 0x0001e20000100800 */
[----:B------:R-:W-:Y:S01]  /*9300*/  @!P4 IMAD.IADD R7, R7, 0x1, -R16 ;  /* 0x000000010707c824 */ /* 0x000fe200078e0a10 */
[----:B------:R-:W-:Y:S01]  /*9310*/  ISETP.GE.AND P4, PT, R21, RZ, PT ;  /* 0x000000ff1500720c */ /* 0x000fe20003f86270 */
[----:B-1----:R-:W-:-:S02]  /*9320*/  IMAD.MOV.U32 R12, RZ, RZ, R20 ;  /* 0x000000ffff0c7224 */ /* 0x002fc400078e0014 */
[----:B------:R-:W-:Y:S01]  /*9330*/  @!P1 IMAD.MOV R13, RZ, RZ, -R13 ;  /* 0x000000ffff0d9224 */ /* 0x000fe200078e0a0d */
[----:B------:R-:W-:Y:S01]  /*9340*/  ISETP.GE.AND P1, PT, R23, RZ, PT ;  /* 0x000000ff1700720c */ /* 0x000fe20003f26270 */
[----:B--2---:R-:W-:Y:S02]  /*9350*/  VIADD R11, R17, 0xf2 ;  /* 0x000000f2110b7836 */ /* 0x004fe40000000000 */
[----:B------:R-:W-:Y:S01]  /*9360*/  @!P2 IMAD.MOV R12, RZ, RZ, -R12 ;  /* 0x000000ffff0ca224 */ /* 0x000fe200078e0a0c */
[----:B0-----:R-:W-:Y:S01]  /*9370*/  IABS R10, R2 ;  /* 0x00000002000a7213 */ /* 0x001fe20000000000 */
[----:B------:R-:W-:Y:S01]  /*9380*/  @!P0 IMAD.IADD R5, R5, 0x1, -R16 ;  /* 0x0000000105058824 */ /* 0x000fe200078e0a10 */
[----:B------:R-:W-:Y:S01]  /*9390*/  IABS R9, R11 ;  /* 0x0000000b00097213 */ /* 0x000fe20000000000 */
[----:B------:R-:W-:Y:S01]  /*93a0*/  IMAD.MOV.U32 R14, RZ, RZ, R7 ;  /* 0x000000ffff0e7224 */ /* 0x000fe200078e0007 */
[----:B------:R0:W-:Y:S01]  /*93b0*/  STL [R1+0x30], R12 ;  /* 0x0000300c01007387 */ /* 0x0001e20000100800 */
[----:B------:R-:W-:Y:S01]  /*93c0*/  IMAD.HI.U32 R4, R0, R10, RZ ;  /* 0x0000000a00047227 */ /* 0x000fe200078e00ff */
[----:B------:R-:W-:-:S02]  /*93d0*/  ISETP.GE.AND P0, PT, R2, RZ, PT ;  /* 0x000000ff0200720c */ /* 0x000fc40003f06270 */
[----:B------:R1:W-:Y:S01]  /*93e0*/  STL [R1+0x1b4], R13 ;  /* 0x0001b40d01007387 */ /* 0x0003e20000100800 */
[----:B------:R-:W-:Y:S01]  /*93f0*/  IMAD.MOV R4, RZ, RZ, -R4 ;  /* 0x000000ffff047224 */ /* 0x000fe200078e0a04 */
[----:B------:R-:W-:Y:S01]  /*9400*/  ISETP.GT.U32.AND P2, PT, R16, R6, PT ;  /* 0x000000061000720c */ /* 0x000fe20003f44070 */
[----:B------:R-:W-:Y:S02]  /*9410*/  @!P3 IMAD.IADD R8, R8, 0x1, -R16 ;  /* 0x000000010808b824 */ /* 0x000fe400078e0a10 */
[----:B------:R-:W-:Y:S02]  /*9420*/  IMAD R10, R16, R4, R10 ;  /* 0x00000004100a7224 */ /* 0x000fe400078e020a */
[----:B0-----:R-:W-:Y:S01]  /*9430*/  IMAD.HI.U32 R12, R0, R9, RZ ;  /* 0x00000009000c7227 */ /* 0x001fe200078e00ff */
[----:B------:R-:W-:-:S03]  /*9440*/  ISETP.GT.U32.AND P3, PT, R16, R8, PT ;  /* 0x000000081000720c */ /* 0x000fc60003f64070 */
[----:B------:R-:W-:Y:S02]  /*9450*/  IMAD.MOV R12, RZ, RZ, -R12 ;  /* 0x000000ffff0c7224 */ /* 0x000fe400078e0a0c */
[----:B-1----:R-:W-:Y:S02]  /*9460*/  IMAD.MOV.U32 R13, RZ, RZ, R5 ;  /* 0x000000ffff0d7224 */ /* 0x002fe400078e0005 */
[C---:B------:R-:W-:Y:S02]  /*9470*/  IMAD R9, R16.reuse, R12, R9 ;  /* 0x0000000c10097224 */ /* 0x040fe400078e0209 */
[----:B------:R-:W-:Y:S01]  /*9480*/  @!P5 IMAD.MOV R14, RZ, RZ, -R14 ;  /* 0x000000ffff0ed224 */ /* 0x000fe200078e0a0e */
[C---:B------:R-:W-:Y:S01]  /*9490*/  ISETP.GT.U32.AND P5, PT, R16.reuse, R10, PT ;  /* 0x0000000a1000720c */ /* 0x040fe20003fa4070 */
[----:B------:R-:W-:Y:S01]  /*94a0*/  @!P6 IMAD.MOV R13, RZ, RZ, -R13 ;  /* 0x000000ffff0de224 */ /* 0x000fe200078e0a0d */
[----:B------:R-:W-:Y:S01]  /*94b0*/  ISETP.GT.U32.AND P6, PT, R16, R9, PT ;  /* 0x000000091000720c */ /* 0x000fe20003fc4070 */
[C---:B------:R-:W-:Y:S01]  /*94c0*/  VIADD R12, R17.reuse, 0xf0 ;  /* 0x000000f0110c7836 */ /* 0x040fe20000000000 */
[----:B------:R0:W-:Y:S01]  /*94d0*/  STL [R1+0x2c], R14 ;  /* 0x00002c0e01007387 */ /* 0x0001e20000100800 */
[----:B------:R-:W-:-:S02]  /*94e0*/  VIADD R2, R17, 0xee ;  /* 0x000000ee11027836 */ /* 0x000fc40000000000 */
[--C-:B------:R-:W-:Y:S01]  /*94f0*/  @!P3 IMAD.IADD R8, R8, 0x1, -R16.reuse ;  /* 0x000000010808b824 */ /* 0x100fe200078e0a10 */
[----:B------:R-:W-:Y:S01]  /*9500*/  IABS R7, R12 ;  /* 0x0000000c00077213 */ /* 0x000fe20000000000 */
[--C-:B------:R-:W-:Y:S01]  /*9510*/  @!P2 IMAD.IADD R6, R6, 0x1, -R16.reuse ;  /* 0x000000010606a824 */ /* 0x100fe200078e0a10 */
[----:B------:R-:W-:Y:S01]  /*9520*/  IABS R4, R2 ;  /* 0x0000000200047213 */ /* 0x000fe20000000000 */
[----:B------:R-:W-:Y:S01]  /*9530*/  STL [R1+0x28], R13 ;  /* 0x0000280d01007387 */ /* 0x000fe20000100800 */
[----:B------:R-:W-:Y:S01]  /*9540*/  ISETP.GE.AND P3, PT, R11, RZ, PT ;  /* 0x000000ff0b00720c */ /* 0x000fe20003f66270 */
[--C-:B------:R-:W-:Y:S01]  /*9550*/  @!P5 IMAD.IADD R10, R10, 0x1, -R16.reuse ;  /* 0x000000010a0ad824 */ /* 0x100fe200078e0a10 */
[C---:B------:R-:W-:Y:S01]  /*9560*/  ISETP.GT.U32.AND P2, PT, R16.reuse, R6, PT ;  /* 0x000000061000720c */ /* 0x040fe20003f44070 */
[----:B------:R-:W-:Y:S02]  /*9570*/  IMAD.MOV.U32 R5, RZ, RZ, R7 ;  /* 0x000000ffff057224 */ /* 0x000fe400078e0007 */
[----:B------:R-:W-:Y:S01]  /*9580*/  @!P6 IMAD.IADD R9, R9, 0x1, -R16 ;  /* 0x000000010909e824 */ /* 0x000fe200078e0a10 */
[----:B------:R-:W-:Y:S01]  /*9590*/  ISETP.GT.U32.AND P5, PT, R16, R10, PT ;  /* 0x0000000a1000720c */ /* 0x000fe20003fa4070 */
[----:B------:R-:W-:-:S03]  /*95a0*/  IMAD.HI.U32 R11, R0, R5, RZ ;  /* 0x00000005000b7227 */ /* 0x000fc600078e00ff */
[----:B------:R-:W-:Y:S01]  /*95b0*/  ISETP.GT.U32.AND P6, PT, R16, R9, PT ;  /* 0x000000091000720c */ /* 0x000fe20003fc4070 */
[----:B------:R-:W-:-:S04]  /*95c0*/  IMAD.HI.U32 R7, R0, R4, RZ ;  /* 0x0000000400077227 */ /* 0x000fc800078e00ff */
[----:B------:R-:W-:Y:S02]  /*95d0*/  IMAD.MOV R11, RZ, RZ, -R11 ;  /* 0x000000ffff0b7224 */ /* 0x000fe400078e0a0b */
[----:B------:R-:W-:Y:S02]  /*95e0*/  IMAD.MOV R7, RZ, RZ, -R7 ;  /* 0x000000ffff077224 */ /* 0x000fe400078e0a07 */
[C---:B------:R-:W-:Y:S02]  /*95f0*/  IMAD R11, R16.reuse, R11, R5 ;  /* 0x0000000b100b7224 */ /* 0x040fe400078e0205 */
[----:B------:R-:W-:Y:S02]  /*9600*/  IMAD R4, R16, R7, R4 ;  /* 0x0000000710047224 */ /* 0x000fe400078e0204 */
[--C-:B------:R-:W-:Y:S01]  /*9610*/  @!P5 IMAD.IADD R10, R10, 0x1, -R16.reuse ;  /* 0x000000010a0ad824 */ /* 0x100fe200078e0a10 */
[C---:B------:R-:W-:Y:S01]  /*9620*/  ISETP.GT.U32.AND P5, PT, R16.reuse, R11, PT ;  /* 0x0000000b1000720c */ /* 0x040fe20003fa4070 */
[----:B------:R-:W-:Y:S01]  /*9630*/  @!P6 IMAD.IADD R9, R9, 0x1, -R16 ;  /* 0x000000010909e824 */ /* 0x000fe200078e0a10 */
[----:B------:R-:W-:Y:S01]  /*9640*/  ISETP.GT.U32.AND P6, PT, R16, R4, PT ;  /* 0x000000041000720c */ /* 0x000fe20003fc4070 */
[----:B0-----:R-:W-:-:S02]  /*9650*/  IMAD.MOV.U32 R14, RZ, RZ, R8 ;  /* 0x000000ffff0e7224 */ /* 0x001fc400078e0008 */
[C---:B------:R-:W-:Y:S02]  /*9660*/  VIADD R8, R17.reuse, 0xea ;  /* 0x000000ea11087836 */ /* 0x040fe40000000000 */
[C---:B------:R-:W-:Y:S02]  /*9670*/  VIADD R7, R17.reuse, 0xe8 ;  /* 0x000000e811077836 */ /* 0x040fe40000000000 */
[----:B------:R-:W-:Y:S01]  /*9680*/  @!P1 IMAD.MOV R14, RZ, RZ, -R14 ;  /* 0x000000ffff0e9224 */ /* 0x000fe200078e0a0e */
[----:B------:R-:W-:Y:S01]  /*9690*/  IABS R18, R8 ;  /* 0x0000000800127213 */ /* 0x000fe20000000000 */
[----:B------:R-:W-:Y:S01]  /*96a0*/  VIADD R5, R17, 0xe6 ;  /* 0x000000e611057836 */ /* 0x000fe20000000000 */
[----:B------:R-:W-:Y:S01]  /*96b0*/  IABS R15, R7 ;  /* 0x00000007000f7213 */ /* 0x000fe20000000000 */
[--C-:B------:R-:W-:Y:S01]  /*96c0*/  @!P5 IMAD.IADD R11, R11, 0x1, -R16.reuse ;  /* 0x000000010b0bd824 */ /* 0x100fe200078e0a10 */
[----:B------:R0:W-:Y:S01]  /*96d0*/  STL [R1+0x24], R14 ;  /* 0x0000240e01007387 */ /* 0x0001e20000100800 */
[----:B------:R-:W-:Y:S01]  /*96e0*/  @!P6 IMAD.IADD R4, R4, 0x1, -R16 ;  /* 0x000000010404e824 */ /* 0x000fe200078e0a10 */
[----:B------:R-:W-:Y:S01]  /*96f0*/  ISETP.GE.AND P1, PT, R2, RZ, PT ;  /* 0x000000ff0200720c */ /* 0x000fe20003f26270 */
[----:B------:R-:W-:Y:S01]  /*9700*/  IMAD.HI.U32 R20, R0, R18, RZ ;  /* 0x0000001200147227 */ /* 0x000fe200078e00ff */
[----:B------:R-:W-:-:S03]  /*9710*/  ISETP.GT.U32.AND P6, PT, R16, R11, PT ;  /* 0x0000000b1000720c */ /* 0x000fc60003fc4070 */
[----:B------:R-:W-:Y:S02]  /*9720*/  IMAD.MOV R20, RZ, RZ, -R20 ;  /* 0x000000ffff147224 */ /* 0x000fe400078e0a14 */
[----:B------:R-:W-:Y:S01]  /*9730*/  @!P2 IMAD.IADD R6, R6, 0x1, -R16 ;  /* 0x000000010606a824 */ /* 0x000fe200078e0a10 */
[----:B------:R-:W-:Y:S01]  /*9740*/  ISETP.GE.AND P2, PT, R12, RZ, PT ;  /* 0x000000ff0c00720c */ /* 0x000fe20003f46270 */
[----:B0-----:R-:W-:Y:S01]  /*9750*/  IMAD.HI.U32 R14, R0, R15, RZ ;  /* 0x0000000f000e7227 */ /* 0x001fe200078e00ff */
[----:B------:R-:W-:-:S03]  /*9760*/  IABS R12, R5 ;  /* 0x00000005000c7213 */ /* 0x000fc60000000000 */
[----:B------:R-:W-:Y:S02]  /*9770*/  IMAD.MOV R14, RZ, RZ, -R14 ;  /* 0x000000ffff0e7224 */ /* 0x000fe400078e0a0e */
[C---:B------:R-:W-:Y:S02]  /*9780*/  IMAD R18, R16.reuse, R20, R18 ;  /* 0x0000001410127224 */ /* 0x040fe400078e0212 */
[C---:B------:R-:W-:Y:S02]  /*9790*/  IMAD R15, R16.reuse, R14, R15 ;  /* 0x0000000e100f7224 */ /* 0x040fe400078e020f */
[----:B------:R-:W-:Y:S02]  /*97a0*/  IMAD.MOV.U32 R21, RZ, RZ, R10 ;  /* 0x000000ffff157224 */ /* 0x000fe400078e000a */
[----:B------:R-:W-:Y:S01]  /*97b0*/  @!P6 IMAD.IADD R11, R11, 0x1, -R16 ;  /* 0x000000010b0be824 */ /* 0x000fe200078e0a10 */
[----:B------:R-:W-:Y:S01]  /*97c0*/  ISETP.GT.U32.AND P6, PT, R16, R18, PT ;  /* 0x000000121000720c */ /* 0x000fe20003fc4070 */
[----:B------:R-:W-:-:S02]  /*97d0*/  IMAD.MOV.U32 R14, RZ, RZ, R9 ;  /* 0x000000ffff0e7224 */ /* 0x000fc400078e0009 */
[----:B------:R-:W-:Y:S02]  /*97e0*/  VIADD R13, R17, 0xec ;  /* 0x000000ec110d7836 */ /* 0x000fe40000000000 */
[----:B------:R-:W-:Y:S02]  /*97f0*/  @!P4 IMAD.MOV R6, RZ, RZ, -R6 ;  /* 0x000000ffff06c224 */ /* 0x000fe400078e0a06 */
[----:B------:R-:W-:Y:S01]  /*9800*/  IMAD.HI.U32 R10, R0, R12, RZ ;  /* 0x0000000c000a7227 */ /* 0x000fe200078e00ff */
[----:B------:R-:W-:Y:S02]  /*9810*/  IABS R19, R13 ;  /* 0x0000000d00137213 */ /* 0x000fe40000000000 */
[----:B------:R-:W-:Y:S01]  /*9820*/  STL [R1+0x1c], R6 ;  /* 0x00001c0601007387 */ /* 0x000fe20000100800 */
[----:B------:R-:W-:Y:S01]  /*9830*/  @!P0 IMAD.MOV R21, RZ, RZ, -R21 ;  /* 0x000000ffff158224 */ /* 0x000fe200078e0a15 */
[----:B------:R-:W-:Y:S01]  /*9840*/  ISETP.GT.U32.AND P0, PT, R16, R4, PT ;  /* 0x000000041000720c */ /* 0x000fe20003f04070 */
[----:B------:R-:W-:Y:S01]  /*9850*/  @!P3 IMAD.MOV R14, RZ, RZ, -R14 ;  /* 0x000000ffff0eb224 */ /* 0x000fe200078e0a0e */
[----:B------:R-:W-:Y:S01]  /*9860*/  ISETP.GE.AND P4, PT, R13, RZ, PT ;  /* 0x000000ff0d00720c */ /* 0x000fe20003f86270 */
[----:B------:R-:W-:Y:S01]  /*9870*/  IMAD.MOV R10, RZ, RZ, -R10 ;  /* 0x000000ffff0a7224 */ /* 0x000fe200078e0a0a */
[----:B------:R-:W-:Y:S01]  /*9880*/  STL [R1+0x18], R21 ;  /* 0x0000181501007387 */ /* 0x000fe20000100800 */
[----:B------:R-:W-:Y:S01]  /*9890*/  IMAD.HI.U32 R2, R0, R19, RZ ;  /* 0x0000001300027227 */ /* 0x000fe200078e00ff */
[----:B------:R-:W-:-:S02]  /*98a0*/  ISETP.GE.AND P3, PT, R8, RZ, PT ;  /* 0x000000ff0800720c */ /* 0x000fc40003f66270 */
[----:B------:R0:W-:Y:S01]  /*98b0*/  STL [R1+0x14], R14 ;  /* 0x0000140e01007387 */ /* 0x0001e20000100800 */
[----:B------:R-:W-:Y:S02]  /*98c0*/  IMAD.MOV.U32 R13, RZ, RZ, R11 ;  /* 0x000000ffff0d7224 */ /* 0x000fe400078e000b */
[----:B------:R-:W-:Y:S02]  /*98d0*/  @!P6 IMAD.IADD R18, R18, 0x1, -R16 ;  /* 0x000000011212e824 */ /* 0x000fe400078e0a10 */
[----:B------:R-:W-:Y:S02]  /*98e0*/  IMAD.MOV R2, RZ, RZ, -R2 ;  /* 0x000000ffff027224 */ /* 0x000fe400078e0a02 */
[----:B------:R-:W-:Y:S01]  /*98f0*/  @!P2 IMAD.MOV R13, RZ, RZ, -R13 ;  /* 0x000000ffff0da224 */ /* 0x000fe200078e0a0d */
[C---:B------:R-:W-:Y:S01]  /*9900*/  ISETP.GT.U32.AND P2, PT, R16.reuse, R15, PT ;  /* 0x0000000f1000720c */ /* 0x040fe20003f44070 */
[C---:B------:R-:W-:Y:S02]  /*9910*/  IMAD R19, R16.reuse, R2, R19 ;  /* 0x0000000210137224 */ /* 0x040fe400078e0213 */
[C---:B0-----:R-:W-:Y:S01]  /*9920*/  IMAD R14, R16.reuse, R10, R12 ;  /* 0x0000000a100e7224 */ /* 0x041fe200078e020c */
[----:B------:R0:W-:Y:S01]  /*9930*/  STL [R1+0x10], R13 ;  /* 0x0000100d01007387 */ /* 0x0001e20000100800 */
[C---:B------:R-:W-:Y:S01]  /*9940*/  VIADD R2, R17.reuse, 0xe4 ;  /* 0x000000e411027836 */ /* 0x040fe20000000000 */
[----:B------:R-:W-:Y:S01]  /*9950*/  ISETP.GT.U32.AND P5, PT, R16, R19, PT ;  /* 0x000000131000720c */ /* 0x000fe20003fa4070 */
[----:B------:R-:W-:Y:S01]  /*9960*/  @!P0 IMAD.IADD R4, R4, 0x1, -R16 ;  /* 0x0000000104048824 */ /* 0x000fe200078e0a10 */
[C---:B------:R-:W-:Y:S01]  /*9970*/  ISETP.GT.U32.AND P6, PT, R16.reuse, R14, PT ;  /* 0x0000000e1000720c */ /* 0x040fe20003fc4070 */
[----:B------:R-:W-:Y:S01]  /*9980*/  VIADD R11, R17, 0xe2 ;  /* 0x000000e2110b7836 */ /* 0x000fe20000000000 */
[----:B------:R-:W-:Y:S01]  /*9990*/  IABS R6, R2 ;  /* 0x0000000200067213 */ /* 0x000fe20000000000 */
[----:B------:R-:W-:Y:S01]  /*99a0*/  IMAD.MOV.U32 R8, RZ, RZ, R4 ;  /* 0x000000ffff087224 */ /* 0x000fe200078e0004 */
[----:B------:R-:W-:Y:S01]  /*99b0*/  ISETP.GE.AND P0, PT, R7, RZ, PT ;  /* 0x000000ff0700720c */ /* 0x000fe20003f06270 */
[----:B------:R-:W-:Y:S01]  /*99c0*/  @!P2 IMAD.IADD R15, R15, 0x1, -R16 ;  /* 0x000000010f0fa824 */ /* 0x000fe200078e0a10 */
[----:B------:R-:W-:Y:S01]  /*99d0*/  IABS R12, R11 ;  /* 0x0000000b000c7213 */ /* 0x000fe20000000000 */
[----:B------:R-:W-:Y:S01]  /*99e0*/  @!P1 IMAD.MOV R8, RZ, RZ, -R8 ;  /* 0x000000ffff089224 */ /* 0x000fe200078e0a08 */
[----:B------:R-:W-:Y:S01]  /*99f0*/  ISETP.GT.U32.AND P1, PT, R16, R18, PT ;  /* 0x000000121000720c */ /* 0x000fe20003f24070 */
[----:B------:R-:W-:Y:S01]  /*9a00*/  IMAD.HI.U32 R9, R0, R6, RZ ;  /* 0x0000000600097227 */ /* 0x000fe200078e00ff */
[----:B------:R-:W-:-:S02]  /*9a10*/  ISETP.GT.U32.AND P2, PT, R16, R15, PT ;  /* 0x0000000f1000720c */ /* 0x000fc40003f44070 */
[----:B------:R1:W-:Y:S01]  /*9a20*/  STL [R1+0xc], R8 ;  /* 0x00000c0801007387 */ /* 0x0003e20000100800 */
[----:B------:R-:W-:Y:S02]  /*9a30*/  @!P6 IMAD.IADD R14, R14, 0x1, -R16 ;  /* 0x000000010e0ee824 */ /* 0x000fe400078e0a10 */
[----:B------:R-:W-:-:S03]  /*9a40*/  IMAD.HI.U32 R4, R0, R12, RZ ;  /* 0x0000000c00047227 */ /* 0x000fc600078e00ff */
[C---:B------:R-:W-:Y:S01]  /*9a50*/  ISETP.GT.U32.AND P6, PT, R16.reuse, R14, PT ;  /* 0x0000000e1000720c */ /* 0x040fe20003fc4070 */
[----:B------:R-:W-:Y:S02]  /*9a60*/  IMAD.MOV R9, RZ, RZ, -R9 ;  /* 0x000000ffff097224 */ /* 0x000fe400078e0a09 */
[----:B------:R-:W-:Y:S02]  /*9a70*/  @!P5 IMAD.IADD R19, R19, 0x1, -R16 ;  /* 0x000000011313d824 */ /* 0x000fe400078e0a10 */
[----:B------:R-:W-:Y:S02]  /*9a80*/  IMAD.MOV R4, RZ, RZ, -R4 ;  /* 0x000000ffff047224 */ /* 0x000fe400078e0a04 */
[C---:B0-----:R-:W-:Y:S01]  /*9a90*/  IMAD R13, R16.reuse, R9, R6 ;  /* 0x00000009100d7224 */ /* 0x041fe200078e0206 */
[C---:B------:R-:W-:Y:S01]  /*9aa0*/  ISETP.GT.U32.AND P5, PT, R16.reuse, R19, PT ;  /* 0x000000131000720c */ /* 0x040fe20003fa4070 */
[----:B------:R-:W-:Y:S02]  /*9ab0*/  VIADD R10, R17, 0xe0 ;  /* 0x000000e0110a7836 */ /* 0x000fe40000000000 */
[----:B------:R-:W-:-:S02]  /*9ac0*/  IMAD R12, R16, R4, R12 ;  /* 0x00000004100c7224 */ /* 0x000fc400078e020c */
[--C-:B------:R-:W-:Y:S01]  /*9ad0*/  @!P1 IMAD.IADD R18, R18, 0x1, -R16.reuse ;  /* 0x0000000112129824 */ /* 0x100fe200078e0a10 */
[----:B------:R-:W-:Y:S01]  /*9ae0*/  ISETP.GT.U32.AND P1, PT, R16, R13, PT ;  /* 0x0000000d1000720c */ /* 0x000fe20003f24070 */
[----:B------:R-:W-:Y:S01]  /*9af0*/  VIADD R9, R17, 0xde ;  /* 0x000000de11097836 */ /* 0x000fe20000000000 */
[----:B------:R-:W-:Y:S01]  /*9b00*/  IABS R7, R10 ;  /* 0x0000000a00077213 */ /* 0x000fe20000000000 */
[--C-:B------:R-:W-:Y:S01]  /*9b10*/  @!P6 IMAD.IADD R14, R14, 0x1, -R16.reuse ;  /* 0x000000010e0ee824 */ /* 0x100fe200078e0a10 */
[----:B------:R-:W-:Y:S01]  /*9b20*/  ISETP.GT.U32.AND P6, PT, R16, R12, PT ;  /* 0x0000000c1000720c */ /* 0x000fe20003fc4070 */
[----:B------:R-:W-:Y:S01]  /*9b30*/  @!P2 IMAD.IADD R15, R15, 0x1, -R16 ;  /* 0x000000010f0fa824 */ /* 0x000fe200078e0a10 */
[----:B------:R-:W-:Y:S01]  /*9b40*/  IABS R6, R9 ;  /* 0x0000000900067213 */ /* 0x000fe20000000000 */
[----:B-1----:R-:W-:Y:S01]  /*9b50*/  VIADD R8, R17, 0xdc ;  /* 0x000000dc11087836 */ /* 0x002fe20000000000 */
[----:B------:R-:W-:Y:S01]  /*9b60*/  ISETP.GE.AND P2, PT, R2, RZ, PT ;  /* 0x000000ff0200720c */ /* 0x000fe20003f46270 */
[----:B------:R-:W-:-:S04]  /*9b70*/  IMAD.HI.U32 R2, R0, R7, RZ ;  /* 0x0000000700027227 */ /* 0x000fc800078e00ff */
[----:B------:R-:W-:-:S04]  /*9b80*/  IMAD.HI.U32 R20, R0, R6, RZ ;  /* 0x0000000600147227 */ /* 0x000fc800078e00ff */
[----:B------:R-:W-:Y:S01]  /*9b90*/  @!P5 IMAD.IADD R19, R19, 0x1, -R16 ;  /* 0x000000011313d824 */ /* 0x000fe200078e0a10 */
[----:B------:R-:W-:Y:S01]  /*9ba0*/  ISETP.GE.AND P5, PT, R5, RZ, PT ;  /* 0x000000ff0500720c */ /* 0x000fe20003fa6270 */
[----:B------:R-:W-:Y:S01]  /*9bb0*/  IMAD.MOV R2, RZ, RZ, -R2 ;  /* 0x000000ffff027224 */ /* 0x000fe200078e0a02 */
[----:B------:R-:W-:Y:S01]  /*9bc0*/  IABS R5, R8 ;  /* 0x0000000800057213 */ /* 0x000fe20000000000 */
[----:B------:R-:W-:Y:S01]  /*9bd0*/  @!P1 IMAD.IADD R13, R13, 0x1, -R16 ;  /* 0x000000010d0d9824 */ /* 0x000fe200078e0a10 */
[----:B------:R-:W-:Y:S01]  /*9be0*/  ISETP.GE.AND P1, PT, R11, RZ, PT ;  /* 0x000000ff0b00720c */ /* 0x000fe20003f26270 */
[----:B------:R-:W-:Y:S02]  /*9bf0*/  IMAD.MOV R20, RZ, RZ, -R20 ;  /* 0x000000ffff147224 */ /* 0x000fe400078e0a14 */
[----:B------:R-:W-:Y:S02]  /*9c00*/  IMAD R2, R16, R2, R7 ;  /* 0x0000000210027224 */ /* 0x000fe400078e0207 */
[----:B------:R-:W-:Y:S01]  /*9c10*/  @!P6 IMAD.IADD R12, R12, 0x1, -R16 ;  /* 0x000000010c0ce824 */ /* 0x000fe200078e0a10 */
[----:B------:R-:W-:Y:S01]  /*9c20*/  ISETP.GT.U32.AND P6, PT, R16, R13, PT ;  /* 0x0000000d1000720c */ /* 0x000fe20003fc4070 */
[----:B------:R-:W-:-:S02]  /*9c30*/  IMAD.MOV.U32 R21, RZ, RZ, R18 ;  /* 0x000000ffff157224 */ /* 0x000fc400078e0012 */
[----:B------:R-:W-:Y:S02]  /*9c40*/  IMAD R20, R16, R20, R6 ;  /* 0x0000001410147224 */ /* 0x000fe400078e0206 */
[----:B------:R-:W-:-:S04]  /*9c50*/  IMAD.HI.U32 R4, R0, R5, RZ ;  /* 0x0000000500047227 */ /* 0x000fc800078e00ff */
[----:B------:R-:W-:Y:S02]  /*9c60*/  VIADD R6, R17, 0xda ;  /* 0x000000da11067836 */ /* 0x000fe40000000000 */
[----:B------:R-:W-:Y:S01]  /*9c70*/  @!P4 IMAD.MOV R19, RZ, RZ, -R19 ;  /* 0x000000ffff13c224 */ /* 0x000fe200078e0a13 */
[C---:B------:R-:W-:Y:S01]  /*9c80*/  ISETP.GT.U32.AND P4, PT, R16.reuse, R2, PT ;  /* 0x000000021000720c */ /* 0x040fe20003f84070 */
[----:B------:R-:W-:Y:S01]  /*9c90*/  @!P3 IMAD.MOV R21, RZ, RZ, -R21 ;  /* 0x000000ffff15b224 */ /* 0x000fe200078e0a15 */
[C---:B------:R-:W-:Y:S01]  /*9ca0*/  ISETP.GT.U32.AND P3, PT, R16.reuse, R12, PT ;  /* 0x0000000c1000720c */ /* 0x040fe20003f64070 */
[----:B------:R-:W-:Y:S01]  /*9cb0*/  IMAD.MOV R4, RZ, RZ, -R4 ;  /* 0x000000ffff047224 */ /* 0x000fe200078e0a04 */
[----:B------:R-:W-:Y:S01]  /*9cc0*/  IABS R11, R6 ;  /* 0x00000006000b7213 */ /* 0x000fe20000000000 */
[----:B------:R-:W-:Y:S01]  /*9cd0*/  @!P0 IMAD.MOV R15, RZ, RZ, -R15 ;  /* 0x000000ffff0f8224 */ /* 0x000fe200078e0a0f */
[C---:B------:R-:W-:Y:S01]  /*9ce0*/  ISETP.GT.U32.AND P0, PT, R16.reuse, R20, PT ;  /* 0x000000141000720c */ /* 0x040fe20003f04070 */
[----:B------:R-:W-:Y:S01]  /*9cf0*/  IMAD R4, R16, R4, R5 ;  /* 0x0000000410047224 */ /* 0x000fe200078e0205 */
[----:B------:R-:W-:Y:S01]  /*9d00*/  STL [R1+0x8], R19 ;  /* 0x0000081301007387 */ /* 0x000fe20000100800 */
[----:B------:R-:W-:-:S02]  /*9d10*/  IMAD.MOV.U32 R29, RZ, RZ, R14 ;  /* 0x000000ffff1d7224 */ /* 0x000fc400078e000e */
[----:B------:R-:W-:Y:S01]  /*9d20*/  IMAD.HI.U32 R14, R0, R11, RZ ;  /* 0x0000000b000e7227 */ /* 0x000fe200078e00ff */
[----:B------:R-:W-:Y:S03]  /*9d30*/  STL [R1+0x4], R21 ;  /* 0x0000041501007387 */ /* 0x000fe60000100800 */
[----:B------:R-:W-:Y:S01]  /*9d40*/  @!P6 IMAD.IADD R13, R13, 0x1, -R16 ;  /* 0x000000010d0de824 */ /* 0x000fe200078e0a10 */
[----:B------:R-:W-:Y:S01]  /*9d50*/  ISETP.GT.U32.AND P6, PT, R16, R4, PT ;  /* 0x000000041000720c */ /* 0x000fe20003fc4070 */
[----:B------:R-:W-:Y:S01]  /*9d60*/  IMAD.MOV R14, RZ, RZ, -R14 ;  /* 0x000000ffff0e7224 */ /* 0x000fe200078e0a0e */
[----:B------:R0:W-:Y:S01]  /*9d70*/  STL [R1], R15 ;  /* 0x0000000f01007387 */ /* 0x0001e20000100800 */
[--C-:B------:R-:W-:Y:S01]  /*9d80*/  @!P3 IMAD.IADD R12, R12, 0x1, -R16.reuse ;  /* 0x000000010c0cb824 */ /* 0x100fe200078e0a10 */
[----:B------:R-:W-:Y:S01]  /*9d90*/  ISETP.GE.AND P3, PT, R9, RZ, PT ;  /* 0x000000ff0900720c */ /* 0x000fe20003f66270 */
[----:B------:R-:W-:Y:S01]  /*9da0*/  @!P4 IMAD.IADD R2, R2, 0x1, -R16 ;  /* 0x000000010202c824 */ /* 0x000fe200078e0a10 */
[----:B------:R-:W-:Y:S01]  /*9db0*/  ISETP.GE.AND P4, PT, R8, RZ, PT ;  /* 0x000000ff0800720c */ /* 0x000fe20003f86270 */
[----:B------:R-:W-:-:S02]  /*9dc0*/  IMAD R8, R16, R14, R11 ;  /* 0x0000000e10087224 */ /* 0x000fc400078e020b */
[----:B------:R-:W-:Y:S01]  /*9dd0*/  @!P0 IMAD.IADD R20, R20, 0x1, -R16 ;  /* 0x0000000114148824 */ /* 0x000fe200078e0a10 */
[C---:B------:R-:W-:Y:S01]  /*9de0*/  ISETP.GT.U32.AND P0, PT, R16.reuse, R2, PT ;  /* 0x000000021000720c */ /* 0x040fe20003f04070 */
[----:B------:R-:W-:Y:S02]  /*9df0*/  IMAD.MOV.U32 R11, RZ, RZ, R12 ;  /* 0x000000ffff0b7224 */ /* 0x000fe400078e000c */
[C---:B------:R-:W-:Y:S02]  /*9e00*/  VIADD R5, R17.reuse, 0xd8 ;  /* 0x000000d811057836 */ /* 0x040fe40000000000 */
[----:B------:R-:W-:Y:S01]  /*9e10*/  @!P1 IMAD.MOV R11, RZ, RZ, -R11 ;  /* 0x000000ffff0b9224 */ /* 0x000fe200078e0a0b */
[----:B------:R-:W-:Y:S01]  /*9e20*/  ISETP.GT.U32.AND P1, PT, R16, R8, PT ;  /* 0x000000081000720c */ /* 0x000fe20003f24070 */
[----:B0-----:R-:W-:Y:S01]  /*9e30*/  IMAD.MOV.U32 R15, RZ, RZ, R13 ;  /* 0x000000ffff0f7224 */ /* 0x001fe200078e000d */
[----:B------:R-:W-:Y:S01]  /*9e40*/  IABS R7, R5 ;  /* 0x0000000500077213 */ /* 0x000fe20000000000 */
[----:B------:R-:W-:Y:S01]  /*9e50*/  @!P6 IMAD.IADD R4, R4, 0x1, -R16 ;  /* 0x000000010404e824 */ /* 0x000fe200078e0a10 */
[----:B------:R-:W-:Y:S01]  /*9e60*/  ISETP.GT.U32.AND P6, PT, R16, R20, PT ;  /* 0x000000141000720c */ /* 0x000fe20003fc4070 */
[----:B------:R-:W-:Y:S01]  /*9e70*/  @!P5 IMAD.MOV R29, RZ, RZ, -R29 ;  /* 0x000000ffff1dd224 */ /* 0x000fe200078e0a1d */
[----:B------:R-:W-:Y:S01]  /*9e80*/  ISETP.GE.AND P5, PT, R10, RZ, PT ;  /* 0x000000ff0a00720c */ /* 0x000fe20003fa6270 */
[----:B------:R-:W-:Y:S01]  /*9e90*/  @!P2 IMAD.MOV R15, RZ, RZ, -R15 ;  /* 0x000000ffff0fa224 */ /* 0x000fe200078e0a0f */
[----:B------:R-:W-:Y:S01]  /*9ea0*/  ISETP.GT.U32.AND P2, PT, R16, R4, PT ;  /* 0x000000041000720c */ /* 0x000fe20003f44070 */
[----:B------:R-:W-:-:S02]  /*9eb0*/  VIADD R10, R17, 0xd4 ;  /* 0x000000d4110a7836 */ /* 0x000fc40000000000 */
[--C-:B------:R-:W-:Y:S01]  /*9ec0*/  @!P0 IMAD.IADD R2, R2, 0x1, -R16.reuse ;  /* 0x0000000102028824 */ /* 0x100fe200078e0a10 */
[----:B------:R0:W-:Y:S01]  /*9ed0*/  STL [R1+0x1b0], R15 ;  /* 0x0001b00f01007387 */ /* 0x0001e20000100800 */
[----:B------:R-:W-:Y:S01]  /*9ee0*/  IMAD.HI.U32 R9, R0, R7, RZ ;  /* 0x0000000700097227 */ /* 0x000fe200078e00ff */
[----:B------:R-:W-:Y:S02]  /*9ef0*/  ISETP.GE.AND P0, PT, R6, RZ, PT ;  /* 0x000000ff0600720c */ /* 0x000fe40003f06270 */
[----:B------:R-:W-:Y:S01]  /*9f00*/  IABS R6, R10 ;  /* 0x0000000a00067213 */ /* 0x000fe20000000000 */
[----:B------:R-:W-:Y:S01]  /*9f10*/  @!P1 IMAD.IADD R8, R8, 0x1, -R16 ;  /* 0x0000000108089824 */ /* 0x000fe200078e0a10 */
[----:B------:R1:W-:Y:S01]  /*9f20*/  STL [R1+0x1ac], R11 ;  /* 0x0001ac0b01007387 */ /* 0x0003e20000100800 */
[----:B------:R-:W-:Y:S02]  /*9f30*/  IMAD.MOV R9, RZ, RZ, -R9 ;  /* 0x000000ffff097224 */ /* 0x000fe400078e0a09 */
[----:B------:R-:W-:-:S02]  /*9f40*/  VIADD R13, R17, 0xd6 ;  /* 0x000000d6110d7836 */ /* 0x000fc40000000000 */
[----:B0-----:R-:W-:Y:S02]  /*9f50*/  IMAD.MOV.U32 R15, RZ, RZ, R2 ;  /* 0x000000ffff0f7224 */ /* 0x001fe400078e0002 */
[C---:B------:R-:W-:Y:S01]  /*9f60*/  IMAD R9, R16.reuse, R9, R7 ;  /* 0x0000000910097224 */ /* 0x040fe200078e0207 */
[----:B------:R-:W-:Y:S01]  /*9f70*/  IABS R7, R13 ;  /* 0x0000000d00077213 */ /* 0x000fe20000000000 */
[----:B------:R-:W-:Y:S01]  /*9f80*/  @!P5 IMAD.MOV R15, RZ, RZ, -R15 ;  /* 0x000000ffff0fd224 */ /* 0x000fe200078e0a0f */
[----:B------:R-:W-:Y:S01]  /*9f90*/  ISETP.GT.U32.AND P5, PT, R16, R8, PT ;  /* 0x000000081000720c */ /* 0x000fe20003fa4070 */
[----:B-1----:R-:W-:Y:S01]  /*9fa0*/  VIADD R11, R17, 0xd2 ;  /* 0x000000d2110b7836 */ /* 0x002fe20000000000 */
[----:B------:R-:W-:Y:S01]  /*9fb0*/  ISETP.GE.AND P1, PT, R13, RZ, PT ;  /* 0x000000ff0d00720c */ /* 0x000fe20003f26270 */
[----:B------:R-:W-:Y:S01]  /*9fc0*/  IMAD.HI.U32 R12, R0, R6, RZ ;  /* 0x00000006000c7227 */ /* 0x000fe200078e00ff */
[----:B------:R-:W-:Y:S03]  /*9fd0*/  STL [R1+0x1a8], R15 ;  /* 0x0001a80f01007387 */ /* 0x000fe60000100800 */
[--C-:B------:R-:W-:Y:S01]  /*9fe0*/  @!P2 IMAD.IADD R4, R4, 0x1, -R16.reuse ;  /* 0x000000010404a824 */ /* 0x100fe200078e0a10 */
[----:B------:R-:W-:Y:S01]  /*9ff0*/  ISETP.GE.AND P2, PT, R5, RZ, PT ;  /* 0x000000ff0500720c */ /* 0x000fe20003f46270 */
[----:B------:R-:W-:Y:S01]  /*a000*/  @!P6 IMAD.IADD R20, R20, 0x1, -R16 ;  /* 0x000000011414e824 */ /* 0x000fe200078e0a10 */
[----:B------:R-:W-:Y:S01]  /*a010*/  IABS R5, R11 ;  /* 0x0000000b00057213 */ /* 0x000fe20000000000 */
[----:B------:R-:W-:Y:S01]  /*a020*/  IMAD.MOV R2, RZ, RZ, -R12 ;  /* 0x000000ffff027224 */ /* 0x000fe200078e0a0c */
[----:B------:R-:W-:Y:S01]  /*a030*/  ISETP.GT.U32.AND P6, PT, R16, R9, PT ;  /* 0x000000091000720c */ /* 0x000fe20003fc4070 */
[----:B------:R-:W-:-:S04]  /*a040*/  IMAD.HI.U32 R14, R0, R7, RZ ;  /* 0x00000007000e7227 */ /* 0x000fc800078e00ff */
[----:B------:R-:W-:Y:S02]  /*a050*/  IMAD R6, R16, R2, R6 ;  /* 0x0000000210067224 */ /* 0x000fe400078e0206 */
[----:B------:R-:W-:-:S04]  /*a060*/  IMAD.HI.U32 R2, R0, R5, RZ ;  /* 0x0000000500027227 */ /* 0x000fc800078e00ff */
[----:B------:R-:W-:Y:S02]  /*a070*/  IMAD.MOV R14, RZ, RZ, -R14 ;  /* 0x000000ffff0e7224 */ /* 0x000fe400078e0a0e */
[----:B------:R-:W-:Y:S02]  /*a080*/  IMAD.MOV R2, RZ, RZ, -R2 ;  /* 0x000000ffff027224 */ /* 0x000fe400078e0a02 */
[----:B------:R-:W-:Y:S01]  /*a090*/  @!P5 IMAD.IADD R8, R8, 0x1, -R16 ;  /* 0x000000010808d824 */ /* 0x000fe200078e0a10 */
[C---:B------:R-:W-:Y:S01]  /*a0a0*/  ISETP.GT.U32.AND P5, PT, R16.reuse, R6, PT ;  /* 0x000000061000720c */ /* 0x040fe20003fa4070 */
[C---:B------:R-:W-:Y:S02]  /*a0b0*/  IMAD R7, R16.reuse, R14, R7 ;  /* 0x0000000e10077224 */ /* 0x040fe400078e0207 */
[----:B------:R-:W-:Y:S02]  /*a0c0*/  IMAD.MOV.U32 R12, RZ, RZ, R20 ;  /* 0x000000ffff0c7224 */ /* 0x000fe400078e0014 */
[----:B------:R-:W-:-:S02]  /*a0d0*/  IMAD R5, R16, R2, R5 ;  /* 0x0000000210057224 */ /* 0x000fc400078e0205 */
[----:B------:R-:W-:Y:S02]  /*a0e0*/  IMAD.MOV.U32 R13, RZ, RZ, R8 ;  /* 0x000000ffff0d7224 */ /* 0x000fe400078e0008 */
[----:B------:R-:W-:Y:S02]  /*a0f0*/  @!P6 IMAD.IADD R9, R9, 0x1, -R16 ;  /* 0x000000010909e824 */ /* 0x000fe400078e0a10 */
[----:B------:R-:W-:Y:S01]  /*a100*/  @!P3 IMAD.MOV R12, RZ, RZ, -R12 ;  /* 0x000000ffff0cb224 */ /* 0x000fe200078e0a0c */
[C---:B------:R-:W-:Y:S01]  /*a110*/  ISETP.GT.U32.AND P3, PT, R16.reuse, R7, PT ;  /* 0x000000071000720c */ /* 0x040fe20003f64070 */
[----:B------:R-:W-:Y:S01]  /*a120*/  @!P0 IMAD.MOV R13, RZ, RZ, -R13 ;  /* 0x000000ffff0d8224 */ /* 0x000fe200078e0a0d */
[C---:B------:R-:W-:Y:S01]  /*a130*/  ISETP.GT.U32.AND P0, PT, R16.reuse, R5, PT ;  /* 0x000000051000720c */ /* 0x040fe20003f04070 */
[----:B------:R-:W-:Y:S01]  /*a140*/  @!P4 IMAD.MOV R4, RZ, RZ, -R4 ;  /* 0x000000ffff04c224 */ /* 0x000fe200078e0a04 */
[----:B------:R-:W-:Y:S01]  /*a150*/  ISETP.GT.U32.AND P6, PT, R16, R9, PT ;  /* 0x000000091000720c */ /* 0x000fe20003fc4070 */
[----:B------:R0:W-:Y:S01]  /*a160*/  STL [R1+0x34], R12 ;  /* 0x0000340c01007387 */ /* 0x0001e20000100800 */
[----:B------:R-:W-:Y:S01]  /*a170*/  ISETP.GE.AND P4, PT, R10, RZ, PT ;  /* 0x000000ff0a00720c */ /* 0x000fe20003f86270 */
[----:B------:R-:W-:-:S02]  /*a180*/  VIADD R10, R17, 0xce ;  /* 0x000000ce110a7836 */ /* 0x000fc40000000000 */
[--C-:B------:R-:W-:Y:S01]  /*a190*/  @!P5 IMAD.IADD R6, R6, 0x1, -R16.reuse ;  /* 0x000000010606d824 */ /* 0x100fe200078e0a10 */
[----:B------:R1:W-:Y:S01]  /*a1a0*/  STL [R1+0x3c], R4 ;  /* 0x00003c0401007387 */ /* 0x0003e20000100800 */
[----:B------:R-:W-:Y:S01]  /*a1b0*/  VIADD R2, R17, 0xcc ;  /* 0x000000cc11027836 */ /* 0x000fe20000000000 */
[----:B------:R-:W-:Y:S01]  /*a1c0*/  IABS R19, R10 ;  /* 0x0000000a00137213 */ /* 0x000fe20000000000 */
[--C-:B------:R-:W-:Y:S01]  /*a1d0*/  @!P3 IMAD.IADD R7, R7, 0x1, -R16.reuse ;  /* 0x000000010707b824 */ /* 0x100fe200078e0a10 */
[C---:B------:R-:W-:Y:S01]  /*a1e0*/  ISETP.GT.U32.AND P5, PT, R16.reuse, R6, PT ;  /* 0x000000061000720c */ /* 0x040fe20003fa4070 */
[--C-:B------:R-:W-:Y:S01]  /*a1f0*/  @!P0 IMAD.IADD R5, R5, 0x1, -R16.reuse ;  /* 0x0000000105058824 */ /* 0x100fe200078e0a10 */
[----:B------:R-:W-:Y:S01]  /*a200*/  IABS R18, R2 ;  /* 0x0000000200127213 */ /* 0x000fe20000000000 */
[----:B------:R-:W-:Y:S01]  /*a210*/  @!P6 IMAD.IADD R9, R9, 0x1, -R16 ;  /* 0x000000010909e824 */ /* 0x000fe200078e0a10 */
[----:B------:R-:W-:Y:S01]  /*a220*/  ISETP.GE.AND P6, PT, R11, RZ, PT ;  /* 0x000000ff0b00720c */ /* 0x000fe20003fc6270 */
[----:B------:R-:W-:Y:S01]  /*a230*/  VIADD R11, R17, 0xd0 ;  /* 0x000000d0110b7836 */ /* 0x000fe20000000000 */
[C---:B------:R-:W-:Y:S01]  /*a240*/  ISETP.GT.U32.AND P3, PT, R16.reuse, R7, PT ;  /* 0x000000071000720c */ /* 0x040fe20003f64070 */
[----:B0-----:R-:W-:Y:S01]  /*a250*/  IMAD.MOV.U32 R12, RZ, RZ, R9 ;  /* 0x000000ffff0c7224 */ /* 0x001fe200078e0009 */
[----:B------:R-:W-:Y:S01]  /*a260*/  ISETP.GT.U32.AND P0, PT, R16, R5, PT ;  /* 0x000000051000720c */ /* 0x000fe20003f04070 */
[----:B------:R-:W-:Y:S01]  /*a270*/  IMAD.HI.U32 R9, R0, R19, RZ ;  /* 0x0000001300097227 */ /* 0x000fe200078e00ff */
[----:B-1----:R-:W-:Y:S01]  /*a280*/  IABS R4, R11 ;  /* 0x0000000b00047213 */ /* 0x002fe20000000000 */
[----:B------:R0:W-:Y:S02]  /*a290*/  STL [R1+0x40], R13 ;  /* 0x0000400d01007387 */ /* 0x0001e40000100800 */
[----:B------:R-:W-:-:S02]  /*a2a0*/  IMAD.MOV R9, RZ, RZ, -R9 ;  /* 0x000000ffff097224 */ /* 0x000fc400078e0a09 */
[----:B------:R-:W-:Y:S01]  /*a2b0*/  @!P2 IMAD.MOV R12, RZ, RZ, -R12 ;  /* 0x000000ffff0ca224 */ /* 0x000fe200078e0a0c */
[----:B------:R-:W-:Y:S01]  /*a2c0*/  ISETP.GE.AND P2, PT, R11, RZ, PT ;  /* 0x000000ff0b00720c */ /* 0x000fe20003f46270 */
[----:B------:R-:W-:Y:S02]  /*a2d0*/  IMAD R19, R16, R9, R19 ;  /* 0x0000000910137224 */ /* 0x000fe400078e0213 */
[----:B------:R-:W-:Y:S01]  /*a2e0*/  IMAD.HI.U32 R11, R0, R4, RZ ;  /* 0x00000004000b7227 */ /* 0x000fe200078e00ff */
[----:B------:R1:W-:Y:S03]  /*a2f0*/  STL [R1+0x18c], R12 ;  /* 0x00018c0c01007387 */ /* 0x0003e60000100800 */
[--C-:B------:R-:W-:Y:S01]  /*a300*/  @!P3 IMAD.IADD R7, R7, 0x1, -R16.reuse ;  /* 0x000000010707b824 */ /* 0x100fe200078e0a10 */
[----:B------:R-:W-:Y:S01]  /*a310*/  ISETP.GE.AND P3, PT, R10, RZ, PT ;  /* 0x000000ff0a00720c */ /* 0x000fe20003f66270 */
[----:B------:R-:W-:Y:S01]  /*a320*/  @!P0 IMAD.IADD R5, R5, 0x1, -R16 ;  /* 0x0000000105058824 */ /* 0x000fe200078e0a10 */
[----:B------:R-:W-:Y:S01]  /*a330*/  ISETP.GT.U32.AND P0, PT, R16, R19, PT ;  /* 0x000000131000720c */ /* 0x000fe20003f04070 */
[----:B------:R-:W-:-:S02]  /*a340*/  IMAD.MOV R10, RZ, RZ, -R11 ;  /* 0x000000ffff0a7224 */ /* 0x000fc400078e0a0b */
[----:B------:R-:W-:Y:S01]  /*a350*/  @!P5 IMAD.IADD R6, R6, 0x1, -R16 ;  /* 0x000000010606d824 */ /* 0x000fe200078e0a10 */
[----:B------:R-:W-:Y:S01]  /*a360*/  ISETP.GE.AND P5, PT, R2, RZ, PT ;  /* 0x000000ff0200720c */ /* 0x000fe20003fa6270 */
[----:B------:R-:W-:Y:S02]  /*a370*/  IMAD R2, R16, R10, R4 ;  /* 0x0000000a10027224 */ /* 0x000fe400078e0204 */
[----:B0-----:R-:W-:Y:S02]  /*a380*/  IMAD.MOV.U32 R13, RZ, RZ, R7 ;  /* 0x000000ffff0d7224 */ /* 0x001fe400078e0007 */
[----:B------:R-:W-:Y:S02]  /*a390*/  VIADD R15, R17, 0xca ;  /* 0x000000ca110f7836 */ /* 0x000fe40000000000 */
[----:B-1----:R-:W-:Y:S02]  /*a3a0*/  IMAD.MOV.U32 R12, RZ, RZ, R6 ;  /* 0x000000ffff0c7224 */ /* 0x002fe400078e0006 */
[----:B------:R-:W-:-:S04]  /*a3b0*/  IMAD.HI.U32 R8, R0, R18, RZ ;  /* 0x0000001200087227 */ /* 0x000fc800078e00ff */
[----:B------:R-:W-:Y:S01]  /*a3c0*/  @!P1 IMAD.MOV R13, RZ, RZ, -R13 ;  /* 0x000000ffff0d9224 */ /* 0x000fe200078e0a0d */
[C---:B------:R-:W-:Y:S01]  /*a3d0*/  ISETP.GT.U32.AND P1, PT, R16.reuse, R2, PT ;  /* 0x000000021000720c */ /* 0x040fe20003f24070 */
[----:B------:R-:W-:Y:S01]  /*a3e0*/  @!P4 IMAD.MOV R12, RZ, RZ, -R12 ;  /* 0x000000ffff0cc224 */ /* 0x000fe200078e0a0c */
[----:B------:R-:W-:Y:S01]  /*a3f0*/  ISETP.GE.AND P4, PT, R15, RZ, PT ;  /* 0x000000ff0f00720c */ /* 0x000fe20003f86270 */
[----:B------:R-:W-:Y:S01]  /*a400*/  IMAD.MOV R8, RZ, RZ, -R8 ;  /* 0x000000ffff087224 */ /* 0x000fe200078e0a08 */
[----:B------:R-:W-:Y:S01]  /*a410*/  IABS R15, R15 ;  /* 0x0000000f000f7213 */ /* 0x000fe20000000000 */
[----:B------:R-:W-:Y:S01]  /*a420*/  VIADD R7, R17, 0xc8 ;  /* 0x000000c811077836 */ /* 0x000fe20000000000 */
[----:B------:R0:W-:Y:S01]  /*a430*/  STL [R1+0x1a0], R13 ;  /* 0x0001a00d01007387 */ /* 0x0001e20000100800 */
[----:B------:R-:W-:Y:S02]  /*a440*/  @!P0 IMAD.IADD R19, R19, 0x1, -R16 ;  /* 0x0000000113138824 */ /* 0x000fe400078e0a10 */
[C---:B------:R-:W-:Y:S01]  /*a450*/  IMAD R18, R16.reuse, R8, R18 ;  /* 0x0000000810127224 */ /* 0x040fe200078e0212 */
[----:B------:R-:W-:Y:S01]  /*a460*/  IABS R14, R7 ;  /* 0x00000007000e7213 */ /* 0x000fe20000000000 */
[----:B------:R-:W-:Y:S01]  /*a470*/  IMAD.MOV.U32 R10, RZ, RZ, R5 ;  /* 0x000000ffff0a7224 */ /* 0x000fe200078e0005 */
[----:B------:R-:W-:Y:S01]  /*a480*/  ISETP.GT.U32.AND P0, PT, R16, R19, PT ;  /* 0x000000131000720c */ /* 0x000fe20003f04070 */
[----:B------:R-:W-:Y:S01]  /*a490*/  IMAD.HI.U32 R8, R0, R15, RZ ;  /* 0x0000000f00087227 */ /* 0x000fe200078e00ff */
[----:B------:R-:W-:Y:S01]  /*a4a0*/  STL [R1+0x1a4], R12 ;  /* 0x0001a40c01007387 */ /* 0x000fe20000100800 */
[----:B0-----:R-:W-:-:S02]  /*a4b0*/  IABS R13, R22 ;  /* 0x00000016000d7213 */ /* 0x001fc40000000000 */
[----:B------:R-:W-:Y:S01]  /*a4c0*/  @!P6 IMAD.MOV R10, RZ, RZ, -R10 ;  /* 0x000000ffff0ae224 */ /* 0x000fe200078e0a0a */
[----:B------:R-:W-:Y:S01]  /*a4d0*/  ISETP.GT.U32.AND P6, PT, R16, R18, PT ;  /* 0x000000121000720c */ /* 0x000fe20003fc4070 */
[----:B------:R-:W-:Y:S02]  /*a4e0*/  @!P1 IMAD.IADD R2, R2, 0x1, -R16 ;  /* 0x0000000102029824 */ /* 0x000fe400078e0a10 */
[----:B------:R-:W-:Y:S01]  /*a4f0*/  IMAD.HI.U32 R6, R0, R14, RZ ;  /* 0x0000000e00067227 */ /* 0x000fe200078e00ff */
[----:B------:R0:W-:Y:S02]  /*a500*/  STL [R1+0x184], R10 ;  /* 0x0001840a01007387 */ /* 0x0001e40000100800 */
[----:B------:R-:W-:Y:S01]  /*a510*/  ISETP.GT.U32.AND P1, PT, R16, R2, PT ;  /* 0x000000021000720c */ /* 0x000fe20003f24070 */
[----:B------:R-:W-:Y:S02]  /*a520*/  IMAD.MOV R8, RZ, RZ, -R8 ;  /* 0x000000ffff087224 */ /* 0x000fe400078e0a08 */
[----:B------:R-:W-:-:S02]  /*a530*/  IMAD.MOV R6, RZ, RZ, -R6 ;  /* 0x000000ffff067224 */ /* 0x000fc400078e0a06 */
[C---:B------:R-:W-:Y:S02]  /*a540*/  IMAD R15, R16.reuse, R8, R15 ;  /* 0x00000008100f7224 */ /* 0x040fe400078e020f */
[C---:B------:R-:W-:Y:S02]  /*a550*/  IMAD R14, R16.reuse, R6, R14 ;  /* 0x00000006100e7224 */ /* 0x040fe400078e020e */
[--C-:B------:R-:W-:Y:S01]  /*a560*/  @!P0 IMAD.IADD R19, R19, 0x1, -R16.reuse ;  /* 0x0000000113138824 */ /* 0x100fe200078e0a10 */
[----:B------:R-:W-:Y:S01]  /*a570*/  ISETP.GT.U32.AND P0, PT, R16, R15, PT ;  /* 0x0000000f1000720c */ /* 0x000fe20003f04070 */
[--C-:B------:R-:W-:Y:S01]  /*a580*/  @!P6 IMAD.IADD R18, R18, 0x1, -R16.reuse ;  /* 0x000000011212e824 */ /* 0x100fe200078e0a10 */
[----:B------:R-:W-:Y:S01]  /*a590*/  ISETP.GT.U32.AND P6, PT, R16, R14, PT ;  /* 0x0000000e1000720c */ /* 0x000fe20003fc4070 */
[----:B------:R-:W-:Y:S01]  /*a5a0*/  @!P1 IMAD.IADD R2, R2, 0x1, -R16 ;  /* 0x0000000102029824 */ /* 0x000fe200078e0a10 */
[----:B------:R-:W-:Y:S01]  /*a5b0*/  ISETP.GE.AND P1, PT, R7, RZ, PT ;  /* 0x000000ff0700720c */ /* 0x000fe20003f26270 */
[----:B------:R-:W-:-:S02]  /*a5c0*/  VIADD R11, R17, 0xc2 ;  /* 0x000000c2110b7836 */ /* 0x000fc40000000000 */
[C---:B------:R-:W-:Y:S02]  /*a5d0*/  VIADD R21, R17.reuse, 0xc4 ;  /* 0x000000c411157836 */ /* 0x040fe40000000000 */
[----:B0-----:R-:W-:Y:S01]  /*a5e0*/  VIADD R10, R17, 0xc0 ;  /* 0x000000c0110a7836 */ /* 0x001fe20000000000 */
[----:B------:R-:W-:Y:S01]  /*a5f0*/  IABS R7, R11 ;  /* 0x0000000b00077213 */ /* 0x000fe20000000000 */
[----:B------:R-:W-:Y:S01]  /*a600*/  IMAD.MOV.U32 R23, RZ, RZ, R2 ;  /* 0x000000ffff177224 */ /* 0x000fe200078e0002 */
[----:B------:R-:W-:Y:S01]  /*a610*/  IABS R12, R21 ;  /* 0x00000015000c7213 */ /* 0x000fe20000000000 */
[--C-:B------:R-:W-:Y:S01]  /*a620*/  @!P0 IMAD.IADD R15, R15, 0x1, -R16.reuse ;  /* 0x000000010f0f8824 */ /* 0x100fe200078e0a10 */
[----:B------:R-:W-:Y:S01]  /*a630*/  IABS R6, R10 ;  /* 0x0000000a00067213 */ /* 0x000fe20000000000 */
[----:B------:R-:W-:Y:S01]  /*a640*/  @!P6 IMAD.IADD R14, R14, 0x1, -R16 ;  /* 0x000000010e0ee824 */ /* 0x000fe200078e0a10 */
[C---:B------:R-:W-:Y:S01]  /*a650*/  ISETP.GT.U32.AND P0, PT, R16.reuse, R18, PT ;  /* 0x000000121000720c */ /* 0x040fe20003f04070 */
[----:B------:R-:W-:Y:S01]  /*a660*/  @!P2 IMAD.MOV R23, RZ, RZ, -R23 ;  /* 0x000000ffff17a224 */ /* 0x000fe200078e0a17 */
[----:B------:R-:W-:Y:S01]  /*a670*/  ISETP.GT.U32.AND P2, PT, R16, R15, PT ;  /* 0x0000000f1000720c */ /* 0x000fe20003f44070 */
[----:B------:R-:W-:Y:S01]  /*a680*/  IMAD.HI.U32 R9, R0, R13, RZ ;  /* 0x0000000d00097227 */ /* 0x000fe200078e00ff */
[----:B------:R-:W-:-:S02]  /*a690*/  ISETP.GT.U32.AND P6, PT, R16, R14, PT ;  /* 0x0000000e1000720c */ /* 0x000fc40003fc4070 */
[----:B------:R0:W-:Y:S01]  /*a6a0*/  STL [R1+0x48], R23 ;  /* 0x0000481701007387 */ /* 0x0001e20000100800 */
[----:B------:R-:W-:-:S04]  /*a6b0*/  IMAD.HI.U32 R20, R0, R7, RZ ;  /* 0x0000000700147227 */ /* 0x000fc800078e00ff */
[----:B------:R-:W-:-:S04]  /*a6c0*/  IMAD.HI.U32 R4, R0, R12, RZ ;  /* 0x0000000c00047227 */ /* 0x000fc800078e00ff */
[----:B------:R-:W-:Y:S02]  /*a6d0*/  IMAD.MOV R5, RZ, RZ, -R9 ;  /* 0x000000ffff057224 */ /* 0x000fe400078e0a09 */
[----:B------:R-:W-:-:S04]  /*a6e0*/  IMAD.HI.U32 R2, R0, R6, RZ ;  /* 0x0000000600027227 */ /* 0x000fc800078e00ff */
[----:B------:R-:W-:Y:S02]  /*a6f0*/  IMAD.MOV R20, RZ, RZ, -R20 ;  /* 0x000000ffff147224 */ /* 0x000fe400078e0a14 */
[----:B------:R-:W-:Y:S02]  /*a700*/  IMAD.MOV R4, RZ, RZ, -R4 ;  /* 0x000000ffff047224 */ /* 0x000fe400078e0a04 */
[C---:B------:R-:W-:Y:S02]  /*a710*/  IMAD R13, R16.reuse, R5, R13 ;  /* 0x00000005100d7224 */ /* 0x040fe400078e020d */
[----:B------:R-:W-:Y:S02]  /*a720*/  IMAD.MOV R2, RZ, RZ, -R2 ;  /* 0x000000ffff027224 */ /* 0x000fe400078e0a02 */
[C---:B------:R-:W-:Y:S02]  /*a730*/  IMAD R7, R16.reuse, R20, R7 ;  /* 0x0000001410077224 */ /* 0x040fe400078e0207 */
[----:B------:R-:W-:-:S02]  /*a740*/  IMAD R12, R16, R4, R12 ;  /* 0x00000004100c7224 */ /* 0x000fc400078e020c */
[----:B------:R-:W-:Y:S02]  /*a750*/  VIADD R9, R17, 0xbe ;  /* 0x000000be11097836 */ /* 0x000fe40000000000 */
[----:B------:R-:W-:Y:S01]  /*a760*/  @!P3 IMAD.MOV R19, RZ, RZ, -R19 ;  /* 0x000000ffff13b224 */ /* 0x000fe200078e0a13 */
[C---:B------:R-:W-:Y:S01]  /*a770*/  ISETP.GT.U32.AND P3, PT, R16.reuse, R13, PT ;  /* 0x0000000d1000720c */ /* 0x040fe20003f64070 */
[C---:B------:R-:W-:Y:S01]  /*a780*/  IMAD R2, R16.reuse, R2, R6 ;  /* 0x0000000210027224 */ /* 0x040fe200078e0206 */
[----:B------:R-:W-:Y:S01]  /*a790*/  IABS R5, R9 ;  /* 0x0000000900057213 */ /* 0x000fe20000000000 */
[--C-:B------:R-:W-:Y:S01]  /*a7a0*/  @!P2 IMAD.IADD R15, R15, 0x1, -R16.reuse ;  /* 0x000000010f0fa824 */ /* 0x100fe200078e0a10 */
[----:B------:R-:W-:Y:S01]  /*a7b0*/  ISETP.GT.U32.AND P2, PT, R16, R7, PT ;  /* 0x000000071000720c */ /* 0x000fe20003f44070 */
[--C-:B------:R-:W-:Y:S01]  /*a7c0*/  @!P0 IMAD.IADD R18, R18, 0x1, -R16.reuse ;  /* 0x0000000112128824 */ /* 0x100fe200078e0a10 */
[----:B------:R-:W-:Y:S01]  /*a7d0*/  ISETP.GT.U32.AND P0, PT, R16, R12, PT ;  /* 0x0000000c1000720c */ /* 0x000fe20003f04070 */
[----:B------:R-:W-:Y:S01]  /*a7e0*/  @!P6 IMAD.IADD R14, R14, 0x1, -R16 ;  /* 0x000000010e0ee824 */ /* 0x000fe200078e0a10 */
[----:B------:R-:W-:Y:S01]  /*a7f0*/  ISETP.GT.U32.AND P6, PT, R16, R2, PT ;  /* 0x000000021000720c */ /* 0x000fe20003fc4070 */
[----:B------:R1:W-:Y:S01]  /*a800*/  STL [R1+0x60], R19 ;  /* 0x0000601301007387 */ /* 0x0003e20000100800 */
[----:B------:R-:W-:-:S02]  /*a810*/  VIADD R8, R17, 0xbc ;  /* 0x000000bc11087836 */ /* 0x000fc40000000000 */
[----:B------:R-:W-:Y:S02]  /*a820*/  IMAD.MOV.U32 R24, RZ, RZ, R18 ;  /* 0x000000ffff187224 */ /* 0x000fe400078e0012 */
[--C-:B------:R-:W-:Y:S01]  /*a830*/  @!P3 IMAD.IADD R13, R13, 0x1, -R16.reuse ;  /* 0x000000010d0db824 */ /* 0x100fe200078e0a10 */
[----:B------:R-:W-:Y:S01]  /*a840*/  IABS R4, R8 ;  /* 0x0000000800047213 */ /* 0x000fe20000000000 */
[----:B0-----:R-:W-:Y:S01]  /*a850*/  IMAD.MOV.U32 R23, RZ, RZ, R15 ;  /* 0x000000ffff177224 */ /* 0x001fe200078e000f */
[----:B------:R-:W-:Y:S01]  /*a860*/  ISETP.GE.AND P3, PT, R22, RZ, PT ;  /* 0x000000ff1600720c */ /* 0x000fe20003f66270 */
[----:B------:R-:W-:Y:S01]  /*a870*/  @!P2 IMAD.IADD R7, R7, 0x1, -R16 ;  /* 0x000000010707a824 */ /* 0x000fe200078e0a10 */
[----:B------:R-:W-:Y:S01]  /*a880*/  ISETP.GT.U32.AND P2, PT, R16, R13, PT ;  /* 0x0000000d1000720c */ /* 0x000fe20003f44070 */
[----:B-1----:R-:W-:-:S04]  /*a890*/  IMAD.HI.U32 R19, R0, R5, RZ ;  /* 0x0000000500137227 */ /* 0x002fc800078e00ff */
[----:B------:R-:W-:Y:S02]  /*a8a0*/  IMAD.MOV R19, RZ, RZ, -R19 ;  /* 0x000000ffff137224 */ /* 0x000fe400078e0a13 */
[--C-:B------:R-:W-:Y:S01]  /*a8b0*/  @!P0 IMAD.IADD R12, R12, 0x1, -R16.reuse ;  /* 0x000000010c0c8824 */ /* 0x100fe200078e0a10 */
[----:B------:R-:W-:Y:S01]  /*a8c0*/  ISETP.GE.AND P0, PT, R21, RZ, PT ;  /* 0x000000ff1500720c */ /* 0x000fe20003f06270 */
[----:B------:R-:W-:Y:S02]  /*a8d0*/  IMAD R5, R16, R19, R5 ;  /* 0x0000001310057224 */ /* 0x000fe400078e0205 */
[----:B------:R-:W-:Y:S01]  /*a8e0*/  @!P6 IMAD.IADD R2, R2, 0x1, -R16 ;  /* 0x000000010202e824 */ /* 0x000fe200078e0a10 */
[C---:B------:R-:W-:Y:S01]  /*a8f0*/  ISETP.GT.U32.AND P6, PT, R16.reuse, R7, PT ;  /* 0x000000071000720c */ /* 0x040fe20003fc4070 */
[----:B------:R-:W-:Y:S02]  /*a900*/  IMAD.MOV.U32 R18, RZ, RZ, R14 ;  /* 0x000000ffff127224 */ /* 0x000fe400078e000e */
[----:B------:R-:W-:Y:S01]  /*a910*/  @!P5 IMAD.MOV R24, RZ, RZ, -R24 ;  /* 0x000000ffff18d224 */ /* 0x000fe200078e0a18 */
[----:B------:R-:W-:Y:S01]  /*a920*/  ISETP.GT.U32.AND P5, PT, R16, R12, PT ;  /* 0x0000000c1000720c */ /* 0x000fe20003fa4070 */
[----:B------:R-:W-:-:S03]  /*a930*/  IMAD.HI.U32 R20, R0, R4, RZ ;  /* 0x0000000400147227 */ /* 0x000fc600078e00ff */
[----:B------:R-:W-:Y:S01]  /*a940*/  STL [R1+0x84], R24 ;  /* 0x0000841801007387 */ /* 0x000fe20000100800 */
[----:B------:R-:W-:Y:S01]  /*a950*/  @!P4 IMAD.MOV R23, RZ, RZ, -R23 ;  /* 0x000000ffff17c224 */ /* 0x000fe200078e0a17 */
[C---:B------:R-:W-:Y:S01]  /*a960*/  ISETP.GT.U32.AND P4, PT, R16.reuse, R2, PT ;  /* 0x000000021000720c */ /* 0x040fe20003f84070 */
[----:B------:R-:W-:Y:S01]  /*a970*/  @!P1 IMAD.MOV R18, RZ, RZ, -R18 ;  /* 0x000000ffff129224 */ /* 0x000fe200078e0a12 */
[C---:B------:R-:W-:Y:S01]  /*a980*/  ISETP.GT.U32.AND P1, PT, R16.reuse, R5, PT ;  /* 0x000000051000720c */ /* 0x040fe20003f24070 */
[C---:B------:R-:W-:Y:S01]  /*a990*/  VIADD R19, R17.reuse, 0xba ;  /* 0x000000ba11137836 */ /* 0x040fe20000000000 */
[----:B------:R-:W-:Y:S01]  /*a9a0*/  STL [R1+0x90], R23 ;  /* 0x0000901701007387 */ /* 0x000fe20000100800 */
[----:B------:R-:W-:Y:S02]  /*a9b0*/  VIADD R6, R17, 0xb8 ;  /* 0x000000b811067836 */ /* 0x000fe40000000000 */
[----:B------:R-:W-:Y:S01]  /*a9c0*/  IMAD.MOV R20, RZ, RZ, -R20 ;  /* 0x000000ffff147224 */ /* 0x000fe200078e0a14 */
[----:B------:R-:W-:Y:S01]  /*a9d0*/  IABS R14, R19 ;  /* 0x00000013000e7213 */ /* 0x000fe20000000000 */
[----:B------:R-:W-:Y:S01]  /*a9e0*/  @!P2 IMAD.IADD R13, R13, 0x1, -R16 ;  /* 0x000000010d0da824 */ /* 0x000fe200078e0a10 */
[----:B------:R-:W-:Y:S01]  /*a9f0*/  IABS R15, R6 ;  /* 0x00000006000f7213 */ /* 0x000fe20000000000 */
[----:B------:R-:W-:Y:S01]  /*aa00*/  IMAD R4, R16, R20, R4 ;  /* 0x0000001410047224 */ /* 0x000fe200078e0204 */
[----:B------:R-:W-:Y:S01]  /*aa10*/  ISETP.GE.AND P2, PT, R11, RZ, PT ;  /* 0x000000ff0b00720c */ /* 0x000fe20003f46270 */
[--C-:B------:R-:W-:Y:S01]  /*aa20*/  @!P6 IMAD.IADD R7, R7, 0x1, -R16.reuse ;  /* 0x000000010707e824 */ /* 0x100fe200078e0a10 */
[----:B------:R-:W-:Y:S01]  /*aa30*/  ISETP.GE.AND P6, PT, R10, RZ, PT ;  /* 0x000000ff0a00720c */ /* 0x000fe20003fc6270 */
[----:B------:R-:W-:Y:S01]  /*aa40*/  @!P5 IMAD.IADD R12, R12, 0x1, -R16 ;  /* 0x000000010c0cd824 */ /* 0x000fe200078e0a10 */
[----:B------:R-:W-:Y:S01]  /*aa50*/  ISETP.GT.U32.AND P5, PT, R16, R4, PT ;  /* 0x000000041000720c */ /* 0x000fe20003fa4070 */
[----:B------:R-:W-:Y:S01]  /*aa60*/  IMAD.MOV.U32 R11, RZ, RZ, R15 ;  /* 0x000000ffff0b7224 */ /* 0x000fe200078e000f */
[----:B------:R0:W-:Y:S01]  /*aa70*/  STL [R1+0x94], R18 ;  /* 0x0000941201007387 */ /* 0x0001e20000100800 */
[----:B------:R-:W-:-:S04]  /*aa80*/  IMAD.HI.U32 R10, R0, R14, RZ ;  /* 0x0000000e000a7227 */ /* 0x000fc800078e00ff */
[--C-:B------:R-:W-:Y:S01]  /*aa90*/  @!P4 IMAD.IADD R2, R2, 0x1, -R16.reuse ;  /* 0x000000010202c824 */ /* 0x100fe200078e0a10 */
[----:B------:R-:W-:Y:S01]  /*aaa0*/  ISETP.GE.AND P4, PT, R9, RZ, PT ;  /* 0x000000ff0900720c */ /* 0x000fe20003f86270 */
[----:B------:R-:W-:Y:S01]  /*aab0*/  @!P1 IMAD.IADD R5, R5, 0x1, -R16 ;  /* 0x0000000105059824 */ /* 0x000fe200078e0a10 */
[----:B------:R-:W-:Y:S01]  /*aac0*/  ISETP.GE.AND P1, PT, R8, RZ, PT ;  /* 0x000000ff0800720c */ /* 0x000fe20003f26270 */
[----:B------:R-:W-:-:S04]  /*aad0*/  IMAD.HI.U32 R9, R0, R11, RZ ;  /* 0x0000000b00097227 */ /* 0x000fc800078e00ff */
[----:B------:R-:W-:Y:S02]  /*aae0*/  IMAD.MOV R8, RZ, RZ, -R10 ;  /* 0x000000ffff087224 */ /* 0x000fe400078e0a0a */
[----:B0-----:R-:W-:Y:S02]  /*aaf0*/  IMAD.MOV.U32 R18, RZ, RZ, R12 ;  /* 0x000000ffff127224 */ /* 0x001fe400078e000c */
[----:B------:R-:W-:Y:S02]  /*ab00*/  IMAD.MOV R9, RZ, RZ, -R9 ;  /* 0x000000ffff097224 */ /* 0x000fe400078e0a09 */
[----:B------:R-:W-:Y:S02]  /*ab10*/  IMAD R8, R16, R8, R14 ;  /* 0x0000000810087224 */ /* 0x000fe400078e020e */
[----:B------:R-:W-:Y:S02]  /*ab20*/  IMAD.MOV.U32 R12, RZ, RZ, R7 ;  /* 0x000000ffff0c7224 */ /* 0x000fe400078e0007 */
[----:B------:R-:W-:-:S02]  /*ab30*/  IMAD.MOV.U32 R20, RZ, RZ, R13 ;  /* 0x000000ffff147224 */ /* 0x000fc400078e000d */
[C---:B------:R-:W-:Y:S02]  /*ab40*/  IMAD R7, R16.reuse, R9, R11 ;  /* 0x0000000910077224 */ /* 0x040fe400078e020b */
[----:B------:R-:W-:Y:S02]  /*ab50*/  IMAD.MOV.U32 R10, RZ, RZ, R2 ;  /* 0x000000ffff0a7224 */ /* 0x000fe400078e0002 */
[----:B------:R-:W-:Y:S01]  /*ab60*/  @!P2 IMAD.MOV R12, RZ, RZ, -R12 ;  /* 0x000000ffff0ca224 */ /* 0x000fe200078e0a0c */
[----:B------:R-:W-:Y:S01]  /*ab70*/  ISETP.GT.U32.AND P2, PT, R16, R8, PT ;  /* 0x000000081000720c */ /* 0x000fe20003f44070 */
[----:B------:R-:W-:Y:S01]  /*ab80*/  @!P5 IMAD.IADD R4, R4, 0x1, -R16 ;  /* 0x000000010404d824 */ /* 0x000fe200078e0a10 */
[----:B------:R-:W-:Y:S01]  /*ab90*/  ISETP.GE.AND P5, PT, R19, RZ, PT ;  /* 0x000000ff1300720c */ /* 0x000fe20003fa6270 */
[----:B------:R-:W-:Y:S01]  /*aba0*/  @!P3 IMAD.MOV R20, RZ, RZ, -R20 ;  /* 0x000000ffff14b224 */ /* 0x000fe200078e0a14 */
[C---:B------:R-:W-:Y:S01]  /*abb0*/  ISETP.GT.U32.AND P3, PT, R16.reuse, R5, PT ;  /* 0x000000051000720c */ /* 0x040fe20003f64070 */
[----:B------:R-:W-:Y:S01]  /*abc0*/  @!P6 IMAD.MOV R10, RZ, RZ, -R10 ;  /* 0x000000ffff0ae224 */ /* 0x000fe200078e0a0a */
[C---:B------:R-:W-:Y:S01]  /*abd0*/  ISETP.GT.U32.AND P6, PT, R16.reuse, R7, PT ;  /* 0x000000071000720c */ /* 0x040fe20003fc4070 */
[----:B------:R-:W-:Y:S01]  /*abe0*/  @!P0 IMAD.MOV R18, RZ, RZ, -R18 ;  /* 0x000000ffff128224 */ /* 0x000fe200078e0a12 */
[----:B------:R-:W-:Y:S01]  /*abf0*/  ISETP.GT.U32.AND P0, PT, R16, R4, PT ;  /* 0x000000041000720c */ /* 0x000fe20003f04070 */
[C---:B------:R-:W-:Y:S01]  /*ac00*/  VIADD R9, R17.reuse, 0xb6 ;  /* 0x000000b611097836 */ /* 0x040fe20000000000 */
[----:B------:R-:W-:Y:S01]  /*ac10*/  STL [R1+0xb4], R20 ;  /* 0x0000b41401007387 */ /* 0x000fe20000100800 */
[----:B------:R-:W-:-:S02]  /*ac20*/  VIADD R2, R17, 0xb4 ;  /* 0x000000b411027836 */ /* 0x000fc40000000000 */
[--C-:B------:R-:W-:Y:S01]  /*ac30*/  @!P2 IMAD.IADD R8, R8, 0x1, -R16.reuse ;  /* 0x000000010808a824 */ /* 0x100fe200078e0a10 */
[----:B------:R-:W-:Y:S01]  /*ac40*/  STL [R1+0xc0], R18 ;  /* 0x0000c01201007387 */ /* 0x000fe20000100800 */
[----:B------:R-:W-:Y:S01]  /*ac50*/  VIADD R11, R17, 0xb2 ;  /* 0x000000b2110b7836 */ /* 0x000fe20000000000 */
[----:B------:R-:W-:Y:S01]  /*ac60*/  ISETP.GE.AND P2, PT, R2, RZ, PT ;  /* 0x000000ff0200720c */ /* 0x000fe20003f46270 */
[--C-:B------:R-:W-:Y:S01]  /*ac70*/  @!P3 IMAD.IADD R5, R5, 0x1, -R16.reuse ;  /* 0x000000010505b824 */ /* 0x100fe200078e0a10 */
[----:B------:R0:W-:Y:S01]  /*ac80*/  STL [R1+0xd8], R12 ;  /* 0x0000d80c01007387 */ /* 0x0001e20000100800 */
[--C-:B------:R-:W-:Y:S01]  /*ac90*/  @!P6 IMAD.IADD R7, R7, 0x1, -R16.reuse ;  /* 0x000000010707e824 */ /* 0x100fe200078e0a10 */
[----:B------:R-:W-:Y:S01]  /*aca0*/  ISETP.GT.U32.AND P6, PT, R16, R8, PT ;  /* 0x000000081000720c */ /* 0x000fe20003fc4070 */
[----:B------:R-:W-:Y:S01]  /*acb0*/  @!P0 IMAD.IADD R4, R4, 0x1, -R16 ;  /* 0x0000000104048824 */ /* 0x000fe200078e0a10 */
[----:B------:R1:W-:Y:S01]  /*acc0*/  STL [R1+0xe0], R10 ;  /* 0x0000e00a01007387 */ /* 0x0003e20000100800 */
[----:B------:R-:W-:Y:S01]  /*acd0*/  ISETP.GE.AND P0, PT, R9, RZ, PT ;  /* 0x000000ff0900720c */ /* 0x000fe20003f06270 */
[C---:B------:R-:W-:Y:S01]  /*ace0*/  VIADD R19, R17.reuse, 0xaa ;  /* 0x000000aa11137836 */ /* 0x040fe20000000000 */
[----:B------:R-:W-:Y:S01]  /*acf0*/  ISETP.GE.AND P3, PT, R6, RZ, PT ;  /* 0x000000ff0600720c */ /* 0x000fe20003f66270 */
[C---:B------:R-:W-:Y:S01]  /*ad00*/  VIADD R14, R17.reuse, 0xa8 ;  /* 0x000000a8110e7836 */ /* 0x040fe20000000000 */
[----:B------:R-:W-:Y:S01]  /*ad10*/  IABS R6, R2 ;  /* 0x0000000200067213 */ /* 0x000fe20000000000 */
[----:B------:R-:W-:Y:S01]  /*ad20*/  VIADD R22, R17, 0x70 ;  /* 0x0000007011167836 */ /* 0x000fe20000000000 */
[----:B0-----:R-:W-:Y:S01]  /*ad30*/  IABS R12, R9 ;  /* 0x00000009000c7213 */ /* 0x001fe20000000000 */
[----:B------:R-:W-:-:S02]  /*ad40*/  IMAD.MOV.U32 R9, RZ, RZ, R4 ;  /* 0x000000ffff097224 */ /* 0x000fc400078e0004 */
[----:B-1----:R-:W-:Y:S02]  /*ad50*/  IMAD.MOV.U32 R10, RZ, RZ, R5 ;  /* 0x000000ffff0a7224 */ /* 0x002fe400078e0005 */
[----:B------:R-:W-:-:S04]  /*ad60*/  IMAD.HI.U32 R5, R0, R12, RZ ;  /* 0x0000000c00057227 */ /* 0x000fc800078e00ff */
[----:B------:R-:W-:Y:S02]  /*ad70*/  IMAD.MOV R4, RZ, RZ, -R5 ;  /* 0x000000ffff047224 */ /* 0x000fe400078e0a05 */
[----:B------:R-:W-:-:S04]  /*ad80*/  IMAD.HI.U32 R2, R0, R6, RZ ;  /* 0x0000000600027227 */ /* 0x000fc800078e00ff */
[----:B------:R-:W-:Y:S02]  /*ad90*/  IMAD R12, R16, R4, R12 ;  /* 0x00000004100c7224 */ /* 0x000fe400078e020c */
[----:B------:R-:W-:Y:S02]  /*ada0*/  @!P6 IMAD.IADD R8, R8, 0x1, -R16 ;  /* 0x000000010808e824 */ /* 0x000fe400078e0a10 */
[----:B------:R-:W-:Y:S01]  /*adb0*/  @!P4 IMAD.MOV R10, RZ, RZ, -R10 ;  /* 0x000000ffff0ac224 */ /* 0x000fe200078e0a0a */
[C---:B------:R-:W-:Y:S01]  /*adc0*/  ISETP.GT.U32.AND P6, PT, R16.reuse, R12, PT ;  /* 0x0000000c1000720c */ /* 0x040fe20003fc4070 */
[----:B------:R-:W-:Y:S01]  /*add0*/  IMAD.MOV R2, RZ, RZ, -R2 ;  /* 0x000000ffff027224 */ /* 0x000fe200078e0a02 */
[C---:B------:R-:W-:Y:S01]  /*ade0*/  ISETP.GT.U32.AND P4, PT, R16.reuse, R7, PT ;  /* 0x000000071000720c */ /* 0x040fe20003f84070 */
[----:B------:R-:W-:Y:S01]  /*adf0*/  IMAD.MOV.U32 R13, RZ, RZ, R8 ;  /* 0x000000ffff0d7224 */ /* 0x000fe200078e0008 */
[----:B------:R0:W-:Y:S01]  /*ae00*/  STL [R1+0xf0], R10 ;  /* 0x0000f00a01007387 */ /* 0x0001e20000100800 */
[----:B------:R-:W-:-:S02]  /*ae10*/  IMAD R6, R16, R2, R6 ;  /* 0x0000000210067224 */ /* 0x000fc400078e0206 */
[----:B------:R-:W-:Y:S02]  /*ae20*/  @!P5 IMAD.MOV R13, RZ, RZ, -R13 ;  /* 0x000000ffff0dd224 */ /* 0x000fe400078e0a0d */
[----:B------:R-:W-:Y:S01]  /*ae30*/  @!P1 IMAD.MOV R9, RZ, RZ, -R9 ;  /* 0x000000ffff099224 */ /* 0x000fe200078e0a09 */
[----:B------:R-:W-:Y:S01]  /*ae40*/  ISETP.GT.U32.AND P5, PT, R16, R6, PT ;  /* 0x000000061000720c */ /* 0x000fe20003fa4070 */
[----:B------:R-:W-:Y:S01]  /*ae50*/  VIADD R2, R17, 0xb0 ;  /* 0x000000b011027836 */ /* 0x000fe20000000000 */
[----:B------:R-:W-:Y:S01]  /*ae60*/  ISETP.GE.AND P1, PT, R11, RZ, PT ;  /* 0x000000ff0b00720c */ /* 0x000fe20003f26270 */
[--C-:B------:R-:W-:Y:S01]  /*ae70*/  @!P6 IMAD.IADD R12, R12, 0x1, -R16.reuse ;  /* 0x000000010c0ce824 */ /* 0x100fe200078e0a10 */
[----:B------:R-:W-:Y:S01]  /*ae80*/  IABS R11, R11 ;  /* 0x0000000b000b7213 */ /* 0x000fe20000000000 */
[----:B------:R-:W-:Y:S01]  /*ae90*/  @!P4 IMAD.IADD R7, R7, 0x1, -R16 ;  /* 0x000000010707c824 */ /* 0x000fe200078e0a10 */
[----:B------:R1:W-:Y:S01]  /*aea0*/  STL [R1+0xf8], R9 ;  /* 0x0000f80901007387 */ /* 0x0003e20000100800 */
[C---:B0-----:R-:W-:Y:S01]  /*aeb0*/  VIADD R10, R17.reuse, 0xae ;  /* 0x000000ae110a7836 */ /* 0x041fe20000000000 */
[----:B------:R-:W-:Y:S01]  /*aec0*/  ISETP.GT.U32.AND P6, PT, R16, R12, PT ;  /* 0x0000000c1000720c */ /* 0x000fe20003fc4070 */
[----:B------:R-:W-:Y:S01]  /*aed0*/  IMAD.HI.U32 R5, R0, R11, RZ ;  /* 0x0000000b00057227 */ /* 0x000fe200078e00ff */
[----:B------:R-:W-:Y:S01]  /*aee0*/  ISETP.GE.AND P4, PT, R2, RZ, PT ;  /* 0x000000ff0200720c */ /* 0x000fe20003f86270 */
[----:B------:R-:W-:Y:S01]  /*aef0*/  STL [R1+0x100], R13 ;  /* 0x0001000d01007387 */ /* 0x000fe20000100800 */
[----:B------:R-:W-:Y:S01]  /*af00*/  IABS R2, R2 ;  /* 0x0000000200027213 */ /* 0x000fe20000000000 */
[----:B------:R-:W-:-:S02]  /*af10*/  VIADD R4, R17, 0xac ;  /* 0x000000ac11047836 */ /* 0x000fc40000000000 */
[----:B------:R-:W-:Y:S02]  /*af20*/  IMAD.MOV R5, RZ, RZ, -R5 ;  /* 0x000000ffff057224 */ /* 0x000fe400078e0a05 */
[----:B-1----:R-:W-:Y:S02]  /*af30*/  IMAD.MOV.U32 R9, RZ, RZ, R7 ;  /* 0x000000ffff097224 */ /* 0x002fe400078e0007 */
[----:B------:R-:W-:Y:S02]  /*af40*/  @!P5 IMAD.IADD R6, R6, 0x1, -R16 ;  /* 0x000000010606d824 */ /* 0x000fe400078e0a10 */
[----:B------:R-:W-:Y:S01]  /*af50*/  @!P3 IMAD.MOV R9, RZ, RZ, -R9 ;  /* 0x000000ffff09b224 */ /* 0x000fe200078e0a09 */
[----:B------:R-:W-:Y:S01]  /*af60*/  ISETP.GE.AND P3, PT, R10, RZ, PT ;  /* 0x000000ff0a00720c */ /* 0x000fe20003f66270 */
[C---:B------:R-:W-:Y:S01]  /*af70*/  IMAD R11, R16.reuse, R5, R11 ;  /* 0x00000005100b7224 */ /* 0x040fe200078e020b */
[----:B------:R-:W-:Y:S01]  /*af80*/  IABS R10, R10 ;  /* 0x0000000a000a7213 */ /* 0x000fe20000000000 */
[----:B------:R-:W-:Y:S01]  /*af90*/  IMAD.MOV.U32 R8, RZ, RZ, R2 ;  /* 0x000000ffff087224 */ /* 0x000fe200078e0002 */
[----:B------:R0:W-:Y:S01]  /*afa0*/  STL [R1+0x108], R9 ;  /* 0x0001080901007387 */ /* 0x0001e20000100800 */
[----:B------:R-:W-:Y:S01]  /*afb0*/  ISETP.GT.U32.AND P5, PT, R16, R6, PT ;  /* 0x000000061000720c */ /* 0x000fe20003fa4070 */
[----:B------:R-:W-:Y:S01]  /*afc0*/  @!P6 IMAD.IADD R12, R12, 0x1, -R16 ;  /* 0x000000010c0ce824 */ /* 0x000fe200078e0a10 */
[----:B------:R-:W-:Y:S01]  /*afd0*/  ISETP.GT.U32.AND P6, PT, R16, R11, PT ;  /* 0x0000000b1000720c */ /* 0x000fe20003fc4070 */
[----:B------:R-:W-:-:S04]  /*afe0*/  IMAD.HI.U32 R5, R0, R10, RZ ;  /* 0x0000000a00057227 */ /* 0x000fc800078e00ff */
[----:B------:R-:W-:Y:S01]  /*aff0*/  IMAD.HI.U32 R2, R0, R8, RZ ;  /* 0x0000000800027227 */ /* 0x000fe200078e00ff */
[----:B0-----:R-:W-:-:S03]  /*b000*/  IABS R9, R4 ;  /* 0x0000000400097213 */ /* 0x001fc60000000000 */
[----:B------:R-:W-:Y:S02]  /*b010*/  IMAD.MOV R5, RZ, RZ, -R5 ;  /* 0x000000ffff057224 */ /* 0x000fe400078e0a05 */
[----:B------:R-:W-:Y:S02]  /*b020*/  IMAD.MOV R2, RZ, RZ, -R2 ;  /* 0x000000ffff027224 */ /* 0x000fe400078e0a02 */
[----:B------:R-:W-:-:S04]  /*b030*/  IMAD.HI.U32 R7, R0, R9, RZ ;  /* 0x0000000900077227 */ /* 0x000fc800078e00ff */
[----:B------:R-:W-:Y:S02]  /*b040*/  IMAD.MOV R7, RZ, RZ, -R7 ;  /* 0x000000ffff077224 */ /* 0x000fe400078e0a07 */
[C---:B------:R-:W-:Y:S02]  /*b050*/  IMAD R10, R16.reuse, R5, R10 ;  /* 0x00000005100a7224 */ /* 0x040fe400078e020a */
[C---:B------:R-:W-:Y:S01]  /*b060*/  IMAD R8, R16.reuse, R2, R8 ;  /* 0x0000000210087224 */ /* 0x040fe200078e0208 */
[----:B------:R-:W-:Y:S01]  /*b070*/  IABS R2, R19 ;  /* 0x0000001300027213 */ /* 0x000fe20000000000 */
[----:B------:R-:W-:Y:S01]  /*b080*/  IMAD.MOV.U32 R13, RZ, RZ, R12 ;  /* 0x000000ffff0d7224 */ /* 0x000fe200078e000c */
[----:B------:R-:W-:Y:S01]  /*b090*/  IABS R12, R14 ;  /* 0x0000000e000c7213 */ /* 0x000fe20000000000 */
[----:B------:R-:W-:Y:S02]  /*b0a0*/  IMAD R9, R16, R7, R9 ;  /* 0x0000000710097224 */ /* 0x000fe400078e0209 */
[--C-:B------:R-:W-:Y:S01]  /*b0b0*/  @!P5 IMAD.IADD R6, R6, 0x1, -R16.reuse ;  /* 0x000000010606d824 */ /* 0x100fe200078e0a10 */
[C---:B------:R-:W-:Y:S01]  /*b0c0*/  ISETP.GT.U32.AND P5, PT, R16.reuse, R10, PT ;  /* 0x0000000a1000720c */ /* 0x040fe20003fa4070 */
[----:B------:R-:W-:Y:S01]  /*b0d0*/  @!P0 IMAD.MOV R13, RZ, RZ, -R13 ;  /* 0x000000ffff0d8224 */ /* 0x000fe200078e0a0d */
[C---:B------:R-:W-:Y:S01]  /*b0e0*/  ISETP.GT.U32.AND P0, PT, R16.reuse, R8, PT ;  /* 0x000000081000720c */ /* 0x040fe20003f04070 */
[----:B------:R-:W-:Y:S01]  /*b0f0*/  @!P6 IMAD.IADD R11, R11, 0x1, -R16 ;  /* 0x000000010b0be824 */ /* 0x000fe200078e0a10 */
[----:B------:R-:W-:Y:S01]  /*b100*/  ISETP.GT.U32.AND P6, PT, R16, R9, PT ;  /* 0x000000091000720c */ /* 0x000fe20003fc4070 */
[----:B------:R-:W-:Y:S01]  /*b110*/  IMAD.HI.U32 R5, R0, R2, RZ ;  /* 0x0000000200057227 */ /* 0x000fe200078e00ff */
[----:B------:R0:W-:Y:S03]  /*b120*/  STL [R1+0x128], R13 ;  /* 0x0001280d01007387 */ /* 0x0001e60000100800 */
[----:B------:R-:W-:-:S02]  /*b130*/  IMAD.MOV R5, RZ, RZ, -R5 ;  /* 0x000000ffff057224 */ /* 0x000fc400078e0a05 */
[----:B------:R-:W-:Y:S02]  /*b140*/  VIADD R7, R17, 0xa6 ;  /* 0x000000a611077836 */ /* 0x000fe40000000000 */
[--C-:B------:R-:W-:Y:S02]  /*b150*/  @!P5 IMAD.IADD R10, R10, 0x1, -R16.reuse ;  /* 0x000000010a0ad824 */ /* 0x100fe400078e0a10 */
[--C-:B------:R-:W-:Y:S01]  /*b160*/  @!P0 IMAD.IADD R8, R8, 0x1, -R16.reuse ;  /* 0x0000000108088824 */ /* 0x100fe200078e0a10 */
[C---:B------:R-:W-:Y:S01]  /*b170*/  ISETP.GT.U32.AND P0, PT, R16.reuse, R11, PT ;  /* 0x0000000b1000720c */ /* 0x040fe20003f04070 */
[----:B------:R-:W-:Y:S01]  /*b180*/  @!P6 IMAD.IADD R9, R9, 0x1, -R16 ;  /* 0x000000010909e824 */ /* 0x000fe200078e0a10 */
[C---:B------:R-:W-:Y:S01]  /*b190*/  ISETP.GT.U32.AND P6, PT, R16.reuse, R10, PT ;  /* 0x0000000a1000720c */ /* 0x040fe20003fc4070 */
[----:B0-----:R-:W-:Y:S01]  /*b1a0*/  IMAD.MOV.U32 R13, RZ, RZ, R6 ;  /* 0x000000ffff0d7224 */ /* 0x001fe200078e0006 */
[----:B------:R-:W-:Y:S01]  /*b1b0*/  ISETP.GT.U32.AND P5, PT, R16, R8, PT ;  /* 0x000000081000720c */ /* 0x000fe20003fa4070 */
[----:B------:R-:W-:Y:S01]  /*b1c0*/  IMAD.HI.U32 R6, R0, R12, RZ ;  /* 0x0000000c00067227 */ /* 0x000fe200078e00ff */
[----:B------:R-:W-:-:S03]  /*b1d0*/  IABS R18, R7 ;  /* 0x0000000700127213 */ /* 0x000fc60000000000 */
[----:B------:R-:W-:Y:S02]  /*b1e0*/  IMAD.MOV R6, RZ, RZ, -R6 ;  /* 0x000000ffff067224 */ /* 0x000fe400078e0a06 */
[----:B------:R-:W-:Y:S01]  /*b1f0*/  @!P2 IMAD.MOV R13, RZ, RZ, -R13 ;  /* 0x000000ffff0da224 */ /* 0x000fe200078e0a0d */
[C---:B------:R-:W-:Y:S01]  /*b200*/  ISETP.GT.U32.AND P2, PT, R16.reuse, R9, PT ;  /* 0x000000091000720c */ /* 0x040fe20003f44070 */
[C---:B------:R-:W-:Y:S02]  /*b210*/  IMAD R2, R16.reuse, R5, R2 ;  /* 0x0000000510027224 */ /* 0x040fe400078e0202 */
[C---:B------:R-:W-:Y:S01]  /*b220*/  IMAD R12, R16.reuse, R6, R12 ;  /* 0x00000006100c7224 */ /* 0x040fe200078e020c */
[----:B------:R0:W-:Y:S01]  /*b230*/  STL [R1+0x130], R13 ;  /* 0x0001300d01007387 */ /* 0x0001e20000100800 */
[--C-:B------:R-:W-:Y:S01]  /*b240*/  @!P0 IMAD.IADD R11, R11, 0x1, -R16.reuse ;  /* 0x000000010b0b8824 */ /* 0x100fe200078e0a10 */
[----:B------:R-:W-:Y:S01]  /*b250*/  ISETP.GT.U32.AND P0, PT, R16, R2, PT ;  /* 0x000000021000720c */ /* 0x000fe20003f04070 */
[--C-:B------:R-:W-:Y:S01]  /*b260*/  @!P6 IMAD.IADD R10, R10, 0x1, -R16.reuse ;  /* 0x000000010a0ae824 */ /* 0x100fe200078e0a10 */
[----:B------:R-:W-:Y:S01]  /*b270*/  ISETP.GT.U32.AND P6, PT, R16, R12, PT ;  /* 0x0000000c1000720c */ /* 0x000fe20003fc4070 */
[----:B------:R-:W-:Y:S01]  /*b280*/  @!P5 IMAD.IADD R8, R8, 0x1, -R16 ;  /* 0x000000010808d824 */ /* 0x000fe200078e0a10 */
[----:B------:R-:W-:Y:S01]  /*b290*/  ISETP.GE.AND P5, PT, R4, RZ, PT ;  /* 0x000000ff0400720c */ /* 0x000fe20003fa6270 */
[----:B------:R-:W-:-:S02]  /*b2a0*/  VIADD R4, R17, 0xa2 ;  /* 0x000000a211047836 */ /* 0x000fc40000000000 */
[----:B------:R-:W-:Y:S01]  /*b2b0*/  @!P2 IMAD.IADD R9, R9, 0x1, -R16 ;  /* 0x000000010909a824 */ /* 0x000fe200078e0a10 */
[----:B------:R-:W-:Y:S01]  /*b2c0*/  ISETP.GE.AND P2, PT, R19, RZ, PT ;  /* 0x000000ff1300720c */ /* 0x000fe20003f46270 */
[----:B------:R-:W-:Y:S01]  /*b2d0*/  IMAD.MOV.U32 R20, RZ, RZ, R8 ;  /* 0x000000ffff147224 */ /* 0x000fe200078e0008 */
[----:B------:R-:W-:Y:S01]  /*b2e0*/  IABS R19, R4 ;  /* 0x0000000400137213 */ /* 0x000fe20000000000 */
[----:B------:R-:W-:Y:S02]  /*b2f0*/  VIADD R5, R17, 0xa4 ;  /* 0x000000a411057836 */ /* 0x000fe40000000000 */
[--C-:B------:R-:W-:Y:S01]  /*b300*/  @!P0 IMAD.IADD R2, R2, 0x1, -R16.reuse ;  /* 0x0000000102028824 */ /* 0x100fe200078e0a10 */
[----:B------:R-:W-:Y:S01]  /*b310*/  ISETP.GE.AND P0, PT, R14, RZ, PT ;  /* 0x000000ff0e00720c */ /* 0x000fe20003f06270 */
[----:B------:R-:W-:Y:S01]  /*b320*/  @!P6 IMAD.IADD R12, R12, 0x1, -R16 ;  /* 0x000000010c0ce824 */ /* 0x000fe200078e0a10 */
[----:B------:R-:W-:Y:S01]  /*b330*/  IABS R15, R5 ;  /* 0x00000005000f7213 */ /* 0x000fe20000000000 */
[----:B------:R-:W-:-:S02]  /*b340*/  IMAD.MOV.U32 R14, RZ, RZ, R19 ;  /* 0x000000ffff0e7224 */ /* 0x000fc400078e0013 */
[----:B------:R-:W-:Y:S01]  /*b350*/  @!P4 IMAD.MOV R20, RZ, RZ, -R20 ;  /* 0x000000ffff14c224 */ /* 0x000fe200078e0a14 */
[----:B------:R-:W-:Y:S01]  /*b360*/  ISETP.GT.U32.AND P4, PT, R16, R12, PT ;  /* 0x0000000c1000720c */ /* 0x000fe20003f84070 */
[----:B0-----:R-:W-:-:S04]  /*b370*/  IMAD.HI.U32 R13, R0, R18, RZ ;  /* 0x00000012000d7227 */ /* 0x001fc800078e00ff */
[----:B------:R-:W-:Y:S02]  /*b380*/  IMAD.MOV.U32 R21, RZ, RZ, R11 ;  /* 0x000000ffff157224 */ /* 0x000fe400078e000b */
[----:B------:R-:W-:-:S04]  /*b390*/  IMAD.HI.U32 R11, R0, R14, RZ ;  /* 0x0000000e000b7227 */ /* 0x000fc800078e00ff */
[----:B------:R-:W-:Y:S02]  /*b3a0*/  IMAD.MOV R13, RZ, RZ, -R13 ;  /* 0x000000ffff0d7224 */ /* 0x000fe400078e0a0d */
[----:B------:R-:W-:Y:S01]  /*b3b0*/  @!P1 IMAD.MOV R21, RZ, RZ, -R21 ;  /* 0x000000ffff159224 */ /* 0x000fe200078e0a15 */
[C---:B------:R-:W-:Y:S01]  /*b3c0*/  ISETP.GT.U32.AND P1, PT, R16.reuse, R2, PT ;  /* 0x000000021000720c */ /* 0x040fe20003f24070 */
[----:B------:R-:W-:Y:S02]  /*b3d0*/  IMAD.MOV R8, RZ, RZ, -R11 ;  /* 0x000000ffff087224 */ /* 0x000fe400078e0a0b */
[----:B------:R-:W-:Y:S01]  /*b3e0*/  IMAD R18, R16, R13, R18 ;  /* 0x0000000d10127224 */ /* 0x000fe200078e0212 */
[----:B------:R0:W-:Y:S01]  /*b3f0*/  STL [R1+0x148], R21 ;  /* 0x0001481501007387 */ /* 0x0001e20000100800 */
[----:B------:R-:W-:-:S03]  /*b400*/  IMAD.HI.U32 R6, R0, R15, RZ ;  /* 0x0000000f00067227 */ /* 0x000fc600078e00ff */
[C---:B------:R-:W-:Y:S01]  /*b410*/  ISETP.GT.U32.AND P6, PT, R16.reuse, R18, PT ;  /* 0x000000121000720c */ /* 0x040fe20003fc4070 */
[----:B------:R-:W-:Y:S01]  /*b420*/  IMAD R14, R16, R8, R14 ;  /* 0x00000008100e7224 */ /* 0x000fe200078e020e */
[----:B------:R-:W-:Y:S01]  /*b430*/  STL [R1+0x150], R20 ;  /* 0x0001501401007387 */ /* 0x000fe20000100800 */
[----:B------:R-:W-:Y:S02]  /*b440*/  IMAD.MOV R6, RZ, RZ, -R6 ;  /* 0x000000ffff067224 */ /* 0x000fe400078e0a06 */
[----:B------:R-:W-:Y:S01]  /*b450*/  @!P4 IMAD.IADD R12, R12, 0x1, -R16 ;  /* 0x000000010c0cc824 */ /* 0x000fe200078e0a10 */
[C---:B------:R-:W-:Y:S01]  /*b460*/  ISETP.GT.U32.AND P4, PT, R16.reuse, R14, PT ;  /* 0x0000000e1000720c */ /* 0x040fe20003f84070 */
[----:B------:R-:W-:Y:S01]  /*b470*/  @!P3 IMAD.MOV R10, RZ, RZ, -R10 ;  /* 0x000000ffff0ab224 */ /* 0x000fe200078e0a0a */
[----:B------:R-:W-:Y:S01]  /*b480*/  ISETP.GE.AND P3, PT, R7, RZ, PT ;  /* 0x000000ff0700720c */ /* 0x000fe20003f66270 */
[----:B------:R-:W-:Y:S02]  /*b490*/  IMAD R15, R16, R6, R15 ;  /* 0x00000006100f7224 */ /* 0x000fe400078e020f */
[----:B------:R-:W-:Y:S01]  /*b4a0*/  @!P5 IMAD.MOV R9, RZ, RZ, -R9 ;  /* 0x000000ffff09d224 */ /* 0x000fe200078e0a09 */
[----:B------:R-:W-:Y:S01]  /*b4b0*/  STL [R1+0x158], R10 ;  /* 0x0001580a01007387 */ /* 0x000fe20000100800 */
[--C-:B------:R-:W-:Y:S01]  /*b4c0*/  @!P1 IMAD.IADD R2, R2, 0x1, -R16.reuse ;  /* 0x0000000102029824 */ /* 0x100fe200078e0a10 */
[----:B------:R-:W-:Y:S01]  /*b4d0*/  ISETP.GT.U32.AND P5, PT, R16, R15, PT ;  /* 0x0000000f1000720c */ /* 0x000fe20003fa4070 */
[--C-:B------:R-:W-:Y:S01]  /*b4e0*/  @!P6 IMAD.IADD R18, R18, 0x1, -R16.reuse ;  /* 0x000000011212e824 */ /* 0x100fe200078e0a10 */
[----:B------:R-:W-:Y:S01]  /*b4f0*/  ISETP.GE.AND P1, PT, R5, RZ, PT ;  /* 0x000000ff0500720c */ /* 0x000fe20003f26270 */
[----:B------:R1:W-:Y:S01]  /*b500*/  STL [R1+0x160], R9 ;  /* 0x0001600901007387 */ /* 0x0003e20000100800 */
[----:B------:R-:W-:Y:S01]  /*b510*/  VIADD R5, R17, 0x9e ;  /* 0x0000009e11057836 */ /* 0x000fe20000000000 */
[----:B------:R-:W-:Y:S01]  /*b520*/  ISETP.GE.AND P6, PT, R4, RZ, PT ;  /* 0x000000ff0400720c */ /* 0x000fe20003fc6270 */
[----:B------:R-:W-:-:S02]  /*b530*/  @!P4 IMAD.IADD R14, R14, 0x1, -R16 ;  /* 0x000000010e0ec824 */ /* 0x000fc400078e0a10 */
[C---:B------:R-:W-:Y:S01]  /*b540*/  VIADD R6, R17.reuse, 0xa0 ;  /* 0x000000a011067836 */ /* 0x040fe20000000000 */
[----:B------:R-:W-:Y:S01]  /*b550*/  IABS R4, R5 ;  /* 0x0000000500047213 */ /* 0x000fe20000000000 */
[----:B------:R-:W-:Y:S01]  /*b560*/  VIADD R8, R17, 0x9c ;  /* 0x0000009c11087836 */ /* 0x000fe20000000000 */
[C---:B------:R-:W-:Y:S01]  /*b570*/  ISETP.GT.U32.AND P4, PT, R16.reuse, R14, PT ;  /* 0x0000000e1000720c */ /* 0x040fe20003f84070 */
[----:B0-----:R-:W-:Y:S01]  /*b580*/  IMAD.MOV.U32 R21, RZ, RZ, R12 ;  /* 0x000000ffff157224 */ /* 0x001fe200078e000c */
[----:B------:R-:W-:Y:S01]  /*b590*/  IABS R11, R6 ;  /* 0x00000006000b7213 */ /* 0x000fe20000000000 */
[----:B-1----:R-:W-:Y:S01]  /*b5a0*/  IMAD.MOV.U32 R9, RZ, RZ, R2 ;  /* 0x000000ffff097224 */ /* 0x002fe200078e0002 */
[----:B------:R-:W-:Y:S01]  /*b5b0*/  IABS R13, R8 ;  /* 0x00000008000d7213 */ /* 0x000fe20000000000 */
[----:B------:R-:W-:Y:S02]  /*b5c0*/  @!P5 IMAD.IADD R15, R15, 0x1, -R16 ;  /* 0x000000010f0fd824 */ /* 0x000fe400078e0a10 */
[----:B------:R-:W-:Y:S01]  /*b5d0*/  @!P2 IMAD.MOV R9, RZ, RZ, -R9 ;  /* 0x000000ffff09a224 */ /* 0x000fe200078e0a09 */
[----:B------:R-:W-:Y:S01]  /*b5e0*/  ISETP.GT.U32.AND P2, PT, R16, R18, PT ;  /* 0x000000121000720c */ /* 0x000fe20003f44070 */
[----:B------:R-:W-:Y:S01]  /*b5f0*/  IMAD.HI.U32 R7, R0, R11, RZ ;  /* 0x0000000b00077227 */ /* 0x000fe200078e00ff */
[----:B------:R-:W-:-:S02]  /*b600*/  ISETP.GT.U32.AND P5, PT, R16, R15, PT ;  /* 0x0000000f1000720c */ /* 0x000fc40003fa4070 */
[----:B------:R0:W-:Y:S01]  /*b610*/  STL [R1+0x16c], R9 ;  /* 0x00016c0901007387 */ /* 0x0001e20000100800 */
[----:B------:R-:W-:Y:S02]  /*b620*/  IMAD.MOV R7, RZ, RZ, -R7 ;  /* 0x000000ffff077224 */ /* 0x000fe400078e0a07 */
[--C-:B------:R-:W-:Y:S02]  /*b630*/  @!P4 IMAD.IADD R14, R14, 0x1, -R16.reuse ;  /* 0x000000010e0ec824 */ /* 0x100fe400078e0a10 */
[----:B------:R-:W-:Y:S02]  /*b640*/  IMAD R11, R16, R7, R11 ;  /* 0x00000007100b7224 */ /* 0x000fe400078e020b */
[----:B------:R-:W-:Y:S02]  /*b650*/  VIADD R2, R17, 0x9a ;  /* 0x0000009a11027836 */ /* 0x000fe40000000000 */
[----:B------:R-:W-:Y:S01]  /*b660*/  @!P2 IMAD.IADD R18, R18, 0x1, -R16 ;  /* 0x000000011212a824 */ /* 0x000fe200078e0a10 */
[----:B------:R-:W-:Y:S01]  /*b670*/  ISETP.GT.U32.AND P2, PT, R16, R11, PT ;  /* 0x0000000b1000720c */ /* 0x000fe20003f44070 */
[----:B0-----:R-:W-:Y:S01]  /*b680*/  IMAD.HI.U32 R9, R0, R4, RZ ;  /* 0x0000000400097227 */ /* 0x001fe200078e00ff */
[----:B------:R-:W-:-:S03]  /*b690*/  IABS R7, R2 ;  /* 0x0000000200077213 */ /* 0x000fc60000000000 */
[----:B------:R-:W-:Y:S02]  /*b6a0*/  IMAD.MOV R9, RZ, RZ, -R9 ;  /* 0x000000ffff097224 */ /* 0x000fe400078e0a09 */
[----:B------:R-:W-:Y:S01]  /*b6b0*/  @!P5 IMAD.IADD R15, R15, 0x1, -R16 ;  /* 0x000000010f0fd824 */ /* 0x000fe200078e0a10 */
[----:B------:R-:W-:Y:S01]  /*b6c0*/  ISETP.GE.AND P5, PT, R6, RZ, PT ;  /* 0x000000ff0600720c */ /* 0x000fe20003fa6270 */
[C---:B------:R-:W-:Y:S02]  /*b6d0*/  IMAD R4, R16.reuse, R9, R4 ;  /* 0x0000000910047224 */ /* 0x040fe400078e0204 */
[----:B------:R-:W-:Y:S02]  /*b6e0*/  VIADD R6, R17, 0x98 ;  /* 0x0000009811067836 */ /* 0x000fe40000000000 */
[----:B------:R-:W-:Y:S01]  /*b6f0*/  IMAD.MOV.U32 R20, RZ, RZ, R18 ;  /* 0x000000ffff147224 */ /* 0x000fe200078e0012 */
[C---:B------:R-:W-:Y:S01]  /*b700*/  ISETP.GT.U32.AND P4, PT, R16.reuse, R4, PT ;  /* 0x000000041000720c */ /* 0x040fe20003f84070 */
[----:B------:R-:W-:Y:S01]  /*b710*/  @!P2 IMAD.IADD R11, R11, 0x1, -R16 ;  /* 0x000000010b0ba824 */ /* 0x000fe200078e0a10 */
[----:B------:R-:W-:Y:S01]  /*b720*/  IABS R10, R6 ;  /* 0x00000006000a7213 */ /* 0x000fe20000000000 */
[----:B------:R-:W-:Y:S01]  /*b730*/  @!P3 IMAD.MOV R20, RZ, RZ, -R20 ;  /* 0x000000ffff14b224 */ /* 0x000fe200078e0a14 */
[----:B------:R-:W-:Y:S01]  /*b740*/  ISETP.GE.AND P2, PT, R5, RZ, PT ;  /* 0x000000ff0500720c */ /* 0x000fe20003f46270 */
[----:B------:R-:W-:Y:S01]  /*b750*/  @!P0 IMAD.MOV R21, RZ, RZ, -R21 ;  /* 0x000000ffff158224 */ /* 0x000fe200078e0a15 */
[----:B------:R-:W-:Y:S01]  /*b760*/  ISETP.GT.U32.AND P0, PT, R16, R11, PT ;  /* 0x0000000b1000720c */ /* 0x000fe20003f04070 */
[----:B------:R-:W-:-:S03]  /*b770*/  IMAD.HI.U32 R12, R0, R10, RZ ;  /* 0x0000000a000c7227 */ /* 0x000fc600078e00ff */
[----:B------:R-:W-:Y:S01]  /*b780*/  STL [R1+0x120], R21 ;  /* 0x0001201501007387 */ /* 0x000fe20000100800 */
[----:B------:R-:W-:-:S03]  /*b790*/  IMAD.HI.U32 R19, R0, R13, RZ ;  /* 0x0000000d00137227 */ /* 0x000fc600078e00ff */
[----:B------:R-:W-:Y:S01]  /*b7a0*/  STL [R1+0x124], R20 ;  /* 0x0001241401007387 */ /* 0x000fe20000100800 */
[----:B------:R-:W-:Y:S02]  /*b7b0*/  @!P4 IMAD.IADD R4, R4, 0x1, -R16 ;  /* 0x000000010404c824 */ /* 0x000fe400078e0a10 */
[----:B------:R-:W-:Y:S02]  /*b7c0*/  IMAD.MOV R12, RZ, RZ, -R12 ;  /* 0x000000ffff0c7224 */ /* 0x000fe400078e0a0c */
[----:B------:R-:W-:Y:S01]  /*b7d0*/  IMAD.MOV R19, RZ, RZ, -R19 ;  /* 0x000000ffff137224 */ /* 0x000fe200078e0a13 */
[C---:B------:R-:W-:Y:S01]  /*b7e0*/  ISETP.GT.U32.AND P3, PT, R16.reuse, R4, PT ;  /* 0x000000041000720c */ /* 0x040fe20003f64070 */
[C---:B------:R-:W-:Y:S02]  /*b7f0*/  IMAD R10, R16.reuse, R12, R10 ;  /* 0x0000000c100a7224 */ /* 0x040fe400078e020a */
[----:B------:R-:W-:Y:S02]  /*b800*/  IMAD R13, R16, R19, R13 ;  /* 0x00000013100d7224 */ /* 0x000fe400078e020d */
[----:B------:R-:W-:-:S03]  /*b810*/  IMAD.HI.U32 R9, R0, R7, RZ ;  /* 0x0000000700097227 */ /* 0x000fc600078e00ff */
[----:B------:R-:W-:Y:S01]  /*b820*/  ISETP.GT.U32.AND P4, PT, R16, R13, PT ;  /* 0x0000000d1000720c */ /* 0x000fe20003f84070 */
[----:B------:R-:W-:Y:S01]  /*b830*/  @!P1 IMAD.MOV R15, RZ, RZ, -R15 ;  /* 0x000000ffff0f9224 */ /* 0x000fe200078e0a0f */
[----:B------:R-:W-:Y:S01]  /*b840*/  ISETP.GE.AND P1, PT, R8, RZ, PT ;  /* 0x000000ff0800720c */ /* 0x000fe20003f26270 */
[----:B------:R-:W-:Y:S02]  /*b850*/  @!P6 IMAD.MOV R14, RZ, RZ, -R14 ;  /* 0x000000ffff0ee224 */ /* 0x000fe400078e0a0e */
[--C-:B------:R-:W-:Y:S01]  /*b860*/  @!P3 IMAD.IADD R4, R4, 0x1, -R16.reuse ;  /* 0x000000010404b824 */ /* 0x100fe200078e0a10 */
[----:B------:R-:W-:Y:S01]  /*b870*/  ISETP.GT.U32.AND P3, PT, R16, R10, PT ;  /* 0x0000000a1000720c */ /* 0x000fe20003f64070 */
[----:B------:R-:W-:Y:S01]  /*b880*/  IMAD.MOV R9, RZ, RZ, -R9 ;  /* 0x000000ffff097224 */ /* 0x000fe200078e0a09 */
[----:B------:R-:W-:Y:S01]  /*b890*/  STL [R1+0x154], R15 ;  /* 0x0001540f01007387 */ /* 0x000fe20000100800 */
[----:B------:R-:W-:Y:S01]  /*b8a0*/  @!P0 IMAD.IADD R11, R11, 0x1, -R16 ;  /* 0x000000010b0b8824 */ /* 0x000fe200078e0a10 */
[----:B------:R-:W-:Y:S01]  /*b8b0*/  ISETP.GE.AND P0, PT, R2, RZ, PT ;  /* 0x000000ff0200720c */ /* 0x000fe20003f06270 */
[----:B------:R-:W-:Y:S01]  /*b8c0*/  IMAD R7, R16, R9, R7 ;  /* 0x0000000910077224 */ /* 0x000fe200078e0207 */
[----:B------:R0:W-:Y:S01]  /*b8d0*/  STL [R1+0x190], R14 ;  /* 0x0001900e01007387 */ /* 0x0001e20000100800 */
[----:B------:R-:W-:-:S02]  /*b8e0*/  VIADD R2, R17, 0x94 ;  /* 0x0000009411027836 */ /* 0x000fc40000000000 */
[----:B------:R-:W-:Y:S01]  /*b8f0*/  VIADD R5, R17, 0x96 ;  /* 0x0000009611057836 */ /* 0x000fe20000000000 */
[----:B------:R-:W-:Y:S01]  /*b900*/  ISETP.GT.U32.AND P6, PT, R16, R7, PT ;  /* 0x000000071000720c */ /* 0x000fe20003fc4070 */
[--C-:B------:R-:W-:Y:S01]  /*b910*/  @!P4 IMAD.IADD R13, R13, 0x1, -R16.reuse ;  /* 0x000000010d0dc824 */ /* 0x100fe200078e0a10 */
[----:B------:R-:W-:Y:S01]  /*b920*/  IABS R12, R2 ;  /* 0x00000002000c7213 */ /* 0x000fe20000000000 */
[----:B------:R-:W-:Y:S01]  /*b930*/  @!P3 IMAD.IADD R10, R10, 0x1, -R16 ;  /* 0x000000010a0ab824 */ /* 0x000fe200078e0a10 */
[----:B------:R-:W-:Y:S01]  /*b940*/  IABS R9, R5 ;  /* 0x0000000500097213 */ /* 0x000fe20000000000 */
[----:B------:R-:W-:Y:S01]  /*b950*/  VIADD R23, R17, 0x6e ;  /* 0x0000006e11177836 */ /* 0x000fe20000000000 */
[----:B------:R-:W-:Y:S01]  /*b960*/  ISETP.GE.AND P4, PT, R6, RZ, PT ;  /* 0x000000ff0600720c */ /* 0x000fe20003f86270 */
[----:B0-----:R-:W-:Y:S01]  /*b970*/  IMAD.MOV.U32 R14, RZ, RZ, R11 ;  /* 0x000000ffff0e7224 */ /* 0x001fe200078e000b */
[----:B------:R-:W-:Y:S01]  /*b980*/  ISETP.GT.U32.AND P3, PT, R16, R10, PT ;  /* 0x0000000a1000720c */ /* 0x000fe20003f64070 */
[----:B------:R-:W-:-:S04]  /*b990*/  IMAD.HI.U32 R8, R0, R9, RZ ;  /* 0x0000000900087227 */ /* 0x000fc800078e00ff */
[----:B------:R-:W-:Y:S01]  /*b9a0*/  @!P5 IMAD.MOV R14, RZ, RZ, -R14 ;  /* 0x000000ffff0ed224 */ /* 0x000fe200078e0a0e */
[C---:B------:R-:W-:Y:S01]  /*b9b0*/  ISETP.GT.U32.AND P5, PT, R16.reuse, R13, PT ;  /* 0x0000000d1000720c */ /* 0x040fe20003fa4070 */
[----:B------:R-:W-:Y:S02]  /*b9c0*/  @!P6 IMAD.IADD R7, R7, 0x1, -R16 ;  /* 0x000000010707e824 */ /* 0x000fe400078e0a10 */
[----:B------:R-:W-:Y:S01]  /*b9d0*/  IMAD.MOV R8, RZ, RZ, -R8 ;  /* 0x000000ffff087224 */ /* 0x000fe200078e0a08 */
[----:B------:R0:W-:Y:S01]  /*b9e0*/  STL [R1+0x194], R14 ;  /* 0x0001940e01007387 */ /* 0x0001e20000100800 */
[----:B------:R-:W-:Y:S01]  /*b9f0*/  VIADD R6, R17, 0x92 ;  /* 0x0000009211067836 */ /* 0x000fe20000000000 */
[C---:B------:R-:W-:Y:S01]  /*ba00*/  ISETP.GT.U32.AND P6, PT, R16.reuse, R7, PT ;  /* 0x000000071000720c */ /* 0x040fe20003fc4070 */
[----:B------:R-:W-:Y:S02]  /*ba10*/  IMAD R9, R16, R8, R9 ;  /* 0x0000000810097224 */ /* 0x000fe400078e0209 */
[----:B------:R-:W-:Y:S01]  /*ba20*/  @!P3 IMAD.IADD R10, R10, 0x1, -R16 ;  /* 0x000000010a0ab824 */ /* 0x000fe200078e0a10 */
[----:B------:R-:W-:-:S03]  /*ba30*/  IABS R11, R6 ;  /* 0x00000006000b7213 */ /* 0x000fc60000000000 */
[----:B------:R-:W-:Y:S01]  /*ba40*/  @!P5 IMAD.IADD R13, R13, 0x1, -R16 ;  /* 0x000000010d0dd824 */ /* 0x000fe200078e0a10 */
[----:B------:R-:W-:Y:S01]  /*ba50*/  ISETP.GT.U32.AND P5, PT, R16, R9, PT ;  /* 0x000000091000720c */ /* 0x000fe20003fa4070 */
[----:B0-----:R-:W-:Y:S02]  /*ba60*/  IMAD.MOV.U32 R14, RZ, RZ, R4 ;  /* 0x000000ffff0e7224 */ /* 0x001fe400078e0004 */
[----:B------:R-:W-:-:S04]  /*ba70*/  IMAD.HI.U32 R4, R0, R12, RZ ;  /* 0x0000000c00047227 */ /* 0x000fc800078e00ff */
[----:B------:R-:W-:Y:S02]  /*ba80*/  IMAD.MOV R4, RZ, RZ, -R4 ;  /* 0x000000ffff047224 */ /* 0x000fe400078e0a04 */
[----:B------:R-:W-:Y:S01]  /*ba90*/  @!P2 IMAD.MOV R14, RZ, RZ, -R14 ;  /* 0x000000ffff0ea224 */ /* 0x000fe200078e0a0e */
[----:B------:R-:W-:Y:S01]  /*baa0*/  ISETP.GE.AND P2, PT, R5, RZ, PT ;  /* 0x000000ff0500720c */ /* 0x000fe20003f46270 */
[C---:B------:R-:W-:Y:S02]  /*bab0*/  IMAD R12, R16.reuse, R4, R12 ;  /* 0x00000004100c7224 */ /* 0x040fe400078e020c */
[----:B------:R-:W-:Y:S01]  /*bac0*/  VIADD R4, R17, 0x90 ;  /* 0x0000009011047836 */ /* 0x000fe20000000000 */
[----:B------:R0:W-:Y:S01]  /*bad0*/  STL [R1+0x19c], R14 ;  /* 0x00019c0e01007387 */ /* 0x0001e20000100800 */
[--C-:B------:R-:W-:Y:S01]  /*bae0*/  @!P6 IMAD.IADD R7, R7, 0x1, -R16.reuse ;  /* 0x000000010707e824 */ /* 0x100fe200078e0a10 */
[----:B------:R-:W-:Y:S01]  /*baf0*/  ISETP.GT.U32.AND P3, PT, R16, R12, PT ;  /* 0x0000000c1000720c */ /* 0x000fe20003f64070 */
[----:B------:R-:W-:Y:S01]  /*bb00*/  IMAD.MOV.U32 R15, RZ, RZ, R13 ;  /* 0x000000ffff0f7224 */ /* 0x000fe200078e000d */
[----:B------:R-:W-:Y:S01]  /*bb10*/  ISETP.GE.AND P6, PT, R2, RZ, PT ;  /* 0x000000ff0200720c */ /* 0x000fe20003fc6270 */
[--C-:B------:R-:W-:Y:S01]  /*bb20*/  @!P5 IMAD.IADD R9, R9, 0x1, -R16.reuse ;  /* 0x000000010909d824 */ /* 0x100fe200078e0a10 */
[----:B------:R-:W-:Y:S01]  /*bb30*/  IABS R2, R4 ;  /* 0x0000000400027213 */ /* 0x000fe20000000000 */
[----:B------:R-:W-:Y:S01]  /*bb40*/  @!P1 IMAD.MOV R15, RZ, RZ, -R15 ;  /* 0x000000ffff0f9224 */ /* 0x000fe200078e0a0f */
[----:B------:R-:W-:Y:S01]  /*bb50*/  ISETP.GE.AND P1, PT, R6, RZ, PT ;  /* 0x000000ff0600720c */ /* 0x000fe20003f26270 */
[----:B------:R-:W-:Y:S01]  /*bb60*/  VIADD R5, R17, 0x8e ;  /* 0x0000008e11057836 */ /* 0x000fe20000000000 */
[----:B------:R-:W-:Y:S01]  /*bb70*/  ISETP.GT.U32.AND P5, PT, R16, R9, PT ;  /* 0x000000091000720c */ /* 0x000fe20003fa4070 */
[----:B0-----:R-:W-:Y:S01]  /*bb80*/  IMAD.HI.U32 R14, R0, R11, RZ ;  /* 0x0000000b000e7227 */ /* 0x001fe200078e00ff */
[----:B------:R-:W-:Y:S02]  /*bb90*/  STL [R1+0x198], R15 ;  /* 0x0001980f01007387 */ /* 0x000fe40000100800 */
[----:B------:R-:W-:Y:S01]  /*bba0*/  IABS R8, R5 ;  /* 0x0000000500087213 */ /* 0x000fe20000000000 */
[----:B------:R-:W-:-:S02]  /*bbb0*/  @!P3 IMAD.IADD R12, R12, 0x1, -R16 ;  /* 0x000000010c0cb824 */ /* 0x000fc400078e0a10 */
[----:B------:R-:W-:Y:S02]  /*bbc0*/  IMAD.MOV R14, RZ, RZ, -R14 ;  /* 0x000000ffff0e7224 */ /* 0x000fe400078e0a0e */
[----:B------:R-:W-:Y:S01]  /*bbd0*/  IMAD.HI.U32 R6, R0, R2, RZ ;  /* 0x0000000200067227 */ /* 0x000fe200078e00ff */
[----:B------:R-:W-:-:S03]  /*bbe0*/  ISETP.GT.U32.AND P3, PT, R16, R12, PT ;  /* 0x0000000c1000720c */ /* 0x000fc60003f64070 */
[C---:B------:R-:W-:Y:S02]  /*bbf0*/  IMAD R11, R16.reuse, R14, R11 ;  /* 0x0000000e100b7224 */ /* 0x040fe400078e020b */
[----:B------:R-:W-:Y:S02]  /*bc00*/  IMAD.MOV.U32 R13, RZ, RZ, R7 ;  /* 0x000000ffff0d7224 */ /* 0x000fe400078e0007 */
[----:B------:R-:W-:Y:S02]  /*bc10*/  IMAD.MOV R6, RZ, RZ, -R6 ;  /* 0x000000ffff067224 */ /* 0x000fe400078e0a06 */
[----:B------:R-:W-:Y:S01]  /*bc20*/  @!P0 IMAD.MOV R13, RZ, RZ, -R13 ;  /* 0x000000ffff0d8224 */ /* 0x000fe200078e0a0d */
[C---:B------:R-:W-:Y:S01]  /*bc30*/  ISETP.GT.U32.AND P0, PT, R16.reuse, R11, PT ;  /* 0x0000000b1000720c */ /* 0x040fe20003f04070 */
[----:B------:R-:W-:Y:S02]  /*bc40*/  IMAD R2, R16, R6, R2 ;  /* 0x0000000610027224 */ /* 0x000fe400078e0202 */
[----:B------:R-:W-:Y:S01]  /*bc50*/  IMAD.HI.U32 R7, R0, R8, RZ ;  /* 0x0000000800077227 */ /* 0x000fe200078e00ff */
[----:B------:R0:W-:Y:S03]  /*bc60*/  STL [R1+0x168], R13 ;  /* 0x0001680d01007387 */ /* 0x0001e60000100800 */
[----:B------:R-:W-:Y:S01]  /*bc70*/  @!P3 IMAD.IADD R12, R12, 0x1, -R16 ;  /* 0x000000010c0cb824 */ /* 0x000fe200078e0a10 */
[----:B------:R-:W-:Y:S01]  /*bc80*/  ISETP.GT.U32.AND P3, PT, R16, R2, PT ;  /* 0x000000021000720c */ /* 0x000fe20003f64070 */
[----:B------:R-:W-:-:S02]  /*bc90*/  IMAD.MOV R7, RZ, RZ, -R7 ;  /* 0x000000ffff077224 */ /* 0x000fc400078e0a07 */
[----:B------:R-:W-:Y:S01]  /*bca0*/  @!P5 IMAD.IADD R9, R9, 0x1, -R16 ;  /* 0x000000010909d824 */ /* 0x000fe200078e0a10 */
[----:B------:R-:W-:Y:S01]  /*bcb0*/  ISETP.GE.AND P5, PT, R5, RZ, PT ;  /* 0x000000ff0500720c */ /* 0x000fe20003fa6270 */
[C---:B------:R-:W-:Y:S02]  /*bcc0*/  IMAD R8, R16.reuse, R7, R8 ;  /* 0x0000000710087224 */ /* 0x040fe400078e0208 */
[----:B------:R-:W-:Y:S02]  /*bcd0*/  @!P0 IMAD.IADD R11, R11, 0x1, -R16 ;  /* 0x000000010b0b8824 */ /* 0x000fe400078e0a10 */
[----:B------:R-:W-:Y:S02]  /*bce0*/  IMAD.MOV.U32 R14, RZ, RZ, R9 ;  /* 0x000000ffff0e7224 */ /* 0x000fe400078e0009 */
[----:B------:R-:W-:Y:S01]  /*bcf0*/  @!P4 IMAD.MOV R10, RZ, RZ, -R10 ;  /* 0x000000ffff0ac224 */ /* 0x000fe200078e0a0a */
[C---:B------:R-:W-:Y:S01]  /*bd00*/  ISETP.GT.U32.AND P0, PT, R16.reuse, R11, PT ;  /* 0x0000000b1000720c */ /* 0x040fe20003f04070 */
[----:B------:R-:W-:Y:S01]  /*bd10*/  @!P2 IMAD.MOV R14, RZ, RZ, -R14 ;  /* 0x000000ffff0ea224 */ /* 0x000fe200078e0a0e */
[----:B------:R-:W-:Y:S01]  /*bd20*/  ISETP.GT.U32.AND P2, PT, R16, R8, PT ;  /* 0x000000081000720c */ /* 0x000fe20003f44070 */
[----:B------:R-:W-:Y:S01]  /*bd30*/  @!P3 IMAD.IADD R2, R2, 0x1, -R16 ;  /* 0x000000010202b824 */ /* 0x000fe200078e0a10 */
[----:B------:R1:W-:Y:S01]  /*bd40*/  STL [R1+0x170], R10 ;  /* 0x0001700a01007387 */ /* 0x0003e20000100800 */
[C---:B------:R-:W-:Y:S01]  /*bd50*/  VIADD R7, R17.reuse, 0x8a ;  /* 0x0000008a11077836 */ /* 0x040fe20000000000 */
[----:B------:R-:W-:Y:S01]  /*bd60*/  ISETP.GE.AND P4, PT, R4, RZ, PT ;  /* 0x000000ff0400720c */ /* 0x000fe20003f86270 */
[----:B0-----:R-:W-:Y:S01]  /*bd70*/  IMAD.MOV.U32 R13, RZ, RZ, R12 ;  /* 0x000000ffff0d7224 */ /* 0x001fe200078e000c */
[----:B------:R-:W-:Y:S01]  /*bd80*/  ISETP.GT.U32.AND P3, PT, R16, R2, PT ;  /* 0x000000021000720c */ /* 0x000fe20003f64070 */
[----:B------:R-:W-:Y:S01]  /*bd90*/  VIADD R4, R17, 0x88 ;  /* 0x0000008811047836 */ /* 0x000fe20000000000 */
[----:B------:R-:W-:Y:S01]  /*bda0*/  IABS R5, R7 ;  /* 0x0000000700057213 */ /* 0x000fe20000000000 */
[----:B------:R-:W-:Y:S01]  /*bdb0*/  @!P6 IMAD.MOV R13, RZ, RZ, -R13 ;  /* 0x000000ffff0de224 */ /* 0x000fe200078e0a0d */
[----:B------:R-:W-:Y:S01]  /*bdc0*/  STL [R1+0x188], R14 ;  /* 0x0001880e01007387 */ /* 0x000fe20000100800 */
[--C-:B------:R-:W-:Y:S01]  /*bdd0*/  @!P0 IMAD.IADD R11, R11, 0x1, -R16.reuse ;  /* 0x000000010b0b8824 */ /* 0x100fe200078e0a10 */
[----:B------:R-:W-:Y:S01]  /*bde0*/  ISETP.GE.AND P0, PT, R7, RZ, PT ;  /* 0x000000ff0700720c */ /* 0x000fe20003f06270 */
[----:B-1----:R-:W-:Y:S01]  /*bdf0*/  VIADD R10, R17, 0x8c ;  /* 0x0000008c110a7836 */ /* 0x002fe20000000000 */
[----:B------:R-:W-:Y:S01]  /*be00*/  IABS R9, R4 ;  /* 0x0000000400097213 */ /* 0x000fe20000000000 */
[----:B------:R-:W-:Y:S01]  /*be10*/  @!P2 IMAD.IADD R8, R8, 0x1, -R16 ;  /* 0x000000010808a824 */ /* 0x000fe200078e0a10 */
[----:B------:R0:W-:Y:S01]  /*be20*/  STL [R1+0x180], R13 ;  /* 0x0001800d01007387 */ /* 0x0001e20000100800 */
[----:B------:R-:W-:Y:S01]  /*be30*/  IMAD.HI.U32 R7, R0, R5, RZ ;  /* 0x0000000500077227 */ /* 0x000fe200078e00ff */
[----:B------:R-:W-:-:S02]  /*be40*/  IABS R6, R10 ;  /* 0x0000000a00067213 */ /* 0x000fc40000000000 */
[----:B------:R-:W-:Y:S01]  /*be50*/  ISETP.GT.U32.AND P2, PT, R16, R8, PT ;  /* 0x000000081000720c */ /* 0x000fe20003f44070 */
[----:B------:R-:W-:Y:S01]  /*be60*/  IMAD.MOV R7, RZ, RZ, -R7 ;  /* 0x000000ffff077224 */ /* 0x000fe200078e0a07 */
[----:B------:R-:W-:Y:S01]  /*be70*/  ISETP.GE.AND P6, PT, R10, RZ, PT ;  /* 0x000000ff0a00720c */ /* 0x000fe20003fc6270 */
[----:B------:R-:W-:-:S04]  /*be80*/  IMAD.HI.U32 R12, R0, R6, RZ ;  /* 0x00000006000c7227 */ /* 0x000fc800078e00ff */
[----:B------:R-:W-:Y:S02]  /*be90*/  IMAD.MOV R12, RZ, RZ, -R12 ;  /* 0x000000ffff0c7224 */ /* 0x000fe400078e0a0c */
[----:B------:R-:W-:Y:S02]  /*bea0*/  @!P3 IMAD.IADD R2, R2, 0x1, -R16 ;  /* 0x000000010202b824 */ /* 0x000fe400078e0a10 */
[C---:B------:R-:W-:Y:S02]  /*beb0*/  IMAD R6, R16.reuse, R12, R6 ;  /* 0x0000000c10067224 */ /* 0x040fe400078e0206 */
[C---:B------:R-:W-:Y:S02]  /*bec0*/  IMAD R5, R16.reuse, R7, R5 ;  /* 0x0000000710057224 */ /* 0x040fe400078e0205 */
[----:B------:R-:W-:Y:S01]  /*bed0*/  IMAD.MOV.U32 R12, RZ, RZ, R2 ;  /* 0x000000ffff0c7224 */ /* 0x000fe200078e0002 */
[----:B------:R-:W-:Y:S01]  /*bee0*/  ISETP.GT.U32.AND P3, PT, R16, R6, PT ;  /* 0x000000061000720c */ /* 0x000fe20003f64070 */
[----:B------:R-:W-:-:S04]  /*bef0*/  IMAD.HI.U32 R10, R0, R9, RZ ;  /* 0x00000009000a7227 */ /* 0x000fc800078e00ff */
[----:B------:R-:W-:Y:S01]  /*bf00*/  @!P4 IMAD.MOV R12, RZ, RZ, -R12 ;  /* 0x000000ffff0cc224 */ /* 0x000fe200078e0a0c */
[----:B------:R-:W-:Y:S01]  /*bf10*/  ISETP.GT.U32.AND P4, PT, R16, R5, PT ;  /* 0x000000051000720c */ /* 0x000fe20003f84070 */
[----:B------:R-:W-:Y:S02]  /*bf20*/  IMAD.MOV R10, RZ, RZ, -R10 ;  /* 0x000000ffff0a7224 */ /* 0x000fe400078e0a0a */
[----:B------:R-:W-:Y:S02]  /*bf30*/  @!P2 IMAD.IADD R8, R8, 0x1, -R16 ;  /* 0x000000010808a824 */ /* 0x000fe400078e0a10 */
[----:B------:R-:W-:Y:S02]  /*bf40*/  IMAD R9, R16, R10, R9 ;  /* 0x0000000a10097224 */ /* 0x000fe400078e0209 */
[----:B------:R-:W-:Y:S02]  /*bf50*/  IMAD.MOV.U32 R18, RZ, RZ, R8 ;  /* 0x000000ffff127224 */ /* 0x000fe400078e0008 */
[----:B------:R-:W-:-:S02]  /*bf60*/  @!P3 IMAD.IADD R6, R6, 0x1, -R16 ;  /* 0x000000010606b824 */ /* 0x000fc400078e0a10 */
[----:B------:R-:W-:Y:S01]  /*bf70*/  @!P5 IMAD.MOV R18, RZ, RZ, -R18 ;  /* 0x000000ffff12d224 */ /* 0x000fe200078e0a12 */
[C---:B------:R-:W-:Y:S01]  /*bf80*/  ISETP.GT.U32.AND P5, PT, R16.reuse, R9, PT ;  /* 0x000000091000720c */ /* 0x040fe20003fa4070 */
[--C-:B------:R-:W-:Y:S01]  /*bf90*/  @!P4 IMAD.IADD R5, R5, 0x1, -R16.reuse ;  /* 0x000000010505c824 */ /* 0x100fe200078e0a10 */
[C---:B------:R-:W-:Y:S01]  /*bfa0*/  ISETP.GT.U32.AND P3, PT, R16.reuse, R6, PT ;  /* 0x000000061000720c */ /* 0x040fe20003f64070 */
[----:B0-----:R-:W-:Y:S02]  /*bfb0*/  IMAD.MOV.U32 R13, RZ, RZ, R11 ;  /* 0x000000ffff0d7224 */ /* 0x001fe400078e000b */
[C---:B------:R-:W-:Y:S01]  /*bfc0*/  VIADD R14, R17.reuse, 0x86 ;  /* 0x00000086110e7836 */ /* 0x040fe20000000000 */
[----:B------:R-:W-:Y:S01]  /*bfd0*/  ISETP.GT.U32.AND P4, PT, R16, R5, PT ;  /* 0x000000051000720c */ /* 0x000fe20003f84070 */
[----:B------:R-:W-:Y:S01]  /*bfe0*/  @!P1 IMAD.MOV R13, RZ, RZ, -R13 ;  /* 0x000000ffff0d9224 */ /* 0x000fe200078e0a0d */
[----:B------:R-:W-:Y:S01]  /*bff0*/  ISETP.GE.AND P1, PT, R4, RZ, PT ;  /* 0x000000ff0400720c */ /* 0x000fe20003f26270 */
[C---:B------:R-:W-:Y:S01]  /*c000*/  VIADD R11, R17.reuse, 0x84 ;  /* 0x00000084110b7836 */ /* 0x040fe20000000000 */
[----:B------:R-:W-:Y:S01]  /*c010*/  ISETP.GE.AND P2, PT, R14, RZ, PT ;  /* 0x000000ff0e00720c */ /* 0x000fe20003f46270 */
[----:B------:R-:W-:Y:S01]  /*c020*/  VIADD R4, R17, 0x82 ;  /* 0x0000008211047836 */ /* 0x000fe20000000000 */
[----:B------:R-:W-:Y:S01]  /*c030*/  IABS R14, R14 ;  /* 0x0000000e000e7213 */ /* 0x000fe20000000000 */
[----:B------:R-:W-:Y:S01]  /*c040*/  STL [R1+0x178], R13 ;  /* 0x0001780d01007387 */ /* 0x000fe20000100800 */
[----:B------:R-:W-:-:S02]  /*c050*/  @!P5 IMAD.IADD R9, R9, 0x1, -R16 ;  /* 0x000000010909d824 */ /* 0x000fc400078e0a10 */
[----:B------:R-:W-:Y:S01]  /*c060*/  IABS R7, R4 ;  /* 0x0000000400077213 */ /* 0x000fe20000000000 */
[----:B------:R0:W-:Y:S01]  /*c070*/  STL [R1+0x17c], R12 ;  /* 0x00017c0c01007387 */ /* 0x0001e20000100800 */
[----:B------:R-:W-:Y:S01]  /*c080*/  IMAD.HI.U32 R15, R0, R14, RZ ;  /* 0x0000000e000f7227 */ /* 0x000fe200078e00ff */
[----:B------:R-:W-:Y:S02]  /*c090*/  ISETP.GT.U32.AND P5, PT, R16, R9, PT ;  /* 0x000000091000720c */ /* 0x000fe40003fa4070 */
[----:B------:R1:W-:Y:S01]  /*c0a0*/  STL [R1+0x174], R18 ;  /* 0x0001741201007387 */ /* 0x0003e20000100800 */
[----:B------:R-:W-:Y:S02]  /*c0b0*/  VIADD R10, R17, 0x80 ;  /* 0x00000080110a7836 */ /* 0x000fe40000000000 */
[----:B------:R-:W-:Y:S02]  /*c0c0*/  IMAD.MOV R15, RZ, RZ, -R15 ;  /* 0x000000ffff0f7224 */ /* 0x000fe400078e0a0f */
[--C-:B------:R-:W-:Y:S01]  /*c0d0*/  @!P3 IMAD.IADD R6, R6, 0x1, -R16.reuse ;  /* 0x000000010606b824 */ /* 0x100fe200078e0a10 */
[----:B0-----:R-:W-:Y:S01]  /*c0e0*/  IABS R12, R11 ;  /* 0x0000000b000c7213 */ /* 0x001fe20000000000 */
[----:B------:R-:W-:Y:S01]  /*c0f0*/  @!P4 IMAD.IADD R5, R5, 0x1, -R16 ;  /* 0x000000010505c824 */ /* 0x000fe200078e0a10 */
[----:B------:R-:W-:Y:S01]  /*c100*/  ISETP.GE.AND P3, PT, R11, RZ, PT ;  /* 0x000000ff0b00720c */ /* 0x000fe20003f66270 */
[----:B------:R-:W-:Y:S01]  /*c110*/  IMAD.HI.U32 R8, R0, R7, RZ ;  /* 0x0000000700087227 */ /* 0x000fe200078e00ff */
[----:B------:R-:W-:-:S03]  /*c120*/  IABS R2, R10 ;  /* 0x0000000a00027213 */ /* 0x000fc60000000000 */
[----:B------:R-:W-:-:S04]  /*c130*/  IMAD.HI.U32 R13, R0, R12, RZ ;  /* 0x0000000c000d7227 */ /* 0x000fc800078e00ff */
[C---:B------:R-:W-:Y:S02]  /*c140*/  IMAD R11, R16.reuse, R15, R14 ;  /* 0x0000000f100b7224 */ /* 0x040fe400078e020e */
[----:B------:R-:W-:Y:S02]  /*c150*/  IMAD.MOV R13, RZ, RZ, -R13 ;  /* 0x000000ffff0d7224 */ /* 0x000fe400078e0a0d */
[----:B-1----:R-:W-:Y:S01]  /*c160*/  IMAD.MOV.U32 R18, RZ, RZ, R5 ;  /* 0x000000ffff127224 */ /* 0x002fe200078e0005 */
[C---:B------:R-:W-:Y:S01]  /*c170*/  ISETP.GT.U32.AND P4, PT, R16.reuse, R11, PT ;  /* 0x0000000b1000720c */ /* 0x040fe20003f84070 */
[----:B------:R-:W-:Y:S02]  /*c180*/  IMAD.MOV R8, RZ, RZ, -R8 ;  /* 0x000000ffff087224 */ /* 0x000fe400078e0a08 */
[----:B------:R-:W-:Y:S02]  /*c190*/  IMAD R12, R16, R13, R12 ;  /* 0x0000000d100c7224 */ /* 0x000fe400078e020c */
[----:B------:R-:W-:-:S04]  /*c1a0*/  IMAD.HI.U32 R13, R0, R2, RZ ;  /* 0x00000002000d7227 */ /* 0x000fc800078e00ff */
[----:B------:R-:W-:Y:S01]  /*c1b0*/  @!P0 IMAD.MOV R18, RZ, RZ, -R18 ;  /* 0x000000ffff128224 */ /* 0x000fe200078e0a12 */
[----:B------:R-:W-:Y:S01]  /*c1c0*/  ISETP.GE.AND P0, PT, R4, RZ, PT ;  /* 0x000000ff0400720c */ /* 0x000fe20003f06270 */
[C---:B------:R-:W-:Y:S02]  /*c1d0*/  IMAD R4, R16.reuse, R8, R7 ;  /* 0x0000000810047224 */ /* 0x040fe400078e0207 */
[----:B------:R-:W-:Y:S02]  /*c1e0*/  IMAD.MOV.U32 R19, RZ, RZ, R6 ;  /* 0x000000ffff137224 */ /* 0x000fe400078e0006 */
[----:B------:R-:W-:Y:S02]  /*c1f0*/  IMAD.MOV R6, RZ, RZ, -R13 ;  /* 0x000000ffff067224 */ /* 0x000fe400078e0a0d */
[----:B------:R-:W-:Y:S01]  /*c200*/  @!P5 IMAD.IADD R9, R9, 0x1, -R16 ;  /* 0x000000010909d824 */ /* 0x000fe200078e0a10 */
[C---:B------:R-:W-:Y:S01]  /*c210*/  ISETP.GT.U32.AND P5, PT, R16.reuse, R4, PT ;  /* 0x000000041000720c */ /* 0x040fe20003fa4070 */
[----:B------:R-:W-:-:S02]  /*c220*/  IMAD R2, R16, R6, R2 ;  /* 0x0000000610027224 */ /* 0x000fc400078e0202 */
[----:B------:R-:W-:Y:S02]  /*c230*/  IMAD.MOV.U32 R14, RZ, RZ, R9 ;  /* 0x000000ffff0e7224 */ /* 0x000fe400078e0009 */
[----:B------:R-:W-:Y:S02]  /*c240*/  @!P4 IMAD.IADD R11, R11, 0x1, -R16 ;  /* 0x000000010b0bc824 */ /* 0x000fe400078e0a10 */
[----:B------:R-:W-:Y:S01]  /*c250*/  @!P1 IMAD.MOV R14, RZ, RZ, -R14 ;  /* 0x000000ffff0e9224 */ /* 0x000fe200078e0a0e */
[C---:B------:R-:W-:Y:S01]  /*c260*/  ISETP.GT.U32.AND P1, PT, R16.reuse, R2, PT ;  /* 0x000000021000720c */ /* 0x040fe20003f24070 */
[----:B------:R-:W-:Y:S01]  /*c270*/  @!P6 IMAD.MOV R19, RZ, RZ, -R19 ;  /* 0x000000ffff13e224 */ /* 0x000fe200078e0a13 */
[C---:B------:R-:W-:Y:S01]  /*c280*/  ISETP.GT.U32.AND P4, PT, R16.reuse, R11, PT ;  /* 0x0000000b1000720c */ /* 0x040fe20003f84070 */
[C---:B------:R-:W-:Y:S01]  /*c290*/  VIADD R6, R17.reuse, 0x7c ;  /* 0x0000007c11067836 */ /* 0x040fe20000000000 */
[----:B------:R-:W-:Y:S01]  /*c2a0*/  ISETP.GT.U32.AND P6, PT, R16, R12, PT ;  /* 0x0000000c1000720c */ /* 0x000fe20003fc4070 */
[--C-:B------:R-:W-:Y:S01]  /*c2b0*/  @!P5 IMAD.IADD R4, R4, 0x1, -R16.reuse ;  /* 0x000000010404d824 */ /* 0x100fe200078e0a10 */
[----:B------:R-:W-:Y:S01]  /*c2c0*/  STL [R1+0x164], R19 ;  /* 0x0001641301007387 */ /* 0x000fe20000100800 */
[C---:B------:R-:W-:Y:S01]  /*c2d0*/  VIADD R5, R17.reuse, 0x7e ;  /* 0x0000007e11057836 */ /* 0x040fe20000000000 */
[----:B------:R-:W-:Y:S01]  /*c2e0*/  IABS R9, R6 ;  /* 0x0000000600097213 */ /* 0x000fe20000000000 */
[----:B------:R-:W-:Y:S01]  /*c2f0*/  VIADD R7, R17, 0x7a ;  /* 0x0000007a11077836 */ /* 0x000fe20000000000 */
[----:B------:R-:W-:Y:S01]  /*c300*/  ISETP.GT.U32.AND P5, PT, R16, R4, PT ;  /* 0x000000041000720c */ /* 0x000fe20003fa4070 */
[----:B------:R-:W-:Y:S01]  /*c310*/  STL [R1+0x15c], R18 ;  /* 0x00015c1201007387 */ /* 0x000fe20000100800 */
[----:B------:R-:W-:Y:S01]  /*c320*/  IABS R8, R5 ;  /* 0x0000000500087213 */ /* 0x000fe20000000000 */
[--C-:B------:R-:W-:Y:S01]  /*c330*/  @!P1 IMAD.IADD R2, R2, 0x1, -R16.reuse ;  /* 0x0000000102029824 */ /* 0x100fe200078e0a10 */
[----:B------:R-:W-:Y:S01]  /*c340*/  IABS R20, R7 ;  /* 0x0000000700147213 */ /* 0x000fe20000000000 */
[--C-:B------:R-:W-:Y:S01]  /*c350*/  @!P4 IMAD.IADD R11, R11, 0x1, -R16.reuse ;  /* 0x000000010b0bc824 */ /* 0x100fe200078e0a10 */
[----:B------:R-:W-:Y:S01]  /*c360*/  ISETP.GE.AND P4, PT, R10, RZ, PT ;  /* 0x000000ff0a00720c */ /* 0x000fe20003f86270 */
[----:B------:R-:W-:Y:S01]  /*c370*/  @!P6 IMAD.IADD R12, R12, 0x1, -R16 ;  /* 0x000000010c0ce824 */ /* 0x000fe200078e0a10 */
[----:B------:R-:W-:Y:S01]  /*c380*/  ISETP.GT.U32.AND P1, PT, R16, R2, PT ;  /* 0x000000021000720c */ /* 0x000fe20003f24070 */
[----:B------:R-:W-:Y:S01]  /*c390*/  IMAD.HI.U32 R10, R0, R9, RZ ;  /* 0x00000009000a7227 */ /* 0x000fe200078e00ff */
[----:B------:R0:W-:Y:S02]  /*c3a0*/  STL [R1+0x14c], R14 ;  /* 0x00014c0e01007387 */ /* 0x0001e40000100800 */
[----:B------:R-:W-:Y:S01]  /*c3b0*/  ISETP.GT.U32.AND P6, PT, R16, R12, PT ;  /* 0x0000000c1000720c */ /* 0x000fe20003fc4070 */
[----:B------:R-:W-:-:S02]  /*c3c0*/  IMAD.MOV R10, RZ, RZ, -R10 ;  /* 0x000000ffff0a7224 */ /* 0x000fc400078e0a0a */
[----:B------:R-:W-:-:S04]  /*c3d0*/  IMAD.HI.U32 R13, R0, R8, RZ ;  /* 0x00000008000d7227 */ /* 0x000fc800078e00ff */
[--C-:B------:R-:W-:Y:S01]  /*c3e0*/  @!P5 IMAD.IADD R4, R4, 0x1, -R16.reuse ;  /* 0x000000010404d824 */ /* 0x100fe200078e0a10 */
[----:B------:R-:W-:Y:S01]  /*c3f0*/  ISETP.GE.AND P5, PT, R7, RZ, PT ;  /* 0x000000ff0700720c */ /* 0x000fe20003fa6270 */
[----:B------:R-:W-:Y:S02]  /*c400*/  IMAD R7, R16, R10, R9 ;  /* 0x0000000a10077224 */ /* 0x000fe400078e0209 */
[----:B------:R-:W-:Y:S02]  /*c410*/  IMAD.MOV R13, RZ, RZ, -R13 ;  /* 0x000000ffff0d7224 */ /* 0x000fe400078e0a0d */
[----:B------:R-:W-:Y:S01]  /*c420*/  @!P1 IMAD.IADD R2, R2, 0x1, -R16 ;  /* 0x0000000102029824 */ /* 0x000fe200078e0a10 */
[C---:B------:R-:W-:Y:S01]  /*c430*/  ISETP.GT.U32.AND P1, PT, R16.reuse, R7, PT ;  /* 0x000000071000720c */ /* 0x040fe20003f24070 */
[----:B------:R-:W-:Y:S02]  /*c440*/  IMAD R8, R16, R13, R8 ;  /* 0x0000000d10087224 */ /* 0x000fe400078e0208 */
[----:B------:R-:W-:-:S02]  /*c450*/  IMAD.MOV.U32 R15, RZ, RZ, R11 ;  /* 0x000000ffff0f7224 */ /* 0x000fc400078e000b */
[----:B------:R-:W-:Y:S01]  /*c460*/  @!P6 IMAD.IADD R12, R12, 0x1, -R16 ;  /* 0x000000010c0ce824 */ /* 0x000fe200078e0a10 */
[----:B------:R-:W-:Y:S01]  /*c470*/  ISETP.GT.U32.AND P6, PT, R16, R8, PT ;  /* 0x000000081000720c */ /* 0x000fe20003fc4070 */
[----:B------:R-:W-:Y:S01]  /*c480*/  @!P2 IMAD.MOV R15, RZ, RZ, -R15 ;  /* 0x000000ffff0fa224 */ /* 0x000fe200078e0a0f */
[----:B------:R-:W-:Y:S01]  /*c490*/  ISETP.GE.AND P2, PT, R5, RZ, PT ;  /* 0x000000ff0500720c */ /* 0x000fe20003f46270 */
[----:B------:R-:W-:Y:S02]  /*c4a0*/  VIADD R5, R17, 0x78 ;  /* 0x0000007811057836 */ /* 0x000fe40000000000 */
[----:B0-----:R-:W-:Y:S01]  /*c4b0*/  IMAD.MOV.U32 R14, RZ, RZ, R12 ;  /* 0x000000ffff0e7224 */ /* 0x001fe200078e000c */
[----:B------:R0:W-:Y:S01]  /*c4c0*/  STL [R1+0x144], R15 ;  /* 0x0001440f01007387 */ /* 0x0001e20000100800 */
[----:B------:R-:W-:Y:S01]  /*c4d0*/  @!P1 IMAD.IADD R7, R7, 0x1, -R16 ;  /* 0x0000000107079824 */ /* 0x000fe200078e0a10 */
[----:B------:R-:W-:Y:S01]  /*c4e0*/  IABS R19, R5 ;  /* 0x0000000500137213 */ /* 0x000fe20000000000 */
[----:B------:R-:W-:Y:S01]  /*c4f0*/  @!P3 IMAD.MOV R14, RZ, RZ, -R14 ;  /* 0x000000ffff0eb224 */ /* 0x000fe200078e0a0e */
[----:B------:R-:W-:Y:S01]  /*c500*/  ISETP.GE.AND P3, PT, R6, RZ, PT ;  /* 0x000000ff0600720c */ /* 0x000fe20003f66270 */
[----:B------:R-:W-:Y:S01]  /*c510*/  IMAD.MOV.U32 R13, RZ, RZ, R4 ;  /* 0x000000ffff0d7224 */ /* 0x000fe200078e0004 */
[----:B------:R-:W-:Y:S01]  /*c520*/  ISETP.GT.U32.AND P1, PT, R16, R7, PT ;  /* 0x000000071000720c */ /* 0x000fe20003f24070 */
[----:B------:R-:W-:Y:S01]  /*c530*/  @!P6 IMAD.IADD R8, R8, 0x1, -R16 ;  /* 0x000000010808e824 */ /* 0x000fe200078e0a10 */
[----:B------:R-:W-:Y:S01]  /*c540*/  STL [R1+0x140], R14 ;  /* 0x0001400e01007387 */ /* 0x000fe20000100800 */
[----:B------:R-:W-:-:S03]  /*c550*/  IMAD.HI.U32 R6, R0, R19, RZ ;  /* 0x0000001300067227 */ /* 0x000fc600078e00ff */
[C---:B------:R-:W-:Y:S01]  /*c560*/  ISETP.GT.U32.AND P6, PT, R16.reuse, R8, PT ;  /* 0x000000081000720c */ /* 0x040fe20003fc4070 */
[----:B------:R-:W-:Y:S02]  /*c570*/  VIADD R4, R17, 0x76 ;  /* 0x0000007611047836 */ /* 0x000fe40000000000 */
[----:B------:R-:W-:Y:S02]  /*c580*/  IMAD.MOV R6, RZ, RZ, -R6 ;  /* 0x000000ffff067224 */ /* 0x000fe400078e0a06 */
[----:B------:R-:W-:Y:S01]  /*c590*/  IMAD.MOV.U32 R12, RZ, RZ, R2 ;  /* 0x000000ffff0c7224 */ /* 0x000fe200078e0002 */
[----:B------:R-:W-:Y:S01]  /*c5a0*/  IABS R18, R4 ;  /* 0x0000000400127213 */ /* 0x000fe20000000000 */
[----:B------:R-:W-:Y:S02]  /*c5b0*/  IMAD R19, R16, R6, R19 ;  /* 0x0000000610137224 */ /* 0x000fe400078e0213 */
[----:B------:R-:W-:Y:S02]  /*c5c0*/  @!P1 IMAD.IADD R7, R7, 0x1, -R16 ;  /* 0x0000000107079824 */ /* 0x000fe400078e0a10 */
[----:B------:R-:W-:Y:S01]  /*c5d0*/  IMAD.HI.U32 R11, R0, R20, RZ ;  /* 0x00000014000b7227 */ /* 0x000fe200078e00ff */
[----:B------:R-:W-:-:S03]  /*c5e0*/  ISETP.GT.U32.AND P1, PT, R16, R19, PT ;  /* 0x000000131000720c */ /* 0x000fc60003f24070 */
[----:B------:R-:W-:-:S04]  /*c5f0*/  IMAD.HI.U32 R2, R0, R18, RZ ;  /* 0x0000001200027227 */ /* 0x000fc800078e00ff */
[----:B------:R-:W-:Y:S02]  /*c600*/  IMAD.MOV R11, RZ, RZ, -R11 ;  /* 0x000000ffff0b7224 */ /* 0x000fe400078e0a0b */
[----:B------:R-:W-:Y:S02]  /*c610*/  @!P6 IMAD.IADD R8, R8, 0x1, -R16 ;  /* 0x000000010808e824 */ /* 0x000fe400078e0a10 */
[----:B------:R-:W-:Y:S02]  /*c620*/  IMAD.MOV R2, RZ, RZ, -R2 ;  /* 0x000000ffff027224 */ /* 0x000fe400078e0a02 */
[----:B------:R-:W-:Y:S01]  /*c630*/  @!P0 IMAD.MOV R13, RZ, RZ, -R13 ;  /* 0x000000ffff0d8224 */ /* 0x000fe200078e0a0d */
[----:B------:R-:W-:Y:S01]  /*c640*/  ISETP.GE.AND P0, PT, R5, RZ, PT ;  /* 0x000000ff0500720c */ /* 0x000fe20003f06270 */
[C---:B------:R-:W-:Y:S02]  /*c650*/  IMAD R20, R16.reuse, R11, R20 ;  /* 0x0000000b10147224 */ /* 0x040fe400078e0214 */
[C---:B------:R-:W-:Y:S01]  /*c660*/  IMAD R18, R16.reuse, R2, R18 ;  /* 0x0000000210127224 */ /* 0x040fe200078e0212 */
[----:B------:R1:W-:Y:S01]  /*c670*/  STL [R1+0x13c], R13 ;  /* 0x00013c0d01007387 */ /* 0x0003e20000100800 */
[----:B------:R-:W-:Y:S01]  /*c680*/  IMAD.MOV.U32 R10, RZ, RZ, R8 ;  /* 0x000000ffff0a7224 */ /* 0x000fe200078e0008 */
[----:B------:R-:W-:Y:S01]  /*c690*/  ISETP.GT.U32.AND P6, PT, R16, R20, PT ;  /* 0x000000141000720c */ /* 0x000fe20003fc4070 */
[----:B------:R-:W-:-:S02]  /*c6a0*/  VIADD R5, R17, 0x74 ;  /* 0x0000007411057836 */ /* 0x000fc40000000000 */
[----:B------:R-:W-:Y:S01]  /*c6b0*/  @!P4 IMAD.MOV R12, RZ, RZ, -R12 ;  /* 0x000000ffff0cc224 */ /* 0x000fe200078e0a0c */
[----:B------:R-:W-:Y:S01]  /*c6c0*/  ISETP.GE.AND P4, PT, R4, RZ, PT ;  /* 0x000000ff0400720c */ /* 0x000fe20003f86270 */
[----:B------:R-:W-:Y:S01]  /*c6d0*/  @!P2 IMAD.MOV R10, RZ, RZ, -R10 ;  /* 0x000000ffff0aa224 */ /* 0x000fe200078e0a0a */
[C---:B------:R-:W-:Y:S01]  /*c6e0*/  ISETP.GT.U32.AND P2, PT, R16.reuse, R18, PT ;  /* 0x000000121000720c */ /* 0x040fe20003f44070 */
[----:B------:R-:W-:Y:S01]  /*c6f0*/  @!P1 IMAD.IADD R19, R19, 0x1, -R16 ;  /* 0x0000000113139824 */ /* 0x000fe200078e0a10 */
[----:B0-----:R-:W-:Y:S01]  /*c700*/  IABS R15, R5 ;  /* 0x00000005000f7213 */ /* 0x001fe20000000000 */
[----:B------:R-:W-:Y:S01]  /*c710*/  VIADD R4, R17, 0x72 ;  /* 0x0000007211047836 */ /* 0x000fe20000000000 */
[----:B-1----:R-:W-:Y:S01]  /*c720*/  IABS R13, R22 ;  /* 0x00000016000d7213 */ /* 0x002fe20000000000 */
[----:B------:R-:W-:Y:S01]  /*c730*/  IMAD.MOV.U32 R9, RZ, RZ, R7 ;  /* 0x000000ffff097224 */ /* 0x000fe200078e0007 */
[----:B------:R-:W-:Y:S01]  /*c740*/  ISETP.GT.U32.AND P1, PT, R16, R19, PT ;  /* 0x000000131000720c */ /* 0x000fe20003f24070 */
[----:B------:R-:W-:Y:S01]  /*c750*/  IMAD.HI.U32 R6, R0, R15, RZ ;  /* 0x0000000f00067227 */ /* 0x000fe200078e00ff */
[----:B------:R-:W-:Y:S01]  /*c760*/  IABS R14, R4 ;  /* 0x00000004000e7213 */ /* 0x000fe20000000000 */
[----:B------:R0:W-:Y:S02]  /*c770*/  STL [R1+0x138], R12 ;  /* 0x0001380c01007387 */ /* 0x0001e40000100800 */
[----:B------:R-:W-:-:S02]  /*c780*/  IMAD.MOV R6, RZ, RZ, -R6 ;  /* 0x000000ffff067224 */ /* 0x000fc400078e0a06 */
[----:B------:R-:W-:Y:S01]  /*c790*/  IMAD.HI.U32 R2, R0, R14, RZ ;  /* 0x0000000e00027227 */ /* 0x000fe200078e00ff */
[----:B------:R1:W-:Y:S03]  /*c7a0*/  STL [R1+0x134], R10 ;  /* 0x0001340a01007387 */ /* 0x0003e60000100800 */
[--C-:B------:R-:W-:Y:S02]  /*c7b0*/  @!P6 IMAD.IADD R20, R20, 0x1, -R16.reuse ;  /* 0x000000011414e824 */ /* 0x100fe400078e0a10 */
[----:B------:R-:W-:Y:S02]  /*c7c0*/  @!P2 IMAD.IADD R18, R18, 0x1, -R16 ;  /* 0x000000011212a824 */ /* 0x000fe400078e0a10 */
[C---:B------:R-:W-:Y:S01]  /*c7d0*/  IMAD R15, R16.reuse, R6, R15 ;  /* 0x00000006100f7224 */ /* 0x040fe200078e020f */
[C---:B------:R-:W-:Y:S01]  /*c7e0*/  ISETP.GT.U32.AND P6, PT, R16.reuse, R20, PT ;  /* 0x000000141000720c */ /* 0x040fe20003fc4070 */
[----:B------:R-:W-:Y:S01]  /*c7f0*/  IMAD.MOV R2, RZ, RZ, -R2 ;  /* 0x000000ffff027224 */ /* 0x000fe200078e0a02 */
[C---:B------:R-:W-:Y:S01]  /*c800*/  ISETP.GT.U32.AND P2, PT, R16.reuse, R18, PT ;  /* 0x000000121000720c */ /* 0x040fe20003f44070 */
[----:B------:R-:W-:Y:S01]  /*c810*/  @!P1 IMAD.IADD R19, R19, 0x1, -R16 ;  /* 0x0000000113139824 */ /* 0x000fe200078e0a10 */
[C---:B------:R-:W-:Y:S01]  /*c820*/  ISETP.GT.U32.AND P1, PT, R16.reuse, R15, PT ;  /* 0x0000000f1000720c */ /* 0x040fe20003f24070 */
[----:B------:R-:W-:-:S02]  /*c830*/  IMAD R14, R16, R2, R14 ;  /* 0x00000002100e7224 */ /* 0x000fc400078e020e */
[----:B------:R-:W-:-:S04]  /*c840*/  IMAD.HI.U32 R2, R0, R13, RZ ;  /* 0x0000000d00027227 */ /* 0x000fc800078e00ff */
[----:B------:R-:W-:Y:S01]  /*c850*/  @!P3 IMAD.MOV R9, RZ, RZ, -R9 ;  /* 0x000000ffff09b224 */ /* 0x000fe200078e0a09 */
[----:B------:R-:W-:Y:S01]  /*c860*/  ISETP.GE.AND P3, PT, R5, RZ, PT ;  /* 0x000000ff0500720c */ /* 0x000fe20003f66270 */
[----:B------:R-:W-:Y:S02]  /*c870*/  IMAD.MOV R2, RZ, RZ, -R2 ;  /* 0x000000ffff027224 */ /* 0x000fe400078e0a02 */
[--C-:B------:R-:W-:Y:S01]  /*c880*/  @!P6 IMAD.IADD R20, R20, 0x1, -R16.reuse ;  /* 0x000000011414e824 */ /* 0x100fe200078e0a10 */
[----:B------:R2:W-:Y:S01]  /*c890*/  STL [R1+0x12c], R9 ;  /* 0x00012c0901007387 */ /* 0x0005e20000100800 */
[----:B------:R-:W-:Y:S01]  /*c8a0*/  IMAD R13, R16, R2, R13 ;  /* 0x00000002100d7224 */ /* 0x000fe200078e020d */
[----:B------:R-:W-:Y:S01]  /*c8b0*/  ISETP.GE.AND P6, PT, R4, RZ, PT ;  /* 0x000000ff0400720c */ /* 0x000fe20003fc6270 */
[--C-:B------:R-:W-:Y:S01]  /*c8c0*/  @!P2 IMAD.IADD R18, R18, 0x1, -R16.reuse ;  /* 0x000000011212a824 */ /* 0x100fe200078e0a10 */
[C---:B------:R-:W-:Y:S01]  /*c8d0*/  ISETP.GT.U32.AND P2, PT, R16.reuse, R14, PT ;  /* 0x0000000e1000720c */ /* 0x040fe20003f44070 */
[----:B------:R-:W-:Y:S01]  /*c8e0*/  @!P1 IMAD.IADD R15, R15, 0x1, -R16 ;  /* 0x000000010f0f9824 */ /* 0x000fe200078e0a10 */
[----:B------:R-:W-:Y:S01]  /*c8f0*/  ISETP.GT.U32.AND P1, PT, R16, R13, PT ;  /* 0x0000000d1000720c */ /* 0x000fe20003f24070 */
[----:B0-----:R-:W-:-:S02]  /*c900*/  VIADD R12, R17, 0x6c ;  /* 0x0000006c110c7836 */ /* 0x001fc40000000000 */
[----:B-1----:R-:W-:Y:S01]  /*c910*/  VIADD R10, R17, 0x68 ;  /* 0x00000068110a7836 */ /* 0x002fe20000000000 */
[----:B--2---:R-:W-:Y:S01]  /*c920*/  IABS R9, R23 ;  /* 0x0000001700097213 */ /* 0x004fe20000000000 */
[----:B------:R-:W-:Y:S01]  /*c930*/  IMAD.MOV.U32 R24, RZ, RZ, R20 ;  /* 0x000000ffff187224 */ /* 0x000fe200078e0014 */
[----:B------:R-:W-:Y:S01]  /*c940*/  IABS R8, R12 ;  /* 0x0000000c00087213 */ /* 0x000fe20000000000 */
[----:B------:R-:W-:Y:S01]  /*c950*/  IMAD.MOV.U32 R20, RZ, RZ, R19 ;  /* 0x000000ffff147224 */ /* 0x000fe200078e0013 */
[----:B------:R-:W-:Y:S01]  /*c960*/  IABS R6, R10 ;  /* 0x0000000a00067213 */ /* 0x000fe20000000000 */
[----:B------:R-:W-:-:S04]  /*c970*/  IMAD.HI.U32 R4, R0, R9, RZ ;  /* 0x0000000900047227 */ /* 0x000fc800078e00ff */
[----:B------:R-:W-:Y:S02]  /*c980*/  IMAD.MOV R4, RZ, RZ, -R4 ;  /* 0x000000ffff047224 */ /* 0x000fe400078e0a04 */
[--C-:B------:R-:W-:Y:S02]  /*c990*/  @!P2 IMAD.IADD R14, R14, 0x1, -R16.reuse ;  /* 0x000000010e0ea824 */ /* 0x100fe400078e0a10 */
[C---:B------:R-:W-:Y:S02]  /*c9a0*/  IMAD R4, R16.reuse, R4, R9 ;  /* 0x0000000410047224 */ /* 0x040fe400078e0209 */
[----:B------:R-:W-:Y:S01]  /*c9b0*/  @!P1 IMAD.IADD R13, R13, 0x1, -R16 ;  /* 0x000000010d0d9824 */ /* 0x000fe200078e0a10 */
[C---:B------:R-:W-:Y:S01]  /*c9c0*/  ISETP.GT.U32.AND P1, PT, R16.reuse, R14, PT ;  /* 0x0000000e1000720c */ /* 0x040fe20003f24070 */
[----:B------:R-:W-:Y:S01]  /*c9d0*/  VIADD R11, R17, 0x6a ;  /* 0x0000006a110b7836 */ /* 0x000fe20000000000 */
[----:B------:R-:W-:Y:S01]  /*c9e0*/  ISETP.GT.U32.AND P2, PT, R16, R4, PT ;  /* 0x000000041000720c */ /* 0x000fe20003f44070 */
[----:B------:R-:W-:-:S03]  /*c9f0*/  IMAD.HI.U32 R21, R0, R8, RZ ;  /* 0x0000000800157227 */ /* 0x000fc600078e00ff */
[----:B------:R-:W-:Y:S01]  /*ca00*/  IABS R7, R11 ;  /* 0x0000000b00077213 */ /* 0x000fe20000000000 */
[----:B------:R-:W-:Y:S01]  /*ca10*/  @!P0 IMAD.MOV R20, RZ, RZ, -R20 ;  /* 0x000000ffff148224 */ /* 0x000fe200078e0a14 */
[----:B------:R-:W-:Y:S01]  /*ca20*/  ISETP.GT.U32.AND P0, PT, R16, R13, PT ;  /* 0x0000000d1000720c */ /* 0x000fe20003f04070 */
[----:B------:R-:W-:-:S04]  /*ca30*/  IMAD.HI.U32 R2, R0, R6, RZ ;  /* 0x0000000600027227 */ /* 0x000fc800078e00ff */
[----:B------:R-:W-:Y:S02]  /*ca40*/  IMAD.MOV R21, RZ, RZ, -R21 ;  /* 0x000000ffff157224 */ /* 0x000fe400078e0a15 */
[----:B------:R-:W-:Y:S02]  /*ca50*/  IMAD.MOV R2, RZ, RZ, -R2 ;  /* 0x000000ffff027224 */ /* 0x000fe400078e0a02 */
[----:B------:R-:W-:Y:S02]  /*ca60*/  IMAD R8, R16, R21, R8 ;  /* 0x0000001510087224 */ /* 0x000fe400078e0208 */
[----:B------:R-:W-:-:S04]  /*ca70*/  IMAD.HI.U32 R5, R0, R7, RZ ;  /* 0x0000000700057227 */ /* 0x000fc800078e00ff */
[----:B------:R-:W-:Y:S02]  /*ca80*/  @!P2 IMAD.IADD R4, R4, 0x1, -R16 ;  /* 0x000000010404a824 */ /* 0x000fe400078e0a10 */
[C---:B------:R-:W-:Y:S02]  /*ca90*/  IMAD R2, R16.reuse, R2, R6 ;  /* 0x0000000210027224 */ /* 0x040fe400078e0206 */
[----:B------:R-:W-:Y:S01]  /*caa0*/  @!P4 IMAD.MOV R18, RZ, RZ, -R18 ;  /* 0x000000ffff12c224 */ /* 0x000fe200078e0a12 */
[C---:B------:R-:W-:Y:S01]  /*cab0*/  ISETP.GT.U32.AND P4, PT, R16.reuse, R8, PT ;  /* 0x000000081000720c */ /* 0x040fe20003f84070 */
[----:B------:R-:W-:Y:S01]  /*cac0*/  IMAD.MOV R5, RZ, RZ, -R5 ;  /* 0x000000ffff057224 */ /* 0x000fe200078e0a05 */
[C---:B------:R-:W-:Y:S01]  /*cad0*/  ISETP.GT.U32.AND P2, PT, R16.reuse, R4, PT ;  /* 0x000000041000720c */ /* 0x040fe20003f44070 */
[----:B------:R-:W-:Y:S01]  /*cae0*/  @!P5 IMAD.MOV R24, RZ, RZ, -R24 ;  /* 0x000000ffff18d224 */ /* 0x000fe200078e0a18 */
[C---:B------:R-:W-:Y:S01]  /*caf0*/  ISETP.GT.U32.AND P5, PT, R16.reuse, R15, PT ;  /* 0x0000000f1000720c */ /* 0x040fe20003fa4070 */
[----:B------:R-:W-:Y:S01]  /*cb00*/  @!P0 IMAD.IADD R13, R13, 0x1, -R16 ;  /* 0x000000010d0d8824 */ /* 0x000fe200078e0a10 */
[C---:B------:R-:W-:Y:S01]  /*cb10*/  ISETP.GT.U32.AND P0, PT, R16.reuse, R2, PT ;  /* 0x000000021000720c */ /* 0x040fe20003f04070 */
[----:B------:R-:W-:Y:S01]  /*cb20*/  IMAD R5, R16, R5, R7 ;  /* 0x0000000510057224 */ /* 0x000fe200078e0207 */
[----:B------:R-:W-:Y:S01]  /*cb30*/  STL [R1+0x11c], R24 ;  /* 0x00011c1801007387 */ /* 0x000fe20000100800 */
[----:B------:R-:W-:-:S02]  /*cb40*/  VIADD R7, R17, 0x66 ;  /* 0x0000006611077836 */ /* 0x000fc40000000000 */
[----:B------:R-:W-:Y:S01]  /*cb50*/  VIADD R9, R17, 0x64 ;  /* 0x0000006411097836 */ /* 0x000fe20000000000 */
[----:B------:R0:W-:Y:S01]  /*cb60*/  STL [R1+0x118], R20 ;  /* 0x0001181401007387 */ /* 0x0001e20000100800 */
[--C-:B------:R-:W-:Y:S01]  /*cb70*/  @!P1 IMAD.IADD R14, R14, 0x1, -R16.reuse ;  /* 0x000000010e0e9824 */ /* 0x100fe200078e0a10 */
[----:B------:R-:W-:Y:S01]  /*cb80*/  IABS R6, R7 ;  /* 0x0000000700067213 */ /* 0x000fe20000000000 */
[--C-:B------:R-:W-:Y:S01]  /*cb90*/  @!P4 IMAD.IADD R8, R8, 0x1, -R16.reuse ;  /* 0x000000010808c824 */ /* 0x100fe200078e0a10 */
[----:B------:R-:W-:Y:S01]  /*cba0*/  IABS R19, R9 ;  /* 0x0000000900137213 */ /* 0x000fe20000000000 */
[----:B------:R1:W-:Y:S01]  /*cbb0*/  STL [R1+0x114], R18 ;  /* 0x0001141201007387 */ /* 0x0003e20000100800 */
[----:B------:R-:W-:Y:S01]  /*cbc0*/  ISETP.GE.AND P1, PT, R22, RZ, PT ;  /* 0x000000ff1600720c */ /* 0x000fe20003f26270 */
[--C-:B------:R-:W-:Y:S01]  /*cbd0*/  @!P5 IMAD.IADD R15, R15, 0x1, -R16.reuse ;  /* 0x000000010f0fd824 */ /* 0x100fe200078e0a10 */
[----:B------:R-:W-:Y:S01]  /*cbe0*/  ISETP.GT.U32.AND P5, PT, R16, R5, PT ;  /* 0x000000051000720c */ /* 0x000fe20003fa4070 */
[--C-:B------:R-:W-:Y:S01]  /*cbf0*/  @!P2 IMAD.IADD R4, R4, 0x1, -R16.reuse ;  /* 0x000000010404a824 */ /* 0x100fe200078e0a10 */
[----:B------:R-:W-:Y:S01]  /*cc00*/  ISETP.GE.AND P2, PT, R23, RZ, PT ;  /* 0x000000ff1700720c */ /* 0x000fe20003f46270 */
[----:B------:R-:W-:Y:S01]  /*cc10*/  @!P0 IMAD.IADD R2, R2, 0x1, -R16 ;  /* 0x0000000102028824 */ /* 0x000fe200078e0a10 */
[----:B------:R-:W-:Y:S01]  /*cc20*/  ISETP.GT.U32.AND P0, PT, R16, R8, PT ;  /* 0x000000081000720c */ /* 0x000fe20003f04070 */
[----:B0-----:R-:W-:Y:S01]  /*cc30*/  IMAD.HI.U32 R20, R0, R19, RZ ;  /* 0x0000001300147227 */ /* 0x001fe200078e00ff */
[----:B------:R-:W-:-:S03]  /*cc40*/  ISETP.GE.AND P4, PT, R12, RZ, PT ;  /* 0x000000ff0c00720c */ /* 0x000fc60003f86270 */
[----:B-1----:R-:W-:-:S04]  /*cc50*/  IMAD.HI.U32 R18, R0, R6, RZ ;  /* 0x0000000600127227 */ /* 0x002fc800078e00ff */
[----:B------:R-:W-:Y:S02]  /*cc60*/  IMAD.MOV R18, RZ, RZ, -R18 ;  /* 0x000000ffff127224 */ /* 0x000fe400078e0a12 */
[----:B------:R-:W-:Y:S02]  /*cc70*/  IMAD.MOV.U32 R24, RZ, RZ, R15 ;  /* 0x000000ffff187224 */ /* 0x000fe400078e000f */
[----:B------:R-:W-:Y:S02]  /*cc80*/  IMAD.MOV R20, RZ, RZ, -R20 ;  /* 0x000000ffff147224 */ /* 0x000fe400078e0a14 */
[C---:B------:R-:W-:Y:S02]  /*cc90*/  IMAD R6, R16.reuse, R18, R6 ;  /* 0x0000001210067224 */ /* 0x040fe400078e0206 */
[----:B------:R-:W-:Y:S02]  /*cca0*/  IMAD.MOV.U32 R21, RZ, RZ, R14 ;  /* 0x000000ffff157224 */ /* 0x000fe400078e000e */
[----:B------:R-:W-:Y:S01]  /*ccb0*/  @!P3 IMAD.MOV R24, RZ, RZ, -R24 ;  /* 0x000000ffff18b224 */ /* 0x000fe200078e0a18 */
[C---:B------:R-:W-:Y:S01]  /*ccc0*/  ISETP.GT.U32.AND P3, PT, R16.reuse, R2, PT ;  /* 0x000000021000720c */ /* 0x040fe20003f64070 */
[----:B------:R-:W-:-:S02]  /*ccd0*/  IMAD R19, R16, R20, R19 ;  /* 0x0000001410137224 */ /* 0x000fc400078e0213 */
[----:B------:R-:W-:Y:S01]  /*cce0*/  @!P1 IMAD.MOV R13, RZ, RZ, -R13 ;  /* 0x000000ffff0d9224 */ /* 0x000fe200078e0a0d */
[C---:B------:R-:W-:Y:S01]  /*ccf0*/  ISETP.GT.U32.AND P1, PT, R16.reuse, R6, PT ;  /* 0x000000061000720c */ /* 0x040fe20003f24070 */
[----:B------:R-:W-:Y:S01]  /*cd00*/  @!P6 IMAD.MOV R21, RZ, RZ, -R21 ;  /* 0x000000ffff15e224 */ /* 0x000fe200078e0a15 */
[----:B------:R-:W-:Y:S01]  /*cd10*/  STL [R1+0x110], R24 ;  /* 0x0001101801007387 */ /* 0x000fe20000100800 */
[----:B------:R-:W-:Y:S01]  /*cd20*/  @!P5 IMAD.IADD R5, R5, 0x1, -R16 ;  /* 0x000000010505d824 */ /* 0x000fe200078e0a10 */
[----:B------:R-:W-:Y:S01]  /*cd30*/  ISETP.GE.AND P5, PT, R11, RZ, PT ;  /* 0x000000ff0b00720c */ /* 0x000fe20003fa6270 */
[----:B------:R-:W-:Y:S01]  /*cd40*/  @!P2 IMAD.MOV R4, RZ, RZ, -R4 ;  /* 0x000000ffff04a224 */ /* 0x000fe200078e0a04 */
[----:B------:R-:W-:Y:S01]  /*cd50*/  STL [R1+0x10c], R21 ;  /* 0x00010c1501007387 */ /* 0x000fe20000100800 */
[----:B------:R-:W-:Y:S01]  /*cd60*/  VIADD R12, R17, 0x62 ;  /* 0x00000062110c7836 */ /* 0x000fe20000000000 */
[----:B------:R-:W-:Y:S01]  /*cd70*/  ISETP.GT.U32.AND P6, PT, R16, R5, PT ;  /* 0x000000051000720c */ /* 0x000fe20003fc4070 */
[--C-:B------:R-:W-:Y:S01]  /*cd80*/  @!P0 IMAD.IADD R8, R8, 0x1, -R16.reuse ;  /* 0x0000000108088824 */ /* 0x100fe200078e0a10 */
[----:B------:R-:W-:Y:S01]  /*cd90*/  ISETP.GT.U32.AND P0, PT, R16, R19, PT ;  /* 0x000000131000720c */ /* 0x000fe20003f04070 */
[----:B------:R-:W-:Y:S01]  /*cda0*/  STL [R1+0x104], R13 ;  /* 0x0001040d01007387 */ /* 0x000fe20000100800 */
[--C-:B------:R-:W-:Y:S01]  /*cdb0*/  @!P3 IMAD.IADD R2, R2, 0x1, -R16.reuse ;  /* 0x000000010202b824 */ /* 0x100fe200078e0a10 */
[----:B------:R-:W-:Y:S01]  /*cdc0*/  ISETP.GE.AND P2, PT, R10, RZ, PT ;  /* 0x000000ff0a00720c */ /* 0x000fe20003f46270 */
[----:B------:R-:W-:Y:S01]  /*cdd0*/  @!P1 IMAD.IADD R6, R6, 0x1, -R16 ;  /* 0x0000000106069824 */ /* 0x000fe200078e0a10 */
[----:B------:R0:W-:Y:S01]  /*cde0*/  STL [R1+0xfc], R4 ;  /* 0x0000fc0401007387 */ /* 0x0001e20000100800 */
[----:B------:R-:W-:Y:S01]  /*cdf0*/  ISETP.GE.AND P3, PT, R9, RZ, PT ;  /* 0x000000ff0900720c */ /* 0x000fe20003f66270 */
[----:B------:R-:W-:Y:S01]  /*ce00*/  VIADD R11, R17, 0x60 ;  /* 0x00000060110b7836 */ /* 0x000fe20000000000 */
[----:B------:R-:W-:Y:S01]  /*ce10*/  ISETP.GE.AND P1, PT, R12, RZ, PT ;  /* 0x000000ff0c00720c */ /* 0x000fe20003f26270 */
[----:B------:R-:W-:-:S02]  /*ce20*/  IMAD.MOV.U32 R14, RZ, RZ, R8 ;  /* 0x000000ffff0e7224 */ /* 0x000fc400078e0008 */
[--C-:B------:R-:W-:Y:S01]  /*ce30*/  @!P6 IMAD.IADD R5, R5, 0x1, -R16.reuse ;  /* 0x000000010505e824 */ /* 0x100fe200078e0a10 */
[----:B------:R-:W-:Y:S01]  /*ce40*/  IABS R15, R11 ;  /* 0x0000000b000f7213 */ /* 0x000fe20000000000 */
[----:B------:R-:W-:Y:S01]  /*ce50*/  @!P0 IMAD.IADD R19, R19, 0x1, -R16 ;  /* 0x0000000113138824 */ /* 0x000fe200078e0a10 */
[----:B------:R-:W-:Y:S01]  /*ce60*/  ISETP.GT.U32.AND P0, PT, R16, R6, PT ;  /* 0x000000061000720c */ /* 0x000fe20003f04070 */
[----:B------:R-:W-:Y:S01]  /*ce70*/  @!P4 IMAD.MOV R14, RZ, RZ, -R14 ;  /* 0x000000ffff0ec224 */ /* 0x000fe200078e0a0e */
[----:B0-----:R-:W-:Y:S01]  /*ce80*/  IABS R4, R12 ;  /* 0x0000000c00047213 */ /* 0x001fe20000000000 */
[----:B------:R-:W-:Y:S01]  /*ce90*/  IMAD.MOV.U32 R13, RZ, RZ, R5 ;  /* 0x000000ffff0d7224 */ /* 0x000fe200078e0005 */
[----:B------:R-:W-:Y:S01]  /*cea0*/  ISETP.GE.AND P4, PT, R11, RZ, PT ;  /* 0x000000ff0b00720c */ /* 0x000fe20003f86270 */
[----:B------:R-:W-:Y:S01]  /*ceb0*/  @!P2 IMAD.MOV R2, RZ, RZ, -R2 ;  /* 0x000000ffff02a224 */ /* 0x000fe200078e0a02 */
[----:B------:R-:W-:Y:S01]  /*cec0*/  ISETP.GE.AND P6, PT, R7, RZ, PT ;  /* 0x000000ff0700720c */ /* 0x000fe20003fc6270 */
[----:B------:R-:W-:Y:S01]  /*ced0*/  IMAD.HI.U32 R9, R0, R4, RZ ;  /* 0x0000000400097227 */ /* 0x000fe200078e00ff */
[----:B------:R-:W-:Y:S03]  /*cee0*/  STL [R1+0xf4], R14 ;  /* 0x0000f40e01007387 */ /* 0x000fe60000100800 */
[----:B------:R-:W-:-:S02]  /*cef0*/  IMAD.MOV R9, RZ, RZ, -R9 ;  /* 0x000000ffff097224 */ /* 0x000fc400078e0a09 */
[----:B------:R-:W-:-:S04]  /*cf00*/  IMAD.HI.U32 R7, R0, R15, RZ ;  /* 0x0000000f00077227 */ /* 0x000fc800078e00ff */
[C---:B------:R-:W-:Y:S02]  /*cf10*/  IMAD R11, R16.reuse, R9, R4 ;  /* 0x00000009100b7224 */ /* 0x040fe400078e0204 */
[----:B------:R-:W-:Y:S01]  /*cf20*/  @!P5 IMAD.MOV R13, RZ, RZ, -R13 ;  /* 0x000000ffff0dd224 */ /* 0x000fe200078e0a0d */
[C---:B------:R-:W-:Y:S01]  /*cf30*/  ISETP.GT.U32.AND P5, PT, R16.reuse, R19, PT ;  /* 0x000000131000720c */ /* 0x040fe20003fa4070 */
[----:B------:R-:W-:Y:S01]  /*cf40*/  IMAD.MOV R7, RZ, RZ, -R7 ;  /* 0x000000ffff077224 */ /* 0x000fe200078e0a07 */
[----:B------:R-:W-:Y:S01]  /*cf50*/  ISETP.GT.U32.AND P2, PT, R16, R11, PT ;  /* 0x0000000b1000720c */ /* 0x000fe20003f44070 */
[----:B------:R-:W-:Y:S01]  /*cf60*/  @!P0 IMAD.IADD R6, R6, 0x1, -R16 ;  /* 0x0000000106068824 */ /* 0x000fe200078e0a10 */
[----:B------:R0:W-:Y:S01]  /*cf70*/  STL [R1+0xec], R13 ;  /* 0x0000ec0d01007387 */ /* 0x0001e20000100800 */
[----:B------:R-:W-:Y:S02]  /*cf80*/  IMAD R15, R16, R7, R15 ;  /* 0x00000007100f7224 */ /* 0x000fe400078e020f */
[----:B------:R-:W-:Y:S01]  /*cf90*/  IMAD.MOV.U32 R7, RZ, RZ, R6 ;  /* 0x000000ffff077224 */ /* 0x000fe200078e0006 */
[----:B------:R1:W-:Y:S01]  /*cfa0*/  STL [R1+0xe8], R2 ;  /* 0x0000e80201007387 */ /* 0x0003e20000100800 */
[----:B------:R-:W-:-:S02]  /*cfb0*/  VIADD R5, R17, 0x5c ;  /* 0x0000005c11057836 */ /* 0x000fc40000000000 */
[----:B------:R-:W-:Y:S02]  /*cfc0*/  @!P6 IMAD.MOV R7, RZ, RZ, -R7 ;  /* 0x000000ffff07e224 */ /* 0x000fe400078e0a07 */
[--C-:B------:R-:W-:Y:S01]  /*cfd0*/  @!P5 IMAD.IADD R19, R19, 0x1, -R16.reuse ;  /* 0x000000011313d824 */ /* 0x100fe200078e0a10 */
[----:B------:R-:W-:Y:S01]  /*cfe0*/  ISETP.GT.U32.AND P5, PT, R16, R15, PT ;  /* 0x0000000f1000720c */ /* 0x000fe20003fa4070 */
[----:B0-----:R-:W-:Y:S01]  /*cff0*/  VIADD R13, R17, 0x5e ;  /* 0x0000005e110d7836 */ /* 0x001fe20000000000 */
[----:B------:R0:W-:Y:S01]  /*d000*/  STL [R1+0xe4], R7 ;  /* 0x0000e40701007387 */ /* 0x0001e20000100800 */
[----:B------:R-:W-:Y:S01]  /*d010*/  @!P2 IMAD.IADD R11, R11, 0x1, -R16 ;  /* 0x000000010b0ba824 */ /* 0x000fe200078e0a10 */
[----:B-1----:R-:W-:Y:S01]  /*d020*/  IABS R2, R5 ;  /* 0x0000000500027213 */ /* 0x002fe20000000000 */
[----:B------:R-:W-:Y:S01]  /*d030*/  VIADD R4, R17, 0x5a ;  /* 0x0000005a11047836 */ /* 0x000fe20000000000 */
[----:B------:R-:W-:Y:S01]  /*d040*/  ISETP.GE.AND P0, PT, R13, RZ, PT ;  /* 0x000000ff0d00720c */ /* 0x000fe20003f06270 */
[----:B------:R-:W-:Y:S01]  /*d050*/  IMAD.MOV.U32 R8, RZ, RZ, R19 ;  /* 0x000000ffff087224 */ /* 0x000fe200078e0013 */
[----:B------:R-:W-:Y:S01]  /*d060*/  IABS R13, R13 ;  /* 0x0000000d000d7213 */ /* 0x000fe20000000000 */
[----:B------:R-:W-:Y:S01]  /*d070*/  IMAD.HI.U32 R6, R0, R2, RZ ;  /* 0x0000000200067227 */ /* 0x000fe200078e00ff */
[----:B------:R-:W-:-:S02]  /*d080*/  ISETP.GT.U32.AND P6, PT, R16, R11, PT ;  /* 0x0000000b1000720c */ /* 0x000fc40003fc4070 */
[----:B------:R-:W-:Y:S01]  /*d090*/  IABS R10, R4 ;  /* 0x00000004000a7213 */ /* 0x000fe20000000000 */
[----:B0-----:R-:W-:Y:S01]  /*d0a0*/  IMAD.HI.U32 R7, R0, R13, RZ ;  /* 0x0000000d00077227 */ /* 0x001fe200078e00ff */
[----:B------:R-:W-:-:S03]  /*d0b0*/  ISETP.GE.AND P2, PT, R5, RZ, PT ;  /* 0x000000ff0500720c */ /* 0x000fc60003f46270 */
[----:B------:R-:W-:Y:S02]  /*d0c0*/  IMAD.MOV R7, RZ, RZ, -R7 ;  /* 0x000000ffff077224 */ /* 0x000fe400078e0a07 */
[--C-:B------:R-:W-:Y:S02]  /*d0d0*/  @!P5 IMAD.IADD R15, R15, 0x1, -R16.reuse ;  /* 0x000000010f0fd824 */ /* 0x100fe400078e0a10 */
[C---:B------:R-:W-:Y:S02]  /*d0e0*/  IMAD R13, R16.reuse, R7, R13 ;  /* 0x00000007100d7224 */ /* 0x040fe400078e020d */
[----:B------:R-:W-:Y:S01]  /*d0f0*/  @!P6 IMAD.IADD R11, R11, 0x1, -R16 ;  /* 0x000000010b0be824 */ /* 0x000fe200078e0a10 */
[C---:B------:R-:W-:Y:S01]  /*d100*/  ISETP.GT.U32.AND P5, PT, R16.reuse, R15, PT ;  /* 0x0000000f1000720c */ /* 0x040fe20003fa4070 */
[----:B------:R-:W-:Y:S01]  /*d110*/  @!P3 IMAD.MOV R8, RZ, RZ, -R8 ;  /* 0x000000ffff08b224 */ /* 0x000fe200078e0a08 */
[----:B------:R-:W-:Y:S01]  /*d120*/  ISETP.GT.U32.AND P6, PT, R16, R13, PT ;  /* 0x0000000d1000720c */ /* 0x000fe20003fc4070 */
[----:B------:R-:W-:Y:S01]  /*d130*/  IMAD.HI.U32 R5, R0, R10, RZ ;  /* 0x0000000a00057227 */ /* 0x000fe200078e00ff */
[----:B------:R-:W-:-:S02]  /*d140*/  ISETP.GE.AND P3, PT, R4, RZ, PT ;  /* 0x000000ff0400720c */ /* 0x000fc40003f66270 */
[----:B------:R0:W-:Y:S01]  /*d150*/  STL [R1+0xdc], R8 ;  /* 0x0000dc0801007387 */ /* 0x0001e20000100800 */
[----:B------:R-:W-:Y:S02]  /*d160*/  VIADD R4, R17, 0x58 ;  /* 0x0000005811047836 */ /* 0x000fe40000000000 */
[----:B------:R-:W-:Y:S02]  /*d170*/  IMAD.MOV R6, RZ, RZ, -R6 ;  /* 0x000000ffff067224 */ /* 0x000fe400078e0a06 */
[----:B------:R-:W-:Y:S01]  /*d180*/  IMAD.MOV R5, RZ, RZ, -R5 ;  /* 0x000000ffff057224 */ /* 0x000fe200078e0a05 */
[----:B------:R-:W-:Y:S01]  /*d190*/  IABS R7, R4 ;  /* 0x0000000400077213 */ /* 0x000fe20000000000 */
[C---:B------:R-:W-:Y:S02]  /*d1a0*/  IMAD R2, R16.reuse, R6, R2 ;  /* 0x0000000610027224 */ /* 0x040fe400078e0202 */
[----:B------:R-:W-:Y:S02]  /*d1b0*/  @!P6 IMAD.IADD R13, R13, 0x1, -R16 ;  /* 0x000000010d0de824 */ /* 0x000fe400078e0a10 */
[----:B------:R-:W-:-:S02]  /*d1c0*/  IMAD R10, R16, R5, R10 ;  /* 0x00000005100a7224 */ /* 0x000fc400078e020a */
[----:B------:R-:W-:Y:S01]  /*d1d0*/  IMAD.MOV.U32 R18, RZ, RZ, R11 ;  /* 0x000000ffff127224 */ /* 0x000fe200078e000b */
[----:B------:R-:W-:Y:S01]  /*d1e0*/  ISETP.GT.U32.AND P6, PT, R16, R13, PT ;  /* 0x0000000d1000720c */ /* 0x000fe20003fc4070 */
[----:B------:R-:W-:-:S04]  /*d1f0*/  IMAD.HI.U32 R11, R0, R7, RZ ;  /* 0x00000007000b7227 */ /* 0x000fc800078e00ff */
[----:B------:R-:W-:Y:S01]  /*d200*/  @!P5 IMAD.IADD R15, R15, 0x1, -R16 ;  /* 0x000000010f0fd824 */ /* 0x000fe200078e0a10 */
[C---:B------:R-:W-:Y:S01]  /*d210*/  ISETP.GT.U32.AND P5, PT, R16.reuse, R2, PT ;  /* 0x000000021000720c */ /* 0x040fe20003fa4070 */
[----:B------:R-:W-:Y:S01]  /*d220*/  @!P1 IMAD.MOV R18, RZ, RZ, -R18 ;  /* 0x000000ffff129224 */ /* 0x000fe200078e0a12 */
[----:B------:R-:W-:Y:S01]  /*d230*/  ISETP.GT.U32.AND P1, PT, R16, R10, PT ;  /* 0x0000000a1000720c */ /* 0x000fe20003f24070 */
[----:B------:R-:W-:Y:S02]  /*d240*/  IMAD.MOV R11, RZ, RZ, -R11 ;  /* 0x000000ffff0b7224 */ /* 0x000fe400078e0a0b */
[----:B------:R-:W-:Y:S01]  /*d250*/  @!P4 IMAD.MOV R15, RZ, RZ, -R15 ;  /* 0x000000ffff0fc224 */ /* 0x000fe200078e0a0f */
[----:B------:R-:W-:Y:S01]  /*d260*/  ISETP.GE.AND P4, PT, R4, RZ, PT ;  /* 0x000000ff0400720c */ /* 0x000fe20003f86270 */
[----:B------:R-:W-:Y:S01]  /*d270*/  IMAD R4, R16, R11, R7 ;  /* 0x0000000b10047224 */ /* 0x000fe200078e0207 */
[----:B------:R-:W-:Y:S01]  /*d280*/  STL [R1+0xd4], R18 ;  /* 0x0000d41201007387 */ /* 0x000fe20000100800 */
[----:B0-----:R-:W-:-:S02]  /*d290*/  VIADD R8, R17, 0x54 ;  /* 0x0000005411087836 */ /* 0x001fc40000000000 */
[--C-:B------:R-:W-:Y:S01]  /*d2a0*/  @!P6 IMAD.IADD R13, R13, 0x1, -R16.reuse ;  /* 0x000000010d0de824 */ /* 0x100fe200078e0a10 */
[----:B------:R-:W-:Y:S01]  /*d2b0*/  ISETP.GT.U32.AND P6, PT, R16, R4, PT ;  /* 0x000000041000720c */ /* 0x000fe20003fc4070 */
[C---:B------:R-:W-:Y:S01]  /*d2c0*/  VIADD R14, R17.reuse, 0x56 ;  /* 0x00000056110e7836 */ /* 0x040fe20000000000 */
[----:B------:R-:W-:Y:S01]  /*d2d0*/  IABS R9, R8 ;  /* 0x0000000800097213 */ /* 0x000fe20000000000 */
[--C-:B------:R-:W-:Y:S01]  /*d2e0*/  @!P5 IMAD.IADD R2, R2, 0x1, -R16.reuse ;  /* 0x000000010202d824 */ /* 0x100fe200078e0a10 */
[----:B------:R0:W-:Y:S01]  /*d2f0*/  STL [R1+0xd0], R15 ;  /* 0x0000d00f01007387 */ /* 0x0001e20000100800 */
[----:B------:R-:W-:Y:S01]  /*d300*/  @!P1 IMAD.IADD R10, R10, 0x1, -R16 ;  /* 0x000000010a0a9824 */ /* 0x000fe200078e0a10 */
[----:B------:R-:W-:Y:S01]  /*d310*/  IABS R12, R14 ;  /* 0x0000000e000c7213 */ /* 0x000fe20000000000 */
[----:B------:R-:W-:Y:S01]  /*d320*/  VIADD R5, R17, 0x52 ;  /* 0x0000005211057836 */ /* 0x000fe20000000000 */
[----:B------:R-:W-:Y:S01]  /*d330*/  ISETP.GT.U32.AND P5, PT, R16, R2, PT ;  /* 0x000000021000720c */ /* 0x000fe20003fa4070 */
[----:B------:R-:W-:Y:S01]  /*d340*/  IMAD.HI.U32 R7, R0, R9, RZ ;  /* 0x0000000900077227 */ /* 0x000fe200078e00ff */
[----:B------:R-:W-:-:S02]  /*d350*/  ISETP.GT.U32.AND P1, PT, R16, R10, PT ;  /* 0x0000000a1000720c */ /* 0x000fc40003f24070 */
[----:B------:R-:W-:Y:S01]  /*d360*/  IABS R6, R5 ;  /* 0x0000000500067213 */ /* 0x000fe20000000000 */
[----:B------:R-:W-:Y:S02]  /*d370*/  IMAD.MOV R7, RZ, RZ, -R7 ;  /* 0x000000ffff077224 */ /* 0x000fe400078e0a07 */
[----:B0-----:R-:W-:-:S04]  /*d380*/  IMAD.HI.U32 R15, R0, R12, RZ ;  /* 0x0000000c000f7227 */ /* 0x001fc800078e00ff */
[----:B------:R-:W-:Y:S02]  /*d390*/  @!P6 IMAD.IADD R4, R4, 0x1, -R16 ;  /* 0x000000010404e824 */ /* 0x000fe400078e0a10 */
[----:B------:R-:W-:-:S03]  /*d3a0*/  IMAD.HI.U32 R11, R0, R6, RZ ;  /* 0x00000006000b7227 */ /* 0x000fc600078e00ff */
[C---:B------:R-:W-:Y:S01]  /*d3b0*/  ISETP.GT.U32.AND P6, PT, R16.reuse, R4, PT ;  /* 0x000000041000720c */ /* 0x040fe20003fc4070 */
[----:B------:R-:W-:Y:S02]  /*d3c0*/  IMAD.MOV R15, RZ, RZ, -R15 ;  /* 0x000000ffff0f7224 */ /* 0x000fe400078e0a0f */
[----:B------:R-:W-:Y:S02]  /*d3d0*/  IMAD R9, R16, R7, R9 ;  /* 0x0000000710097224 */ /* 0x000fe400078e0209 */
[----:B------:R-:W-:Y:S02]  /*d3e0*/  IMAD.MOV R11, RZ, RZ, -R11 ;  /* 0x000000ffff0b7224 */ /* 0x000fe400078e0a0b */
[----:B------:R-:W-:Y:S02]  /*d3f0*/  VIADD R7, R17, 0x50 ;  /* 0x0000005011077836 */ /* 0x000fe40000000000 */
[----:B------:R-:W-:Y:S01]  /*d400*/  @!P5 IMAD.IADD R2, R2, 0x1, -R16 ;  /* 0x000000010202d824 */ /* 0x000fe200078e0a10 */
[----:B------:R-:W-:Y:S01]  /*d410*/  ISETP.GE.AND P5, PT, R14, RZ, PT ;  /* 0x000000ff0e00720c */ /* 0x000fe20003fa6270 */
[----:B------:R-:W-:-:S02]  /*d420*/  IMAD R12, R16, R15, R12 ;  /* 0x0000000f100c7224 */ /* 0x000fc400078e020c */
[----:B------:R-:W-:Y:S02]  /*d430*/  IMAD.MOV.U32 R18, RZ, RZ, R13 ;  /* 0x000000ffff127224 */ /* 0x000fe400078e000d */
[----:B------:R-:W-:Y:S01]  /*d440*/  @!P1 IMAD.IADD R10, R10, 0x1, -R16 ;  /* 0x000000010a0a9824 */ /* 0x000fe200078e0a10 */
[C---:B------:R-:W-:Y:S01]  /*d450*/  ISETP.GT.U32.AND P1, PT, R16.reuse, R9, PT ;  /* 0x000000091000720c */ /* 0x040fe20003f24070 */
[C---:B------:R-:W-:Y:S01]  /*d460*/  IMAD R6, R16.reuse, R11, R6 ;  /* 0x0000000b10067224 */ /* 0x040fe200078e0206 */
[----:B------:R-:W-:Y:S01]  /*d470*/  IABS R11, R7 ;  /* 0x00000007000b7213 */ /* 0x000fe20000000000 */
[----:B------:R-:W-:Y:S01]  /*d480*/  @!P0 IMAD.MOV R18, RZ, RZ, -R18 ;  /* 0x000000ffff128224 */ /* 0x000fe200078e0a12 */
[----:B------:R-:W-:Y:S01]  /*d490*/  ISETP.GT.U32.AND P0, PT, R16, R12, PT ;  /* 0x0000000c1000720c */ /* 0x000fe20003f04070 */
[----:B------:R-:W-:Y:S02]  /*d4a0*/  IMAD.MOV.U32 R14, RZ, RZ, R2 ;  /* 0x000000ffff0e7224 */ /* 0x000fe400078e0002 */
[----:B------:R-:W-:Y:S01]  /*d4b0*/  IMAD.MOV.U32 R2, RZ, RZ, R11 ;  /* 0x000000ffff027224 */ /* 0x000fe200078e000b */
[----:B------:R-:W-:Y:S01]  /*d4c0*/  STL [R1+0xcc], R18 ;  /* 0x0000cc1201007387 */ /* 0x000fe20000100800 */
[----:B------:R-:W-:Y:S01]  /*d4d0*/  @!P2 IMAD.MOV R14, RZ, RZ, -R14 ;  /* 0x000000ffff0ea224 */ /* 0x000fe200078e0a0e */
[----:B------:R-:W-:Y:S01]  /*d4e0*/  ISETP.GE.AND P2, PT, R8, RZ, PT ;  /* 0x000000ff0800720c */ /* 0x000fe20003f46270 */
[----:B------:R-:W-:-:S02]  /*d4f0*/  IMAD.MOV.U32 R13, RZ, RZ, R10 ;  /* 0x000000ffff0d7224 */ /* 0x000fc400078e000a */
[----:B------:R-:W-:Y:S01]  /*d500*/  VIADD R8, R17, 0x4e ;  /* 0x0000004e11087836 */ /* 0x000fe20000000000 */
[----:B------:R0:W-:Y:S01]  /*d510*/  STL [R1+0xc8], R14 ;  /* 0x0000c80e01007387 */ /* 0x0001e20000100800 */
[----:B------:R-:W-:Y:S01]  /*d520*/  @!P6 IMAD.IADD R4, R4, 0x1, -R16 ;  /* 0x000000010404e824 */ /* 0x000fe200078e0a10 */
[----:B------:R-:W-:Y:S01]  /*d530*/  ISETP.GE.AND P6, PT, R5, RZ, PT ;  /* 0x000000ff0500720c */ /* 0x000fe20003fc6270 */
[----:B------:R-:W-:Y:S01]  /*d540*/  IMAD.HI.U32 R10, R0, R2, RZ ;  /* 0x00000002000a7227 */ /* 0x000fe200078e00ff */
[----:B------:R-:W-:-:S03]  /*d550*/  IABS R15, R8 ;  /* 0x00000008000f7213 */ /* 0x000fc60000000000 */
[----:B------:R-:W-:Y:S01]  /*d560*/  @!P3 IMAD.MOV R13, RZ, RZ, -R13 ;  /* 0x000000ffff0db224 */ /* 0x000fe200078e0a0d */
[----:B------:R-:W-:Y:S01]  /*d570*/  ISETP.GT.U32.AND P3, PT, R16, R6, PT ;  /* 0x000000061000720c */ /* 0x000fe20003f64070 */
[----:B------:R-:W-:Y:S02]  /*d580*/  @!P1 IMAD.IADD R9, R9, 0x1, -R16 ;  /* 0x0000000109099824 */ /* 0x000fe400078e0a10 */
[----:B------:R-:W-:Y:S01]  /*d590*/  IMAD.MOV.U32 R11, RZ, RZ, R4 ;  /* 0x000000ffff0b7224 */ /* 0x000fe200078e0004 */
[----:B------:R1:W-:Y:S01]  /*d5a0*/  STL [R1+0xc4], R13 ;  /* 0x0000c40d01007387 */ /* 0x0003e20000100800 */
[----:B------:R-:W-:Y:S02]  /*d5b0*/  IMAD.MOV R10, RZ, RZ, -R10 ;  /* 0x000000ffff0a7224 */ /* 0x000fe400078e0a0a */
[----:B------:R-:W-:Y:S01]  /*d5c0*/  @!P0 IMAD.IADD R12, R12, 0x1, -R16 ;  /* 0x000000010c0c8824 */ /* 0x000fe200078e0a10 */
[----:B------:R-:W-:Y:S01]  /*d5d0*/  ISETP.GE.AND P0, PT, R7, RZ, PT ;  /* 0x000000ff0700720c */ /* 0x000fe20003f06270 */
[----:B------:R-:W-:Y:S01]  /*d5e0*/  @!P4 IMAD.MOV R11, RZ, RZ, -R11 ;  /* 0x000000ffff0bc224 */ /* 0x000fe200078e0a0b */
[C---:B------:R-:W-:Y:S01]  /*d5f0*/  ISETP.GT.U32.AND P4, PT, R16.reuse, R9, PT ;  /* 0x000000091000720c */ /* 0x040fe20003f84070 */
[C---:B------:R-:W-:Y:S01]  /*d600*/  IMAD R2, R16.reuse, R10, R2 ;  /* 0x0000000a10027224 */ /* 0x040fe200078e0202 */
[----:B------:R-:W-:Y:S01]  /*d610*/  ISETP.GT.U32.AND P1, PT, R16, R12, PT ;  /* 0x0000000c1000720c */ /* 0x000fe20003f24070 */
[----:B------:R-:W-:Y:S01]  /*d620*/  IMAD.HI.U32 R10, R0, R15, RZ ;  /* 0x0000000f000a7227 */ /* 0x000fe200078e00ff */
[----:B------:R2:W-:Y:S03]  /*d630*/  STL [R1+0xb8], R11 ;  /* 0x0000b80b01007387 */ /* 0x0005e60000100800 */
[----:B------:R-:W-:-:S02]  /*d640*/  IMAD.MOV R10, RZ, RZ, -R10 ;  /* 0x000000ffff0a7224 */ /* 0x000fc400078e0a0a */
[--C-:B------:R-:W-:Y:S02]  /*d650*/  @!P3 IMAD.IADD R6, R6, 0x1, -R16.reuse ;  /* 0x000000010606b824 */ /* 0x100fe400078e0a10 */
[C---:B------:R-:W-:Y:S02]  /*d660*/  IMAD R15, R16.reuse, R10, R15 ;  /* 0x0000000a100f7224 */ /* 0x040fe400078e020f */
[--C-:B------:R-:W-:Y:S01]  /*d670*/  @!P4 IMAD.IADD R9, R9, 0x1, -R16.reuse ;  /* 0x000000010909c824 */ /* 0x100fe200078e0a10 */
[C---:B------:R-:W-:Y:S01]  /*d680*/  ISETP.GT.U32.AND P3, PT, R16.reuse, R6, PT ;  /* 0x000000061000720c */ /* 0x040fe20003f64070 */
[C---:B------:R-:W-:Y:S01]  /*d690*/  VIADD R5, R17.reuse, 0x4c ;  /* 0x0000004c11057836 */ /* 0x040fe20000000000 */
[----:B------:R-:W-:Y:S01]  /*d6a0*/  ISETP.GT.U32.AND P4, PT, R16, R15, PT ;  /* 0x0000000f1000720c */ /* 0x000fe20003f84070 */
[----:B------:R-:W-:Y:S01]  /*d6b0*/  @!P1 IMAD.IADD R12, R12, 0x1, -R16 ;  /* 0x000000010c0c9824 */ /* 0x000fe200078e0a10 */
[----:B------:R-:W-:Y:S01]  /*d6c0*/  ISETP.GT.U32.AND P1, PT, R16, R2, PT ;  /* 0x000000021000720c */ /* 0x000fe20003f24070 */
[C---:B------:R-:W-:Y:S01]  /*d6d0*/  VIADD R4, R17.reuse, 0x4a ;  /* 0x0000004a11047836 */ /* 0x040fe20000000000 */
[----:B0-----:R-:W-:Y:S01]  /*d6e0*/  IABS R14, R5 ;  /* 0x00000005000e7213 */ /* 0x001fe20000000000 */
[----:B------:R-:W-:-:S02]  /*d6f0*/  VIADD R7, R17, 0x48 ;  /* 0x0000004811077836 */ /* 0x000fc40000000000 */
[----:B------:R-:W-:Y:S01]  /*d700*/  IMAD.MOV.U32 R18, RZ, RZ, R12 ;  /* 0x000000ffff127224 */ /* 0x000fe200078e000c */
[----:B-1----:R-:W-:Y:S01]  /*d710*/  IABS R13, R4 ;  /* 0x00000004000d7213 */ /* 0x002fe20000000000 */
[----:B------:R-:W-:Y:S01]  /*d720*/  IMAD.HI.U32 R10, R0, R14, RZ ;  /* 0x0000000e000a7227 */ /* 0x000fe200078e00ff */
[----:B--2---:R-:W-:-:S03]  /*d730*/  IABS R11, R7 ;  /* 0x00000007000b7213 */ /* 0x004fc60000000000 */
[--C-:B------:R-:W-:Y:S01]  /*d740*/  @!P3 IMAD.IADD R6, R6, 0x1, -R16.reuse ;  /* 0x000000010606b824 */ /* 0x100fe200078e0a10 */
[----:B------:R-:W-:Y:S01]  /*d750*/  ISETP.GE.AND P3, PT, R8, RZ, PT ;  /* 0x000000ff0800720c */ /* 0x000fe20003f66270 */
[----:B------:R-:W-:Y:S02]  /*d760*/  @!P4 IMAD.IADD R15, R15, 0x1, -R16 ;  /* 0x000000010f0fc824 */ /* 0x000fe400078e0a10 */
[----:B------:R-:W-:-:S04]  /*d770*/  IMAD.HI.U32 R8, R0, R13, RZ ;  /* 0x0000000d00087227 */ /* 0x000fc800078e00ff */
[----:B------:R-:W-:Y:S01]  /*d780*/  @!P1 IMAD.IADD R2, R2, 0x1, -R16 ;  /* 0x0000000102029824 */ /* 0x000fe200078e0a10 */
[----:B------:R-:W-:Y:S01]  /*d790*/  ISETP.GE.AND P1, PT, R5, RZ, PT ;  /* 0x000000ff0500720c */ /* 0x000fe20003f26270 */
[----:B------:R-:W-:Y:S02]  /*d7a0*/  IMAD.MOV R10, RZ, RZ, -R10 ;  /* 0x000000ffff0a7224 */ /* 0x000fe400078e0a0a */
[----:B------:R-:W-:Y:S01]  /*d7b0*/  @!P5 IMAD.MOV R18, RZ, RZ, -R18 ;  /* 0x000000ffff12d224 */ /* 0x000fe200078e0a12 */
[----:B------:R-:W-:Y:S01]  /*d7c0*/  ISETP.GT.U32.AND P5, PT, R16, R15, PT ;  /* 0x0000000f1000720c */ /* 0x000fe20003fa4070 */
[----:B------:R-:W-:Y:S01]  /*d7d0*/  IMAD.HI.U32 R5, R0, R11, RZ ;  /* 0x0000000b00057227 */ /* 0x000fe200078e00ff */
[----:B------:R-:W-:Y:S02]  /*d7e0*/  ISETP.GT.U32.AND P4, PT, R16, R2, PT ;  /* 0x000000021000720c */ /* 0x000fe40003f84070 */
[----:B------:R-:W-:Y:S01]  /*d7f0*/  STL [R1+0xb0], R18 ;  /* 0x0000b01201007387 */ /* 0x000fe20000100800 */
[----:B------:R-:W-:-:S02]  /*d800*/  IMAD.MOV R8, RZ, RZ, -R8 ;  /* 0x000000ffff087224 */ /* 0x000fc400078e0a08 */
[C---:B------:R-:W-:Y:S02]  /*d810*/  IMAD R14, R16.reuse, R10, R14 ;  /* 0x0000000a100e7224 */ /* 0x040fe400078e020e */
        /* <DEDUP_REMOVED lines=8> */
[--C-:B------:R-:W-:Y:S01]  /*d8a0*/  @!P5 IMAD.IADD R15, R15, 0x1, -R16.reuse ;  /* 0x000000010f0fd824 */ /* 0x100fe200078e0a10 */
[----:B------:R-:W-:Y:S01]  /*d8b0*/  ISETP.GT.U32.AND P5, PT, R16, R11, PT ;  /* 0x0000000b1000720c */ /* 0x000fe20003fa4070 */
[----:B------:R-:W-:Y:S01]  /*d8c0*/  VIADD R6, R17, 0x46 ;  /* 0x0000004611067836 */ /* 0x000fe20000000000 */
[----:B------:R0:W-:Y:S01]  /*d8d0*/  STL [R1+0xac], R9 ;  /* 0x0000ac0901007387 */ /* 0x0001e20000100800 */
[--C-:B------:R-:W-:Y:S01]  /*d8e0*/  @!P4 IMAD.IADD R2, R2, 0x1, -R16.reuse ;  /* 0x000000010202c824 */ /* 0x100fe200078e0a10 */
[----:B------:R-:W-:Y:S01]  /*d8f0*/  ISETP.GE.AND P4, PT, R4, RZ, PT ;  /* 0x000000ff0400720c */ /* 0x000fe20003f86270 */
[----:B------:R-:W-:Y:S01]  /*d900*/  @!P3 IMAD.MOV R15, RZ, RZ, -R15 ;  /* 0x000000ffff0fb224 */ /* 0x000fe200078e0a0f */
[----:B------:R-:W-:Y:S01]  /*d910*/  IABS R5, R6 ;  /* 0x0000000600057213 */ /* 0x000fe20000000000 */
[----:B------:R-:W-:Y:S01]  /*d920*/  @!P2 IMAD.IADD R14, R14, 0x1, -R16 ;  /* 0x000000010e0ea824 */ /* 0x000fe200078e0a10 */
[----:B------:R-:W-:Y:S01]  /*d930*/  ISETP.GE.AND P2, PT, R7, RZ, PT ;  /* 0x000000ff0700720c */ /* 0x000fe20003f46270 */
[----:B------:R-:W-:Y:S01]  /*d940*/  IMAD.MOV.U32 R10, RZ, RZ, R2 ;  /* 0x000000ffff0a7224 */ /* 0x000fe200078e0002 */
[----:B------:R1:W-:Y:S01]  /*d950*/  STL [R1+0xa8], R12 ;  /* 0x0000a80c01007387 */ /* 0x0003e20000100800 */
[----:B------:R-:W-:Y:S01]  /*d960*/  @!P6 IMAD.IADD R13, R13, 0x1, -R16 ;  /* 0x000000010d0de824 */ /* 0x000fe200078e0a10 */
[----:B------:R-:W-:Y:S01]  /*d970*/  ISETP.GT.U32.AND P6, PT, R16, R14, PT ;  /* 0x0000000e1000720c */ /* 0x000fe20003fc4070 */
[----:B0-----:R-:W-:-:S02]  /*d980*/  VIADD R9, R17, 0x44 ;  /* 0x0000004411097836 */ /* 0x001fc40000000000 */
[----:B------:R-:W-:-:S03]  /*d990*/  IMAD.HI.U32 R8, R0, R5, RZ ;  /* 0x0000000500087227 */ /* 0x000fc600078e00ff */
[----:B------:R-:W-:Y:S01]  /*d9a0*/  IABS R4, R9 ;  /* 0x0000000900047213 */ /* 0x000fe20000000000 */
[----:B------:R-:W-:Y:S01]  /*d9b0*/  @!P5 IMAD.IADD R11, R11, 0x1, -R16 ;  /* 0x000000010b0bd824 */ /* 0x000fe200078e0a10 */
[----:B------:R-:W-:Y:S01]  /*d9c0*/  ISETP.GT.U32.AND P5, PT, R16, R13, PT ;  /* 0x0000000d1000720c */ /* 0x000fe20003fa4070 */
[----:B------:R-:W-:Y:S02]  /*d9d0*/  IMAD.MOV R8, RZ, RZ, -R8 ;  /* 0x000000ffff087224 */ /* 0x000fe400078e0a08 */
[----:B------:R-:W-:-:S04]  /*d9e0*/  IMAD.HI.U32 R2, R0, R4, RZ ;  /* 0x0000000400027227 */ /* 0x000fc800078e00ff */
[----:B------:R-:W-:Y:S02]  /*d9f0*/  IMAD.MOV R2, RZ, RZ, -R2 ;  /* 0x000000ffff027224 */ /* 0x000fe400078e0a02 */
[C---:B------:R-:W-:Y:S02]  /*da00*/  IMAD R5, R16.reuse, R8, R5 ;  /* 0x0000000810057224 */ /* 0x040fe400078e0205 */
[----:B------:R-:W-:Y:S02]  /*da10*/  IMAD R4, R16, R2, R4 ;  /* 0x0000000210047224 */ /* 0x000fe400078e0204 */
[--C-:B------:R-:W-:Y:S01]  /*da20*/  @!P6 IMAD.IADD R14, R14, 0x1, -R16.reuse ;  /* 0x000000010e0ee824 */ /* 0x100fe200078e0a10 */
[C---:B------:R-:W-:Y:S01]  /*da30*/  ISETP.GT.U32.AND P6, PT, R16.reuse, R5, PT ;  /* 0x000000051000720c */ /* 0x040fe20003fc4070 */
[----:B------:R-:W-:Y:S01]  /*da40*/  @!P5 IMAD.IADD R13, R13, 0x1, -R16 ;  /* 0x000000010d0dd824 */ /* 0x000fe200078e0a10 */
[----:B------:R-:W-:Y:S01]  /*da50*/  ISETP.GT.U32.AND P5, PT, R16, R4, PT ;  /* 0x000000041000720c */ /* 0x000fe20003fa4070 */
[----:B------:R-:W-:-:S02]  /*da60*/  VIADD R7, R17, 0x42 ;  /* 0x0000004211077836 */ /* 0x000fc40000000000 */
[----:B------:R-:W-:Y:S01]  /*da70*/  @!P0 IMAD.MOV R10, RZ, RZ, -R10 ;  /* 0x000000ffff0a8224 */ /* 0x000fe200078e0a0a */
[----:B------:R-:W-:Y:S01]  /*da80*/  ISETP.GT.U32.AND P0, PT, R16, R11, PT ;  /* 0x0000000b1000720c */ /* 0x000fe20003f04070 */
[C---:B------:R-:W-:Y:S01]  /*da90*/  VIADD R8, R17.reuse, 0x40 ;  /* 0x0000004011087836 */ /* 0x040fe20000000000 */
[----:B------:R-:W-:Y:S01]  /*daa0*/  IABS R18, R7 ;  /* 0x0000000700127213 */ /* 0x000fe20000000000 */
[----:B------:R-:W-:Y:S01]  /*dab0*/  VIADD R2, R17, 0x3e ;  /* 0x0000003e11027836 */ /* 0x000fe20000000000 */
[----:B------:R0:W-:Y:S01]  /*dac0*/  STL [R1+0xa4], R10 ;  /* 0x0000a40a01007387 */ /* 0x0001e20000100800 */
[----:B------:R-:W-:Y:S01]  /*dad0*/  @!P1 IMAD.MOV R14, RZ, RZ, -R14 ;  /* 0x000000ffff0e9224 */ /* 0x000fe200078e0a0e */
[----:B-1----:R-:W-:Y:S01]  /*dae0*/  IABS R12, R8 ;  /* 0x00000008000c7213 */ /* 0x002fe20000000000 */
[--C-:B------:R-:W-:Y:S01]  /*daf0*/  @!P6 IMAD.IADD R5, R5, 0x1, -R16.reuse ;  /* 0x000000010505e824 */ /* 0x100fe200078e0a10 */
[----:B------:R-:W-:Y:S01]  /*db00*/  ISETP.GE.AND P6, PT, R9, RZ, PT ;  /* 0x000000ff0900720c */ /* 0x000fe20003fc6270 */
[----:B------:R-:W-:Y:S01]  /*db10*/  @!P5 IMAD.IADD R4, R4, 0x1, -R16 ;  /* 0x000000010404d824 */ /* 0x000fe200078e0a10 */
[----:B------:R-:W-:Y:S01]  /*db20*/  STL [R1+0xa0], R15 ;  /* 0x0000a00f01007387 */ /* 0x000fe20000100800 */
[----:B------:R-:W-:Y:S01]  /*db30*/  IMAD.HI.U32 R19, R0, R18, RZ ;  /* 0x0000001200137227 */ /* 0x000fe200078e00ff */
[----:B------:R-:W-:-:S02]  /*db40*/  ISETP.GT.U32.AND P3, PT, R16, R5, PT ;  /* 0x000000051000720c */ /* 0x000fc40003f64070 */
[----:B------:R-:W-:Y:S01]  /*db50*/  ISETP.GT.U32.AND P5, PT, R16, R4, PT ;  /* 0x000000041000720c */ /* 0x000fe20003fa4070 */
[----:B------:R-:W-:Y:S01]  /*db60*/  @!P0 IMAD.IADD R11, R11, 0x1, -R16 ;  /* 0x000000010b0b8824 */ /* 0x000fe200078e0a10 */
[----:B------:R-:W-:Y:S01]  /*db70*/  ISETP.GE.AND P0, PT, R6, RZ, PT ;  /* 0x000000ff0600720c */ /* 0x000fe20003f06270 */
[----:B------:R-:W-:Y:S01]  /*db80*/  IMAD.MOV R19, RZ, RZ, -R19 ;  /* 0x000000ffff137224 */ /* 0x000fe200078e0a13 */
[----:B------:R-:W-:Y:S01]  /*db90*/  IABS R6, R2 ;  /* 0x0000000200067213 */ /* 0x000fe20000000000 */
[----:B0-----:R-:W-:Y:S01]  /*dba0*/  IMAD.HI.U32 R10, R0, R12, RZ ;  /* 0x0000000c000a7227 */ /* 0x001fe200078e00ff */
[----:B------:R-:W-:Y:S03]  /*dbb0*/  STL [R1+0x9c], R14 ;  /* 0x00009c0e01007387 */ /* 0x000fe60000100800 */
[----:B------:R-:W-:Y:S02]  /*dbc0*/  IMAD R9, R16, R19, R18 ;  /* 0x0000001310097224 */ /* 0x000fe400078e0212 */
[----:B------:R-:W-:Y:S01]  /*dbd0*/  @!P2 IMAD.MOV R11, RZ, RZ, -R11 ;  /* 0x000000ffff0ba224 */ /* 0x000fe200078e0a0b */
[----:B------:R-:W-:Y:S01]  /*dbe0*/  ISETP.GE.AND P2, PT, R8, RZ, PT ;  /* 0x000000ff0800720c */ /* 0x000fe20003f46270 */
[----:B------:R-:W-:Y:S01]  /*dbf0*/  IMAD.MOV R10, RZ, RZ, -R10 ;  /* 0x000000ffff0a7224 */ /* 0x000fe200078e0a0a */
[----:B------:R-:W-:Y:S01]  /*dc00*/  ISETP.GT.U32.AND P1, PT, R16, R9, PT ;  /* 0x000000091000720c */ /* 0x000fe20003f24070 */
[----:B------:R-:W-:-:S04]  /*dc10*/  IMAD.HI.U32 R8, R0, R6, RZ ;  /* 0x0000000600087227 */ /* 0x000fc800078e00ff */
[----:B------:R-:W-:Y:S01]  /*dc20*/  @!P4 IMAD.MOV R13, RZ, RZ, -R13 ;  /* 0x000000ffff0dc224 */ /* 0x000fe200078e0a0d */
[----:B------:R-:W-:Y:S01]  /*dc30*/  ISETP.GE.AND P4, PT, R7, RZ, PT ;  /* 0x000000ff0700720c */ /* 0x000fe20003f86270 */
[----:B------:R-:W-:Y:S01]  /*dc40*/  @!P3 IMAD.IADD R5, R5, 0x1, -R16 ;  /* 0x000000010505b824 */ /* 0x000fe200078e0a10 */
[----:B------:R-:W-:Y:S01]  /*dc50*/  ISETP.GE.AND P3, PT, R2, RZ, PT ;  /* 0x000000ff0200720c */ /* 0x000fe20003f66270 */
[----:B------:R-:W-:Y:S01]  /*dc60*/  IMAD R12, R16, R10, R12 ;  /* 0x0000000a100c7224 */ /* 0x000fe200078e020c */
[----:B------:R0:W-:Y:S01]  /*dc70*/  STL [R1+0x98], R13 ;  /* 0x0000980d01007387 */ /* 0x0001e20000100800 */
[----:B------:R-:W-:Y:S02]  /*dc80*/  IMAD.MOV R2, RZ, RZ, -R8 ;  /* 0x000000ffff027224 */ /* 0x000fe400078e0a08 */
[----:B------:R-:W-:Y:S01]  /*dc90*/  @!P5 IMAD.IADD R4, R4, 0x1, -R16 ;  /* 0x000000010404d824 */ /* 0x000fe200078e0a10 */
[----:B------:R1:W-:Y:S01]  /*dca0*/  STL [R1+0x8c], R11 ;  /* 0x00008c0b01007387 */ /* 0x0003e20000100800 */
[C---:B------:R-:W-:Y:S01]  /*dcb0*/  ISETP.GT.U32.AND P5, PT, R16.reuse, R12, PT ;  /* 0x0000000c1000720c */ /* 0x040fe20003fa4070 */
[----:B------:R-:W-:-:S02]  /*dcc0*/  IMAD R2, R16, R2, R6 ;  /* 0x0000000210027224 */ /* 0x000fc400078e0206 */
[----:B------:R-:W-:Y:S02]  /*dcd0*/  @!P1 IMAD.IADD R9, R9, 0x1, -R16 ;  /* 0x0000000109099824 */ /* 0x000fe400078e0a10 */
[----:B------:R-:W-:Y:S02]  /*dce0*/  VIADD R7, R17, 0x3c ;  /* 0x0000003c11077836 */ /* 0x000fe40000000000 */
[----:B0-----:R-:W-:Y:S01]  /*dcf0*/  IMAD.MOV.U32 R13, RZ, RZ, R5 ;  /* 0x000000ffff0d7224 */ /* 0x001fe200078e0005 */
[C---:B------:R-:W-:Y:S01]  /*dd00*/  ISETP.GT.U32.AND P1, PT, R16.reuse, R9, PT ;  /* 0x000000091000720c */ /* 0x040fe20003f24070 */
[----:B-1----:R-:W-:Y:S01]  /*dd10*/  IMAD.MOV.U32 R11, RZ, RZ, R4 ;  /* 0x000000ffff0b7224 */ /* 0x002fe200078e0004 */
[----:B------:R-:W-:Y:S01]  /*dd20*/  IABS R8, R7 ;  /* 0x0000000700087213 */ /* 0x000fe20000000000 */
[----:B------:R-:W-:Y:S01]  /*dd30*/  @!P0 IMAD.MOV R13, RZ, RZ, -R13 ;  /* 0x000000ffff0d8224 */ /* 0x000fe200078e0a0d */
[----:B------:R-:W-:Y:S01]  /*dd40*/  ISETP.GE.AND P0, PT, R7, RZ, PT ;  /* 0x000000ff0700720c */ /* 0x000fe20003f06270 */
[----:B------:R-:W-:Y:S01]  /*dd50*/  @!P6 IMAD.MOV R11, RZ, RZ, -R11 ;  /* 0x000000ffff0be224 */ /* 0x000fe200078e0a0b */
[----:B------:R-:W-:Y:S01]  /*dd60*/  ISETP.GT.U32.AND P6, PT, R16, R2, PT ;  /* 0x000000021000720c */ /* 0x000fe20003fc4070 */
[----:B------:R-:W-:Y:S01]  /*dd70*/  @!P5 IMAD.IADD R12, R12, 0x1, -R16 ;  /* 0x000000010c0cd824 */ /* 0x000fe200078e0a10 */
[----:B------:R-:W-:Y:S01]  /*dd80*/  STL [R1+0x88], R13 ;  /* 0x0000880d01007387 */ /* 0x000fe20000100800 */
[----:B------:R-:W-:-:S02]  /*dd90*/  VIADD R5, R17, 0x3a ;  /* 0x0000003a11057836 */ /* 0x000fc40000000000 */
[----:B------:R-:W-:Y:S01]  /*dda0*/  IMAD.HI.U32 R4, R0, R8, RZ ;  /* 0x0000000800047227 */ /* 0x000fe200078e00ff */
[----:B------:R-:W-:Y:S01]  /*ddb0*/  ISETP.GT.U32.AND P5, PT, R16, R12, PT ;  /* 0x0000000c1000720c */ /* 0x000fe20003fa4070 */
[----:B------:R0:W-:Y:S01]  /*ddc0*/  STL [R1+0x80], R11 ;  /* 0x0000800b01007387 */ /* 0x0001e20000100800 */
[----:B------:R-:W-:Y:S01]  /*ddd0*/  IABS R6, R5 ;  /* 0x0000000500067213 */ /* 0x000fe20000000000 */
[----:B------:R-:W-:Y:S02]  /*dde0*/  IMAD.MOV R4, RZ, RZ, -R4 ;  /* 0x000000ffff047224 */ /* 0x000fe400078e0a04 */
[--C-:B------:R-:W-:Y:S01]  /*ddf0*/  @!P1 IMAD.IADD R9, R9, 0x1, -R16.reuse ;  /* 0x0000000109099824 */ /* 0x100fe200078e0a10 */
[----:B------:R-:W-:Y:S01]  /*de00*/  ISETP.GE.AND P1, PT, R5, RZ, PT ;  /* 0x000000ff0500720c */ /* 0x000fe20003f26270 */
[----:B------:R-:W-:Y:S02]  /*de10*/  @!P6 IMAD.IADD R2, R2, 0x1, -R16 ;  /* 0x000000010202e824 */ /* 0x000fe400078e0a10 */
[----:B------:R-:W-:-:S02]  /*de20*/  IMAD R8, R16, R4, R8 ;  /* 0x0000000410087224 */ /* 0x000fc400078e0208 */
[----:B0-----:R-:W-:Y:S01]  /*de30*/  VIADD R11, R17, 0x38 ;  /* 0x00000038110b7836 */ /* 0x001fe20000000000 */
[----:B------:R-:W-:Y:S01]  /*de40*/  ISETP.GT.U32.AND P6, PT, R16, R2, PT ;  /* 0x000000021000720c */ /* 0x000fe20003fc4070 */
[----:B------:R-:W-:-:S03]  /*de50*/  IMAD.HI.U32 R10, R0, R6, RZ ;  /* 0x00000006000a7227 */ /* 0x000fc600078e00ff */
[----:B------:R-:W-:Y:S01]  /*de60*/  IABS R5, R11 ;  /* 0x0000000b00057213 */ /* 0x000fe20000000000 */
[----:B------:R-:W-:Y:S02]  /*de70*/  IMAD.MOV.U32 R13, RZ, RZ, R9 ;  /* 0x000000ffff0d7224 */ /* 0x000fe400078e0009 */
[----:B------:R-:W-:Y:S01]  /*de80*/  @!P5 IMAD.IADD R12, R12, 0x1, -R16 ;  /* 0x000000010c0cd824 */ /* 0x000fe200078e0a10 */
[----:B------:R-:W-:Y:S01]  /*de90*/  ISETP.GT.U32.AND P5, PT, R16, R8, PT ;  /* 0x000000081000720c */ /* 0x000fe20003fa4070 */
[----:B------:R-:W-:-:S04]  /*dea0*/  IMAD.HI.U32 R9, R0, R5, RZ ;  /* 0x0000000500097227 */ /* 0x000fc800078e00ff */
[----:B------:R-:W-:Y:S02]  /*deb0*/  IMAD.MOV R10, RZ, RZ, -R10 ;  /* 0x000000ffff0a7224 */ /* 0x000fe400078e0a0a */
[----:B------:R-:W-:Y:S02]  /*dec0*/  IMAD.MOV R9, RZ, RZ, -R9 ;  /* 0x000000ffff097224 */ /* 0x000fe400078e0a09 */
[----:B------:R-:W-:Y:S02]  /*ded0*/  IMAD R6, R16, R10, R6 ;  /* 0x0000000a10067224 */ /* 0x000fe400078e0206 */
[----:B------:R-:W-:Y:S02]  /*dee0*/  @!P6 IMAD.IADD R2, R2, 0x1, -R16 ;  /* 0x000000010202e824 */ /* 0x000fe400078e0a10 */
[----:B------:R-:W-:Y:S01]  /*def0*/  @!P4 IMAD.MOV R13, RZ, RZ, -R13 ;  /* 0x000000ffff0dc224 */ /* 0x000fe200078e0a0d */
[----:B------:R-:W-:Y:S01]  /*df00*/  ISETP.GE.AND P4, PT, R11, RZ, PT ;  /* 0x000000ff0b00720c */ /* 0x000fe20003f86270 */
[C---:B------:R-:W-:Y:S01]  /*df10*/  IMAD R5, R16.reuse, R9, R5 ;  /* 0x0000000910057224 */ /* 0x040fe200078e0205 */
[----:B------:R-:W-:Y:S01]  /*df20*/  ISETP.GT.U32.AND P6, PT, R16, R6, PT ;  /* 0x000000061000720c */ /* 0x000fe20003fc4070 */
[----:B------:R-:W-:Y:S01]  /*df30*/  IMAD.MOV.U32 R11, RZ, RZ, R2 ;  /* 0x000000ffff0b7224 */ /* 0x000fe200078e0002 */
[----:B------:R0:W-:Y:S01]  /*df40*/  STL [R1+0x7c], R13 ;  /* 0x00007c0d01007387 */ /* 0x0001e20000100800 */
[----:B------:R-:W-:-:S02]  /*df50*/  VIADD R7, R17, 0x36 ;  /* 0x0000003611077836 */ /* 0x000fc40000000000 */
[----:B------:R-:W-:Y:S01]  /*df60*/  @!P3 IMAD.MOV R11, RZ, RZ, -R11 ;  /* 0x000000ffff0bb224 */ /* 0x000fe200078e0a0b */
[----:B------:R-:W-:Y:S01]  /*df70*/  ISETP.GT.U32.AND P3, PT, R16, R5, PT ;  /* 0x000000051000720c */ /* 0x000fe20003f64070 */
[----:B------:R-:W-:Y:S01]  /*df80*/  @!P5 IMAD.IADD R8, R8, 0x1, -R16 ;  /* 0x000000010808d824 */ /* 0x000fe200078e0a10 */
[----:B------:R-:W-:Y:S01]  /*df90*/  IABS R4, R7 ;  /* 0x0000000700047213 */ /* 0x000fe20000000000 */
[----:B------:R-:W-:Y:S01]  /*dfa0*/  @!P2 IMAD.MOV R12, RZ, RZ, -R12 ;  /* 0x000000ffff0ca224 */ /* 0x000fe200078e0a0c */
[----:B------:R-:W-:Y:S01]  /*dfb0*/  ISETP.GE.AND P2, PT, R7, RZ, PT ;  /* 0x000000ff0700720c */ /* 0x000fe20003f46270 */
[----:B------:R-:W-:Y:S01]  /*dfc0*/  VIADD R10, R17, 0x34 ;  /* 0x00000034110a7836 */ /* 0x000fe20000000000 */
[----:B------:R-:W-:Y:S01]  /*dfd0*/  ISETP.GT.U32.AND P5, PT, R16, R8, PT ;  /* 0x000000081000720c */ /* 0x000fe20003fa4070 */
[----:B------:R-:W-:Y:S01]  /*dfe0*/  IMAD.HI.U32 R7, R0, R4, RZ ;  /* 0x0000000400077227 */ /* 0x000fe200078e00ff */
[----:B------:R-:W-:Y:S02]  /*dff0*/  STL [R1+0x78], R12 ;  /* 0x0000780c01007387 */ /* 0x000fe40000100800 */
[----:B------:R-:W-:Y:S01]  /*e000*/  IABS R14, R10 ;  /* 0x0000000a000e7213 */ /* 0x000fe20000000000 */
[----:B------:R-:W-:Y:S01]  /*e010*/  @!P6 IMAD.IADD R6, R6, 0x1, -R16 ;  /* 0x000000010606e824 */ /* 0x000fe200078e0a10 */
[----:B------:R1:W-:Y:S01]  /*e020*/  STL [R1+0x74], R11 ;  /* 0x0000740b01007387 */ /* 0x0003e20000100800 */
[----:B------:R-:W-:-:S02]  /*e030*/  IMAD.MOV R2, RZ, RZ, -R7 ;  /* 0x000000ffff027224 */ /* 0x000fc400078e0a07 */
[----:B------:R-:W-:Y:S01]  /*e040*/  VIADD R7, R17, 0x32 ;  /* 0x0000003211077836 */ /* 0x000fe20000000000 */
[C---:B------:R-:W-:Y:S01]  /*e050*/  ISETP.GT.U32.AND P6, PT, R16.reuse, R6, PT ;  /* 0x000000061000720c */ /* 0x040fe20003fc4070 */
[----:B------:R-:W-:Y:S02]  /*e060*/  @!P3 IMAD.IADD R5, R5, 0x1, -R16 ;  /* 0x000000010505b824 */ /* 0x000fe400078e0a10 */
[----:B------:R-:W-:Y:S01]  /*e070*/  IMAD R4, R16, R2, R4 ;  /* 0x0000000210047224 */ /* 0x000fe200078e0204 */
[----:B0-----:R-:W-:Y:S01]  /*e080*/  IABS R13, R7 ;  /* 0x00000007000d7213 */ /* 0x001fe20000000000 */
[----:B------:R-:W-:Y:S01]  /*e090*/  @!P5 IMAD.IADD R8, R8, 0x1, -R16 ;  /* 0x000000010808d824 */ /* 0x000fe200078e0a10 */
[----:B------:R-:W-:Y:S01]  /*e0a0*/  ISETP.GT.U32.AND P3, PT, R16, R5, PT ;  /* 0x000000051000720c */ /* 0x000fe20003f64070 */
[----:B------:R-:W-:Y:S01]  /*e0b0*/  IMAD.HI.U32 R9, R0, R14, RZ ;  /* 0x0000000e00097227 */ /* 0x000fe200078e00ff */
[----:B------:R-:W-:-:S03]  /*e0c0*/  ISETP.GT.U32.AND P5, PT, R16, R4, PT ;  /* 0x000000041000720c */ /* 0x000fc60003fa4070 */
[----:B-1----:R-:W-:Y:S02]  /*e0d0*/  IMAD.MOV.U32 R11, RZ, RZ, R8 ;  /* 0x000000ffff0b7224 */ /* 0x002fe400078e0008 */
[----:B------:R-:W-:-:S04]  /*e0e0*/  IMAD.HI.U32 R8, R0, R13, RZ ;  /* 0x0000000d00087227 */ /* 0x000fc800078e00ff */
[----:B------:R-:W-:Y:S02]  /*e0f0*/  IMAD.MOV R9, RZ, RZ, -R9 ;  /* 0x000000ffff097224 */ /* 0x000fe400078e0a09 */
[----:B------:R-:W-:Y:S02]  /*e100*/  IMAD.MOV R8, RZ, RZ, -R8 ;  /* 0x000000ffff087224 */ /* 0x000fe400078e0a08 */
[----:B------:R-:W-:Y:S01]  /*e110*/  @!P6 IMAD.IADD R6, R6, 0x1, -R16 ;  /* 0x000000010606e824 */ /* 0x000fe200078e0a10 */
[----:B------:R-:W-:Y:S01]  /*e120*/  ISETP.GE.AND P6, PT, R7, RZ, PT ;  /* 0x000000ff0700720c */ /* 0x000fe20003fc6270 */
[C---:B------:R-:W-:Y:S02]  /*e130*/  IMAD R14, R16.reuse, R9, R14 ;  /* 0x00000009100e7224 */ /* 0x040fe400078e020e */
[----:B------:R-:W-:Y:S02]  /*e140*/  VIADD R2, R17, 0x30 ;  /* 0x0000003011027836 */ /* 0x000fe40000000000 */
[----:B------:R-:W-:-:S02]  /*e150*/  IMAD R13, R16, R8, R13 ;  /* 0x00000008100d7224 */ /* 0x000fc400078e020d */
[----:B------:R-:W-:Y:S01]  /*e160*/  @!P3 IMAD.IADD R5, R5, 0x1, -R16 ;  /* 0x000000010505b824 */ /* 0x000fe200078e0a10 */
[----:B------:R-:W-:Y:S01]  /*e170*/  ISETP.GT.U32.AND P3, PT, R16, R14, PT ;  /* 0x0000000e1000720c */ /* 0x000fe20003f64070 */
[----:B------:R-:W-:Y:S01]  /*e180*/  IMAD.MOV.U32 R15, RZ, RZ, R6 ;  /* 0x000000ffff0f7224 */ /* 0x000fe200078e0006 */
[----:B------:R-:W-:Y:S01]  /*e190*/  IABS R12, R2 ;  /* 0x00000002000c7213 */ /* 0x000fe20000000000 */
[----:B------:R-:W-:Y:S02]  /*e1a0*/  @!P5 IMAD.IADD R4, R4, 0x1, -R16 ;  /* 0x000000010404d824 */ /* 0x000fe400078e0a10 */
[----:B------:R-:W-:Y:S01]  /*e1b0*/  @!P0 IMAD.MOV R11, RZ, RZ, -R11 ;  /* 0x000000ffff0b8224 */ /* 0x000fe200078e0a0b */
[----:B------:R-:W-:Y:S01]  /*e1c0*/  ISETP.GE.AND P0, PT, R10, RZ, PT ;  /* 0x000000ff0a00720c */ /* 0x000fe20003f06270 */
[----:B------:R-:W-:Y:S01]  /*e1d0*/  @!P1 IMAD.MOV R15, RZ, RZ, -R15 ;  /* 0x000000ffff0f9224 */ /* 0x000fe200078e0a0f */
[----:B------:R-:W-:Y:S01]  /*e1e0*/  ISETP.GT.U32.AND P1, PT, R16, R13, PT ;  /* 0x0000000d1000720c */ /* 0x000fe20003f24070 */
[----:B------:R-:W-:Y:S01]  /*e1f0*/  IMAD.HI.U32 R10, R0, R12, RZ ;  /* 0x0000000c000a7227 */ /* 0x000fe200078e00ff */
[----:B------:R-:W-:Y:S01]  /*e200*/  ISETP.GT.U32.AND P5, PT, R16, R4, PT ;  /* 0x000000041000720c */ /* 0x000fe20003fa4070 */
[----:B------:R0:W-:Y:S02]  /*e210*/  STL [R1+0x70], R11 ;  /* 0x0000700b01007387 */ /* 0x0001e40000100800 */
[----:B------:R-:W-:-:S02]  /*e220*/  IMAD.MOV R7, RZ, RZ, -R10 ;  /* 0x000000ffff077224 */ /* 0x000fc400078e0a0a */
[----:B------:R-:W-:Y:S01]  /*e230*/  @!P3 IMAD.IADD R14, R14, 0x1, -R16 ;  /* 0x000000010e0eb824 */ /* 0x000fe200078e0a10 */
[----:B------:R-:W-:Y:S01]  /*e240*/  STL [R1+0x6c], R15 ;  /* 0x00006c0f01007387 */ /* 0x000fe20000100800 */
[C---:B------:R-:W-:Y:S02]  /*e250*/  IMAD R12, R16.reuse, R7, R12 ;  /* 0x00000007100c7224 */ /* 0x040fe400078e020c */
[C---:B------:R-:W-:Y:S02]  /*e260*/  VIADD R10, R17.reuse, 0x28 ;  /* 0x00000028110a7836 */ /* 0x040fe40000000000 */
[----:B0-----:R-:W-:Y:S02]  /*e270*/  IMAD.MOV.U32 R11, RZ, RZ, R5 ;  /* 0x000000ffff0b7224 */ /* 0x001fe400078e0005 */
[----:B------:R-:W-:Y:S02]  /*e280*/  VIADD R5, R17, 0x2e ;  /* 0x0000002e11057836 */ /* 0x000fe40000000000 */
[--C-:B------:R-:W-:Y:S01]  /*e290*/  @!P1 IMAD.IADD R13, R13, 0x1, -R16.reuse ;  /* 0x000000010d0d9824 */ /* 0x100fe200078e0a10 */
[----:B------:R-:W-:Y:S01]  /*e2a0*/  ISETP.GT.U32.AND P1, PT, R16, R14, PT ;  /* 0x0000000e1000720c */ /* 0x000fe20003f24070 */
[----:B------:R-:W-:Y:S01]  /*e2b0*/  @!P4 IMAD.MOV R11, RZ, RZ, -R11 ;  /* 0x000000ffff0bc224 */ /* 0x000fe200078e0a0b */
[----:B------:R-:W-:Y:S01]  /*e2c0*/  IABS R8, R5 ;  /* 0x0000000500087213 */ /* 0x000fe20000000000 */
[----:B------:R-:W-:Y:S01]  /*e2d0*/  @!P5 IMAD.IADD R4, R4, 0x1, -R16 ;  /* 0x000000010404d824 */ /* 0x000fe200078e0a10 */
[----:B------:R-:W-:Y:S01]  /*e2e0*/  ISETP.GT.U32.AND P5, PT, R16, R12, PT ;  /* 0x0000000c1000720c */ /* 0x000fe20003fa4070 */
[----:B------:R-:W-:Y:S01]  /*e2f0*/  VIADD R18, R17, 0x1c ;  /* 0x0000001c11127836 */ /* 0x000fe20000000000 */
[----:B------:R0:W-:Y:S01]  /*e300*/  STL [R1+0x68], R11 ;  /* 0x0000680b01007387 */ /* 0x0001e20000100800 */
[----:B------:R-:W-:Y:S01]  /*e310*/  IMAD.HI.U32 R6, R0, R8, RZ ;  /* 0x0000000800067227 */ /* 0x000fe200078e00ff */
[----:B------:R-:W-:-:S02]  /*e320*/  ISETP.GE.AND P4, PT, R2, RZ, PT ;  /* 0x000000ff0200720c */ /* 0x000fc40003f86270 */
[----:B------:R-:W-:Y:S01]  /*e330*/  ISETP.GE.AND P3, PT, R5, RZ, PT ;  /* 0x000000ff0500720c */ /* 0x000fe20003f66270 */
[----:B------:R-:W-:Y:S02]  /*e340*/  IMAD.MOV R6, RZ, RZ, -R6 ;  /* 0x000000ffff067224 */ /* 0x000fe400078e0a06 */
[----:B------:R-:W-:Y:S02]  /*e350*/  @!P1 IMAD.IADD R14, R14, 0x1, -R16 ;  /* 0x000000010e0e9824 */ /* 0x000fe400078e0a10 */
[C---:B------:R-:W-:Y:S01]  /*e360*/  IMAD R8, R16.reuse, R6, R8 ;  /* 0x0000000610087224 */ /* 0x040fe200078e0208 */
[----:B------:R-:W-:Y:S01]  /*e370*/  IABS R6, R10 ;  /* 0x0000000a00067213 */ /* 0x000fe20000000000 */
[C---:B0-----:R-:W-:Y:S02]  /*e380*/  VIADD R11, R17.reuse, 0x2c ;  /* 0x0000002c110b7836 */ /* 0x041fe40000000000 */
[----:B------:R-:W-:Y:S01]  /*e390*/  VIADD R2, R17, 0x2a ;  /* 0x0000002a11027836 */ /* 0x000fe20000000000 */
[----:B------:R-:W-:Y:S01]  /*e3a0*/  ISETP.GT.U32.AND P1, PT, R16, R8, PT ;  /* 0x000000081000720c */ /* 0x000fe20003f24070 */
[----:B------:R-:W-:Y:S01]  /*e3b0*/  IMAD.MOV.U32 R9, RZ, RZ, R4 ;  /* 0x000000ffff097224 */ /* 0x000fe200078e0004 */
[----:B------:R-:W-:Y:S01]  /*e3c0*/  IABS R7, R11 ;  /* 0x0000000b00077213 */ /* 0x000fe20000000000 */
[----:B------:R-:W-:Y:S01]  /*e3d0*/  @!P5 IMAD.IADD R12, R12, 0x1, -R16 ;  /* 0x000000010c0cd824 */ /* 0x000fe200078e0a10 */
[----:B------:R-:W-:Y:S01]  /*e3e0*/  ISETP.GT.U32.AND P5, PT, R16, R13, PT ;  /* 0x0000000d1000720c */ /* 0x000fe20003fa4070 */
[----:B------:R-:W-:Y:S01]  /*e3f0*/  @!P2 IMAD.MOV R9, RZ, RZ, -R9 ;  /* 0x000000ffff09a224 */ /* 0x000fe200078e0a09 */
[----:B------:R-:W-:Y:S01]  /*e400*/  IABS R5, R2 ;  /* 0x0000000200057213 */ /* 0x000fe20000000000 */
[----:B------:R-:W-:Y:S01]  /*e410*/  IMAD.HI.U32 R4, R0, R7, RZ ;  /* 0x0000000700047227 */ /* 0x000fe200078e00ff */
[----:B------:R-:W-:-:S02]  /*e420*/  ISETP.GT.U32.AND P2, PT, R16, R12, PT ;  /* 0x0000000c1000720c */ /* 0x000fc40003f44070 */
[----:B------:R0:W-:Y:S01]  /*e430*/  STL [R1+0x64], R9 ;  /* 0x0000640901007387 */ /* 0x0001e20000100800 */
[----:B------:R-:W-:Y:S02]  /*e440*/  IMAD.MOV R4, RZ, RZ, -R4 ;  /* 0x000000ffff047224 */ /* 0x000fe400078e0a04 */
[----:B------:R-:W-:Y:S02]  /*e450*/  @!P1 IMAD.IADD R8, R8, 0x1, -R16 ;  /* 0x0000000108089824 */ /* 0x000fe400078e0a10 */
[----:B------:R-:W-:Y:S02]  /*e460*/  IMAD R7, R16, R4, R7 ;  /* 0x0000000410077224 */ /* 0x000fe400078e0207 */
[----:B------:R-:W-:Y:S01]  /*e470*/  IMAD.HI.U32 R4, R0, R5, RZ ;  /* 0x0000000500047227 */ /* 0x000fe200078e00ff */
[----:B------:R-:W-:-:S03]  /*e480*/  ISETP.GT.U32.AND P1, PT, R16, R8, PT ;  /* 0x000000081000720c */ /* 0x000fc60003f24070 */
[----:B------:R-:W-:Y:S02]  /*e490*/  IMAD.MOV R4, RZ, RZ, -R4 ;  /* 0x000000ffff047224 */ /* 0x000fe400078e0a04 */
[----:B0-----:R-:W-:Y:S02]  /*e4a0*/  VIADD R9, R17, 0x26 ;  /* 0x0000002611097836 */ /* 0x001fe40000000000 */
[--C-:B------:R-:W-:Y:S01]  /*e4b0*/  @!P5 IMAD.IADD R13, R13, 0x1, -R16.reuse ;  /* 0x000000010d0dd824 */ /* 0x100fe200078e0a10 */
[----:B------:R-:W-:Y:S01]  /*e4c0*/  ISETP.GT.U32.AND P5, PT, R16, R7, PT ;  /* 0x000000071000720c */ /* 0x000fe20003fa4070 */
[----:B------:R-:W-:Y:S01]  /*e4d0*/  @!P2 IMAD.IADD R12, R12, 0x1, -R16 ;  /* 0x000000010c0ca824 */ /* 0x000fe200078e0a10 */
[----:B------:R-:W-:Y:S01]  /*e4e0*/  ISETP.GE.AND P2, PT, R11, RZ, PT ;  /* 0x000000ff0b00720c */ /* 0x000fe20003f46270 */
[----:B------:R-:W-:Y:S01]  /*e4f0*/  IMAD R5, R16, R4, R5 ;  /* 0x0000000410057224 */ /* 0x000fe200078e0205 */
[----:B------:R-:W-:Y:S01]  /*e500*/  IABS R11, R9 ;  /* 0x00000009000b7213 */ /* 0x000fe20000000000 */
[----:B------:R-:W-:-:S02]  /*e510*/  IMAD.MOV.U32 R15, RZ, RZ, R14 ;  /* 0x000000ffff0f7224 */ /* 0x000fc400078e000e */
[----:B------:R-:W-:Y:S01]  /*e520*/  @!P6 IMAD.MOV R13, RZ, RZ, -R13 ;  /* 0x000000ffff0de224 */ /* 0x000fe200078e0a0d */
[----:B------:R-:W-:Y:S01]  /*e530*/  ISETP.GT.U32.AND P6, PT, R16, R5, PT ;  /* 0x000000051000720c */ /* 0x000fe20003fc4070 */
[----:B------:R-:W-:Y:S01]  /*e540*/  @!P0 IMAD.MOV R15, RZ, RZ, -R15 ;  /* 0x000000ffff0f8224 */ /* 0x000fe200078e0a0f */
[----:B------:R-:W-:Y:S01]  /*e550*/  ISETP.GE.AND P0, PT, R2, RZ, PT ;  /* 0x000000ff0200720c */ /* 0x000fe20003f06270 */
[----:B------:R-:W-:Y:S02]  /*e560*/  IMAD.MOV.U32 R2, RZ, RZ, R11 ;  /* 0x000000ffff027224 */ /* 0x000fe400078e000b */
[----:B------:R-:W-:Y:S01]  /*e570*/  IMAD.HI.U32 R11, R0, R6, RZ ;  /* 0x00000006000b7227 */ /* 0x000fe200078e00ff */
[----:B------:R-:W-:Y:S03]  /*e580*/  STL [R1+0x5c], R15 ;  /* 0x00005c0f01007387 */ /* 0x000fe60000100800 */
[----:B------:R-:W-:Y:S01]  /*e590*/  IMAD.MOV R11, RZ, RZ, -R11 ;  /* 0x000000ffff0b7224 */ /* 0x000fe200078e0a0b */
[----:B------:R0:W-:Y:S01]  /*e5a0*/  STL [R1+0x58], R13 ;  /* 0x0000580d01007387 */ /* 0x0001e20000100800 */
[----:B------:R-:W-:Y:S01]  /*e5b0*/  @!P1 IMAD.IADD R8, R8, 0x1, -R16 ;  /* 0x0000000108089824 */ /* 0x000fe200078e0a10 */
[----:B------:R-:W-:Y:S01]  /*e5c0*/  ISETP.GE.AND P1, PT, R9, RZ, PT ;  /* 0x000000ff0900720c */ /* 0x000fe20003f26270 */
[----:B------:R-:W-:Y:S01]  /*e5d0*/  IMAD R6, R16, R11, R6 ;  /* 0x0000000b10067224 */ /* 0x000fe200078e0206 */
[----:B------:R-:W-:Y:S01]  /*e5e0*/  IABS R11, R18 ;  /* 0x00000012000b7213 */ /* 0x000fe20000000000 */
[----:B------:R-:W-:-:S02]  /*e5f0*/  @!P6 IMAD.IADD R5, R5, 0x1, -R16 ;  /* 0x000000010505e824 */ /* 0x000fc400078e0a10 */
[----:B------:R-:W-:Y:S02]  /*e600*/  @!P5 IMAD.IADD R7, R7, 0x1, -R16 ;  /* 0x000000010707d824 */ /* 0x000fe400078e0a10 */
[----:B------:R-:W-:Y:S01]  /*e610*/  IMAD.HI.U32 R4, R0, R2, RZ ;  /* 0x0000000200047227 */ /* 0x000fe200078e00ff */
[C---:B------:R-:W-:Y:S02]  /*e620*/  ISETP.GT.U32.AND P6, PT, R16.reuse, R5, PT ;  /* 0x000000051000720c */ /* 0x040fe40003fc4070 */
[C---:B------:R-:W-:Y:S01]  /*e630*/  ISETP.GT.U32.AND P5, PT, R16.reuse, R7, PT ;  /* 0x000000071000720c */ /* 0x040fe20003fa4070 */
[----:B0-----:R-:W-:Y:S02]  /*e640*/  IMAD.MOV.U32 R13, RZ, RZ, R8 ;  /* 0x000000ffff0d7224 */ /* 0x001fe400078e0008 */
[----:B------:R-:W-:Y:S02]  /*e650*/  IMAD.MOV R4, RZ, RZ, -R4 ;  /* 0x000000ffff047224 */ /* 0x000fe400078e0a04 */
[----:B------:R-:W-:Y:S01]  /*e660*/  @!P3 IMAD.MOV R13, RZ, RZ, -R13 ;  /* 0x000000ffff0db224 */ /* 0x000fe200078e0a0d */
[C---:B------:R-:W-:Y:S01]  /*e670*/  ISETP.GT.U32.AND P3, PT, R16.reuse, R6, PT ;  /* 0x000000061000720c */ /* 0x040fe20003f64070 */
[----:B------:R-:W-:-:S02]  /*e680*/  IMAD R2, R16, R4, R2 ;  /* 0x0000000410027224 */ /* 0x000fc400078e0202 */
[----:B------:R-:W-:Y:S02]  /*e690*/  VIADD R15, R17, 0x24 ;  /* 0x00000024110f7836 */ /* 0x000fe40000000000 */
[----:B------:R-:W-:Y:S01]  /*e6a0*/  @!P4 IMAD.MOV R12, RZ, RZ, -R12 ;  /* 0x000000ffff0cc224 */ /* 0x000fe200078e0a0c */
[----:B------:R-:W-:Y:S01]  /*e6b0*/  ISETP.GE.AND P4, PT, R10, RZ, PT ;  /* 0x000000ff0a00720c */ /* 0x000fe20003f86270 */
[--C-:B------:R-:W-:Y:S01]  /*e6c0*/  @!P6 IMAD.IADD R5, R5, 0x1, -R16.reuse ;  /* 0x000000010505e824 */ /* 0x100fe200078e0a10 */
[----:B------:R-:W-:Y:S01]  /*e6d0*/  ISETP.GT.U32.AND P6, PT, R16, R2, PT ;  /* 0x000000021000720c */ /* 0x000fe20003fc4070 */
[----:B------:R-:W-:Y:S01]  /*e6e0*/  VIADD R4, R17, 0x20 ;  /* 0x0000002011047836 */ /* 0x000fe20000000000 */
[----:B------:R0:W-:Y:S01]  /*e6f0*/  STL [R1+0x54], R12 ;  /* 0x0000540c01007387 */ /* 0x0001e20000100800 */
[--C-:B------:R-:W-:Y:S01]  /*e700*/  @!P5 IMAD.IADD R7, R7, 0x1, -R16.reuse ;  /* 0x000000010707d824 */ /* 0x100fe200078e0a10 */
[----:B------:R-:W-:Y:S01]  /*e710*/  ISETP.GE.AND P5, PT, R15, RZ, PT ;  /* 0x000000ff0f00720c */ /* 0x000fe20003fa6270 */
[----:B------:R-:W-:Y:S01]  /*e720*/  @!P3 IMAD.IADD R6, R6, 0x1, -R16 ;  /* 0x000000010606b824 */ /* 0x000fe200078e0a10 */
[----:B------:R-:W-:Y:S01]  /*e730*/  IABS R15, R15 ;  /* 0x0000000f000f7213 */ /* 0x000fe20000000000 */
[----:B------:R1:W-:Y:S01]  /*e740*/  STL [R1+0x50], R13 ;  /* 0x0000500d01007387 */ /* 0x0003e20000100800 */
[----:B------:R-:W-:-:S02]  /*e750*/  VIADD R14, R17, 0x22 ;  /* 0x00000022110e7836 */ /* 0x000fc40000000000 */
[----:B------:R-:W-:Y:S01]  /*e760*/  ISETP.GT.U32.AND P3, PT, R16, R6, PT ;  /* 0x000000061000720c */ /* 0x000fe20003f64070 */
[----:B------:R-:W-:-:S04]  /*e770*/  IMAD.HI.U32 R8, R0, R15, RZ ;  /* 0x0000000f00087227 */ /* 0x000fc800078e00ff */
[----:B0-----:R-:W-:Y:S01]  /*e780*/  IMAD.MOV.U32 R12, RZ, RZ, R7 ;  /* 0x000000ffff0c7224 */ /* 0x001fe200078e0007 */
[----:B-1----:R-:W-:Y:S01]  /*e790*/  IABS R13, R4 ;  /* 0x00000004000d7213 */ /* 0x002fe20000000000 */
[----:B------:R-:W-:Y:S02]  /*e7a0*/  VIADD R7, R17, 0x1e ;  /* 0x0000001e11077836 */ /* 0x000fe40000000000 */
[----:B------:R-:W-:Y:S01]  /*e7b0*/  @!P2 IMAD.MOV R12, RZ, RZ, -R12 ;  /* 0x000000ffff0ca224 */ /* 0x000fe200078e0a0c */
[----:B------:R-:W-:Y:S01]  /*e7c0*/  ISETP.GE.AND P2, PT, R14, RZ, PT ;  /* 0x000000ff0e00720c */ /* 0x000fe20003f46270 */
[----:B------:R-:W-:Y:S01]  /*e7d0*/  IMAD.HI.U32 R9, R0, R13, RZ ;  /* 0x0000000d00097227 */ /* 0x000fe200078e00ff */
[----:B------:R-:W-:Y:S02]  /*e7e0*/  IABS R14, R14 ;  /* 0x0000000e000e7213 */ /* 0x000fe40000000000 */
[----:B------:R0:W-:Y:S01]  /*e7f0*/  STL [R1+0x4c], R12 ;  /* 0x00004c0c01007387 */ /* 0x0001e20000100800 */
[----:B------:R-:W-:-:S02]  /*e800*/  IMAD.MOV R8, RZ, RZ, -R8 ;  /* 0x000000ffff087224 */ /* 0x000fc400078e0a08 */
[--C-:B------:R-:W-:Y:S02]  /*e810*/  @!P6 IMAD.IADD R2, R2, 0x1, -R16.reuse ;  /* 0x000000010202e824 */ /* 0x100fe400078e0a10 */
[----:B------:R-:W-:Y:S02]  /*e820*/  IMAD.MOV R9, RZ, RZ, -R9 ;  /* 0x000000ffff097224 */ /* 0x000fe400078e0a09 */
[----:B------:R-:W-:Y:S01]  /*e830*/  @!P3 IMAD.IADD R6, R6, 0x1, -R16 ;  /* 0x000000010606b824 */ /* 0x000fe200078e0a10 */
[C---:B------:R-:W-:Y:S01]  /*e840*/  ISETP.GT.U32.AND P6, PT, R16.reuse, R2, PT ;  /* 0x000000021000720c */ /* 0x040fe20003fc4070 */
[C---:B------:R-:W-:Y:S01]  /*e850*/  IMAD R15, R16.reuse, R8, R15 ;  /* 0x00000008100f7224 */ /* 0x040fe200078e020f */
[----:B0-----:R-:W-:Y:S01]  /*e860*/  IABS R12, R7 ;  /* 0x00000007000c7213 */ /* 0x001fe20000000000 */
[C---:B------:R-:W-:Y:S02]  /*e870*/  IMAD R13, R16.reuse, R9, R13 ;  /* 0x00000009100d7224 */ /* 0x040fe400078e020d */
[----:B------:R-:W-:Y:S01]  /*e880*/  IMAD.MOV.U32 R19, RZ, RZ, R6 ;  /* 0x000000ffff137224 */ /* 0x000fe200078e0006 */
[----:B------:R-:W-:Y:S01]  /*e890*/  ISETP.GT.U32.AND P3, PT, R16, R15, PT ;  /* 0x0000000f1000720c */ /* 0x000fe20003f64070 */
[----:B------:R-:W-:-:S04]  /*e8a0*/  IMAD.HI.U32 R8, R0, R12, RZ ;  /* 0x0000000c00087227 */ /* 0x000fc800078e00ff */
[----:B------:R-:W-:Y:S01]  /*e8b0*/  @!P4 IMAD.MOV R19, RZ, RZ, -R19 ;  /* 0x000000ffff13c224 */ /* 0x000fe200078e0a13 */
[----:B------:R-:W-:Y:S01]  /*e8c0*/  ISETP.GT.U32.AND P4, PT, R16, R13, PT ;  /* 0x0000000d1000720c */ /* 0x000fe20003f84070 */
[----:B------:R-:W-:Y:S02]  /*e8d0*/  IMAD.MOV R8, RZ, RZ, -R8 ;  /* 0x000000ffff087224 */ /* 0x000fe400078e0a08 */
[----:B------:R-:W-:Y:S02]  /*e8e0*/  IMAD.MOV.U32 R20, RZ, RZ, R5 ;  /* 0x000000ffff147224 */ /* 0x000fe400078e0005 */
[----:B------:R-:W-:-:S04]  /*e8f0*/  IMAD.HI.U32 R10, R0, R14, RZ ;  /* 0x0000000e000a7227 */ /* 0x000fc800078e00ff */
[----:B------:R-:W-:Y:S02]  /*e900*/  IMAD R12, R16, R8, R12 ;  /* 0x00000008100c7224 */ /* 0x000fe400078e020c */
[----:B------:R-:W-:Y:S02]  /*e910*/  @!P0 IMAD.MOV R20, RZ, RZ, -R20 ;  /* 0x000000ffff148224 */ /* 0x000fe400078e0a14 */
[----:B------:R-:W-:Y:S01]  /*e920*/  @!P6 IMAD.IADD R2, R2, 0x1, -R16 ;  /* 0x000000010202e824 */ /* 0x000fe200078e0a10 */
[----:B------:R-:W-:Y:S01]  /*e930*/  ISETP.GE.AND P6, PT, R4, RZ, PT ;  /* 0x000000ff0400720c */ /* 0x000fe20003fc6270 */
[----:B------:R-:W-:Y:S01]  /*e940*/  IMAD.MOV R10, RZ, RZ, -R10 ;  /* 0x000000ffff0a7224 */ /* 0x000fe200078e0a0a */
[----:B------:R-:W-:Y:S01]  /*e950*/  STL [R1+0x44], R20 ;  /* 0x0000441401007387 */ /* 0x000fe20000100800 */
[----:B------:R-:W-:Y:S02]  /*e960*/  VIADD R4, R17, 0x1a ;  /* 0x0000001a11047836 */ /* 0x000fe40000000000 */
[----:B------:R-:W-:Y:S01]  /*e970*/  @!P3 IMAD.IADD R15, R15, 0x1, -R16 ;  /* 0x000000010f0fb824 */ /* 0x000fe200078e0a10 */
[C---:B------:R-:W-:Y:S01]  /*e980*/  ISETP.GT.U32.AND P3, PT, R16.reuse, R12, PT ;  /* 0x0000000c1000720c */ /* 0x040fe20003f64070 */
[----:B------:R-:W-:Y:S01]  /*e990*/  IMAD R14, R16, R10, R14 ;  /* 0x0000000a100e7224 */ /* 0x000fe200078e020e */
[----:B------:R0:W-:Y:S01]  /*e9a0*/  STL [R1+0x38], R19 ;  /* 0x0000381301007387 */ /* 0x0001e20000100800 */
[----:B------:R-:W-:Y:S01]  /*e9b0*/  @!P4 IMAD.IADD R13, R13, 0x1, -R16 ;  /* 0x000000010d0dc824 */ /* 0x000fe200078e0a10 */
[----:B------:R-:W-:Y:S01]  /*e9c0*/  IABS R10, R4 ;  /* 0x00000004000a7213 */ /* 0x000fe20000000000 */
[----:B------:R-:W-:Y:S01]  /*e9d0*/  IMAD.HI.U32 R5, R0, R11, RZ ;  /* 0x0000000b00057227 */ /* 0x000fe200078e00ff */
[----:B------:R-:W-:-:S03]  /*e9e0*/  ISETP.GT.U32.AND P0, PT, R16, R14, PT ;  /* 0x0000000e1000720c */ /* 0x000fc60003f04070 */
[----:B------:R-:W-:-:S04]  /*e9f0*/  IMAD.HI.U32 R8, R0, R10, RZ ;  /* 0x0000000a00087227 */ /* 0x000fc800078e00ff */
[----:B0-----:R-:W-:Y:S02]  /*ea00*/  IMAD.MOV.U32 R19, RZ, RZ, R2 ;  /* 0x000000ffff137224 */ /* 0x001fe400078e0002 */
[----:B------:R-:W-:Y:S02]  /*ea10*/  IMAD.MOV R8, RZ, RZ, -R8 ;  /* 0x000000ffff087224 */ /* 0x000fe400078e0a08 */
[----:B------:R-:W-:Y:S01]  /*ea20*/  @!P1 IMAD.MOV R19, RZ, RZ, -R19 ;  /* 0x000000ffff139224 */ /* 0x000fe200078e0a13 */
[----:B------:R-:W-:Y:S01]  /*ea30*/  ISETP.GT.U32.AND P1, PT, R16, R13, PT ;  /* 0x0000000d1000720c */ /* 0x000fe20003f24070 */
[----:B------:R-:W-:Y:S02]  /*ea40*/  @!P3 IMAD.IADD R12, R12, 0x1, -R16 ;  /* 0x000000010c0cb824 */ /* 0x000fe400078e0a10 */
[----:B------:R-:W-:Y:S01]  /*ea50*/  IMAD.MOV R5, RZ, RZ, -R5 ;  /* 0x000000ffff057224 */ /* 0x000fe200078e0a05 */
[----:B------:R0:W-:Y:S01]  /*ea60*/  STL [R1+0x20], R19 ;  /* 0x0000201301007387 */ /* 0x0001e20000100800 */
[C---:B------:R-:W-:Y:S01]  /*ea70*/  IMAD R10, R16.reuse, R8, R10 ;  /* 0x00000008100a7224 */ /* 0x040fe200078e020a */
[C---:B------:R-:W-:Y:S01]  /*ea80*/  ISETP.GT.U32.AND P3, PT, R16.reuse, R12, PT ;  /* 0x0000000c1000720c */ /* 0x040fe20003f64070 */
[----:B------:R-:W-:-:S02]  /*ea90*/  IMAD R11, R16, R5, R11 ;  /* 0x00000005100b7224 */ /* 0x000fc400078e020b */
[----:B------:R-:W-:Y:S02]  /*eaa0*/  VIADD R5, R17, 0x18 ;  /* 0x0000001811057836 */ /* 0x000fe40000000000 */
[--C-:B------:R-:W-:Y:S01]  /*eab0*/  @!P0 IMAD.IADD R14, R14, 0x1, -R16.reuse ;  /* 0x000000010e0e8824 */ /* 0x100fe200078e0a10 */
[C---:B------:R-:W-:Y:S01]  /*eac0*/  ISETP.GT.U32.AND P0, PT, R16.reuse, R15, PT ;  /* 0x0000000f1000720c */ /* 0x040fe20003f04070 */
[--C-:B------:R-:W-:Y:S01]  /*ead0*/  @!P1 IMAD.IADD R13, R13, 0x1, -R16.reuse ;  /* 0x000000010d0d9824 */ /* 0x100fe200078e0a10 */
[C---:B------:R-:W-:Y:S01]  /*eae0*/  ISETP.GT.U32.AND P1, PT, R16.reuse, R10, PT ;  /* 0x0000000a1000720c */ /* 0x040fe20003f24070 */
[C---:B------:R-:W-:Y:S01]  /*eaf0*/  VIADD R6, R17.reuse, 0x16 ;  /* 0x0000001611067836 */ /* 0x040fe20000000000 */
[----:B------:R-:W-:Y:S01]  /*eb00*/  ISETP.GT.U32.AND P4, PT, R16, R14, PT ;  /* 0x0000000e1000720c */ /* 0x000fe20003f84070 */
[----:B------:R-:W-:Y:S01]  /*eb10*/  VIADD R2, R17, 0x14 ;  /* 0x0000001411027836 */ /* 0x000fe20000000000 */
[----:B------:R-:W-:Y:S01]  /*eb20*/  IABS R9, R5 ;  /* 0x0000000500097213 */ /* 0x000fe20000000000 */
[----:B------:R-:W-:Y:S01]  /*eb30*/  @!P3 IMAD.IADD R12, R12, 0x1, -R16 ;  /* 0x000000010c0cb824 */ /* 0x000fe200078e0a10 */
[----:B------:R-:W-:Y:S01]  /*eb40*/  ISETP.GE.AND P3, PT, R18, RZ, PT ;  /* 0x000000ff1200720c */ /* 0x000fe20003f66270 */
[----:B------:R-:W-:Y:S01]  /*eb50*/  @!P6 IMAD.MOV R13, RZ, RZ, -R13 ;  /* 0x000000ffff0de224 */ /* 0x000fe200078e0a0d */
[----:B------:R-:W-:Y:S01]  /*eb60*/  IABS R8, R6 ;  /* 0x0000000600087213 */ /* 0x000fe20000000000 */
[----:B0-----:R-:W-:Y:S01]  /*eb70*/  IMAD.HI.U32 R19, R0, R9, RZ ;  /* 0x0000000900137227 */ /* 0x001fe200078e00ff */
[----:B------:R-:W-:-:S03]  /*eb80*/  ISETP.GE.AND P6, PT, R5, RZ, PT ;  /* 0x000000ff0500720c */ /* 0x000fc60003fc6270 */
[----:B------:R-:W-:Y:S02]  /*eb90*/  IMAD.MOV R18, RZ, RZ, -R19 ;  /* 0x000000ffff127224 */ /* 0x000fe400078e0a13 */
[--C-:B------:R-:W-:Y:S01]  /*eba0*/  @!P0 IMAD.IADD R15, R15, 0x1, -R16.reuse ;  /* 0x000000010f0f8824 */ /* 0x100fe200078e0a10 */
[----:B------:R-:W-:Y:S01]  /*ebb0*/  ISETP.GT.U32.AND P0, PT, R16, R11, PT ;  /* 0x0000000b1000720c */ /* 0x000fe20003f04070 */
[--C-:B------:R-:W-:Y:S02]  /*ebc0*/  @!P1 IMAD.IADD R10, R10, 0x1, -R16.reuse ;  /* 0x000000010a0a9824 */ /* 0x100fe400078e0a10 */
[----:B------:R-:W-:Y:S01]  /*ebd0*/  @!P4 IMAD.IADD R14, R14, 0x1, -R16 ;  /* 0x000000010e0ec824 */ /* 0x000fe200078e0a10 */
[----:B------:R-:W-:Y:S01]  /*ebe0*/  ISETP.GE.AND P4, PT, R7, RZ, PT ;  /* 0x000000ff0700720c */ /* 0x000fe20003f86270 */
[C---:B------:R-:W-:Y:S01]  /*ebf0*/  IMAD R9, R16.reuse, R18, R9 ;  /* 0x0000001210097224 */ /* 0x040fe200078e0209 */
[----:B------:R-:W-:Y:S01]  /*ec00*/  IABS R7, R2 ;  /* 0x0000000200077213 */ /* 0x000fe20000000000 */
[----:B------:R-:W-:Y:S01]  /*ec10*/  @!P5 IMAD.MOV R15, RZ, RZ, -R15 ;  /* 0x000000ffff0fd224 */ /* 0x000fe200078e0a0f */
[----:B------:R-:W-:Y:S01]  /*ec20*/  ISETP.GT.U32.AND P5, PT, R16, R10, PT ;  /* 0x0000000a1000720c */ /* 0x000fe20003fa4070 */
[----:B------:R-:W-:-:S03]  /*ec30*/  IMAD.HI.U32 R18, R0, R8, RZ ;  /* 0x0000000800127227 */ /* 0x000fc600078e00ff */
[----:B------:R0:W-:Y:S01]  /*ec40*/  STL [R1+0x54b8], R15 ;  /* 0x0054b80f01007387 */ /* 0x0001e20000100800 */
[----:B------:R-:W-:Y:S01]  /*ec50*/  @!P2 IMAD.MOV R14, RZ, RZ, -R14 ;  /* 0x000000ffff0ea224 */ /* 0x000fe200078e0a0e */
[----:B------:R-:W-:Y:S01]  /*ec60*/  ISETP.GT.U32.AND P2, PT, R16, R9, PT ;  /* 0x000000091000720c */ /* 0x000fe20003f44070 */
[----:B------:R-:W-:Y:S02]  /*ec70*/  IMAD.MOV R18, RZ, RZ, -R18 ;  /* 0x000000ffff127224 */ /* 0x000fe400078e0a12 */
[----:B------:R-:W-:Y:S01]  /*ec80*/  @!P0 IMAD.IADD R11, R11, 0x1, -R16 ;  /* 0x000000010b0b8824 */ /* 0x000fe200078e0a10 */
[----:B------:R-:W-:Y:S01]  /*ec90*/  ISETP.GE.AND P0, PT, R4, RZ, PT ;  /* 0x000000ff0400720c */ /* 0x000fe20003f06270 */
[----:B------:R-:W-:Y:S01]  /*eca0*/  IMAD R8, R16, R18, R8 ;  /* 0x0000001210087224 */ /* 0x000fe200078e0208 */
[----:B------:R1:W-:Y:S01]  /*ecb0*/  STL [R1+0x54bc], R14 ;  /* 0x0054bc0e01007387 */ /* 0x0003e20000100800 */
[--C-:B------:R-:W-:Y:S01]  /*ecc0*/  @!P5 IMAD.IADD R10, R10, 0x1, -R16.reuse ;  /* 0x000000010a0ad824 */ /* 0x100fe200078e0a10 */
[----:B------:R-:W-:Y:S01]  /*ecd0*/  ISETP.GT.U32.AND P1, PT, R16, R11, PT ;  /* 0x0000000b1000720c */ /* 0x000fe20003f24070 */
[----:B------:R-:W-:Y:S01]  /*ece0*/  IMAD.HI.U32 R4, R0, R7, RZ ;  /* 0x0000000700047227 */ /* 0x000fe200078e00ff */
[----:B------:R-:W-:Y:S01]  /*ecf0*/  ISETP.GT.U32.AND P5, PT, R16, R8, PT ;  /* 0x000000081000720c */ /* 0x000fe20003fa4070 */
[----:B0-----:R-:W0:Y:S02]  /*ed00*/  S2R R15, SR_TID.X ;  /* 0x00000000000f7919 */ /* 0x001e240000002100 */
[----:B------:R-:W-:-:S02]  /*ed10*/  @!P2 IMAD.IADD R9, R9, 0x1, -R16 ;  /* 0x000000010909a824 */ /* 0x000fc400078e0a10 */
[----:B------:R-:W-:Y:S01]  /*ed20*/  IMAD.MOV R4, RZ, RZ, -R4 ;  /* 0x000000ffff047224 */ /* 0x000fe200078e0a04 */
[----:B-1----:R-:W1:Y:S01]  /*ed30*/  S2R R14, SR_TID.X ;  /* 0x00000000000e7919 */ /* 0x002e620000002100 */
[----:B------:R-:W-:Y:S01]  /*ed40*/  @!P4 IMAD.MOV R12, RZ, RZ, -R12 ;  /* 0x000000ffff0cc224 */ /* 0x000fe200078e0a0c */
[C---:B------:R-:W-:Y:S01]  /*ed50*/  ISETP.GT.U32.AND P2, PT, R16.reuse, R9, PT ;  /* 0x000000091000720c */ /* 0x040fe20003f44070 */
[----:B------:R-:W-:Y:S01]  /*ed60*/  IMAD R7, R16, R4, R7 ;  /* 0x0000000410077224 */ /* 0x000fe200078e0207 */
[----:B------:R-:W-:Y:S01]  /*ed70*/  ISETP.GE.AND P4, PT, R6, RZ, PT ;  /* 0x000000ff0600720c */ /* 0x000fe20003f86270 */
[----:B------:R-:W-:Y:S01]  /*ed80*/  VIADD R4, R17, 0x12 ;  /* 0x0000001211047836 */ /* 0x000fe20000000000 */
[----:B------:R-:W-:Y:S01]  /*ed90*/  STL [R1+0x54c0], R13 ;  /* 0x0054c00d01007387 */ /* 0x000fe20000100800 */
[--C-:B------:R-:W-:Y:S02]  /*eda0*/  @!P5 IMAD.IADD R8, R8, 0x1, -R16.reuse ;  /* 0x000000010808d824 */ /* 0x100fe400078e0a10 */
[----:B------:R-:W-:Y:S01]  /*edb0*/  @!P1 IMAD.IADD R11, R11, 0x1, -R16 ;  /* 0x000000010b0b9824 */ /* 0x000fe200078e0a10 */
[----:B------:R-:W-:Y:S01]  /*edc0*/  IABS R6, R4 ;  /* 0x0000000400067213 */ /* 0x000fe20000000000 */
[----:B------:R-:W-:Y:S01]  /*edd0*/  @!P0 IMAD.MOV R10, RZ, RZ, -R10 ;  /* 0x000000ffff0a8224 */ /* 0x000fe200078e0a0a */
[----:B------:R-:W-:Y:S01]  /*ede0*/  ISETP.GT.U32.AND P5, PT, R16, R8, PT ;  /* 0x000000081000720c */ /* 0x000fe20003fa4070 */
[----:B------:R-:W-:Y:S01]  /*edf0*/  VIADD R5, R17, 0xe ;  /* 0x0000000e11057836 */ /* 0x000fe20000000000 */
[----:B------:R-:W-:Y:S01]  /*ee00*/  ISETP.GE.AND P1, PT, R2, RZ, PT ;  /* 0x000000ff0200720c */ /* 0x000fe20003f26270 */
[----:B------:R-:W-:Y:S01]  /*ee10*/  @!P2 IMAD.IADD R9, R9, 0x1, -R16 ;  /* 0x000000010909a824 */ /* 0x000fe200078e0a10 */
[----:B------:R-:W-:Y:S01]  /*ee20*/  STL [R1+0x54c4], R12 ;  /* 0x0054c40c01007387 */ /* 0x000fe20000100800 */
[----:B------:R-:W-:Y:S01]  /*ee30*/  IMAD.HI.U32 R18, R0, R6, RZ ;  /* 0x0000000600127227 */ /* 0x000fe200078e00ff */
[----:B------:R-:W-:-:S03]  /*ee40*/  ISETP.GE.AND P2, PT, R5, RZ, PT ;  /* 0x000000ff0500720c */ /* 0x000fc60003f46270 */
[----:B------:R-:W-:Y:S01]  /*ee50*/  @!P6 IMAD.MOV R9, RZ, RZ, -R9 ;  /* 0x000000ffff09e224 */ /* 0x000fe200078e0a09 */
[----:B------:R-:W-:Y:S01]  /*ee60*/  ISETP.GT.U32.AND P6, PT, R16, R7, PT ;  /* 0x000000071000720c */ /* 0x000fe20003fc4070 */
[----:B------:R-:W-:Y:S02]  /*ee70*/  IMAD.MOV R18, RZ, RZ, -R18 ;  /* 0x000000ffff127224 */ /* 0x000fe400078e0a12 */
[----:B------:R-:W-:Y:S02]  /*ee80*/  VIADD R2, R17, 0x10 ;  /* 0x0000001011027836 */ /* 0x000fe40000000000 */
[----:B------:R-:W-:Y:S02]  /*ee90*/  @!P5 IMAD.IADD R8, R8, 0x1, -R16 ;  /* 0x000000010808d824 */ /* 0x000fe400078e0a10 */
[----:B------:R-:W-:Y:S01]  /*eea0*/  IMAD R6, R16, R18, R6 ;  /* 0x0000001210067224 */ /* 0x000fe200078e0206 */
[----:B------:R-:W-:Y:S01]  /*eeb0*/  ISETP.GE.AND P0, PT, R2, RZ, PT ;  /* 0x000000ff0200720c */ /* 0x000fe20003f06270 */
[----:B------:R-:W-:Y:S01]  /*eec0*/  @!P4 IMAD.MOV R8, RZ, RZ, -R8 ;  /* 0x000000ffff08c224 */ /* 0x000fe200078e0a08 */
[----:B------:R-:W-:Y:S01]  /*eed0*/  IABS R2, R2 ;  /* 0x0000000200027213 */ /* 0x000fe20000000000 */
[----:B------:R-:W-:Y:S01]  /*eee0*/  @!P3 IMAD.MOV R11, RZ, RZ, -R11 ;  /* 0x000000ffff0bb224 */ /* 0x000fe200078e0a0b */
[----:B------:R-:W-:Y:S01]  /*eef0*/  ISETP.GT.U32.AND P4, PT, R16, R6, PT ;  /* 0x000000061000720c */ /* 0x000fe20003f84070 */
[----:B------:R-:W-:Y:S01]  /*ef00*/  @!P6 IMAD.IADD R7, R7, 0x1, -R16 ;  /* 0x000000010707e824 */ /* 0x000fe200078e0a10 */
[----:B------:R-:W-:Y:S01]  /*ef10*/  ISETP.GE.AND P3, PT, R4, RZ, PT ;  /* 0x000000ff0400720c */ /* 0x000fe20003f66270 */
[C---:B------:R-:W-:Y:S01]  /*ef20*/  VIADD R19, R17.reuse, 0xc ;  /* 0x0000000c11137836 */ /* 0x040fe20000000000 */
[----:B------:R-:W-:Y:S01]  /*ef30*/  IABS R4, R5 ;  /* 0x0000000500047213 */ /* 0x000fe20000000000 */
[----:B------:R-:W-:Y:S01]  /*ef40*/  IMAD.MOV.U32 R5, RZ, RZ, R2 ;  /* 0x000000ffff057224 */ /* 0x000fe200078e0002 */
[----:B------:R-:W-:Y:S01]  /*ef50*/  ISETP.GT.U32.AND P6, PT, R16, R7, PT ;  /* 0x000000071000720c */ /* 0x000fe20003fc4070 */
[----:B------:R-:W-:Y:S01]  /*ef60*/  VIADD R22, R17, 0xa ;  /* 0x0000000a11167836 */ /* 0x000fe20000000000 */
[----:B------:R-:W-:Y:S01]  /*ef70*/  IABS R2, R19 ;  /* 0x0000001300027213 */ /* 0x000fe20000000000 */
[----:B------:R-:W-:Y:S01]  /*ef80*/  IMAD.HI.U32 R20, R0, R5, RZ ;  /* 0x0000000500147227 */ /* 0x000fe200078e00ff */
[----:B------:R-:W-:Y:S01]  /*ef90*/  ISETP.GE.AND P5, PT, R19, RZ, PT ;  /* 0x000000ff1300720c */ /* 0x000fe20003fa6270 */
[----:B------:R-:W-:Y:S01]  /*efa0*/  STL [R1+0x54c8], R11 ;  /* 0x0054c80b01007387 */ /* 0x000fe20000100800 */
[----:B------:R-:W-:Y:S01]  /*efb0*/  IABS R24, R22 ;  /* 0x0000001600187213 */ /* 0x000fe20000000000 */
[----:B------:R-:W-:Y:S01]  /*efc0*/  IMAD.MOV R20, RZ, RZ, -R20 ;  /* 0x000000ffff147224 */ /* 0x000fe200078e0a14 */
[----:B-1----:R-:W-:Y:S01]  /*efd0*/  LOP3.LUT R14, R14, 0x3, RZ, 0xc0, !PT ;  /* 0x000000030e0e7812 */ /* 0x002fe200078ec0ff */
[----:B------:R-:W-:Y:S01]  /*efe0*/  @!P4 IMAD.IADD R6, R6, 0x1, -R16 ;  /* 0x000000010606c824 */ /* 0x000fe200078e0a10 */
[----:B------:R-:W-:Y:S01]  /*eff0*/  STL [R1+0x54cc], R10 ;  /* 0x0054cc0a01007387 */ /* 0x000fe20000100800 */
[----:B------:R-:W-:-:S02]  /*f000*/  IMAD R5, R16, R20, R5 ;  /* 0x0000001410057224 */ /* 0x000fc400078e0205 */
[----:B------:R-:W-:Y:S01]  /*f010*/  IMAD.HI.U32 R19, R0, R4, RZ ;  /* 0x0000000400137227 */ /* 0x000fe200078e00ff */
[----:B------:R-:W-:Y:S01]  /*f020*/  ISETP.GT.U32.AND P4, PT, R16, R6, PT ;  /* 0x000000061000720c */ /* 0x000fe20003f84070 */
[----:B------:R-:W-:Y:S02]  /*f030*/  STL [R1+0x54d0], R9 ;  /* 0x0054d00901007387 */ /* 0x000fe40000100800 */
[----:B------:R-:W-:Y:S02]  /*f040*/  IMAD.HI.U32 R18, R0, R2, RZ ;  /* 0x0000000200127227 */ /* 0x000fe400078e00ff */
[----:B------:R-:W-:Y:S02]  /*f050*/  STL [R1+0x54d4], R8 ;  /* 0x0054d40801007387 */ /* 0x000fe40000100800 */
[----:B------:R-:W-:Y:S01]  /*f060*/  @!P6 IMAD.IADD R7, R7, 0x1, -R16 ;  /* 0x000000010707e824 */ /* 0x000fe200078e0a10 */
[----:B------:R-:W-:Y:S01]  /*f070*/  ISETP.GT.U32.AND P6, PT, R16, R5, PT ;  /* 0x000000051000720c */ /* 0x000fe20003fc4070 */
[----:B------:R-:W-:-:S02]  /*f080*/  IMAD.MOV R19, RZ, RZ, -R19 ;  /* 0x000000ffff137224 */ /* 0x000fc400078e0a13 */
[----:B------:R-:W-:Y:S02]  /*f090*/  IMAD.MOV R18, RZ, RZ, -R18 ;  /* 0x000000ffff127224 */ /* 0x000fe400078e0a12 */
[C---:B------:R-:W-:Y:S02]  /*f0a0*/  IMAD R4, R16.reuse, R19, R4 ;  /* 0x0000001310047224 */ /* 0x040fe400078e0204 */
[C---:B------:R-:W-:Y:S02]  /*f0b0*/  IMAD R2, R16.reuse, R18, R2 ;  /* 0x0000001210027224 */ /* 0x040fe400078e0202 */
[----:B------:R-:W-:Y:S01]  /*f0c0*/  @!P1 IMAD.MOV R7, RZ, RZ, -R7 ;  /* 0x000000ffff079224 */ /* 0x000fe200078e0a07 */
[----:B------:R-:W-:Y:S01]  /*f0d0*/  ISETP.GT.U32.AND P1, PT, R16, R4, PT ;  /* 0x000000041000720c */ /* 0x000fe20003f24070 */
[--C-:B------:R-:W-:Y:S01]  /*f0e0*/  @!P4 IMAD.IADD R6, R6, 0x1, -R16.reuse ;  /* 0x000000010606c824 */ /* 0x100fe200078e0a10 */
[----:B------:R-:W-:Y:S01]  /*f0f0*/  ISETP.GT.U32.AND P4, PT, R16, R2, PT ;  /* 0x000000021000720c */ /* 0x000fe20003f84070 */
[----:B------:R-:W-:Y:S01]  /*f100*/  @!P6 IMAD.IADD R5, R5, 0x1, -R16 ;  /* 0x000000010505e824 */ /* 0x000fe200078e0a10 */
[----:B------:R-:W-:Y:S01]  /*f110*/  STL [R1+0x54d8], R7 ;  /* 0x0054d80701007387 */ /* 0x000fe20000100800 */
[----:B------:R-:W-:-:S02]  /*f120*/  VIADD R23, R17, 0x8 ;  /* 0x0000000811177836 */ /* 0x000fc40000000000 */
[----:B------:R-:W-:Y:S01]  /*f130*/  IMAD.HI.U32 R19, R0, R24, RZ ;  /* 0x0000001800137227 */ /* 0x000fe200078e00ff */
[----:B------:R-:W-:Y:S02]  /*f140*/  ISETP.GT.U32.AND P6, PT, R16, R5, PT ;  /* 0x000000051000720c */ /* 0x000fe40003fc4070 */
[----:B------:R-:W-:Y:S01]  /*f150*/  IABS R25, R23 ;  /* 0x0000001700197213 */ /* 0x000fe20000000000 */
[C---:B------:R-:W-:Y:S02]  /*f160*/  VIADD R20, R17.reuse, 0x4 ;  /* 0x0000000411147836 */ /* 0x040fe40000000000 */
[----:B------:R-:W-:Y:S02]  /*f170*/  IMAD.MOV R19, RZ, RZ, -R19 ;  /* 0x000000ffff137224 */ /* 0x000fe400078e0a13 */
[----:B------:R-:W-:Y:S01]  /*f180*/  VIADD R21, R17, 0x6 ;  /* 0x0000000611157836 */ /* 0x000fe20000000000 */
[----:B------:R-:W-:Y:S01]  /*f190*/  IABS R27, R20 ;  /* 0x00000014001b7213 */ /* 0x000fe20000000000 */
[----:B------:R-:W-:-:S02]  /*f1a0*/  @!P1 IMAD.IADD R4, R4, 0x1, -R16 ;  /* 0x0000000104049824 */ /* 0x000fc400078e0a10 */
[----:B------:R-:W-:Y:S01]  /*f1b0*/  IMAD.HI.U32 R18, R0, R25, RZ ;  /* 0x0000001900127227 */ /* 0x000fe200078e00ff */
[----:B------:R-:W-:Y:S02]  /*f1c0*/  IABS R26, R21 ;  /* 0x00000015001a7213 */ /* 0x000fe40000000000 */
[----:B------:R-:W-:Y:S01]  /*f1d0*/  ISETP.GT.U32.AND P1, PT, R16, R4, PT ;  /* 0x000000041000720c */ /* 0x000fe20003f24070 */
[----:B------:R-:W-:Y:S02]  /*f1e0*/  @!P4 IMAD.IADD R2, R2, 0x1, -R16 ;  /* 0x000000010202c824 */ /* 0x000fe400078e0a10 */
[C---:B------:R-:W-:Y:S02]  /*f1f0*/  IMAD R24, R16.reuse, R19, R24 ;  /* 0x0000001310187224 */ /* 0x040fe400078e0218 */
[----:B------:R-:W-:Y:S01]  /*f200*/  VIADD R19, R17, 0x2 ;  /* 0x0000000211137836 */ /* 0x000fe20000000000 */
[----:B------:R-:W-:Y:S01]  /*f210*/  ISETP.GT.U32.AND P4, PT, R16, R2, PT ;  /* 0x000000021000720c */ /* 0x000fe20003f84070 */
[----:B------:R-:W-:-:S02]  /*f220*/  IMAD.MOV R18, RZ, RZ, -R18 ;  /* 0x000000ffff127224 */ /* 0x000fc400078e0a12 */
[----:B------:R-:W-:Y:S01]  /*f230*/  IMAD.HI.U32 R17, R0, R27, RZ ;  /* 0x0000001b00117227 */ /* 0x000fe200078e00ff */
[----:B------:R-:W-:-:S03]  /*f240*/  IABS R28, R19 ;  /* 0x00000013001c7213 */ /* 0x000fc60000000000 */
[----:B------:R-:W-:Y:S01]  /*f250*/  @!P6 IMAD.IADD R5, R5, 0x1, -R16 ;  /* 0x000000010505e824 */ /* 0x000fe200078e0a10 */
[C---:B------:R-:W-:Y:S01]  /*f260*/  ISETP.GT.U32.AND P6, PT, R16.reuse, R24, PT ;  /* 0x000000181000720c */ /* 0x040fe20003fc4070 */
[----:B------:R-:W-:Y:S02]  /*f270*/  IMAD R25, R16, R18, R25 ;  /* 0x0000001210197224 */ /* 0x000fe400078e0219 */
[----:B------:R-:W-:-:S04]  /*f280*/  IMAD.HI.U32 R18, R0, R26, RZ ;  /* 0x0000001a00127227 */ /* 0x000fc800078e00ff */
[----:B------:R-:W-:Y:S02]  /*f290*/  IMAD.MOV R17, RZ, RZ, -R17 ;  /* 0x000000ffff117224 */ /* 0x000fe400078e0a11 */
[----:B------:R-:W-:Y:S02]  /*f2a0*/  IMAD.MOV R18, RZ, RZ, -R18 ;  /* 0x000000ffff127224 */ /* 0x000fe400078e0a12 */
[----:B------:R-:W-:-:S04]  /*f2b0*/  IMAD.HI.U32 R0, R0, R28, RZ ;  /* 0x0000001c00007227 */ /* 0x000fc800078e00ff */
[----:B------:R-:W-:Y:S01]  /*f2c0*/  IMAD R27, R16, R17, R27 ;  /* 0x00000011101b7224 */ /* 0x000fe200078e021b */
[----:B0-----:R-:W-:Y:S01]  /*f2d0*/  SHF.R.S32.HI R17, RZ, 0x2, R15 ;  /* 0x00000002ff117819 */ /* 0x001fe2000001140f */
[----:B------:R-:W-:Y:S01]  /*f2e0*/  @!P1 IMAD.IADD R4, R4, 0x1, -R16 ;  /* 0x0000000104049824 */ /* 0x000fe200078e0a10 */
[C---:B------:R-:W-:Y:S01]  /*f2f0*/  ISETP.GT.U32.AND P1, PT, R16.reuse, R25, PT ;  /* 0x000000191000720c */ /* 0x040fe20003f24070 */
[----:B------:R-:W-:Y:S01]  /*f300*/  IMAD R26, R16, R18, R26 ;  /* 0x00000012101a7224 */ /* 0x000fe200078e021a */
[----:B------:R-:W-:Y:S01]  /*f310*/  SGXT R17, R17, 0x1 ;  /* 0x000000011111781a */ /* 0x000fe20000000200 */
[----:B------:R-:W-:Y:S02]  /*f320*/  IMAD.MOV R0, RZ, RZ, -R0 ;  /* 0x000000ffff007224 */ /* 0x000fe400078e0a00 */
[----:B------:R-:W-:Y:S01]  /*f330*/  @!P4 IMAD.IADD R2, R2, 0x1, -R16 ;  /* 0x000000010202c824 */ /* 0x000fe200078e0a10 */
[----:B------:R-:W-:Y:S01]  /*f340*/  ISETP.GT.U32.AND P4, PT, R16, R27, PT ;  /* 0x0000001b1000720c */ /* 0x000fe20003f84070 */
[----:B------:R-:W-:-:S02]  /*f350*/  @!P3 IMAD.MOV R6, RZ, RZ, -R6 ;  /* 0x000000ffff06b224 */ /* 0x000fc400078e0a06 */
[----:B------:R-:W-:Y:S01]  /*f360*/  @!P0 IMAD.MOV R5, RZ, RZ, -R5 ;  /* 0x000000ffff058224 */ /* 0x000fe200078e0a05 */
[----:B------:R-:W-:Y:S01]  /*f370*/  ISETP.GE.AND P0, PT, R22, RZ, PT ;  /* 0x000000ff1600720c */ /* 0x000fe20003f06270 */
[----:B------:R-:W-:Y:S01]  /*f380*/  @!P6 IMAD.IADD R24, R24, 0x1, -R16 ;  /* 0x000000011818e824 */ /* 0x000fe200078e0a10 */
[C---:B------:R-:W-:Y:S01]  /*f390*/  ISETP.GT.U32.AND P6, PT, R16.reuse, R26, PT ;  /* 0x0000001a1000720c */ /* 0x040fe20003fc4070 */
[----:B------:R-:W-:Y:S01]  /*f3a0*/  IMAD R28, R16, R0, R28 ;  /* 0x00000000101c7224 */ /* 0x000fe200078e021c */
[----:B------:R-:W-:Y:S01]  /*f3b0*/  STL [R1+0x54dc], R6 ;  /* 0x0054dc0601007387 */ /* 0x000fe20000100800 */
[----:B------:R-:W-:Y:S02]  /*f3c0*/  @!P2 IMAD.MOV R4, RZ, RZ, -R4 ;  /* 0x000000ffff04a224 */ /* 0x000fe400078e0a04 */
[----:B------:R-:W-:Y:S01]  /*f3d0*/  IMAD.SHL.U32 R0, R14, 0x20, RZ ;  /* 0x000000200e007824 */ /* 0x000fe200078e00ff */
[----:B------:R-:W-:Y:S01]  /*f3e0*/  STL [R1+0x54e0], R5 ;  /* 0x0054e00501007387 */ /* 0x000fe20000100800 */
[----:B------:R-:W-:-:S02]  /*f3f0*/  IMAD.SHL.U32 R18, R15, 0x2, RZ ;  /* 0x000000020f127824 */ /* 0x000fc400078e00ff */
[--C-:B------:R-:W-:Y:S01]  /*f400*/  @!P4 IMAD.IADD R27, R27, 0x1, -R16.reuse ;  /* 0x000000011b1bc824 */ /* 0x100fe200078e0a10 */
[----:B------:R0:W-:Y:S01]  /*f410*/  STL [R1+0x54e4], R4 ;  /* 0x0054e40401007387 */ /* 0x0001e20000100800 */
[----:B------:R-:W-:Y:S01]  /*f420*/  LOP3.LUT R17, R0, 0x90, R17, 0xf8, !PT ;  /* 0x0000009000117812 */ /* 0x000fe200078ef811 */
[--C-:B------:R-:W-:Y:S01]  /*f430*/  @!P1 IMAD.IADD R25, R25, 0x1, -R16.reuse ;  /* 0x0000000119199824 */ /* 0x100fe200078e0a10 */
[----:B------:R-:W-:Y:S01]  /*f440*/  LOP3.LUT R0, R3, R0, RZ, 0xfc, !PT ;  /* 0x0000000003007212 */ /* 0x000fe200078efcff */
[----:B------:R-:W-:Y:S01]  /*f450*/  @!P6 IMAD.IADD R26, R26, 0x1, -R16 ;  /* 0x000000011a1ae824 */ /* 0x000fe200078e0a10 */
[----:B------:R-:W-:Y:S02]  /*f460*/  LOP3.LUT R17, R17, 0x10, R18, 0x78, !PT ;  /* 0x0000001011117812 */ /* 0x000fe400078e7812 */
[C---:B------:R-:W-:Y:S01]  /*f470*/  ISETP.GT.U32.AND P2, PT, R16.reuse, R27, PT ;  /* 0x0000001b1000720c */ /* 0x040fe20003f44070 */
[----:B------:R-:W-:Y:S01]  /*f480*/  @!P5 IMAD.MOV R2, RZ, RZ, -R2 ;  /* 0x000000ffff02d224 */ /* 0x000fe200078e0a02 */
[----:B------:R-:W-:Y:S01]  /*f490*/  ISETP.GT.U32.AND P6, PT, R16, R26, PT ;  /* 0x0000001a1000720c */ /* 0x000fe20003fc4070 */
[----:B0-----:R-:W-:Y:S01]  /*f4a0*/  IMAD.SHL.U32 R4, R15, 0x10, RZ ;  /* 0x000000100f047824 */ /* 0x001fe200078e00ff */
[----:B------:R-:W-:-:S02]  /*f4b0*/  ISETP.GE.AND P4, PT, R21, RZ, PT ;  /* 0x000000ff1500720c */ /* 0x000fc40003f86270 */
[----:B------:R-:W-:Y:S02]  /*f4c0*/  ISETP.GT.U32.AND P1, PT, R16, R24, PT ;  /* 0x000000181000720c */ /* 0x000fe40003f24070 */
[----:B------:R-:W-:Y:S01]  /*f4d0*/  LOP3.LUT R18, R4, 0x100, RZ, 0xc0, !PT ;  /* 0x0000010004127812 */ /* 0x000fe200078ec0ff */
[----:B------:R0:W-:Y:S01]  /*f4e0*/  STL [R1+0x4d98], R4 ;  /* 0x004d980401007387 */ /* 0x0001e20000100800 */
[----:B------:R-:W-:-:S03]  /*f4f0*/  ISETP.GT.U32.AND P3, PT, R16, R25, PT ;  /* 0x000000191000720c */ /* 0x000fc60003f64070 */
[----:B------:R-:W2:Y:S01]  /*f500*/  LDL.LU R3, [R1+0x5538] ;  /* 0x0055380001037983 */ /* 0x000ea20000300800 */
[--C-:B------:R-:W-:Y:S01]  /*f510*/  @!P2 IMAD.IADD R27, R27, 0x1, -R16.reuse ;  /* 0x000000011b1ba824 */ /* 0x100fe200078e0a10 */
[----:B------:R-:W-:Y:S01]  /*f520*/  ISETP.GE.AND P2, PT, R19, RZ, PT ;  /* 0x000000ff1300720c */ /* 0x000fe20003f46270 */
[--C-:B------:R-:W-:Y:S01]  /*f530*/  @!P6 IMAD.IADD R26, R26, 0x1, -R16.reuse ;  /* 0x000000011a1ae824 */ /* 0x100fe200078e0a10 */
[----:B------:R1:W-:Y:S01]  /*f540*/  STL [R1+0x5458], R0 ;  /* 0x0054580001007387 */ /* 0x0003e20000100800 */
[----:B------:R-:W-:Y:S01]  /*f550*/  ISETP.GE.AND P6, PT, R20, RZ, PT ;  /* 0x000000ff1400720c */ /* 0x000fe20003fc6270 */
[--C-:B------:R-:W-:Y:S01]  /*f560*/  @!P1 IMAD.IADD R24, R24, 0x1, -R16.reuse ;  /* 0x0000000118189824 */ /* 0x100fe200078e0a10 */
[----:B0-----:R-:W-:Y:S02]  /*f570*/  LOP3.LUT R4, R15, 0x1f, RZ, 0xc0, !PT ;  /* 0x0000001f0f047812 */ /* 0x001fe400078ec0ff */
[----:B------:R-:W-:Y:S01]  /*f580*/  ISETP.GT.U32.AND P1, PT, R16, R28, PT ;  /* 0x0000001c1000720c */ /* 0x000fe20003f24070 */
[----:B------:R-:W-:Y:S01]  /*f590*/  @!P3 IMAD.IADD R25, R25, 0x1, -R16 ;  /* 0x000000011919b824 */ /* 0x000fe200078e0a10 */
[----:B------:R-:W-:-:S02]  /*f5a0*/  ISETP.GE.AND P3, PT, R23, RZ, PT ;  /* 0x000000ff1700720c */ /* 0x000fc40003f66270 */
[----:B-1----:R-:W-:-:S05]  /*f5b0*/  IADD3 R0, PT, PT, R17, UR4, R18 ;  /* 0x0000000411007c10 */ /* 0x002fca000fffe012 */
[----:B------:R0:W-:Y:S04]  /*f5c0*/  STL [R1+0xbc], R0 ;  /* 0x0000bc0001007387 */ /* 0x0001e80000100800 */
[----:B------:R-:W-:Y:S01]  /*f5d0*/  @!P1 IMAD.IADD R28, R28, 0x1, -R16 ;  /* 0x000000011c1c9824 */ /* 0x000fe200078e0a10 */
[----:B------:R-:W-:Y:S04]  /*f5e0*/  STL [R1+0x54e8], R2 ;  /* 0x0054e80201007387 */ /* 0x000fe80000100800 */
[----:B------:R-:W-:Y:S01]  /*f5f0*/  ISETP.GT.U32.AND P1, PT, R16, R28, PT ;  /* 0x0000001c1000720c */ /* 0x000fe20003f24070 */
[----:B0-----:R-:W-:-:S05]  /*f600*/  IMAD R0, R4, UR21, RZ ;  /* 0x0000001504007c24 */ /* 0x001fca000f8e02ff */
[----:B------:R0:W-:Y:S01]  /*f610*/  STL [R1+0x230], R0 ;  /* 0x0002300001007387 */ /* 0x0001e20000100800 */
[----:B----4-:R-:W-:-:S03]  /*f620*/  IADD3 R22, P5, PT, R0, UR24, RZ ;  /* 0x0000001800167c10 */ /* 0x010fc6000ffbe0ff */
[----:B------:R-:W4:Y:S04]  /*f630*/  LDL.LU R17, [R1+0x30] ;  /* 0x0000300001117983 */ /* 0x000f280000300800 */
[----:B------:R-:W3:Y:S04]  /*f640*/  LDL.LU R18, [R1+0x1b4] ;  /* 0x0001b40001127983 */ /* 0x000ee80000300800 */
[----:B0-----:R-:W5:Y:S04]  /*f650*/  LDL.LU R0, [R1+0x2c] ;  /* 0x00002c0001007983 */ /* 0x001f680000300800 */
[----:B------:R-:W5:Y:S04]  /*f660*/  LDL.LU R19, [R1+0x28] ;  /* 0x0000280001137983 */ /* 0x000f680000300800 */
        /* <DEDUP_REMOVED lines=8> */
[----:B------:R-:W5:Y:S04]  /*f6f0*/  LDL.LU R10, [R1] ;  /* 0x00000000010a7983 */ /* 0x000f680000300800 */
[----:B------:R-:W5:Y:S04]  /*f700*/  LDL.LU R11, [R1+0x1b0] ;  /* 0x0001b000010b7983 */ /* 0x000f680000300800 */
[----:B------:R-:W5:Y:S04]  /*f710*/  LDL.LU R12, [R1+0x1ac] ;  /* 0x0001ac00010c7983 */ /* 0x000f680000300800 */
[----:B------:R-:W5:Y:S01]  /*f720*/  LDL.LU R13, [R1+0x1a8] ;  /* 0x0001a800010d7983 */ /* 0x000f620000300800 */
[----:B------:R-:W-:-:S02]  /*f730*/  @!P1 IMAD.IADD R28, R28, 0x1, -R16 ;  /* 0x000000011c1c9824 */ /* 0x000fc400078e0a10 */
[----:B------:R-:W-:Y:S01]  /*f740*/  @!P0 IMAD.MOV R24, RZ, RZ, -R24 ;  /* 0x000000ffff188224 */ /* 0x000fe200078e0a18 */
[----:B------:R-:W5:Y:S01]  /*f750*/  LDL.LU R14, [R1+0x34] ;  /* 0x00003400010e7983 */ /* 0x000f620000300800 */
[----:B------:R-:W-:Y:S02]  /*f760*/  @!P3 IMAD.MOV R25, RZ, RZ, -R25 ;  /* 0x000000ffff19b224 */ /* 0x000fe400078e0a19 */
[----:B------:R-:W-:Y:S01]  /*f770*/  @!P4 IMAD.MOV R26, RZ, RZ, -R26 ;  /* 0x000000ffff1ac224 */ /* 0x000fe200078e0a1a */
[----:B------:R-:W5:Y:S01]  /*f780*/  LDL.LU R15, [R1+0x3c] ;  /* 0x00003c00010f7983 */ /* 0x000f620000300800 */
[----:B------:R-:W-:Y:S02]  /*f790*/  @!P6 IMAD.MOV R27, RZ, RZ, -R27 ;  /* 0x000000ffff1be224 */ /* 0x000fe400078e0a1b */
[----:B------:R-:W-:Y:S01]  /*f7a0*/  @!P2 IMAD.MOV R28, RZ, RZ, -R28 ;  /* 0x000000ffff1ca224 */ /* 0x000fe200078e0a1c */
[----:B------:R-:W-:Y:S04]  /*f7b0*/  STL [R1+0x54b4], R22 ;  /* 0x0054b41601007387 */ /* 0x000fe80000100800 */
[----:B------:R-:W-:Y:S04]  /*f7c0*/  STL [R1+0x54ec], R24 ;  /* 0x0054ec1801007387 */ /* 0x000fe80000100800 */
[----:B------:R-:W-:Y:S04]  /*f7d0*/  STL [R1+0x54f0], R25 ;  /* 0x0054f01901007387 */ /* 0x000fe80000100800 */
[----:B------:R-:W-:Y:S04]  /*f7e0*/  STL [R1+0x54f4], R26 ;  /* 0x0054f41a01007387 */ /* 0x000fe80000100800 */
[----:B------:R-:W-:Y:S04]  /*f7f0*/  STL [R1+0x54f8], R27 ;  /* 0x0054f81b01007387 */ /* 0x000fe80000100800 */
[----:B------:R-:W-:Y:S01]  /*f800*/  STL [R1+0x54fc], R28 ;  /* 0x0054fc1c01007387 */ /* 0x000fe20000100800 */
[----:B--2---:R-:W-:-:S02]  /*f810*/  ISETP.NE.AND P1, PT, R3, RZ, PT ;  /* 0x000000ff0300720c */ /* 0x004fc40003f25270 */
[----:B------:R-:W-:-:S04]  /*f820*/  LOP3.LUT R23, RZ, R3, RZ, 0x33, !PT ;  /* 0x00000003ff177212 */ /* 0x000fc800078e33ff */
[C---:B------:R-:W-:Y:S02]  /*f830*/  SEL R29, R23.reuse, R29, !P1 ;  /* 0x0000001d171d7207 */ /* 0x040fe40004800000 */
[C---:B----4-:R-:W-:Y:S02]  /*f840*/  SEL R16, R23.reuse, R17, !P1 ;  /* 0x0000001117107207 */ /* 0x050fe40004800000 */
[----:B---3--:R-:W-:-:S03]  /*f850*/  SEL R3, R23, R18, !P1 ;  /* 0x0000001217037207 */ /* 0x008fc60004800000 */
[----:B------:R-:W-:Y:S01]  /*f860*/  STL [R1+0x22c], R16 ;  /* 0x00022c1001007387 */ /* 0x000fe20000100800 */
[----:B-----5:R-:W-:-:S03]  /*f870*/  SEL R2, R23, R0, !P1 ;  /* 0x0000000017027207 */ /* 0x020fc60004800000 */
[----:B------:R0:W-:Y:S01]  /*f880*/  STL [R1+0x30], R3 ;  /* 0x0000300301007387 */ /* 0x0001e20000100800 */
[----:B------:R-:W-:-:S03]  /*f890*/  SEL R0, R23, R19, !P1 ;  /* 0x0000001317007207 */ /* 0x000fc60004800000 */
[----:B------:R1:W-:Y:S04]  /*f8a0*/  STL [R1+0x2c], R2 ;  /* 0x00002c0201007387 */ /* 0x0003e80000100800 */
[----:B------:R2:W-:Y:S01]  /*f8b0*/  STL [R1+0x28], R0 ;  /* 0x0000280001007387 */ /* 0x0005e20000100800 */
[C---:B0-----:R-:W-:Y:S02]  /*f8c0*/  SEL R3, R23.reuse, R20, !P1 ;  /* 0x0000001417037207 */ /* 0x041fe40004800000 */
[----:B-1----:R-:W-:-:S03]  /*f8d0*/  SEL R2, R23, R21, !P1 ;  /* 0x0000001517027207 */ /* 0x002fc60004800000 */
[----:B------:R0:W-:Y:S01]  /*f8e0*/  STL [R1+0x24], R3 ;  /* 0x0000240301007387 */ /* 0x0001e20000100800 */
[----:B--2---:R-:W-:-:S03]  /*f8f0*/  SEL R0, R23, R4, !P1 ;  /* 0x0000000417007207 */ /* 0x004fc60004800000 */
        /* <DEDUP_REMOVED lines=11> */
[C---:B------:R-:W-:Y:S02]  /*f9b0*/  SEL R21, R23.reuse, R11, !P1 ;  /* 0x0000000b17157207 */ /* 0x040fe40004800000 */
[C---:B--2---:R-:W-:Y:S01]  /*f9c0*/  SEL R0, R23.reuse, R10, !P1 ;  /* 0x0000000a17007207 */ /* 0x044fe20004800000 */
[----:B------:R-:W-:Y:S01]  /*f9d0*/  STL [R1+0x4], R2 ;  /* 0x0000040201007387 */ /* 0x000fe20000100800 */
[C---:B------:R-:W-:Y:S02]  /*f9e0*/  SEL R20, R23.reuse, R12, !P1 ;  /* 0x0000000c17147207 */ /* 0x040fe40004800000 */
[C---:B------:R-:W-:Y:S01]  /*f9f0*/  SEL R19, R23.reuse, R13, !P1 ;  /* 0x0000000d17137207 */ /* 0x040fe20004800000 */
[----:B------:R-:W-:Y:S04]  /*fa00*/  STL [R1+0x5500], R29 ;  /* 0x0055001d01007387 */ /* 0x000fe80000100800 */
[----:B------:R-:W-:Y:S04]  /*fa10*/  STL [R1], R0 ;  /* 0x0000000001007387 */ /* 0x000fe80000100800 */
[----:B------:R-:W-:Y:S04]  /*fa20*/  STL [R1+0x5504], R21 ;  /* 0x0055041501007387 */ /* 0x000fe80000100800 */
[----:B------:R-:W-:Y:S04]  /*fa30*/  STL [R1+0x5508], R20 ;  /* 0x0055081401007387 */ /* 0x000fe80000100800 */
[----:B------:R-:W-:Y:S04]  /*fa40*/  STL [R1+0x550c], R19 ;  /* 0x00550c1301007387 */ /* 0x000fe80000100800 */
[----:B------:R-:W2:Y:S01]  /*fa50*/  LDL.LU R16, [R1+0x40] ;  /* 0x0000400001107983 */ /* 0x000ea20000300800 */
[----:B------:R-:W-:-:S05]  /*fa60*/  SEL R18, R23, R14, !P1 ;  /* 0x0000000e17127207 */ /* 0x000fca0004800000 */
[----:B------:R1:W-:Y:S04]  /*fa70*/  STL [R1+0x5510], R18 ;  /* 0x0055101201007387 */ /* 0x0003e80000100800 */
[----:B0-----:R-:W3:Y:S04]  /*fa80*/  LDL.LU R3, [R1+0x18c] ;  /* 0x00018c0001037983 */ /* 0x001ee80000300800 */
[----:B-1----:R-:W4:Y:S04]  /*fa90*/  LDL.LU R18, [R1+0x184] ;  /* 0x0001840001127983 */ /* 0x002f280000300800 */
[----:B------:R-:W5:Y:S04]  /*faa0*/  LDL.LU R19, [R1+0x48] ;  /* 0x0000480001137983 */ /* 0x000f680000300800 */
[----:B------:R-:W4:Y:S04]  /*fab0*/  LDL.LU R20, [R1+0x60] ;  /* 0x0000600001147983 */ /* 0x000f280000300800 */
        /* <DEDUP_REMOVED lines=9> */
[----:B------:R-:W5:Y:S04]  /*fb50*/  LDL.LU R0, [R1+0x100] ;  /* 0x0001000001007983 */ /* 0x000f680000300800 */
[----:B------:R-:W5:Y:S04]  /*fb60*/  LDL.LU R4, [R1+0x108] ;  /* 0x0001080001047983 */ /* 0x000f680000300800 */
[----:B------:R-:W5:Y:S04]  /*fb70*/  LDL.LU R5, [R1+0x128] ;  /* 0x0001280001057983 */ /* 0x000f680000300800 */
[----:B------:R-:W5:Y:S04]  /*fb80*/  LDL.LU R6, [R1+0x130] ;  /* 0x0001300001067983 */ /* 0x000f680000300800 */
[----:B------:R-:W5:Y:S01]  /*fb90*/  LDL.LU R7, [R1+0x148] ;  /* 0x0001480001077983 */ /* 0x000f620000300800 */
[----:B------:R-:W-:-:S03]  /*fba0*/  SEL R17, R23, R15, !P1 ;  /* 0x0000000f17117207 */ /* 0x000fc60004800000 */
        /* <DEDUP_REMOVED lines=8> */
[----:B------:R0:W-:Y:S04]  /*fc30*/  STL [R1+0x5514], R17 ;  /* 0x0055141101007387 */ /* 0x0001e80000100800 */
[----:B0-----:R-:W5:Y:S01]  /*fc40*/  LDL.LU R17, [R1+0x1a4] ;  /* 0x0001a40001117983 */ /* 0x001f620000300800 */
[----:B--2---:R-:W-:-:S05]  /*fc50*/  SEL R16, R23, R16, !P1 ;  /* 0x0000001017107207 */ /* 0x004fca0004800000 */
[----:B------:R0:W-:Y:S04]  /*fc60*/  STL [R1+0x5518], R16 ;  /* 0x0055181001007387 */ /* 0x0001e80000100800 */
[----:B0-----:R-:W2:Y:S01]  /*fc70*/  LDL.LU R16, [R1+0x1a0] ;  /* 0x0001a00001107983 */ /* 0x001ea20000300800 */
[----:B---3--:R-:W-:-:S05]  /*fc80*/  SEL R3, R23, R3, !P1 ;  /* 0x0000000317037207 */ /* 0x008fca0004800000 */
[----:B------:R2:W-:Y:S01]  /*fc90*/  STL [R1+0x551c], R3 ;  /* 0x00551c0301007387 */ /* 0x0005e20000100800 */
[C---:B----4-:R-:W-:Y:S02]  /*fca0*/  SEL R2, R23.reuse, R2, !P1 ;  /* 0x0000000217027207 */ /* 0x050fe40004800000 */
[C---:B-----5:R-:W-:Y:S02]  /*fcb0*/  SEL R0, R23.reuse, R0, !P1 ;  /* 0x0000000017007207 */ /* 0x060fe40004800000 */
[C---:B------:R-:W-:Y:S02]  /*fcc0*/  SEL R17, R23.reuse, R17, !P1 ;  /* 0x0000001117117207 */ /* 0x040fe40004800000 */
[C---:B--2---:R-:W-:Y:S02]  /*fcd0*/  SEL R3, R23.reuse, R16, !P1 ;  /* 0x0000001017037207 */ /* 0x044fe40004800000 */
[----:B------:R-:W-:-:S03]  /*fce0*/  SEL R16, R23, R18, !P1 ;  /* 0x0000001217107207 */ /* 0x000fc60004800000 */
[----:B------:R0:W-:Y:S04]  /*fcf0*/  STL [R1+0x34], R3 ;  /* 0x0000340301007387 */ /* 0x0001e80000100800 */
[----:B------:R1:W-:Y:S01]  /*fd00*/  STL [R1+0x3c], R17 ;  /* 0x00003c1101007387 */ /* 0x0003e20000100800 */
[----:B0-----:R-:W-:-:S03]  /*fd10*/  SEL R3, R23, R19, !P1 ;  /* 0x0000001317037207 */ /* 0x001fc60004800000 */
[----:B------:R0:W-:Y:S01]  /*fd20*/  STL [R1+0x40], R16 ;  /* 0x0000401001007387 */ /* 0x0001e20000100800 */
[----:B-1----:R-:W-:-:S03]  /*fd30*/  SEL R17, R23, R20, !P1 ;  /* 0x0000001417117207 */ /* 0x002fc60004800000 */
[----:B------:R1:W-:Y:S01]  /*fd40*/  STL [R1+0x48], R3 ;  /* 0x0000480301007387 */ /* 0x0003e20000100800 */
[----:B0-----:R-:W-:-:S03]  /*fd50*/  SEL R16, R23, R21, !P1 ;  /* 0x0000001517107207 */ /* 0x001fc60004800000 */
[----:B------:R0:W-:Y:S01]  /*fd60*/  STL [R1+0x60], R17 ;  /* 0x0000601101007387 */ /* 0x0001e20000100800 */
[----:B-1----:R-:W-:-:S03]  /*fd70*/  SEL R3, R23, R29, !P1 ;  /* 0x0000001d17037207 */ /* 0x002fc60004800000 */
        /* <DEDUP_REMOVED lines=10> */
[----:B------:R-:W-:Y:S01]  /*fe20*/  STL [R1+0xd8], R17 ;  /* 0x0000d81101007387 */ /* 0x000fe20000100800 */
[----:B--2---:R-:W-:-:S03]  /*fe30*/  SEL R3, R23, R22, !P1 ;  /* 0x0000001617037207 */ /* 0x004fc60004800000 */
[----:B------:R-:W-:Y:S04]  /*fe40*/  STL [R1+0xe0], R16 ;  /* 0x0000e01001007387 */ /* 0x000fe80000100800 */
        /* <DEDUP_REMOVED lines=23> */
[----:B0-----:R-:W2:Y:S01]  /*ffc0*/  LDL.LU R3, [R1+0x168] ;  /* 0x0001680001037983 */ /* 0x001ea20000300800 */
[C---:B------:R-:W-:Y:S02]  /*ffd0*/  SEL R2, R23.reuse, R14, !P1 ;  /* 0x0000000e17027207 */ /* 0x040fe40004800000 */
[----:B------:R-:W-:-:S03]  /*ffe0*/  SEL R0, R23, R15, !P1 ;  /* 0x0000000f17007207 */ /* 0x000fc60004800000 */
[----:B------:R-:W-:Y:S04]  /*fff0*/  STL [R1+0x1a0], R2 ;  /* 0x0001a00201007387 */ /* 0x000fe80000100800 */
[----:B--2---:R0:W-:Y:S04]  /*10000*/  STL [R1+0x552c], R3 ;  /* 0x00552c0301007387 */ /* 0x0041e80000100800 */
[----:B------:R-:W-:Y:S04]  /*10010*/  STL [R1+0x1ac], R0 ;  /* 0x0001ac0001007387 */ /* 0x000fe80000100800 */
[----:B0-----:R-:W2:Y:S04]  /*10020*/  LDL.LU R3, [R1+0x198] ;  /* 0x0001980001037983 */ /* 0x001ea80000300800 */
[----:B--2---:R0:W-:Y:S04]  /*10030*/  STL [R1+0x5530], R3 ;  /* 0x0055300301007387 */ /* 0x0041e80000100800 */
[----:B0-----:R-:W2:Y:S04]  /*10040*/  LDL.LU R3, [R1+0x19c] ;  /* 0x00019c0001037983 */ /* 0x001ea80000300800 */
[----:B--2---:R0:W-:Y:S04]  /*10050*/  STL [R1+0x5534], R3 ;  /* 0x0055340301007387 */ /* 0x0041e80000100800 */
[----:B0-----:R-:W2:Y:S04]  /*10060*/  LDL.LU R3, [R1+0x194] ;  /* 0x0001940001037983 */ /* 0x001ea80000300800 */
[----:B------:R-:W3:Y:S04]  /*10070*/  LDL.LU R16, [R1+0x170] ;  /* 0x0001700001107983 */ /* 0x000ee80000300800 */
[----:B------:R-:W4:Y:S04]  /*10080*/  LDL.LU R17, [R1+0x188] ;  /* 0x0001880001117983 */ /* 0x000f280000300800 */
[----:B------:R-:W5:Y:S04]  /*10090*/  LDL.LU R18, [R1+0x180] ;  /* 0x0001800001127983 */ /* 0x000f680000300800 */
[----:B------:R-:W3:Y:S04]  /*100a0*/  LDL.LU R19, [R1+0x178] ;  /* 0x0001780001137983 */ /* 0x000ee80000300800 */
        /* <DEDUP_REMOVED lines=22> */
[----:B------:R-:W3:Y:S01]  /*10210*/  LDL.LU R15, [R1+0xdc] ;  /* 0x0000dc00010f7983 */ /* 0x000ee20000300800 */
[----:B--2---:R-:W-:-:S05]  /*10220*/  SEL R3, R23, R3, !P1 ;  /* 0x0000000317037207 */ /* 0x004fca0004800000 */
[----:B------:R0:W-:Y:S04]  /*10230*/  STL [R1+0x1b4], R3 ;  /* 0x0001b40301007387 */ /* 0x0001e80000100800 */
[----:B0-----:R-:W2:Y:S02]  /*10240*/  LDL.LU R3, [R1+0x5534] ;  /* 0x0055340001037983 */ /* 0x001ea40000300800 */
[----:B--2---:R-:W-:-:S05]  /*10250*/  SEL R3, R23, R3, !P1 ;  /* 0x0000000317037207 */ /* 0x004fca0004800000 */
[----:B------:R0:W-:Y:S04]  /*10260*/  STL [R1+0x1c8], R3 ;  /* 0x0001c80301007387 */ /* 0x0001e80000100800 */
[----:B0-----:R-:W2:Y:S02]  /*10270*/  LDL.LU R3, [R1+0x5530] ;  /* 0x0055300001037983 */ /* 0x001ea40000300800 */
[----:B--2---:R-:W-:-:S05]  /*10280*/  SEL R3, R23, R3, !P1 ;  /* 0x0000000317037207 */ /* 0x004fca0004800000 */
[----:B------:R0:W-:Y:S04]  /*10290*/  STL [R1+0x1d0], R3 ;  /* 0x0001d00301007387 */ /* 0x0001e80000100800 */
[----:B0-----:R-:W2:Y:S01]  /*102a0*/  LDL.LU R3, [R1+0x552c] ;  /* 0x00552c0001037983 */ /* 0x001ea20000300800 */
[C---:B----4-:R-:W-:Y:S02]  /*102b0*/  SEL R17, R23.reuse, R17, !P1 ;  /* 0x0000001117117207 */ /* 0x050fe40004800000 */
[C---:B---3--:R-:W-:Y:S02]  /*102c0*/  SEL R2, R23.reuse, R2, !P1 ;  /* 0x0000000217027207 */ /* 0x048fe40004800000 */
[C---:B------:R-:W-:Y:S02]  /*102d0*/  SEL R0, R23.reuse, R0, !P1 ;  /* 0x0000000017007207 */ /* 0x040fe40004800000 */
[----:B--2---:R-:W-:-:S05]  /*102e0*/  SEL R3, R23, R3, !P1 ;  /* 0x0000000317037207 */ /* 0x004fca0004800000 */
[----:B------:R0:W-:Y:S02]  /*102f0*/  STL [R1+0x1e8], R3 ;  /* 0x0001e80301007387 */ /* 0x0001e40000100800 */
[C---:B0-----:R-:W-:Y:S02]  /*10300*/  SEL R3, R23.reuse, R16, !P1 ;  /* 0x0000001017037207 */ /* 0x041fe40004800000 */
[----:B-----5:R-:W-:-:S03]  /*10310*/  SEL R16, R23, R18, !P1 ;  /* 0x0000001217107207 */ /* 0x020fc60004800000 */
        /* <DEDUP_REMOVED lines=92> */
[C---:B---3--:R-:W-:Y:S02]  /*108e0*/  SEL R16, R23.reuse, R16, !P1 ;  /* 0x0000001017107207 */ /* 0x048fe40004800000 */
[C---:B----4-:R-:W-:Y:S02]  /*108f0*/  SEL R17, R23.reuse, R17, !P1 ;  /* 0x0000001117117207 */ /* 0x050fe40004800000 */
[C---:B-----5:R-:W-:Y:S02]  /*10900*/  SEL R18, R23.reuse, R18, !P1 ;  /* 0x0000001217127207 */ /* 0x060fe40004800000 */
[----:B------:R-:W-:-:S02]  /*10910*/  SEL R19, R23, R19, !P1 ;  /* 0x0000001317137207 */ /* 0x000fc40004800000 */
[C---:B------:R-:W-:Y:S02]  /*10920*/  SEL R20, R23.reuse, R20, !P1 ;  /* 0x0000001417147207 */ /* 0x040fe40004800000 */
[C---:B------:R-:W-:Y:S02]  /*10930*/  SEL R21, R23.reuse, R21, !P1 ;  /* 0x0000001517157207 */ /* 0x040fe40004800000 */
[C---:B------:R-:W-:Y:S02]  /*10940*/  SEL R29, R23.reuse, R29, !P1 ;  /* 0x0000001d171d7207 */ /* 0x040fe40004800000 */
[C---:B------:R-:W-:Y:S02]  /*10950*/  SEL R28, R23.reuse, R28, !P1 ;  /* 0x0000001c171c7207 */ /* 0x040fe40004800000 */
[C---:B------:R-:W-:Y:S02]  /*10960*/  SEL R27, R23.reuse, R27, !P1 ;  /* 0x0000001b171b7207 */ /* 0x040fe40004800000 */
        /* <DEDUP_REMOVED lines=16> */
[----:B--2---:R-:W-:-:S05]  /*10a70*/  SEL R3, R23, R3, !P1 ;  /* 0x0000000317037207 */ /* 0x004fca0004800000 */
[----:B------:R0:W-:Y:S04]  /*10a80*/  STL [R1+0x198], R3 ;  /* 0x0001980301007387 */ /* 0x0001e80000100800 */
[----:B0-----:R-:W2:Y:S04]  /*10a90*/  LDL.LU R3, [R1+0x551c] ;  /* 0x00551c0001037983 */ /* 0x001ea80000300800 */
[----:B------:R0:W-:Y:S04]  /*10aa0*/  STL [R1+0x194], R16 ;  /* 0x0001941001007387 */ /* 0x0001e80000100800 */
[----:B0-----:R-:W3:Y:S04]  /*10ab0*/  LDL.LU R16, [R1+0x5518] ;  /* 0x0055180001107983 */ /* 0x001ee80000300800 */
[----:B------:R0:W-:Y:S04]  /*10ac0*/  STL [R1+0x190], R17 ;  /* 0x0001901101007387 */ /* 0x0001e80000100800 */
[----:B0-----:R-:W4:Y:S04]  /*10ad0*/  LDL.LU R17, [R1+0x5514] ;  /* 0x0055140001117983 */ /* 0x001f280000300800 */
[----:B------:R0:W-:Y:S04]  /*10ae0*/  STL [R1+0x188], R18 ;  /* 0x0001881201007387 */ /* 0x0001e80000100800 */
[----:B0-----:R-:W5:Y:S04]  /*10af0*/  LDL.LU R18, [R1+0x5510] ;  /* 0x0055100001127983 */ /* 0x001f680000300800 */
[----:B------:R0:W-:Y:S04]  /*10b00*/  STL [R1+0x180], R19 ;  /* 0x0001801301007387 */ /* 0x0001e80000100800 */
[----:B0-----:R-:W2:Y:S04]  /*10b10*/  LDL.LU R19, [R1+0x550c] ;  /* 0x00550c0001137983 */ /* 0x001ea80000300800 */
        /* <DEDUP_REMOVED lines=37> */
[----:B0-----:R-:W3:Y:S04]  /*10d70*/  LDL.LU R13, [R1+0x54c0] ;  /* 0x0054c000010d7983 */ /* 0x001ee80000300800 */
[----:B------:R0:W-:Y:S04]  /*10d80*/  STL [R1+0x114], R14 ;  /* 0x0001140e01007387 */ /* 0x0001e80000100800 */
[----:B0-----:R-:W4:Y:S04]  /*10d90*/  LDL.LU R14, [R1+0x54bc] ;  /* 0x0054bc00010e7983 */ /* 0x001f280000300800 */
[----:B------:R0:W-:Y:S04]  /*10da0*/  STL [R1+0x110], R15 ;  /* 0x0001100f01007387 */ /* 0x0001e80000100800 */
[----:B0-----:R-:W5:Y:S01]  /*10db0*/  LDL.LU R15, [R1+0x54b8] ;  /* 0x0054b800010f7983 */ /* 0x001f620000300800 */
[----:B------:R-:W-:-:S05]  /*10dc0*/  SEL R22, R23, R22, !P1 ;  /* 0x0000001617167207 */ /* 0x000fca0004800000 */
[----:B------:R0:W-:Y:S02]  /*10dd0*/  STL [R1+0x10c], R22 ;  /* 0x00010c1601007387 */ /* 0x0001e40000100800 */
[----:B0-----:R-:W-:-:S05]  /*10de0*/  SEL R22, R23, R0, !P1 ;  /* 0x0000000017167207 */ /* 0x001fca0004800000 */
[----:B------:R-:W-:Y:S01]  /*10df0*/  STL [R1+0x104], R22 ;  /* 0x0001041601007387 */ /* 0x000fe20000100800 */
[C---:B--2---:R-:W-:Y:S02]  /*10e00*/  SEL R12, R23.reuse, R12, !P1 ;  /* 0x0000000c170c7207 */ /* 0x044fe40004800000 */
[C---:B---3--:R-:W-:Y:S02]  /*10e10*/  SEL R13, R23.reuse, R13, !P1 ;  /* 0x0000000d170d7207 */ /* 0x048fe40004800000 */
[C---:B----4-:R-:W-:Y:S02]  /*10e20*/  SEL R0, R23.reuse, R14, !P1 ;  /* 0x0000000e17007207 */ /* 0x050fe40004800000 */
[----:B-----5:R-:W-:-:S05]  /*10e30*/  SEL R15, R23, R15, !P1 ;  /* 0x0000000f170f7207 */ /* 0x020fca0004800000 */
[----:B------:R-:W-:Y:S04]  /*10e40*/  STL [R1+0xfc], R15 ;  /* 0x0000fc0f01007387 */ /* 0x000fe80000100800 */
[----:B------:R0:W-:Y:S04]  /*10e50*/  STL [R1+0xf4], R0 ;  /* 0x0000f40001007387 */ /* 0x0001e80000100800 */
[----:B------:R-:W-:Y:S01]  /*10e60*/  STL [R1+0xec], R13 ;  /* 0x0000ec0d01007387 */ /* 0x000fe20000100800 */
[----:B0-----:R-:W-:-:S03]  /*10e70*/  SEL R0, R23, R11, !P1 ;  /* 0x0000000b17007207 */ /* 0x001fc60004800000 */
[----:B------:R-:W2:Y:S04]  /*10e80*/  LDL.LU R11, [R1+0x10] ;  /* 0x00001000010b7983 */ /* 0x000ea80000300800 */
[----:B------:R0:W-:Y:S04]  /*10e90*/  STL [R1+0xe8], R12 ;  /* 0x0000e80c01007387 */ /* 0x0001e80000100800 */
[----:B------:R1:W-:Y:S01]  /*10ea0*/  STL [R1+0xe4], R0 ;  /* 0x0000e40001007387 */ /* 0x0003e20000100800 */
[----:B0-----:R-:W-:-:S03]  /*10eb0*/  SEL R12, R23, R10, !P1 ;  /* 0x0000000a170c7207 */ /* 0x001fc60004800000 */
[----:B------:R-:W3:Y:S01]  /*10ec0*/  LDL.LU R10, [R1+0x14] ;  /* 0x00001400010a7983 */ /* 0x000ee20000300800 */
[----:B-1----:R-:W-:-:S03]  /*10ed0*/  SEL R0, R23, R9, !P1 ;  /* 0x0000000917007207 */ /* 0x002fc60004800000 */
[----:B------:R0:W-:Y:S04]  /*10ee0*/  STL [R1+0xdc], R12 ;  /* 0x0000dc0c01007387 */ /* 0x0001e80000100800 */
[----:B------:R-:W4:Y:S01]  /*10ef0*/  LDL.LU R9, [R1+0x18] ;  /* 0x0000180001097983 */ /* 0x000f220000300800 */
[----:B------:R-:W-:-:S03]  /*10f00*/  SEL R14, R23, R7, !P1 ;  /* 0x00000007170e7207 */ /* 0x000fc60004800000 */
[----:B0-----:R-:W5:Y:S04]  /*10f10*/  LDL.LU R12, [R1+0xc] ;  /* 0x00000c00010c7983 */ /* 0x001f680000300800 */
[----:B------:R0:W-:Y:S01]  /*10f20*/  STL [R1+0xd4], R0 ;  /* 0x0000d40001007387 */ /* 0x0001e20000100800 */
[C---:B------:R-:W-:Y:S02]  /*10f30*/  SEL R15, R23.reuse, R5, !P1 ;  /* 0x00000005170f7207 */ /* 0x040fe40004800000 */
[C---:B0-----:R-:W-:Y:S02]  /*10f40*/  SEL R0, R23.reuse, R8, !P1 ;  /* 0x0000000817007207 */ /* 0x041fe40004800000 */
[----:B------:R-:W2:Y:S04]  /*10f50*/  LDL.LU R8, [R1+0x1c] ;  /* 0x00001c0001087983 */ /* 0x000ea80000300800 */
[----:B------:R-:W2:Y:S04]  /*10f60*/  LDL.LU R13, [R1+0x8] ;  /* 0x00000800010d7983 */ /* 0x000ea80000300800 */
[----:B------:R0:W-:Y:S04]  /*10f70*/  STL [R1+0xd0], R0 ;  /* 0x0000d00001007387 */ /* 0x0001e80000100800 */
[----:B------:R-:W2:Y:S04]  /*10f80*/  LDL.LU R7, [R1+0x24] ;  /* 0x0000240001077983 */ /* 0x000ea80000300800 */
[----:B------:R1:W-:Y:S01]  /*10f90*/  STL [R1+0xcc], R14 ;  /* 0x0000cc0e01007387 */ /* 0x0003e20000100800 */
[----:B0-----:R-:W-:-:S03]  /*10fa0*/  SEL R0, R23, R6, !P1 ;  /* 0x0000000617007207 */ /* 0x001fc60004800000 */
[----:B------:R-:W2:Y:S04]  /*10fb0*/  LDL.LU R6, [R1+0x28] ;  /* 0x0000280001067983 */ /* 0x000ea80000300800 */
[----:B-1----:R-:W3:Y:S04]  /*10fc0*/  LDL.LU R14, [R1+0x4] ;  /* 0x00000400010e7983 */ /* 0x002ee80000300800 */
[----:B------:R0:W-:Y:S04]  /*10fd0*/  STL [R1+0xc8], R0 ;  /* 0x0000c80001007387 */ /* 0x0001e80000100800 */
[----:B------:R-:W3:Y:S04]  /*10fe0*/  LDL.LU R5, [R1+0x2c] ;  /* 0x00002c0001057983 */ /* 0x000ee80000300800 */
[----:B------:R1:W-:Y:S01]  /*10ff0*/  STL [R1+0xc4], R15 ;  /* 0x0000c40f01007387 */ /* 0x0003e20000100800 */
[----:B0-----:R-:W-:-:S03]  /*11000*/  SEL R0, R23, R4, !P1 ;  /* 0x0000000417007207 */ /* 0x001fc60004800000 */
[----:B------:R-:W3:Y:S04]  /*11010*/  LDL.LU R4, [R1+0x30] ;  /* 0x0000300001047983 */ /* 0x000ee80000300800 */
[----:B-1----:R-:W4:Y:S04]  /*11020*/  LDL.LU R15, [R1] ;  /* 0x00000000010f7983 */ /* 0x002f280000300800 */
[----:B------:R0:W-:Y:S02]  /*11030*/  STL [R1+0xb8], R0 ;  /* 0x0000b80001007387 */ /* 0x0001e40000100800 */
[----:B0-----:R-:W-:-:S02]  /*11040*/  SEL R0, R23, R2, !P1 ;  /* 0x0000000217007207 */ /* 0x001fc40004800000 */
[----:B------:R-:W4:Y:S04]  /*11050*/  LDL.LU R2, [R1+0x230] ;  /* 0x0002300001027983 */ /* 0x000f280000300800 */
[----:B------:R0:W-:Y:S01]  /*11060*/  STL [R1+0xb0], R0 ;  /* 0x0000b00001007387 */ /* 0x0001e20000100800 */
[C---:B------:R-:W-:Y:S02]  /*11070*/  SEL R22, R23.reuse, R24, !P1 ;  /* 0x0000001817167207 */ /* 0x040fe40004800000 */
[C---:B------:R-:W-:Y:S02]  /*11080*/  SEL R24, R23.reuse, R27, !P1 ;  /* 0x0000001b17187207 */ /* 0x040fe40004800000 */
[C---:B0-----:R-:W-:Y:S02]  /*11090*/  SEL R0, R23.reuse, R25, !P1 ;  /* 0x0000001917007207 */ /* 0x041fe40004800000 */
[----:B------:R-:W-:-:S03]  /*110a0*/  SEL R25, R23, R26, !P1 ;  /* 0x0000001a17197207 */ /* 0x000fc60004800000 */
[----:B------:R0:W-:Y:S04]  /*110b0*/  STL [R1+0xa8], R0 ;  /* 0x0000a80001007387 */ /* 0x0001e80000100800 */
[----:B------:R-:W-:Y:S01]  /*110c0*/  STL [R1+0xa4], R25 ;  /* 0x0000a41901007387 */ /* 0x000fe20000100800 */
[----:B0-----:R-:W-:-:S03]  /*110d0*/  SEL R0, R23, R28, !P1 ;  /* 0x0000001c17007207 */ /* 0x001fc60004800000 */
[----:B------:R-:W-:Y:S01]  /*110e0*/  STL [R1+0x9c], R24 ;  /* 0x00009c1801007387 */ /* 0x000fe20000100800 */
[----:B--2---:R-:W-:Y:S02]  /*110f0*/  IMAD R6, R6, UR23, RZ ;  /* 0x0000001706067c24 */ /* 0x004fe4000f8e02ff */
[----:B---3--:R-:W-:Y:S02]  /*11100*/  IMAD R23, R4, UR23, RZ ;  /* 0x0000001704177c24 */ /* 0x008fe4000f8e02ff */
[----:B------:R-:W-:Y:S02]  /*11110*/  IMAD R4, R5, UR23, RZ ;  /* 0x0000001705047c24 */ /* 0x000fe4000f8e02ff */
[----:B------:R-:W-:Y:S01]  /*11120*/  IMAD R5, R7, UR23, RZ ;  /* 0x0000001707057c24 */ /* 0x000fe2000f8e02ff */
[----:B------:R-:W-:Y:S04]  /*11130*/  STL [R1+0xa0], R23 ;  /* 0x0000a01701007387 */ /* 0x000fe80000100800 */
[----:B------:R0:W-:Y:S04]  /*11140*/  STL [R1+0x98], R4 ;  /* 0x0000980401007387 */ /* 0x0001e80000100800 */
[----:B------:R-:W-:Y:S04]  /*11150*/  STL [R1+0x8c], R6 ;  /* 0x00008c0601007387 */ /* 0x000fe80000100800 */
[----:B------:R-:W2:Y:S01]  /*11160*/  LDL.LU R27, [R1+0x34] ;  /* 0x00003400011b7983 */ /* 0x000ea20000300800 */
[----:B0-----:R-:W-:-:S03]  /*11170*/  IMAD R4, R8, UR23, RZ ;  /* 0x0000001708047c24 */ /* 0x001fc6000f8e02ff */
[----:B------:R0:W-:Y:S04]  /*11180*/  STL [R1+0x80], R5 ;  /* 0x0000800501007387 */ /* 0x0001e80000100800 */
[----:B------:R-:W3:Y:S04]  /*11190*/  LDL.LU R7, [R1+0x3c] ;  /* 0x00003c0001077983 */ /* 0x000ee80000300800 */
[----:B------:R4:W-:Y:S01]  /*111a0*/  STL [R1+0x7c], R4 ;  /* 0x00007c0401007387 */ /* 0x0009e20000100800 */
[----:B0-----:R-:W-:-:S03]  /*111b0*/  IMAD R5, R10, UR23, RZ ;  /* 0x000000170a057c24 */ /* 0x001fc6000f8e02ff */
[----:B------:R-:W3:Y:S01]  /*111c0*/  LDL.LU R8, [R1+0x40] ;  /* 0x0000400001087983 */ /* 0x000ee20000300800 */
[----:B----4-:R-:W-:-:S05]  /*111d0*/  IMAD R4, R9, UR23, RZ ;  /* 0x0000001709047c24 */ /* 0x010fca000f8e02ff */
[----:B------:R0:W-:Y:S04]  /*111e0*/  STL [R1+0x78], R4 ;  /* 0x0000780401007387 */ /* 0x0001e80000100800 */
[----:B------:R-:W4:Y:S04]  /*111f0*/  LDL.LU R9, [R1+0x48] ;  /* 0x0000480001097983 */ /* 0x000f280000300800 */
[----:B------:R5:W-:Y:S01]  /*11200*/  STL [R1+0x74], R5 ;  /* 0x0000740501007387 */ /* 0x000be20000100800 */
[----:B0-----:R-:W-:-:S03]  /*11210*/  IMAD R4, R11, UR23, RZ ;  /* 0x000000170b047c24 */ /* 0x001fc6000f8e02ff */
[----:B------:R-:W4:Y:S04]  /*11220*/  LDL.LU R26, [R1+0x60] ;  /* 0x00006000011a7983 */ /* 0x000f280000300800 */
[----:B------:R-:W4:Y:S01]  /*11230*/  LDL.LU R10, [R1+0x84] ;  /* 0x00008400010a7983 */ /* 0x000f220000300800 */
[----:B-----5:R-:W-:-:S03]  /*11240*/  IMAD R5, R12, UR23, RZ ;  /* 0x000000170c057c24 */ /* 0x020fc6000f8e02ff */
[----:B------:R0:W-:Y:S04]  /*11250*/  STL [R1+0x70], R4 ;  /* 0x0000700401007387 */ /* 0x0001e80000100800 */
[----:B------:R-:W5:Y:S04]  /*11260*/  LDL.LU R11, [R1+0x90] ;  /* 0x00009000010b7983 */ /* 0x000f680000300800 */
[----:B------:R-:W-:Y:S01]  /*11270*/  STL [R1+0x6c], R5 ;  /* 0x00006c0501007387 */ /* 0x000fe20000100800 */
[----:B0-----:R-:W-:-:S03]  /*11280*/  IMAD R4, R13, UR23, RZ ;  /* 0x000000170d047c24 */ /* 0x001fc6000f8e02ff */
[----:B------:R-:W5:Y:S04]  /*11290*/  LDL.LU R25, [R1+0x94] ;  /* 0x0000940001197983 */ /* 0x000f680000300800 */
[----:B------:R-:W5:Y:S04]  /*112a0*/  LDL.LU R12, [R1+0xb4] ;  /* 0x0000b400010c7983 */ /* 0x000f680000300800 */
[----:B------:R0:W-:Y:S04]  /*112b0*/  STL [R1+0x68], R4 ;  /* 0x0000680401007387 */ /* 0x0001e80000100800 */
[----:B------:R-:W5:Y:S04]  /*112c0*/  LDL.LU R24, [R1+0xc0] ;  /* 0x0000c00001187983 */ /* 0x000f680000300800 */
[----:B------:R-:W5:Y:S01]  /*112d0*/  LDL.LU R13, [R1+0xd8] ;  /* 0x0000d800010d7983 */ /* 0x000f620000300800 */
[----:B0-----:R-:W-:-:S02]  /*112e0*/  IMAD R4, R14, UR23, RZ ;  /* 0x000000170e047c24 */ /* 0x001fc4000f8e02ff */
[----:B------:R-:W-:-:S03]  /*112f0*/  IMAD R5, R15, UR23, RZ ;  /* 0x000000170f057c24 */ /* 0x000fc6000f8e02ff */
[----:B------:R0:W-:Y:S04]  /*11300*/  STL [R1+0x64], R4 ;  /* 0x0000640401007387 */ /* 0x0001e80000100800 */
[----:B------:R-:W5:Y:S01]  /*11310*/  LDL.LU R14, [R1+0xe0] ;  /* 0x0000e000010e7983 */ /* 0x000f620000300800 */
[----:B0-----:R-:W-:-:S03]  /*11320*/  IMAD R4, R29, UR23, RZ ;  /* 0x000000171d047c24 */ /* 0x001fc6000f8e02ff */
[----:B------:R0:W-:Y:S04]  /*11330*/  STL [R1+0x5c], R5 ;  /* 0x00005c0501007387 */ /* 0x0001e80000100800 */
[----:B------:R-:W5:Y:S01]  /*11340*/  LDL.LU R15, [R1+0xf0] ;  /* 0x0000f000010f7983 */ /* 0x000f620000300800 */
[----:B------:R-:W-:-:S03]  /*11350*/  IMAD R6, R19, UR23, RZ ;  /* 0x0000001713067c24 */ /* 0x000fc6000f8e02ff */
[----:B------:R1:W-:Y:S01]  /*11360*/  STL [R1+0x58], R4 ;  /* 0x0000580401007387 */ /* 0x0003e20000100800 */
[----:B0-----:R-:W-:Y:S02]  /*11370*/  IMAD R5, R21, UR23, RZ ;  /* 0x0000001715057c24 */ /* 0x001fe4000f8e02ff */
[----:B-1----:R-:W-:-:S03]  /*11380*/  IMAD R4, R20, UR23, RZ ;  /* 0x0000001714047c24 */ /* 0x002fc6000f8e02ff */
[----:B------:R0:W-:Y:S01]  /*11390*/  STL [R1+0x54], R5 ;  /* 0x0000540501007387 */ /* 0x0001e20000100800 */
[----:B------:R-:W-:-:S03]  /*113a0*/  IMAD R17, R17, UR23, RZ ;  /* 0x0000001711117c24 */ /* 0x000fc6000f8e02ff */
[----:B------:R1:W-:Y:S01]  /*113b0*/  STL [R1+0x50], R4 ;  /* 0x0000500401007387 */ /* 0x0003e20000100800 */
[----:B0-----:R-:W-:-:S03]  /*113c0*/  IMAD R5, R18, UR23, RZ ;  /* 0x0000001712057c24 */ /* 0x001fc6000f8e02ff */
[----:B-1----:R-:W5:Y:S04]  /*113d0*/  LDL.LU R4, [R1+0xf8] ;  /* 0x0000f80001047983 */ /* 0x002f680000300800 */
[----:B------:R0:W-:Y:S04]  /*113e0*/  STL [R1+0x4c], R6 ;  /* 0x00004c0601007387 */ /* 0x0001e80000100800 */
[----:B------:R1:W-:Y:S01]  /*113f0*/  STL [R1+0x44], R5 ;  /* 0x0000440501007387 */ /* 0x0003e20000100800 */
[----:B0-----:R-:W-:Y:S02]  /*11400*/  IMAD R6, R16, UR23, RZ ;  /* 0x0000001710067c24 */ /* 0x001fe4000f8e02ff */
[----:B------:R-:W-:Y:S01]  /*11410*/  IMAD R16, R3, UR23, RZ ;  /* 0x0000001703107c24 */ /* 0x000fe2000f8e02ff */
[----:B-1----:R-:W5:Y:S04]  /*11420*/  LDL.LU R5, [R1+0x100] ;  /* 0x0001000001057983 */ /* 0x002f680000300800 */
[----:B------:R-:W-:Y:S04]  /*11430*/  STL [R1+0x38], R17 ;  /* 0x0000381101007387 */ /* 0x000fe80000100800 */
[----:B------:R0:W-:Y:S04]  /*11440*/  STL [R1+0x30], R6 ;  /* 0x0000300601007387 */ /* 0x0001e80000100800 */
[----:B0-----:R-:W5:Y:S04]  /*11450*/  LDL.LU R6, [R1+0x108] ;  /* 0x0001080001067983 */ /* 0x001f680000300800 */
[----:B------:R3:W-:Y:S01]  /*11460*/  STL [R1+0x2c], R16 ;  /* 0x00002c1001007387 */ /* 0x0007e20000100800 */
[----:B--2---:R-:W-:-:S02]  /*11470*/  IMAD R3, R27, UR23, RZ ;  /* 0x000000171b037c24 */ /* 0x004fc4000f8e02ff */
[----:B---3--:R-:W-:Y:S02]  /*11480*/  IMAD R16, R7, UR23, RZ ;  /* 0x0000001707107c24 */ /* 0x008fe4000f8e02ff */
[----:B------:R-:W2:Y:S04]  /*11490*/  LDL.LU R7, [R1+0x128] ;  /* 0x0001280001077983 */ /* 0x000ea80000300800 */
[----:B------:R0:W-:Y:S04]  /*114a0*/  STL [R1+0x28], R3 ;  /* 0x0000280301007387 */ /* 0x0001e80000100800 */
[----:B------:R4:W-:Y:S01]  /*114b0*/  STL [R1+0x24], R16 ;  /* 0x0000241001007387 */ /* 0x0009e20000100800 */
[----:B0-----:R-:W-:-:S03]  /*114c0*/  IMAD R3, R8, UR23, RZ ;  /* 0x0000001708037c24 */ /* 0x001fc6000f8e02ff */
[----:B------:R-:W3:Y:S01]  /*114d0*/  LDL.LU R8, [R1+0x130] ;  /* 0x0001300001087983 */ /* 0x000ee20000300800 */
[----:B----4-:R-:W-:-:S03]  /*114e0*/  IMAD R16, R9, UR23, RZ ;  /* 0x0000001709107c24 */ /* 0x010fc6000f8e02ff */
[----:B------:R0:W-:Y:S04]  /*114f0*/  STL [R1+0x20], R3 ;  /* 0x0000200301007387 */ /* 0x0001e80000100800 */
[----:B------:R-:W4:Y:S04]  /*11500*/  LDL.LU R9, [R1+0x148] ;  /* 0x0001480001097983 */ /* 0x000f280000300800 */
[----:B------:R1:W-:Y:S01]  /*11510*/  STL [R1+0x1c], R16 ;  /* 0x00001c1001007387 */ /* 0x0003e20000100800 */
[----:B0-----:R-:W-:Y:S02]  /*11520*/  IMAD R3, R26, UR23, RZ ;  /* 0x000000171a037c24 */ /* 0x001fe4000f8e02ff */
[----:B-1----:R-:W-:-:S02]  /*11530*/  IMAD R16, R10, UR23, RZ ;  /* 0x000000170a107c24 */ /* 0x002fc4000f8e02ff */
[----:B------:R-:W4:Y:S04]  /*11540*/  LDL.LU R10, [R1+0x150] ;  /* 0x00015000010a7983 */ /* 0x000f280000300800 */
[----:B------:R5:W-:Y:S04]  /*11550*/  STL [R1+0x18], R3 ;  /* 0x0000180301007387 */ /* 0x000be80000100800 */
[----:B------:R0:W-:Y:S01]  /*11560*/  STL [R1+0x14], R16 ;  /* 0x0000141001007387 */ /* 0x0001e20000100800 */
[----:B-----5:R-:W-:-:S03]  /*11570*/  IMAD R3, R11, UR23, RZ ;  /* 0x000000170b037c24 */ /* 0x020fc6000f8e02ff */
[----:B------:R-:W5:Y:S01]  /*11580*/  LDL.LU R11, [R1+0x158] ;  /* 0x00015800010b7983 */ /* 0x000f620000300800 */
[----:B0-----:R-:W-:-:S03]  /*11590*/  IMAD R16, R25, UR23, RZ ;  /* 0x0000001719107c24 */ /* 0x001fc6000f8e02ff */
[----:B------:R0:W-:Y:S02]  /*115a0*/  STL [R1+0x10], R3 ;  /* 0x0000100301007387 */ /* 0x0001e40000100800 */
[----:B0-----:R-:W-:Y:S02]  /*115b0*/  IMAD R3, R12, UR23, RZ ;  /* 0x000000170c037c24 */ /* 0x001fe4000f8e02ff */
[----:B------:R-:W5:Y:S04]  /*115c0*/  LDL.LU R12, [R1+0x160] ;  /* 0x00016000010c7983 */ /* 0x000f680000300800 */
[----:B------:R-:W-:Y:S04]  /*115d0*/  STL [R1+0xc], R16 ;  /* 0x00000c1001007387 */ /* 0x000fe80000100800 */
[----:B------:R0:W-:Y:S02]  /*115e0*/  STL [R1+0x8], R3 ;  /* 0x0000080301007387 */ /* 0x0001e40000100800 */
[----:B0-----:R-:W-:-:S02]  /*115f0*/  IMAD R3, R13, UR23, RZ ;  /* 0x000000170d037c24 */ /* 0x001fc4000f8e02ff */
[----:B------:R-:W5:Y:S01]  /*11600*/  LDL.LU R13, [R1+0x16c] ;  /* 0x00016c00010d7983 */ /* 0x000f620000300800 */
[----:B------:R-:W-:Y:S02]  /*11610*/  IMAD R16, R24, UR23, RZ ;  /* 0x0000001718107c24 */ /* 0x000fe4000f8e02ff */
[----:B------:R-:W-:-:S03]  /*11620*/  IMAD R29, R14, UR23, RZ ;  /* 0x000000170e1d7c24 */ /* 0x000fc6000f8e02ff */
[----:B------:R-:W-:Y:S04]  /*11630*/  STL [R1+0x4], R16 ;  /* 0x0000041001007387 */ /* 0x000fe80000100800 */
[----:B------:R0:W-:Y:S04]  /*11640*/  STL [R1], R3 ;  /* 0x0000000301007387 */ /* 0x0001e80000100800 */
[----:B------:R-:W5:Y:S04]  /*11650*/  LDL.LU R14, [R1+0x184] ;  /* 0x00018400010e7983 */ /* 0x000f680000300800 */
[----:B------:R-:W-:Y:S01]  /*11660*/  STL [R1+0x5474], R29 ;  /* 0x0054741d01007387 */ /* 0x000fe20000100800 */
[----:B0-----:R-:W-:-:S03]  /*11670*/  IMAD R3, R15, UR23, RZ ;  /* 0x000000170f037c24 */ /* 0x001fc6000f8e02ff */
[----:B------:R-:W5:Y:S04]  /*11680*/  LDL.LU R15, [R1+0x18c] ;  /* 0x00018c00010f7983 */ /* 0x000f680000300800 */
[----:B------:R-:W5:Y:S01]  /*11690*/  LDL.LU R24, [R1+0x1a0] ;  /* 0x0001a00001187983 */ /* 0x000f620000300800 */
[----:B------:R-:W-:-:S03]  /*116a0*/  IMAD R4, R4, UR23, RZ ;  /* 0x0000001704047c24 */ /* 0x000fc6000f8e02ff */
[----:B------:R-:W-:Y:S04]  /*116b0*/  STL [R1+0x5470], R3 ;  /* 0x0054700301007387 */ /* 0x000fe80000100800 */
[----:B------:R-:W5:Y:S01]  /*116c0*/  LDL.LU R25, [R1+0x1ac] ;  /* 0x0001ac0001197983 */ /* 0x000f620000300800 */
[----:B------:R-:W-:-:S03]  /*116d0*/  IMAD R5, R5, UR23, RZ ;  /* 0x0000001705057c24 */ /* 0x000fc6000f8e02ff */
[----:B------:R-:W-:Y:S04]  /*116e0*/  STL [R1+0x546c], R4 ;  /* 0x00546c0401007387 */ /* 0x000fe80000100800 */
[----:B------:R-:W-:Y:S04]  /*116f0*/  STL [R1+0x5468], R5 ;  /* 0x0054680501007387 */ /* 0x000fe80000100800 */
[----:B------:R-:W5:Y:S01]  /*11700*/  LDL.LU R28, [R1+0x1b4] ;  /* 0x0001b400011c7983 */ /* 0x000f620000300800 */
[----:B------:R-:W-:-:S05]  /*11710*/  IMAD R6, R6, UR23, RZ ;  /* 0x0000001706067c24 */ /* 0x000fca000f8e02ff */
[----:B------:R-:W-:Y:S01]  /*11720*/  STL [R1+0x5464], R6 ;  /* 0x0054640601007387 */ /* 0x000fe20000100800 */
[----:B--2---:R-:W-:-:S05]  /*11730*/  IMAD R7, R7, UR23, RZ ;  /* 0x0000001707077c24 */ /* 0x004fca000f8e02ff */
[----:B------:R-:W-:Y:S01]  /*11740*/  STL [R1+0x5460], R7 ;  /* 0x0054600701007387 */ /* 0x000fe20000100800 */
[----:B---3--:R-:W-:-:S05]  /*11750*/  IMAD R8, R8, UR23, RZ ;  /* 0x0000001708087c24 */ /* 0x008fca000f8e02ff */
[----:B------:R-:W-:Y:S04]  /*11760*/  STL [R1+0x545c], R8 ;  /* 0x00545c0801007387 */ /* 0x000fe80000100800 */
[----:B------:R-:W2:Y:S01]  /*11770*/  LDL.LU R19, [R1+0x1c8] ;  /* 0x0001c80001137983 */ /* 0x000ea20000300800 */
[----:B----4-:R-:W-:-:S05]  /*11780*/  IMAD R9, R9, UR23, RZ ;  /* 0x0000001709097c24 */ /* 0x010fca000f8e02ff */
[----:B------:R-:W-:Y:S01]  /*11790*/  STL [R1+0x5478], R9 ;  /* 0x0054780901007387 */ /* 0x000fe20000100800 */
[----:B------:R-:W-:-:S05]  /*117a0*/  IMAD R10, R10, UR23, RZ ;  /* 0x000000170a0a7c24 */ /* 0x000fca000f8e02ff */
[----:B------:R-:W-:Y:S04]  /*117b0*/  STL [R1+0x547c], R10 ;  /* 0x00547c0a01007387 */ /* 0x000fe80000100800 */
[----:B------:R-:W3:Y:S01]  /*117c0*/  LDL.LU R20, [R1+0x1d0] ;  /* 0x0001d00001147983 */ /* 0x000ee20000300800 */
[----:B-----5:R-:W-:-:S05]  /*117d0*/  IMAD R11, R11, UR23, RZ ;  /* 0x000000170b0b7c24 */ /* 0x020fca000f8e02ff */
[----:B------:R-:W-:Y:S04]  /*117e0*/  STL [R1+0x5480], R11 ;  /* 0x0054800b01007387 */ /* 0x000fe80000100800 */
[----:B------:R-:W4:Y:S01]  /*117f0*/  LDL.LU R21, [R1+0x1e8] ;  /* 0x0001e80001157983 */ /* 0x000f220000300800 */
[----:B------:R-:W-:-:S05]  /*11800*/  IMAD R12, R12, UR23, RZ ;  /* 0x000000170c0c7c24 */ /* 0x000fca000f8e02ff */
[----:B------:R-:W-:Y:S01]  /*11810*/  STL [R1+0x5484], R12 ;  /* 0x0054840c01007387 */ /* 0x000fe20000100800 */
[----:B------:R-:W-:-:S05]  /*11820*/  IMAD R13, R13, UR23, RZ ;  /* 0x000000170d0d7c24 */ /* 0x000fca000f8e02ff */
[----:B------:R-:W-:Y:S04]  /*11830*/  STL [R1+0x5488], R13 ;  /* 0x0054880d01007387 */ /* 0x000fe80000100800 */
[----:B------:R-:W5:Y:S01]  /*11840*/  LDL.LU R23, [R1+0x1f0] ;  /* 0x0001f00001177983 */ /* 0x000f620000300800 */
[----:B------:R-:W-:Y:S02]  /*11850*/  IMAD R14, R14, UR23, RZ ;  /* 0x000000170e0e7c24 */ /* 0x000fe4000f8e02ff */
[----:B------:R-:W-:-:S03]  /*11860*/  IMAD R15, R15, UR23, RZ ;  /* 0x000000170f0f7c24 */ /* 0x000fc6000f8e02ff */
[----:B------:R-:W-:Y:S01]  /*11870*/  STL [R1+0x548c], R14 ;  /* 0x00548c0e01007387 */ /* 0x000fe20000100800 */
[----:B------:R-:W-:-:S03]  /*11880*/  IMAD R16, R24, UR23, RZ ;  /* 0x0000001718107c24 */ /* 0x000fc6000f8e02ff */
[----:B------:R-:W-:Y:S04]  /*11890*/  STL [R1+0x5490], R15 ;  /* 0x0054900f01007387 */ /* 0x000fe80000100800 */
[----:B------:R-:W5:Y:S01]  /*118a0*/  LDL.LU R24, [R1+0x204] ;  /* 0x0002040001187983 */ /* 0x000f620000300800 */
[----:B------:R-:W-:-:S03]  /*118b0*/  IMAD R17, R25, UR23, RZ ;  /* 0x0000001719117c24 */ /* 0x000fc6000f8e02ff */
[----:B------:R-:W-:Y:S04]  /*118c0*/  STL [R1+0x5494], R16 ;  /* 0x0054941001007387 */ /* 0x000fe80000100800 */
[----:B------:R-:W5:Y:S04]  /*118d0*/  LDL.LU R25, [R1+0x20c] ;  /* 0x00020c0001197983 */ /* 0x000f680000300800 */
[----:B------:R-:W5:Y:S04]  /*118e0*/  LDL.LU R26, [R1+0x214] ;  /* 0x00021400011a7983 */ /* 0x000f680000300800 */
[----:B------:R-:W5:Y:S04]  /*118f0*/  LDL.LU R27, [R1+0x21c] ;  /* 0x00021c00011b7983 */ /* 0x000f680000300800 */
[----:B------:R0:W-:Y:S01]  /*11900*/  STL [R1+0x5498], R17 ;  /* 0x0054981101007387 */ /* 0x0001e20000100800 */
[----:B------:R-:W-:-:S03]  /*11910*/  IMAD R18, R28, UR23, RZ ;  /* 0x000000171c127c24 */ /* 0x000fc6000f8e02ff */
[----:B0-----:R-:W5:Y:S04]  /*11920*/  LDL.LU R17, [R1+0x228] ;  /* 0x0002280001117983 */ /* 0x001f680000300800 */
[----:B------:R-:W5:Y:S04]  /*11930*/  LDL.LU R16, [R1+0x224] ;  /* 0x0002240001107983 */ /* 0x000f680000300800 */
[----:B------:R-:W5:Y:S04]  /*11940*/  LDL.LU R28, [R1+0x220] ;  /* 0x00022000011c7983 */ /* 0x000f680000300800 */
[----:B------:R-:W5:Y:S04]  /*11950*/  LDL.LU R6, [R1+0x218] ;  /* 0x0002180001067983 */ /* 0x000f680000300800 */
[----:B------:R0:W-:Y:S04]  /*11960*/  STL [R1+0x549c], R18 ;  /* 0x00549c1201007387 */ /* 0x0001e80000100800 */
[----:B------:R-:W5:Y:S04]  /*11970*/  LDL.LU R4, [R1+0x210] ;  /* 0x0002100001047983 */ /* 0x000f680000300800 */
[----:B------:R-:W5:Y:S04]  /*11980*/  LDL.LU R14, [R1+0x208] ;  /* 0x00020800010e7983 */ /* 0x000f680000300800 */
[----:B------:R-:W5:Y:S04]  /*11990*/  LDL.LU R13, [R1+0x200] ;  /* 0x00020000010d7983 */ /* 0x000f680000300800 */
[----:B------:R-:W5:Y:S01]  /*119a0*/  LDL.LU R3, [R1+0x1fc] ;  /* 0x0001fc0001037983 */ /* 0x000f620000300800 */
[----:B--2---:R-:W-:-:S05]  /*119b0*/  IMAD R19, R19, UR23, RZ ;  /* 0x0000001713137c24 */ /* 0x004fca000f8e02ff */
[----:B------:R-:W-:Y:S01]  /*119c0*/  STL [R1+0x54a0], R19 ;  /* 0x0054a01301007387 */ /* 0x000fe20000100800 */
[----:B---3--:R-:W-:-:S05]  /*119d0*/  IMAD R20, R20, UR23, RZ ;  /* 0x0000001714147c24 */ /* 0x008fca000f8e02ff */
[----:B------:R-:W-:Y:S04]  /*119e0*/  STL [R1+0x54a4], R20 ;  /* 0x0054a41401007387 */ /* 0x000fe80000100800 */
[----:B------:R-:W2:Y:S04]  /*119f0*/  LDL.LU R29, [R1+0x1f8] ;  /* 0x0001f800011d7983 */ /* 0x000ea80000300800 */
[----:B------:R-:W3:Y:S01]  /*11a00*/  LDL.LU R15, [R1+0x1f4] ;  /* 0x0001f400010f7983 */ /* 0x000ee20000300800 */
[----:B----4-:R-:W-:-:S03]  /*11a10*/  IMAD R21, R21, UR23, RZ ;  /* 0x0000001715157c24 */ /* 0x010fc6000f8e02ff */
[----:B------:R-:W4:Y:S04]  /*11a20*/  LDL.LU R12, [R1+0x1ec] ;  /* 0x0001ec00010c7983 */ /* 0x000f280000300800 */
[----:B------:R-:W4:Y:S04]  /*11a30*/  LDL.LU R5, [R1+0x1e4] ;  /* 0x0001e40001057983 */ /* 0x000f280000300800 */
[----:B------:R-:W-:Y:S04]  /*11a40*/  STL [R1+0x54a8], R21 ;  /* 0x0054a81501007387 */ /* 0x000fe80000100800 */
[----:B------:R-:W4:Y:S04]  /*11a50*/  LDL.LU R11, [R1+0x1e0] ;  /* 0x0001e000010b7983 */ /* 0x000f280000300800 */
[----:B------:R-:W4:Y:S01]  /*11a60*/  LDL.LU R7, [R1+0x1dc] ;  /* 0x0001dc0001077983 */ /* 0x000f220000300800 */
[----:B-----5:R-:W-:-:S05]  /*11a70*/  IMAD R23, R23, UR23, RZ ;  /* 0x0000001717177c24 */ /* 0x020fca000f8e02ff */
[----:B------:R-:W-:Y:S04]  /*11a80*/  STL [R1+0x54ac], R23 ;  /* 0x0054ac1701007387 */ /* 0x000fe80000100800 */
[----:B------:R-:W5:Y:S04]  /*11a90*/  LDL.LU R10, [R1+0x1d8] ;  /* 0x0001d800010a7983 */ /* 0x000f680000300800 */
[----:B------:R-:W5:Y:S01]  /*11aa0*/  LDL.LU R9, [R1+0x1d4] ;  /* 0x0001d40001097983 */ /* 0x000f620000300800 */
[----:B------:R-:W-:-:S05]  /*11ab0*/  IMAD R24, R24, UR23, RZ ;  /* 0x0000001718187c24 */ /* 0x000fca000f8e02ff */
[----:B------:R-:W-:Y:S04]  /*11ac0*/  STL [R1+0x54b0], R24 ;  /* 0x0054b01801007387 */ /* 0x000fe80000100800 */
[----:B------:R-:W5:Y:S01]  /*11ad0*/  LDL.LU R8, [R1+0x1cc] ;  /* 0x0001cc0001087983 */ /* 0x000f620000300800 */
[----:B0-----:R-:W-:Y:S02]  /*11ae0*/  IMAD R18, R17, UR23, RZ ;  /* 0x0000001711127c24 */ /* 0x001fe4000f8e02ff */
[----:B------:R-:W-:-:S03]  /*11af0*/  IMAD R17, R16, UR23, RZ ;  /* 0x0000001710117c24 */ /* 0x000fc6000f8e02ff */
[----:B------:R-:W-:Y:S01]  /*11b00*/  STL [R1+0x34], R18 ;  /* 0x0000341201007387 */ /* 0x000fe20000100800 */
[----:B------:R-:W-:-:S03]  /*11b10*/  IMAD R16, R28, UR23, RZ ;  /* 0x000000171c107c24 */ /* 0x000fc6000f8e02ff */
[----:B------:R-:W5:Y:S04]  /*11b20*/  LDL.LU R28, [R1+0x1c4] ;  /* 0x0001c400011c7983 */ /* 0x000f680000300800 */
[----:B------:R0:W-:Y:S04]  /*11b30*/  STL [R1+0x3c], R17 ;  /* 0x00003c1101007387 */ /* 0x0001e80000100800 */
[----:B------:R1:W-:Y:S01]  /*11b40*/  STL [R1+0x40], R16 ;  /* 0x0000401001007387 */ /* 0x0003e20000100800 */
[----:B0-----:R-:W-:Y:S02]  /*11b50*/  IMAD R17, R6, UR23, RZ ;  /* 0x0000001706117c24 */ /* 0x001fe4000f8e02ff */
[----:B------:R-:W-:Y:S01]  /*11b60*/  IMAD R14, R14, UR23, RZ ;  /* 0x000000170e0e7c24 */ /* 0x000fe2000f8e02ff */
[----:B------:R-:W5:Y:S01]  /*11b70*/  LDL.LU R6, [R1+0x1c0] ;  /* 0x0001c00001067983 */ /* 0x000f620000300800 */
[----:B-1----:R-:W-:-:S02]  /*11b80*/  IMAD R16, R4, UR23, RZ ;  /* 0x0000001704107c24 */ /* 0x002fc4000f8e02ff */
[----:B------:R-:W-:Y:S01]  /*11b90*/  IMAD R13, R13, UR23, RZ ;  /* 0x000000170d0d7c24 */ /* 0x000fe2000f8e02ff */
[----:B------:R-:W-:Y:S01]  /*11ba0*/  STL [R1+0x48], R17 ;  /* 0x0000481101007387 */ /* 0x000fe20000100800 */
[----:B------:R-:W-:-:S03]  /*11bb0*/  IMAD R3, R3, UR23, RZ ;  /* 0x0000001703037c24 */ /* 0x000fc6000f8e02ff */
[----:B------:R-:W5:Y:S04]  /*11bc0*/  LDL.LU R4, [R1+0x1bc] ;  /* 0x0001bc0001047983 */ /* 0x000f680000300800 */
[----:B------:R-:W-:Y:S04]  /*11bd0*/  STL [R1+0x60], R16 ;  /* 0x0000601001007387 */ /* 0x000fe80000100800 */
[----:B------:R0:W-:Y:S04]  /*11be0*/  STL [R1+0x84], R14 ;  /* 0x0000840e01007387 */ /* 0x0001e80000100800 */
[----:B0-----:R-:W5:Y:S04]  /*11bf0*/  LDL.LU R14, [R1+0x1b8] ;  /* 0x0001b800010e7983 */ /* 0x001f680000300800 */
[----:B------:R0:W-:Y:S04]  /*11c00*/  STL [R1+0x90], R13 ;  /* 0x0000900d01007387 */ /* 0x0001e80000100800 */
[----:B0-----:R-:W5:Y:S04]  /*11c10*/  LDL.LU R13, [R1+0x1b0] ;  /* 0x0001b000010d7983 */ /* 0x001f680000300800 */
[----:B------:R0:W-:Y:S04]  /*11c20*/  STL [R1+0x94], R3 ;  /* 0x0000940301007387 */ /* 0x0001e80000100800 */
[----:B0-----:R-:W5:Y:S01]  /*11c30*/  LDL.LU R3, [R1+0x1a8] ;  /* 0x0001a80001037983 */ /* 0x001f620000300800 */
[----:B--2---:R-:W-:-:S03]  /*11c40*/  IMAD R17, R29, UR23, RZ ;  /* 0x000000171d117c24 */ /* 0x004fc6000f8e02ff */
[----:B------:R-:W2:Y:S01]  /*11c50*/  LDL.LU R29, [R1+0x1a4] ;  /* 0x0001a400011d7983 */ /* 0x000ea20000300800 */
[----:B---3--:R-:W-:-:S03]  /*11c60*/  IMAD R16, R15, UR23, RZ ;  /* 0x000000170f107c24 */ /* 0x008fc6000f8e02ff */
[----:B------:R-:W-:Y:S01]  /*11c70*/  STL [R1+0xb4], R17 ;  /* 0x0000b41101007387 */ /* 0x000fe20000100800 */
[----:B----4-:R-:W-:-:S03]  /*11c80*/  IMAD R12, R12, UR23, RZ ;  /* 0x000000170c0c7c24 */ /* 0x010fc6000f8e02ff */
[----:B------:R-:W-:Y:S01]  /*11c90*/  STL [R1+0xc0], R16 ;  /* 0x0000c01001007387 */ /* 0x000fe20000100800 */
[----:B------:R-:W-:-:S03]  /*11ca0*/  IMAD R15, R5, UR23, RZ ;  /* 0x00000017050f7c24 */ /* 0x000fc6000f8e02ff */
[----:B------:R-:W3:Y:S04]  /*11cb0*/  LDL.LU R5, [R1+0x19c] ;  /* 0x00019c0001057983 */ /* 0x000ee80000300800 */
[----:B------:R0:W-:Y:S04]  /*11cc0*/  STL [R1+0xd8], R12 ;  /* 0x0000d80c01007387 */ /* 0x0001e80000100800 */
[----:B------:R-:W-:Y:S04]  /*11cd0*/  STL [R1+0xe0], R15 ;  /* 0x0000e00f01007387 */ /* 0x000fe80000100800 */
[----:B------:R-:W4:Y:S01]  /*11ce0*/  LDL.LU R20, [R1+0x198] ;  /* 0x0001980001147983 */ /* 0x000f220000300800 */
[----:B0-----:R-:W-:-:S02]  /*11cf0*/  IMAD R12, R11, UR23, RZ ;  /* 0x000000170b0c7c24 */ /* 0x001fc4000f8e02ff */
[----:B------:R-:W-:-:S03]  /*11d00*/  IMAD R11, R7, UR23, RZ ;  /* 0x00000017070b7c24 */ /* 0x000fc6000f8e02ff */
[----:B------:R0:W-:Y:S04]  /*11d10*/  STL [R1+0xf0], R12 ;  /* 0x0000f00c01007387 */ /* 0x0001e80000100800 */
[----:B------:R-:W4:Y:S04]  /*11d20*/  LDL.LU R7, [R1+0x194] ;  /* 0x0001940001077983 */ /* 0x000f280000300800 */
[----:B------:R1:W-:Y:S04]  /*11d30*/  STL [R1+0xf8], R11 ;  /* 0x0000f80b01007387 */ /* 0x0003e80000100800 */
[----:B0-----:R-:W4:Y:S01]  /*11d40*/  LDL.LU R12, [R1+0x190] ;  /* 0x00019000010c7983 */ /* 0x001f220000300800 */
[----:B-----5:R-:W-:-:S02]  /*11d50*/  IMAD R10, R10, UR23, RZ ;  /* 0x000000170a0a7c24 */ /* 0x020fc4000f8e02ff */
[----:B------:R-:W-:-:S03]  /*11d60*/  IMAD R9, R9, UR23, RZ ;  /* 0x0000001709097c24 */ /* 0x000fc6000f8e02ff */
[----:B------:R0:W-:Y:S04]  /*11d70*/  STL [R1+0x100], R10 ;  /* 0x0001000a01007387 */ /* 0x0001e80000100800 */
[----:B------:R-:W5:Y:S04]  /*11d80*/  LDL.LU R19, [R1+0x188] ;  /* 0x0001880001137983 */ /* 0x000f680000300800 */
[----:B------:R-:W5:Y:S04]  /*11d90*/  LDL.LU R18, [R1+0x180] ;  /* 0x0001800001127983 */ /* 0x000f680000300800 */
[----:B------:R-:W-:Y:S04]  /*11da0*/  STL [R1+0x108], R9 ;  /* 0x0001080901007387 */ /* 0x000fe80000100800 */
[----:B-1----:R-:W5:Y:S01]  /*11db0*/  LDL.LU R11, [R1+0x17c] ;  /* 0x00017c00010b7983 */ /* 0x002f620000300800 */
[----:B------:R-:W-:-:S03]  /*11dc0*/  IMAD R8, R8, UR23, RZ ;  /* 0x0000001708087c24 */ /* 0x000fc6000f8e02ff */
[----:B------:R-:W5:Y:S04]  /*11dd0*/  LDL.LU R17, [R1+0x178] ;  /* 0x0001780001117983 */ /* 0x000f680000300800 */
[----:B------:R-:W5:Y:S04]  /*11de0*/  LDL.LU R16, [R1+0x174] ;  /* 0x0001740001107983 */ /* 0x000f680000300800 */
[----:B------:R1:W-:Y:S04]  /*11df0*/  STL [R1+0x128], R8 ;  /* 0x0001280801007387 */ /* 0x0003e80000100800 */
[----:B0-----:R-:W5:Y:S01]  /*11e00*/  LDL.LU R10, [R1+0x170] ;  /* 0x00017000010a7983 */ /* 0x001f620000300800 */
[----:B-1----:R-:W-:-:S03]  /*11e10*/  IMAD R8, R28, UR23, RZ ;  /* 0x000000171c087c24 */ /* 0x002fc6000f8e02ff */
[----:B------:R-:W5:Y:S04]  /*11e20*/  LDL.LU R28, [R1+0x168] ;  /* 0x00016800011c7983 */ /* 0x000f680000300800 */
[----:B------:R0:W-:Y:S04]  /*11e30*/  STL [R1+0x130], R8 ;  /* 0x0001300801007387 */ /* 0x0001e80000100800 */
[----:B------:R-:W5:Y:S01]  /*11e40*/  LDL.LU R9, [R1+0x164] ;  /* 0x0001640001097983 */ /* 0x000f620000300800 */
[----:B------:R-:W-:-:S05]  /*11e50*/  IMAD R6, R6, UR23, RZ ;  /* 0x0000001706067c24 */ /* 0x000fca000f8e02ff */
[----:B------:R1:W-:Y:S01]  /*11e60*/  STL [R1+0x148], R6 ;  /* 0x0001480601007387 */ /* 0x0003e20000100800 */
[----:B------:R-:W-:-:S03]  /*11e70*/  IMAD R4, R4, UR23, RZ ;  /* 0x0000001704047c24 */ /* 0x000fc6000f8e02ff */
[----:B0-----:R-:W5:Y:S04]  /*11e80*/  LDL.LU R8, [R1+0x15c] ;  /* 0x00015c0001087983 */ /* 0x001f680000300800 */
[----:B-1----:R-:W5:Y:S04]  /*11e90*/  LDL.LU R6, [R1+0x154] ;  /* 0x0001540001067983 */ /* 0x002f680000300800 */
[----:B------:R0:W-:Y:S01]  /*11ea0*/  STL [R1+0x150], R4 ;  /* 0x0001500401007387 */ /* 0x0001e20000100800 */
[----:B------:R-:W-:-:S03]  /*11eb0*/  IMAD R15, R14, UR23, RZ ;  /* 0x000000170e0f7c24 */ /* 0x000fc6000f8e02ff */
[----:B0-----:R-:W5:Y:S04]  /*11ec0*/  LDL.LU R4, [R1+0x14c] ;  /* 0x00014c0001047983 */ /* 0x001f680000300800 */
[----:B------:R0:W-:Y:S01]  /*11ed0*/  STL [R1+0x158], R15 ;  /* 0x0001580f01007387 */ /* 0x0001e20000100800 */
[----:B------:R-:W-:Y:S02]  /*11ee0*/  IMAD R13, R13, UR23, RZ ;  /* 0x000000170d0d7c24 */ /* 0x000fe4000f8e02ff */
[----:B------:R-:W-:Y:S02]  /*11ef0*/  IMAD R14, R3, UR23, RZ ;  /* 0x00000017030e7c24 */ /* 0x000fe4000f8e02ff */
[----:B------:R-:W5:Y:S04]  /*11f00*/  LDL.LU R3, [R1+0x144] ;  /* 0x0001440001037983 */ /* 0x000f680000300800 */
[----:B------:R-:W-:Y:S04]  /*11f10*/  STL [R1+0x160], R13 ;  /* 0x0001600d01007387 */ /* 0x000fe80000100800 */
[----:B------:R1:W-:Y:S04]  /*11f20*/  STL [R1+0x16c], R14 ;  /* 0x00016c0e01007387 */ /* 0x0003e80000100800 */
[----:B0-----:R-:W5:Y:S04]  /*11f30*/  LDL.LU R15, [R1+0x140] ;  /* 0x00014000010f7983 */ /* 0x001f680000300800 */
[----:B-1----:R-:W5:Y:S01]  /*11f40*/  LDL.LU R14, [R1+0x13c] ;  /* 0x00013c00010e7983 */ /* 0x002f620000300800 */
[----:B--2---:R-:W-:-:S05]  /*11f50*/  IMAD R13, R29, UR23, RZ ;  /* 0x000000171d0d7c24 */ /* 0x004fca000f8e02ff */
[----:B------:R0:W-:Y:S04]  /*11f60*/  STL [R1+0x184], R13 ;  /* 0x0001840d01007387 */ /* 0x0001e80000100800 */
[----:B------:R-:W2:Y:S01]  /*11f70*/  LDL.LU R29, [R1+0x138] ;  /* 0x00013800011d7983 */ /* 0x000ea20000300800 */
[----:B---3--:R-:W-:-:S03]  /*11f80*/  IMAD R21, R5, UR23, RZ ;  /* 0x0000001705157c24 */ /* 0x008fc6000f8e02ff */
[----:B0-----:R-:W3:Y:S04]  /*11f90*/  LDL.LU R13, [R1+0x134] ;  /* 0x00013400010d7983 */ /* 0x001ee80000300800 */
[----:B------:R-:W3:Y:S04]  /*11fa0*/  LDL.LU R5, [R1+0x12c] ;  /* 0x00012c0001057983 */ /* 0x000ee80000300800 */
[----:B------:R4:W-:Y:S02]  /*11fb0*/  STL [R1+0x18c], R21 ;  /* 0x00018c1501007387 */ /* 0x0009e40000100800 */
[----:B----4-:R-:W-:-:S02]  /*11fc0*/  IMAD R21, R20, UR23, RZ ;  /* 0x0000001714157c24 */ /* 0x010fc4000f8e02ff */
[----:B------:R-:W-:Y:S02]  /*11fd0*/  IMAD R20, R7, UR23, RZ ;  /* 0x0000001707147c24 */ /* 0x000fe4000f8e02ff */
[----:B------:R-:W4:Y:S04]  /*11fe0*/  LDL.LU R7, [R1+0x124] ;  /* 0x0001240001077983 */ /* 0x000f280000300800 */
[----:B------:R0:W-:Y:S04]  /*11ff0*/  STL [R1+0x198], R21 ;  /* 0x0001981501007387 */ /* 0x0001e80000100800 */
[----:B------:R5:W-:Y:S01]  /*12000*/  STL [R1+0x194], R20 ;  /* 0x0001941401007387 */ /* 0x000be20000100800 */
[----:B0-----:R-:W-:-:S03]  /*12010*/  IMAD R21, R12, UR23, RZ ;  /* 0x000000170c157c24 */ /* 0x001fc6000f8e02ff */
[----:B------:R-:W4:Y:S01]  /*12020*/  LDL.LU R12, [R1+0x120] ;  /* 0x00012000010c7983 */ /* 0x000f220000300800 */
[----:B-----5:R-:W-:-:S03]  /*12030*/  IMAD R20, R19, UR23, RZ ;  /* 0x0000001713147c24 */ /* 0x020fc6000f8e02ff */
[----:B------:R-:W-:Y:S04]  /*12040*/  STL [R1+0x190], R21 ;  /* 0x0001901501007387 */ /* 0x000fe80000100800 */
[----:B------:R-:W-:Y:S01]  /*12050*/  STL [R1+0x188], R20 ;  /* 0x0001881401007387 */ /* 0x000fe20000100800 */
[----:B------:R-:W-:-:S03]  /*12060*/  IMAD R19, R11, UR23, RZ ;  /* 0x000000170b137c24 */ /* 0x000fc6000f8e02ff */
[----:B------:R-:W5:Y:S01]  /*12070*/  LDL.LU R11, [R1+0x11c] ;  /* 0x00011c00010b7983 */ /* 0x000f620000300800 */
[----:B------:R-:W-:-:S05]  /*12080*/  IMAD R18, R18, UR23, RZ ;  /* 0x0000001712127c24 */ /* 0x000fca000f8e02ff */
[----:B------:R0:W-:Y:S04]  /*12090*/  STL [R1+0x180], R18 ;  /* 0x0001801201007387 */ /* 0x0001e80000100800 */
[----:B------:R-:W-:Y:S01]  /*120a0*/  STL [R1+0x17c], R19 ;  /* 0x00017c1301007387 */ /* 0x000fe20000100800 */
[----:B0-----:R-:W-:Y:S02]  /*120b0*/  IMAD R18, R17, UR23, RZ ;  /* 0x0000001711127c24 */ /* 0x001fe4000f8e02ff */
[----:B------:R-:W-:Y:S02]  /*120c0*/  IMAD R17, R16, UR23, RZ ;  /* 0x0000001710117c24 */ /* 0x000fe4000f8e02ff */
[----:B------:R-:W-:Y:S01]  /*120d0*/  IMAD R16, R10, UR23, RZ ;  /* 0x000000170a107c24 */ /* 0x000fe2000f8e02ff */
[----:B------:R-:W-:Y:S04]  /*120e0*/  STL [R1+0x178], R18 ;  /* 0x0001781201007387 */ /* 0x000fe80000100800 */
[----:B------:R-:W5:Y:S04]  /*120f0*/  LDL.LU R10, [R1+0x118] ;  /* 0x00011800010a7983 */ /* 0x000f680000300800 */
[----:B------:R0:W-:Y:S04]  /*12100*/  STL [R1+0x174], R17 ;  /* 0x0001741101007387 */ /* 0x0001e80000100800 */
[----:B------:R1:W-:Y:S01]  /*12110*/  STL [R1+0x170], R16 ;  /* 0x0001701001007387 */ /* 0x0003e20000100800 */
[----:B0-----:R-:W-:-:S03]  /*12120*/  IMAD R17, R28, UR23, RZ ;  /* 0x000000171c117c24 */ /* 0x001fc6000f8e02ff */
[----:B------:R-:W5:Y:S01]  /*12130*/  LDL.LU R28, [R1+0x114] ;  /* 0x00011400011c7983 */ /* 0x000f620000300800 */
[----:B-1----:R-:W-:-:S03]  /*12140*/  IMAD R16, R9, UR23, RZ ;  /* 0x0000001709107c24 */ /* 0x002fc6000f8e02ff */
[----:B------:R-:W-:Y:S04]  /*12150*/  STL [R1+0x168], R17 ;  /* 0x0001681101007387 */ /* 0x000fe80000100800 */
[----:B------:R-:W5:Y:S01]  /*12160*/  LDL.LU R9, [R1+0x110] ;  /* 0x0001100001097983 */ /* 0x000f620000300800 */
[----:B------:R-:W-:-:S03]  /*12170*/  IMAD R8, R8, UR23, RZ ;  /* 0x0000001708087c24 */ /* 0x000fc6000f8e02ff */
[----:B------:R-:W-:Y:S01]  /*12180*/  STL [R1+0x164], R16 ;  /* 0x0001641001007387 */ /* 0x000fe20000100800 */
[----:B------:R-:W-:-:S03]  /*12190*/  IMAD R6, R6, UR23, RZ ;  /* 0x0000001706067c24 */ /* 0x000fc6000f8e02ff */
[----:B------:R0:W-:Y:S04]  /*121a0*/  STL [R1+0x15c], R8 ;  /* 0x00015c0801007387 */ /* 0x0001e80000100800 */
[----:B0-----:R-:W5:Y:S01]  /*121b0*/  LDL.LU R8, [R1+0x10c] ;  /* 0x00010c0001087983 */ /* 0x001f620000300800 */
[----:B------:R-:W-:-:S03]  /*121c0*/  IMAD R4, R4, UR23, RZ ;  /* 0x0000001704047c24 */ /* 0x000fc6000f8e02ff */
[----:B------:R0:W-:Y:S04]  /*121d0*/  STL [R1+0x154], R6 ;  /* 0x0001540601007387 */ /* 0x0001e80000100800 */
[----:B0-----:R-:W5:Y:S04]  /*121e0*/  LDL.LU R6, [R1+0x104] ;  /* 0x0001040001067983 */ /* 0x001f680000300800 */
[----:B------:R0:W-:Y:S04]  /*121f0*/  STL [R1+0x14c], R4 ;  /* 0x00014c0401007387 */ /* 0x0001e80000100800 */
[----:B0-----:R-:W5:Y:S01]  /*12200*/  LDL.LU R4, [R1+0xfc] ;  /* 0x0000fc0001047983 */ /* 0x001f620000300800 */
[----:B------:R-:W-:-:S03]  /*12210*/  IMAD R17, R3, UR23, RZ ;  /* 0x0000001703117c24 */ /* 0x000fc6000f8e02ff */
[----:B------:R-:W5:Y:S04]  /*12220*/  LDL.LU R3, [R1+0xf4] ;  /* 0x0000f40001037983 */ /* 0x000f680000300800 */
[----:B------:R-:W-:Y:S01]  /*12230*/  STL [R1+0x144], R17 ;  /* 0x0001441101007387 */ /* 0x000fe20000100800 */
[----:B------:R-:W-:Y:S02]  /*12240*/  IMAD R16, R15, UR23, RZ ;  /* 0x000000170f107c24 */ /* 0x000fe4000f8e02ff */
[----:B------:R-:W-:-:S03]  /*12250*/  IMAD R14, R14, UR23, RZ ;  /* 0x000000170e0e7c24 */ /* 0x000fc6000f8e02ff */
[----:B------:R-:W-:Y:S01]  /*12260*/  STL [R1+0x140], R16 ;  /* 0x0001401001007387 */ /* 0x000fe20000100800 */
[----:B--2---:R-:W-:-:S03]  /*12270*/  IMAD R15, R29, UR23, RZ ;  /* 0x000000171d0f7c24 */ /* 0x004fc6000f8e02ff */
[----:B------:R-:W2:Y:S04]  /*12280*/  LDL.LU R29, [R1+0xec] ;  /* 0x0000ec00011d7983 */ /* 0x000ea80000300800 */
[----:B------:R3:W-:Y:S04]  /*12290*/  STL [R1+0x13c], R14 ;  /* 0x00013c0e01007387 */ /* 0x0007e80000100800 */
[----:B------:R-:W-:Y:S04]  /*122a0*/  STL [R1+0x138], R15 ;  /* 0x0001380f01007387 */ /* 0x000fe80000100800 */
[----:B------:R-:W2:Y:S01]  /*122b0*/  LDL.LU R20, [R1+0xe8] ;  /* 0x0000e80001147983 */ /* 0x000ea20000300800 */
[----:B---3--:R-:W-:-:S02]  /*122c0*/  IMAD R14, R13, UR23, RZ ;  /* 0x000000170d0e7c24 */ /* 0x008fc4000f8e02ff */
[----:B------:R-:W-:-:S03]  /*122d0*/  IMAD R13, R5, UR23, RZ ;  /* 0x00000017050d7c24 */ /* 0x000fc6000f8e02ff */
[----:B------:R-:W-:Y:S04]  /*122e0*/  STL [R1+0x134], R14 ;  /* 0x0001340e01007387 */ /* 0x000fe80000100800 */
[----:B------:R-:W3:Y:S04]  /*122f0*/  LDL.LU R5, [R1+0xe4] ;  /* 0x0000e40001057983 */ /* 0x000ee80000300800 */
[----:B------:R4:W-:Y:S02]  /*12300*/  STL [R1+0x12c], R13 ;  /* 0x00012c0d01007387 */ /* 0x0009e40000100800 */
[----:B----4-:R-:W-:-:S02]  /*12310*/  IMAD R13, R7, UR23, RZ ;  /* 0x00000017070d7c24 */ /* 0x010fc4000f8e02ff */
[----:B------:R-:W4:Y:S01]  /*12320*/  LDL.LU R7, [R1+0xdc] ;  /* 0x0000dc0001077983 */ /* 0x000f220000300800 */
[----:B------:R-:W-:-:S03]  /*12330*/  IMAD R12, R12, UR23, RZ ;  /* 0x000000170c0c7c24 */ /* 0x000fc6000f8e02ff */
[----:B------:R0:W-:Y:S04]  /*12340*/  STL [R1+0x124], R13 ;  /* 0x0001240d01007387 */ /* 0x0001e80000100800 */
[----:B------:R-:W4:Y:S04]  /*12350*/  LDL.LU R19, [R1+0xd4] ;  /* 0x0000d40001137983 */ /* 0x000f280000300800 */
[----:B------:R-:W4:Y:S04]  /*12360*/  LDL.LU R18, [R1+0xd0] ;  /* 0x0000d00001127983 */ /* 0x000f280000300800 */
[----:B------:R-:W-:Y:S04]  /*12370*/  STL [R1+0x120], R12 ;  /* 0x0001200c01007387 */ /* 0x000fe80000100800 */
[----:B------:R-:W4:Y:S01]  /*12380*/  LDL.LU R17, [R1+0xcc] ;  /* 0x0000cc0001117983 */ /* 0x000f220000300800 */
[----:B-----5:R-:W-:-:S03]  /*12390*/  IMAD R11, R11, UR23, RZ ;  /* 0x000000170b0b7c24 */ /* 0x020fc6000f8e02ff */
[----:B------:R-:W5:Y:S04]  /*123a0*/  LDL.LU R16, [R1+0xc8] ;  /* 0x0000c80001107983 */ /* 0x000f680000300800 */
[----:B------:R-:W5:Y:S04]  /*123b0*/  LDL.LU R15, [R1+0xc4] ;  /* 0x0000c400010f7983 */ /* 0x000f680000300800 */
[----:B------:R1:W-:Y:S04]  /*123c0*/  STL [R1+0x11c], R11 ;  /* 0x00011c0b01007387 */ /* 0x0003e80000100800 */
[----:B------:R-:W5:Y:S04]  /*123d0*/  LDL.LU R14, [R1+0xb8] ;  /* 0x0000b800010e7983 */ /* 0x000f680000300800 */
[----:B0-----:R-:W5:Y:S01]  /*123e0*/  LDL.LU R13, [R1+0xb0] ;  /* 0x0000b000010d7983 */ /* 0x001f620000300800 */
[----:B-1----:R-:W-:-:S05]  /*123f0*/  IMAD R11, R10, UR23, RZ ;  /* 0x000000170a0b7c24 */ /* 0x002fca000f8e02ff */
[----:B------:R0:W-:Y:S01]  /*12400*/  STL [R1+0x118], R11 ;  /* 0x0001180b01007387 */ /* 0x0001e20000100800 */
[----:B------:R-:W-:-:S03]  /*12410*/  IMAD R10, R28, UR23, RZ ;  /* 0x000000171c0a7c24 */ /* 0x000fc6000f8e02ff */
[----:B------:R-:W5:Y:S04]  /*12420*/  LDL.LU R28, [R1+0x22c] ;  /* 0x00022c00011c7983 */ /* 0x000f680000300800 */
[----:B------:R1:W-:Y:S01]  /*12430*/  STL [R1+0x114], R10 ;  /* 0x0001140a01007387 */ /* 0x0003e20000100800 */
[----:B------:R-:W-:-:S03]  /*12440*/  IMAD R9, R9, UR23, RZ ;  /* 0x0000001709097c24 */ /* 0x000fc6000f8e02ff */
[----:B------:R-:W5:Y:S04]  /*12450*/  LDL.LU R12, [R1+0xa8] ;  /* 0x0000a800010c7983 */ /* 0x000f680000300800 */
[----:B0-----:R-:W5:Y:S04]  /*12460*/  LDL.LU R11, [R1+0xa4] ;  /* 0x0000a400010b7983 */ /* 0x001f680000300800 */
[----:B------:R0:W-:Y:S04]  /*12470*/  STL [R1+0x110], R9 ;  /* 0x0001100901007387 */ /* 0x0001e80000100800 */
[----:B-1----:R-:W5:Y:S01]  /*12480*/  LDL.LU R10, [R1+0x9c] ;  /* 0x00009c00010a7983 */ /* 0x002f620000300800 */
[----:B------:R-:W-:-:S05]  /*12490*/  IMAD R8, R8, UR23, RZ ;  /* 0x0000001708087c24 */ /* 0x000fca000f8e02ff */
[----:B------:R1:W-:Y:S04]  /*124a0*/  STL [R1+0x10c], R8 ;  /* 0x00010c0801007387 */ /* 0x0003e80000100800 */
[----:B0-----:R-:W5:Y:S01]  /*124b0*/  LDL.LU R9, [R1+0xa0] ;  /* 0x0000a00001097983 */ /* 0x001f620000300800 */
[----:B------:R-:W-:-:S05]  /*124c0*/  IMAD R6, R6, UR23, RZ ;  /* 0x0000001706067c24 */ /* 0x000fca000f8e02ff */
[----:B------:R0:W-:Y:S01]  /*124d0*/  STL [R1+0x104], R6 ;  /* 0x0001040601007387 */ /* 0x0001e20000100800 */
[----:B------:R-:W-:Y:S02]  /*124e0*/  IMAD R4, R4, UR23, RZ ;  /* 0x0000001704047c24 */ /* 0x000fe4000f8e02ff */
[----:B------:R-:W-:-:S03]  /*124f0*/  IMAD R3, R3, UR23, RZ ;  /* 0x0000001703037c24 */ /* 0x000fc6000f8e02ff */
[----:B------:R0:W-:Y:S04]  /*12500*/  STL [R1+0xfc], R4 ;  /* 0x0000fc0401007387 */ /* 0x0001e80000100800 */
[----:B-1----:R-:W5:Y:S04]  /*12510*/  LDL.LU R8, [R1+0x98] ;  /* 0x0000980001087983 */ /* 0x002f680000300800 */
[----:B0-----:R-:W5:Y:S04]  /*12520*/  LDL.LU R6, [R1+0x8c] ;  /* 0x00008c0001067983 */ /* 0x001f680000300800 */
[----:B------:R0:W-:Y:S04]  /*12530*/  STL [R1+0xf4], R3 ;  /* 0x0000f40301007387 */ /* 0x0001e80000100800 */
[----:B------:R-:W5:Y:S01]  /*12540*/  LDL.LU R4, [R1+0x80] ;  /* 0x0000800001047983 */ /* 0x000f620000300800 */
[----:B--2---:R-:W-:-:S03]  /*12550*/  IMAD R21, R29, UR23, RZ ;  /* 0x000000171d157c24 */ /* 0x004fc6000f8e02ff */
[----:B------:R-:W2:Y:S04]  /*12560*/  LDL.LU R29, [R1+0x7c] ;  /* 0x00007c00011d7983 */ /* 0x000ea80000300800 */
[----:B0-----:R-:W2:Y:S04]  /*12570*/  LDL.LU R3, [R1+0x78] ;  /* 0x0000780001037983 */ /* 0x001ea80000300800 */
[----:B------:R0:W-:Y:S02]  /*12580*/  STL [R1+0xec], R21 ;  /* 0x0000ec1501007387 */ /* 0x0001e40000100800 */
[----:B0-----:R-:W-:-:S02]  /*12590*/  IMAD R21, R20, UR23, RZ ;  /* 0x0000001714157c24 */ /* 0x001fc4000f8e02ff */
[----:B---3--:R-:W-:Y:S02]  /*125a0*/  IMAD R20, R5, UR23, RZ ;  /* 0x0000001705147c24 */ /* 0x008fe4000f8e02ff */
[----:B------:R-:W3:Y:S04]  /*125b0*/  LDL.LU R5, [R1+0x74] ;  /* 0x0000740001057983 */ /* 0x000ee80000300800 */
[----:B------:R4:W-:Y:S04]  /*125c0*/  STL [R1+0xe8], R21 ;  /* 0x0000e81501007387 */ /* 0x0009e80000100800 */
[----:B------:R0:W-:Y:S01]  /*125d0*/  STL [R1+0xe4], R20 ;  /* 0x0000e41401007387 */ /* 0x0001e20000100800 */
[----:B----4-:R-:W-:-:S03]  /*125e0*/  IMAD R21, R7, UR23, RZ ;  /* 0x0000001707157c24 */ /* 0x010fc6000f8e02ff */
[----:B------:R-:W4:Y:S01]  /*125f0*/  LDL.LU R7, [R1+0x70] ;  /* 0x0000700001077983 */ /* 0x000f220000300800 */
[----:B0-----:R-:W-:-:S03]  /*12600*/  IMAD R20, R19, UR23, RZ ;  /* 0x0000001713147c24 */ /* 0x001fc6000f8e02ff */
[----:B------:R0:W-:Y:S01]  /*12610*/  STL [R1+0xdc], R21 ;  /* 0x0000dc1501007387 */ /* 0x0001e20000100800 */
[----:B------:R-:W-:-:S03]  /*12620*/  IMAD R19, R18, UR23, RZ ;  /* 0x0000001712137c24 */ /* 0x000fc6000f8e02ff */
[----:B------:R1:W-:Y:S04]  /*12630*/  STL [R1+0xd4], R20 ;  /* 0x0000d41401007387 */ /* 0x0003e80000100800 */
[----:B------:R-:W2:Y:S01]  /*12640*/  LDL.LU R24, [R1+0x6c] ;  /* 0x00006c0001187983 */ /* 0x000ea20000300800 */
[----:B------:R-:W-:-:S03]  /*12650*/  IMAD R18, R17, UR23, RZ ;  /* 0x0000001711127c24 */ /* 0x000fc6000f8e02ff */
[----:B------:R0:W-:Y:S01]  /*12660*/  STL [R1+0xd0], R19 ;  /* 0x0000d01301007387 */ /* 0x0001e20000100800 */
[----:B-----5:R-:W-:-:S03]  /*12670*/  IMAD R17, R16, UR23, RZ ;  /* 0x0000001710117c24 */ /* 0x020fc6000f8e02ff */
[----:B------:R-:W-:Y:S01]  /*12680*/  STL [R1+0xcc], R18 ;  /* 0x0000cc1201007387 */ /* 0x000fe20000100800 */
[----:B------:R-:W-:-:S03]  /*12690*/  IMAD R16, R15, UR23, RZ ;  /* 0x000000170f107c24 */ /* 0x000fc6000f8e02ff */
[----:B------:R-:W-:Y:S04]  /*126a0*/  STL [R1+0xc8], R17 ;  /* 0x0000c81101007387 */ /* 0x000fe80000100800 */
[----:B------:R-:W5:Y:S01]  /*126b0*/  LDL.LU R23, [R1+0x68] ;  /* 0x0000680001177983 */ /* 0x000f620000300800 */
[----:B------:R-:W-:-:S03]  /*126c0*/  IMAD R15, R14, UR23, RZ ;  /* 0x000000170e0f7c24 */ /* 0x000fc6000f8e02ff */
[----:B------:R-:W-:Y:S01]  /*126d0*/  STL [R1+0xc4], R16 ;  /* 0x0000c41001007387 */ /* 0x000fe20000100800 */
[----:B------:R-:W-:-:S03]  /*126e0*/  IMAD R14, R13, UR23, RZ ;  /* 0x000000170d0e7c24 */ /* 0x000fc6000f8e02ff */
[----:B------:R-:W-:Y:S01]  /*126f0*/  STL [R1+0xb8], R15 ;  /* 0x0000b80f01007387 */ /* 0x000fe20000100800 */
[----:B------:R-:W-:-:S03]  /*12700*/  IMAD R13, R22, UR23, RZ ;  /* 0x00000017160d7c24 */ /* 0x000fc6000f8e02ff */
[----:B------:R-:W2:Y:S04]  /*12710*/  LDL.LU R22, [R1+0x54b4] ;  /* 0x0054b40001167983 */ /* 0x000ea80000300800 */
[----:B------:R-:W-:Y:S04]  /*12720*/  STL [R1+0xb0], R14 ;  /* 0x0000b00e01007387 */ /* 0x000fe80000100800 */
[----:B0-----:R-:W3:Y:S04]  /*12730*/  LDL.LU R21, [R1+0x64] ;  /* 0x0000640001157983 */ /* 0x001ee80000300800 */
[----:B------:R-:W-:Y:S01]  /*12740*/  STL [R1+0xac], R13 ;  /* 0x0000ac0d01007387 */ /* 0x000fe20000100800 */
[----:B------:R-:W-:-:S05]  /*12750*/  IMAD R12, R12, UR23, RZ ;  /* 0x000000170c0c7c24 */ /* 0x000fca000f8e02ff */
[----:B------:R-:W-:Y:S04]  /*12760*/  STL [R1+0xa8], R12 ;  /* 0x0000a80c01007387 */ /* 0x000fe80000100800 */
[----:B-1----:R-:W3:Y:S01]  /*12770*/  LDL.LU R20, [R1+0x5c] ;  /* 0x00005c0001147983 */ /* 0x002ee20000300800 */
[----:B------:R-:W-:Y:S02]  /*12780*/  IMAD R11, R11, UR23, RZ ;  /* 0x000000170b0b7c24 */ /* 0x000fe4000f8e02ff */
[----:B------:R-:W-:-:S03]  /*12790*/  IMAD R10, R10, UR23, RZ ;  /* 0x000000170a0a7c24 */ /* 0x000fc6000f8e02ff */
[----:B------:R2:W-:Y:S04]  /*127a0*/  STL [R1+0xa4], R11 ;  /* 0x0000a40b01007387 */ /* 0x0005e80000100800 */
[----:B------:R0:W-:Y:S01]  /*127b0*/  STL [R1+0x9c], R10 ;  /* 0x00009c0a01007387 */ /* 0x0001e20000100800 */
[----:B------:R-:W-:-:S03]  /*127c0*/  IMAD R28, R28, UR23, RZ ;  /* 0x000000171c1c7c24 */ /* 0x000fc6000f8e02ff */
[----:B------:R-:W3:Y:S01]  /*127d0*/  LDL.LU R19, [R1+0x58] ;  /* 0x0000580001137983 */ /* 0x000ee20000300800 */
[----:B------:R-:W-:Y:S01]  /*127e0*/  LEA.HI.X.SX32 R2, R2, UR25, 0x1, P5 ;  /* 0x0000001902027c11 */ /* 0x000fe2000a8f0eff */
[----:B------:R-:W-:Y:S01]  /*127f0*/  IMAD R25, R25, UR23, RZ ;  /* 0x0000001719197c24 */ /* 0x000fe2000f8e02ff */
[----:B------:R-:W1:Y:S01]  /*12800*/  LDCU.64 UR24, c[0x0][0x380] ;  /* 0x00007000ff1877ac */ /* 0x000e620008000a00 */
[-C--:B--2---:R-:W-:Y:S02]  /*12810*/  IADD3 R11, P2, PT, R28, R22.reuse, RZ ;  /* 0x000000161c0b7210 */ /* 0x084fe40007f5e0ff */
[-C--:B0-----:R-:W-:Y:S02]  /*12820*/  IADD3 R10, P3, PT, R9, R22.reuse, RZ ;  /* 0x00000016090a7210 */ /* 0x081fe40007f7e0ff */
[-C--:B------:R-:W-:Y:S01]  /*12830*/  IADD3 R12, P4, PT, R8, R22.reuse, RZ ;  /* 0x00000016080c7210 */ /* 0x080fe20007f9e0ff */
[----:B------:R0:W-:Y:S04]  /*12840*/  STL [R1+0x3000], R11 ;  /* 0x0030000b01007387 */ /* 0x0001e80000100800 */
[----:B------:R2:W-:Y:S04]  /*12850*/  STL [R1+0x2fe8], R10 ;  /* 0x002fe80a01007387 */ /* 0x0005e80000100800 */
[----:B------:R1:W-:Y:S04]  /*12860*/  STL [R1+0x2fec], R12 ;  /* 0x002fec0c01007387 */ /* 0x0003e80000100800 */
[----:B------:R-:W5:Y:S01]  /*12870*/  LDL.LU R18, [R1+0x54] ;  /* 0x0000540001127983 */ /* 0x000f620000300800 */
[----:B0-----:R-:W-:-:S02]  /*12880*/  IADD3 R11, P5, PT, R6, R22, RZ ;  /* 0x00000016060b7210 */ /* 0x001fc40007fbe0ff */
[-C--:B--2---:R-:W-:Y:S02]  /*12890*/  IADD3 R10, P6, PT, R4, R22.reuse, RZ ;  /* 0x00000016040a7210 */ /* 0x084fe40007fde0ff */
[-C--:B-1----:R-:W-:Y:S01]  /*128a0*/  IADD3 R12, P0, PT, R29, R22.reuse, RZ ;  /* 0x000000161d0c7210 */ /* 0x082fe20007f1e0ff */
[----:B------:R0:W-:Y:S04]  /*128b0*/  STL [R1+0x2ff0], R11 ;  /* 0x002ff00b01007387 */ /* 0x0001e80000100800 */
[----:B------:R1:W-:Y:S04]  /*128c0*/  STL [R1+0x2ff4], R10 ;  /* 0x002ff40a01007387 */ /* 0x0003e80000100800 */
[----:B------:R-:W-:Y:S04]  /*128d0*/  STL [R1+0x2ff8], R12 ;  /* 0x002ff80c01007387 */ /* 0x000fe80000100800 */
[----:B------:R-:W2:Y:S01]  /*128e0*/  LDL.LU R17, [R1+0x50] ;  /* 0x0000500001117983 */ /* 0x000ea20000300800 */
[----:B0-----:R-:W-:-:S02]  /*128f0*/  IADD3 R11, P1, PT, R3, R22, RZ ;  /* 0x00000016030b7210 */ /* 0x001fc40007f3e0ff */
[----:B-1----:R-:W-:-:S03]  /*12900*/  LEA.HI.X.SX32 R10, R28, R2, 0x1, P2 ;  /* 0x000000021c0a7211 */ /* 0x002fc600010f0eff */
[----:B------:R3:W-:Y:S04]  /*12910*/  STL [R1+0x2ffc], R11 ;  /* 0x002ffc0b01007387 */ /* 0x0007e80000100800 */
[----:B------:R0:W-:Y:S01]  /*12920*/  STL [R1+0x2fe4], R10 ;  /* 0x002fe40a01007387 */ /* 0x0001e20000100800 */
[----:B---3--:R-:W-:-:S05]  /*12930*/  IADD3 R11, P2, PT, R5, R22, RZ ;  /* 0x00000016050b7210 */ /* 0x008fca0007f5e0ff */
[----:B------:R-:W-:Y:S01]  /*12940*/  STL [R1+0x2fe0], R11 ;  /* 0x002fe00b01007387 */ /* 0x000fe20000100800 */
[----:B0-----:R-:W-:-:S03]  /*12950*/  LEA.HI.X.SX32 R10, R9, R2, 0x1, P3 ;  /* 0x00000002090a7211 */ /* 0x001fc600018f0eff */
[----:B------:R-:W3:Y:S01]  /*12960*/  LDL.LU R16, [R1+0x4c] ;  /* 0x00004c0001107983 */ /* 0x000ee20000300800 */
[----:B----4-:R-:W-:-:S03]  /*12970*/  IADD3 R9, P3, PT, R7, R22, RZ ;  /* 0x0000001607097210 */ /* 0x010fc60007f7e0ff */
[----:B------:R-:W-:Y:S01]  /*12980*/  STL [R1+0x2fd8], R10 ;  /* 0x002fd80a01007387 */ /* 0x000fe20000100800 */
[----:B------:R-:W-:-:S03]  /*12990*/  LEA.HI.X.SX32 R8, R8, R2, 0x1, P4 ;  /* 0x0000000208087211 */ /* 0x000fc600020f0eff */
[----:B------:R0:W-:Y:S04]  /*129a0*/  STL [R1+0x2fdc], R9 ;  /* 0x002fdc0901007387 */ /* 0x0001e80000100800 */
[----:B------:R-:W4:Y:S04]  /*129b0*/  LDL.LU R15, [R1+0x44] ;  /* 0x00004400010f7983 */ /* 0x000f280000300800 */
[----:B------:R1:W-:Y:S01]  /*129c0*/  STL [R1+0x2fd0], R8 ;  /* 0x002fd00801007387 */ /* 0x0003e20000100800 */
[----:B0-----:R-:W-:-:S03]  /*129d0*/  IADD3 R9, P4, PT, R24, R22, RZ ;  /* 0x0000001618097210 */ /* 0x001fc60007f9e0ff */
[----:B------:R-:W4:Y:S04]  /*129e0*/  LDL.LU R14, [R1+0x38] ;  /* 0x00003800010e7983 */ /* 0x000f280000300800 */
[----:B------:R-:W-:Y:S01]  /*129f0*/  STL [R1+0x2fd4], R9 ;  /* 0x002fd40901007387 */ /* 0x000fe20000100800 */
[----:B-1----:R-:W-:-:S03]  /*12a00*/  LEA.HI.X.SX32 R8, R6, R2, 0x1, P5 ;  /* 0x0000000206087211 */ /* 0x002fc600028f0eff */
[----:B------:R-:W4:Y:S01]  /*12a10*/  LDL.LU R13, [R1+0x30] ;  /* 0x00003000010d7983 */ /* 0x000f220000300800 */
[----:B-----5:R-:W-:-:S03]  /*12a20*/  IADD3 R6, P5, PT, R23, R22, RZ ;  /* 0x0000001617067210 */ /* 0x020fc60007fbe0ff */
[----:B------:R-:W-:Y:S04]  /*12a30*/  STL [R1+0x2fc8], R8 ;  /* 0x002fc80801007387 */ /* 0x000fe80000100800 */
[----:B------:R-:W5:Y:S01]  /*12a40*/  LDL.LU R12, [R1+0x2c] ;  /* 0x00002c00010c7983 */ /* 0x000f620000300800 */
[----:B------:R-:W-:-:S03]  /*12a50*/  LEA.HI.X.SX32 R4, R4, R2, 0x1, P6 ;  /* 0x0000000204047211 */ /* 0x000fc600030f0eff */
[----:B------:R0:W-:Y:S04]  /*12a60*/  STL [R1+0x2fcc], R6 ;  /* 0x002fcc0601007387 */ /* 0x0001e80000100800 */
[----:B------:R-:W5:Y:S04]  /*12a70*/  LDL.LU R11, [R1+0x28] ;  /* 0x00002800010b7983 */ /* 0x000f680000300800 */
[----:B------:R1:W-:Y:S01]  /*12a80*/  STL [R1+0x2fc0], R4 ;  /* 0x002fc00401007387 */ /* 0x0003e20000100800 */
[----:B0-----:R-:W-:-:S03]  /*12a90*/  IADD3 R6, P6, PT, R21, R22, RZ ;  /* 0x0000001615067210 */ /* 0x001fc60007fde0ff */
[----:B------:R-:W5:Y:S04]  /*12aa0*/  LDL.LU R10, [R1+0x24] ;  /* 0x00002400010a7983 */ /* 0x000f680000300800 */
[----:B------:R0:W-:Y:S01]  /*12ab0*/  STL [R1+0x2fc4], R6 ;  /* 0x002fc40601007387 */ /* 0x0001e20000100800 */
[----:B-1----:R-:W-:-:S03]  /*12ac0*/  LEA.HI.X.SX32 R4, R29, R2, 0x1, P0 ;  /* 0x000000021d047211 */ /* 0x002fc600000f0eff */
[----:B------:R-:W5:Y:S04]  /*12ad0*/  LDL.LU R9, [R1+0x20] ;  /* 0x0000200001097983 */ /* 0x000f680000300800 */
[----:B------:R1:W-:Y:S01]  /*12ae0*/  STL [R1+0x2fb8], R4 ;  /* 0x002fb80401007387 */ /* 0x0003e20000100800 */
[----:B0-----:R-:W-:-:S03]  /*12af0*/  IADD3 R6, P0, PT, R20, R22, RZ ;  /* 0x0000001614067210 */ /* 0x001fc60007f1e0ff */
[----:B------:R-:W5:Y:S04]  /*12b00*/  LDL.LU R29, [R1+0x1c] ;  /* 0x00001c00011d7983 */ /* 0x000f680000300800 */
[----:B------:R0:W-:Y:S01]  /*12b10*/  STL [R1+0x2fbc], R6 ;  /* 0x002fbc0601007387 */ /* 0x0001e20000100800 */
[----:B-1----:R-:W-:-:S03]  /*12b20*/  LEA.HI.X.SX32 R4, R3, R2, 0x1, P1 ;  /* 0x0000000203047211 */ /* 0x002fc600008f0eff */
[----:B------:R-:W5:Y:S01]  /*12b30*/  LDL.LU R3, [R1+0x18] ;  /* 0x0000180001037983 */ /* 0x000f620000300800 */
[----:B------:R-:W-:-:S03]  /*12b40*/  IADD3 R8, P1, PT, R19, R22, RZ ;  /* 0x0000001613087210 */ /* 0x000fc60007f3e0ff */
[----:B------:R1:W-:Y:S01]  /*12b50*/  STL [R1+0x2fb0], R4 ;  /* 0x002fb00401007387 */ /* 0x0003e20000100800 */
[----:B0-----:R-:W-:-:S03]  /*12b60*/  LEA.HI.X.SX32 R6, R5, R2, 0x1, P2 ;  /* 0x0000000205067211 */ /* 0x001fc600010f0eff */
[----:B-1----:R-:W5:Y:S04]  /*12b70*/  LDL.LU R4, [R1+0x14] ;  /* 0x0000140001047983 */ /* 0x002f680000300800 */
[----:B------:R0:W-:Y:S04]  /*12b80*/  STL [R1+0x2fb4], R8 ;  /* 0x002fb40801007387 */ /* 0x0001e80000100800 */
[----:B------:R-:W5:Y:S04]  /*12b90*/  LDL.LU R5, [R1+0x10] ;  /* 0x0000100001057983 */ /* 0x000f680000300800 */
[----:B------:R1:W-:Y:S01]  /*12ba0*/  STL [R1+0x2fa8], R6 ;  /* 0x002fa80601007387 */ /* 0x0003e20000100800 */
[----:B0-----:R-:W-:-:S03]  /*12bb0*/  LEA.HI.X.SX32 R8, R7, R2, 0x1, P3 ;  /* 0x0000000207087211 */ /* 0x001fc600018f0eff */
[----:B-1----:R-:W5:Y:S01]  /*12bc0*/  LDL.LU R6, [R1+0xc] ;  /* 0x00000c0001067983 */ /* 0x002f620000300800 */
[----:B------:R-:W-:-:S05]  /*12bd0*/  IADD3 R28, P2, PT, R18, R22, RZ ;  /* 0x00000016121c7210 */ /* 0x000fca0007f5e0ff */
[----:B------:R2:W-:Y:S04]  /*12be0*/  STL [R1+0x2fac], R28 ;  /* 0x002fac1c01007387 */ /* 0x0005e80000100800 */
[----:B------:R-:W5:Y:S04]  /*12bf0*/  LDL.LU R7, [R1+0x8] ;  /* 0x0000080001077983 */ /* 0x000f680000300800 */
[----:B------:R0:W-:Y:S01]  /*12c00*/  STL [R1+0x2fa0], R8 ;  /* 0x002fa00801007387 */ /* 0x0001e20000100800 */
[----:B--2---:R-:W-:-:S03]  /*12c10*/  IADD3 R28, P3, PT, R17, R22, RZ ;  /* 0x00000016111c7210 */ /* 0x004fc60007f7e0ff */
[----:B0-----:R-:W2:Y:S04]  /*12c20*/  LDL.LU R8, [R1+0x4] ;  /* 0x0000040001087983 */ /* 0x001ea80000300800 */
[----:B------:R0:W-:Y:S04]  /*12c30*/  STL [R1+0x2fa4], R28 ;  /* 0x002fa41c01007387 */ /* 0x0001e80000100800 */
[----:B0-----:R-:W2:Y:S01]  /*12c40*/  LDL.LU R28, [R1] ;  /* 0x00000000011c7983 */ /* 0x001ea20000300800 */
[-C--:B------:R-:W-:Y:S02]  /*12c50*/  LEA.HI.X.SX32 R24, R24, R2.reuse, 0x1, P4 ;  /* 0x0000000218187211 */ /* 0x080fe400020f0eff */
[----:B------:R-:W-:-:S03]  /*12c60*/  LEA.HI.X.SX32 R23, R23, R2, 0x1, P5 ;  /* 0x0000000217177211 */ /* 0x000fc600028f0eff */
[----:B------:R3:W-:Y:S02]  /*12c70*/  STL [R1+0x2f98], R24 ;  /* 0x002f981801007387 */ /* 0x0007e40000100800 */
[----:B---3--:R-:W-:-:S05]  /*12c80*/  IADD3 R24, P4, PT, R16, R22, RZ ;  /* 0x0000001610187210 */ /* 0x008fca0007f9e0ff */
[----:B------:R0:W-:Y:S01]  /*12c90*/  STL [R1+0x2f9c], R24 ;  /* 0x002f9c1801007387 */ /* 0x0001e20000100800 */
[----:B------:R-:W-:-:S03]  /*12ca0*/  LEA.HI.X.SX32 R21, R21, R2, 0x1, P6 ;  /* 0x0000000215157211 */ /* 0x000fc600030f0eff */
[----:B0-----:R-:W3:Y:S04]  /*12cb0*/  LDL.LU R24, [R1+0x54b0] ;  /* 0x0054b00001187983 */ /* 0x001ee80000300800 */
[----:B------:R4:W-:Y:S02]  /*12cc0*/  STL [R1+0x2f90], R23 ;  /* 0x002f901701007387 */ /* 0x0009e40000100800 */
[----:B----4-:R-:W-:-:S05]  /*12cd0*/  IADD3 R23, P5, PT, R15, R22, RZ ;  /* 0x000000160f177210 */ /* 0x010fca0007fbe0ff */
[----:B------:R0:W-:Y:S01]  /*12ce0*/  STL [R1+0x2f94], R23 ;  /* 0x002f941701007387 */ /* 0x0001e20000100800 */
[----:B------:R-:W-:-:S03]  /*12cf0*/  LEA.HI.X.SX32 R20, R20, R2, 0x1, P0 ;  /* 0x0000000214147211 */ /* 0x000fc600000f0eff */
[----:B0-----:R-:W4:Y:S04]  /*12d00*/  LDL.LU R23, [R1+0x54ac] ;  /* 0x0054ac0001177983 */ /* 0x001f280000300800 */
[----:B------:R0:W-:Y:S02]  /*12d10*/  STL [R1+0x2f88], R21 ;  /* 0x002f881501007387 */ /* 0x0001e40000100800 */
[----:B0-----:R-:W-:-:S05]  /*12d20*/  IADD3 R21, P6, PT, R14, R22, RZ ;  /* 0x000000160e157210 */ /* 0x001fca0007fde0ff */
[----:B------:R0:W-:Y:S01]  /*12d30*/  STL [R1+0x2f8c], R21 ;  /* 0x002f8c1501007387 */ /* 0x0001e20000100800 */
[----:B------:R-:W-:-:S03]  /*12d40*/  LEA.HI.X.SX32 R19, R19, R2, 0x1, P1 ;  /* 0x0000000213137211 */ /* 0x000fc600008f0eff */
[----:B0-----:R-:W2:Y:S04]  /*12d50*/  LDL.LU R21, [R1+0x54a8] ;  /* 0x0054a80001157983 */ /* 0x001ea80000300800 */
[----:B------:R0:W-:Y:S02]  /*12d60*/  STL [R1+0x2f80], R20 ;  /* 0x002f801401007387 */ /* 0x0001e40000100800 */
[----:B0-----:R-:W-:-:S05]  /*12d70*/  IADD3 R20, P0, PT, R13, R22, RZ ;  /* 0x000000160d147210 */ /* 0x001fca0007f1e0ff */
[----:B------:R0:W-:Y:S01]  /*12d80*/  STL [R1+0x2f84], R20 ;  /* 0x002f841401007387 */ /* 0x0001e20000100800 */
[----:B------:R-:W-:-:S03]  /*12d90*/  LEA.HI.X.SX32 R18, R18, R2, 0x1, P2 ;  /* 0x0000000212127211 */ /* 0x000fc600010f0eff */
[----:B0-----:R-:W2:Y:S04]  /*12da0*/  LDL.LU R20, [R1+0x54a4] ;  /* 0x0054a40001147983 */ /* 0x001ea80000300800 */
[----:B------:R5:W-:Y:S02]  /*12db0*/  STL [R1+0x2f78], R19 ;  /* 0x002f781301007387 */ /* 0x000be40000100800 */
[----:B-----5:R-:W-:-:S05]  /*12dc0*/  IADD3 R19, P1, PT, R12, R22, RZ ;  /* 0x000000160c137210 */ /* 0x020fca0007f3e0ff */
[----:B------:R0:W-:Y:S01]  /*12dd0*/  STL [R1+0x2f7c], R19 ;  /* 0x002f7c1301007387 */ /* 0x0001e20000100800 */
[----:B------:R-:W-:-:S03]  /*12de0*/  LEA.HI.X.SX32 R17, R17, R2, 0x1, P3 ;  /* 0x0000000211117211 */ /* 0x000fc600018f0eff */
[----:B0-----:R-:W5:Y:S04]  /*12df0*/  LDL.LU R19, [R1+0x54a0] ;  /* 0x0054a00001137983 */ /* 0x001f680000300800 */
[----:B------:R0:W-:Y:S02]  /*12e00*/  STL [R1+0x2f70], R18 ;  /* 0x002f701201007387 */ /* 0x0001e40000100800 */
[----:B0-----:R-:W-:-:S05]  /*12e10*/  IADD3 R18, P2, PT, R11, R22, RZ ;  /* 0x000000160b127210 */ /* 0x001fca0007f5e0ff */
[----:B------:R0:W-:Y:S01]  /*12e20*/  STL [R1+0x2f74], R18 ;  /* 0x002f741201007387 */ /* 0x0001e20000100800 */
[----:B------:R-:W-:-:S03]  /*12e30*/  LEA.HI.X.SX32 R16, R16, R2, 0x1, P4 ;  /* 0x0000000210107211 */ /* 0x000fc600020f0eff */
[----:B0-----:R-:W3:Y:S04]  /*12e40*/  LDL.LU R18, [R1+0x549c] ;  /* 0x00549c0001127983 */ /* 0x001ee80000300800 */
        /* <DEDUP_REMOVED lines=41> */
[----:B--2---:R-:W-:-:S05]  /*130e0*/  IADD3 R9, P4, PT, R8, R22, RZ ;  /* 0x0000001608097210 */ /* 0x004fca0007f9e0ff */
[----:B------:R0:W-:Y:S04]  /*130f0*/  STL [R1+0x2f2c], R9 ;  /* 0x002f2c0901007387 */ /* 0x0001e80000100800 */
[----:B0-----:R-:W2:Y:S04]  /*13100*/  LDL.LU R9, [R1+0x5478] ;  /* 0x0054780001097983 */ /* 0x001ea80000300800 */
[----:B------:R0:W-:Y:S02]  /*13110*/  STL [R1+0x2f20], R29 ;  /* 0x002f201d01007387 */ /* 0x0001e40000100800 */
[----:B0-----:R-:W-:-:S05]  /*13120*/  IADD3 R29, P5, PT, R28, R22, RZ ;  /* 0x000000161c1d7210 */ /* 0x001fca0007fbe0ff */
[----:B------:R0:W-:Y:S04]  /*13130*/  STL [R1+0x2f24], R29 ;  /* 0x002f241d01007387 */ /* 0x0001e80000100800 */
[----:B0-----:R-:W2:Y:S01]  /*13140*/  LDL.LU R29, [R1+0x5474] ;  /* 0x00547400011d7983 */ /* 0x001ea20000300800 */
[----:B------:R-:W-:-:S05]  /*13150*/  LEA.HI.X.SX32 R3, R3, R2, 0x1, P6 ;  /* 0x0000000203037211 */ /* 0x000fca00030f0eff */
[----:B------:R2:W-:Y:S02]  /*13160*/  STL [R1+0x2f18], R3 ;  /* 0x002f180301007387 */ /* 0x0005e40000100800 */
[----:B--2---:R-:W-:-:S05]  /*13170*/  IADD3 R3, P6, PT, R29, R22, RZ ;  /* 0x000000161d037210 */ /* 0x004fca0007fde0ff */
        /* <DEDUP_REMOVED lines=28> */
[----:B------:R2:W-:Y:S01]  /*13340*/  STL [R1+0x2ee8], R28 ;  /* 0x002ee81c01007387 */ /* 0x0005e20000100800 */
[----:B------:R-:W-:Y:S02]  /*13350*/  LEA.HI.X.SX32 R4, R4, R2, 0x1, P1 ;  /* 0x0000000204047211 */ /* 0x000fe400008f0eff */
[----:B--2---:R-:W-:-:S05]  /*13360*/  IADD3 R28, P5, PT, R8, R22, RZ ;  /* 0x00000016081c7210 */ /* 0x004fca0007fbe0ff */
[----:B------:R0:W-:Y:S02]  /*13370*/  STL [R1+0x2eec], R28 ;  /* 0x002eec1c01007387 */ /* 0x0001e40000100800 */
[----:B0-----:R-:W-:Y:S02]  /*13380*/  LEA.HI.X.SX32 R28, R29, R2, 0x1, P6 ;  /* 0x000000021d1c7211 */ /* 0x001fe400030f0eff */
[----:B------:R-:W-:-:S03]  /*13390*/  IADD3 R29, P6, PT, R9, R22, RZ ;  /* 0x00000016091d7210 */ /* 0x000fc60007fde0ff */
[----:B------:R0:W-:Y:S04]  /*133a0*/  STL [R1+0x2ee0], R28 ;  /* 0x002ee01c01007387 */ /* 0x0001e80000100800 */
[----:B------:R-:W-:Y:S01]  /*133b0*/  STL [R1+0x2ee4], R29 ;  /* 0x002ee41d01007387 */ /* 0x000fe20000100800 */
[----:B0-----:R-:W-:Y:S02]  /*133c0*/  LEA.HI.X.SX32 R28, R3, R2, 0x1, P0 ;  /* 0x00000002031c7211 */ /* 0x001fe400000f0eff */
[----:B---3--:R-:W-:-:S03]  /*133d0*/  IADD3 R3, P0, PT, R10, R22, RZ ;  /* 0x000000160a037210 */ /* 0x008fc60007f1e0ff */
[----:B------:R0:W-:Y:S04]  /*133e0*/  STL [R1+0x2ed8], R28 ;  /* 0x002ed81c01007387 */ /* 0x0001e80000100800 */
[----:B------:R1:W-:Y:S04]  /*133f0*/  STL [R1+0x2edc], R3 ;  /* 0x002edc0301007387 */ /* 0x0003e80000100800 */
[----:B------:R2:W-:Y:S01]  /*13400*/  STL [R1+0x2ed0], R4 ;  /* 0x002ed00401007387 */ /* 0x0005e20000100800 */
[----:B0-----:R-:W-:Y:S02]  /*13410*/  IADD3 R28, P1, PT, R11, R22, RZ ;  /* 0x000000160b1c7210 */ /* 0x001fe40007f3e0ff */
[----:B-1----:R-:W-:-:S03]  /*13420*/  LEA.HI.X.SX32 R3, R5, R2, 0x1, P2 ;  /* 0x0000000205037211 */ /* 0x002fc600010f0eff */
[----:B------:R-:W-:Y:S01]  /*13430*/  STL [R1+0x2ed4], R28 ;  /* 0x002ed41c01007387 */ /* 0x000fe20000100800 */
[----:B------:R-:W-:Y:S02]  /*13440*/  LEA.HI.X.SX32 R5, R6, R2, 0x1, P3 ;  /* 0x0000000206057211 */ /* 0x000fe400018f0eff */
[-C--:B--2---:R-:W-:Y:S01]  /*13450*/  IADD3 R4, P2, PT, R12, R22.reuse, RZ ;  /* 0x000000160c047210 */ /* 0x084fe20007f5e0ff */
[----:B------:R0:W-:Y:S04]  /*13460*/  STL [R1+0x2ec8], R3 ;  /* 0x002ec80301007387 */ /* 0x0001e80000100800 */
[----:B------:R1:W-:Y:S04]  /*13470*/  STL [R1+0x2ecc], R4 ;  /* 0x002ecc0401007387 */ /* 0x0003e80000100800 */
[----:B------:R2:W-:Y:S01]  /*13480*/  STL [R1+0x2ec0], R5 ;  /* 0x002ec00501007387 */ /* 0x0005e20000100800 */
[----:B0-----:R-:W-:-:S02]  /*13490*/  IADD3 R3, P3, PT, R13, R22, RZ ;  /* 0x000000160d037210 */ /* 0x001fc40007f7e0ff */
[----:B-1----:R-:W-:-:S03]  /*134a0*/  LEA.HI.X.SX32 R4, R7, R2, 0x1, P4 ;  /* 0x0000000207047211 */ /* 0x002fc600020f0eff */
[----:B------:R0:W-:Y:S01]  /*134b0*/  STL [R1+0x2ec4], R3 ;  /* 0x002ec40301007387 */ /* 0x0001e20000100800 */
[----:B--2---:R-:W-:-:S03]  /*134c0*/  IADD3 R5, P4, PT, R14, R22, RZ ;  /* 0x000000160e057210 */ /* 0x004fc60007f9e0ff */
[----:B------:R1:W-:Y:S04]  /*134d0*/  STL [R1+0x2eb8], R4 ;  /* 0x002eb80401007387 */ /* 0x0003e80000100800 */
[----:B------:R2:W-:Y:S01]  /*134e0*/  STL [R1+0x2ebc], R5 ;  /* 0x002ebc0501007387 */ /* 0x0005e20000100800 */
[----:B0-----:R-:W-:Y:S02]  /*134f0*/  LEA.HI.X.SX32 R3, R8, R2, 0x1, P5 ;  /* 0x0000000208037211 */ /* 0x001fe400028f0eff */
[----:B-1----:R-:W-:-:S03]  /*13500*/  IADD3 R4, P5, PT, R15, R22, RZ ;  /* 0x000000160f047210 */ /* 0x002fc60007fbe0ff */
[----:B------:R0:W-:Y:S01]  /*13510*/  STL [R1+0x2eb0], R3 ;  /* 0x002eb00301007387 */ /* 0x0001e20000100800 */
[----:B--2---:R-:W-:-:S03]  /*13520*/  LEA.HI.X.SX32 R5, R9, R2, 0x1, P6 ;  /* 0x0000000209057211 */ /* 0x004fc600030f0eff */
[----:B------:R1:W-:Y:S04]  /*13530*/  STL [R1+0x2eb4], R4 ;  /* 0x002eb40401007387 */ /* 0x0003e80000100800 */
[----:B------:R2:W-:Y:S01]  /*13540*/  STL [R1+0x2ea8], R5 ;  /* 0x002ea80501007387 */ /* 0x0005e20000100800 */
[----:B0-----:R-:W-:Y:S02]  /*13550*/  IADD3 R3, P6, PT, R16, R22, RZ ;  /* 0x0000001610037210 */ /* 0x001fe40007fde0ff */
[----:B-1----:R-:W-:-:S03]  /*13560*/  LEA.HI.X.SX32 R4, R10, R2, 0x1, P0 ;  /* 0x000000020a047211 */ /* 0x002fc600000f0eff */
[----:B------:R0:W-:Y:S01]  /*13570*/  STL [R1+0x2eac], R3 ;  /* 0x002eac0301007387 */ /* 0x0001e20000100800 */
[----:B--2---:R-:W-:-:S03]  /*13580*/  IADD3 R5, P0, PT, R17, R22, RZ ;  /* 0x0000001611057210 */ /* 0x004fc60007f1e0ff */
[----:B------:R1:W-:Y:S01]  /*13590*/  STL [R1+0x2ea0], R4 ;  /* 0x002ea00401007387 */ /* 0x0003e20000100800 */
[----:B0-----:R-:W-:-:S03]  /*135a0*/  LEA.HI.X.SX32 R3, R11, R2, 0x1, P1 ;  /* 0x000000020b037211 */ /* 0x001fc600008f0eff */
[----:B-1----:R-:W2:Y:S04]  /*135b0*/  LDL.LU R4, [R1+0x3c] ;  /* 0x00003c0001047983 */ /* 0x002ea80000300800 */
[----:B------:R0:W-:Y:S01]  /*135c0*/  STL [R1+0x2ea4], R5 ;  /* 0x002ea40501007387 */ /* 0x0001e20000100800 */
[----:B------:R-:W-:-:S03]  /*135d0*/  LEA.HI.X.SX32 R6, R12, R2, 0x1, P2 ;  /* 0x000000020c067211 */ /* 0x000fc600010f0eff */
[----:B------:R1:W-:Y:S01]  /*135e0*/  STL [R1+0x2e98], R3 ;  /* 0x002e980301007387 */ /* 0x0003e20000100800 */
[----:B0-----:R-:W-:-:S03]  /*135f0*/  IADD3 R5, P1, PT, R18, R22, RZ ;  /* 0x0000001612057210 */ /* 0x001fc60007f3e0ff */
[----:B-1----:R-:W3:Y:S04]  /*13600*/  LDL.LU R3, [R1+0x40] ;  /* 0x0000400001037983 */ /* 0x002ee80000300800 */
[----:B------:R5:W-:Y:S04]  /*13610*/  STL [R1+0x2e9c], R5 ;  /* 0x002e9c0501007387 */ /* 0x000be80000100800 */
[----:B------:R0:W-:Y:S04]  /*13620*/  STL [R1+0x2e90], R6 ;  /* 0x002e900601007387 */ /* 0x0001e80000100800 */
[----:B------:R-:W2:Y:S01]  /*13630*/  LDL.LU R29, [R1+0x48] ;  /* 0x00004800011d7983 */ /* 0x000ea20000300800 */
[----:B-----5:R-:W-:-:S02]  /*13640*/  IADD3 R5, P2, PT, R19, R22, RZ ;  /* 0x0000001613057210 */ /* 0x020fc40007f5e0ff */
[----:B0-----:R-:W-:-:S03]  /*13650*/  LEA.HI.X.SX32 R6, R13, R2, 0x1, P3 ;  /* 0x000000020d067211 */ /* 0x001fc600018f0eff */
[----:B------:R0:W-:Y:S04]  /*13660*/  STL [R1+0x2e94], R5 ;  /* 0x002e940501007387 */ /* 0x0001e80000100800 */
[----:B------:R1:W-:Y:S04]  /*13670*/  STL [R1+0x2e88], R6 ;  /* 0x002e880601007387 */ /* 0x0003e80000100800 */
[----:B------:R-:W5:Y:S01]  /*13680*/  LDL.LU R28, [R1+0x60] ;  /* 0x00006000011c7983 */ /* 0x000f620000300800 */
[----:B0-----:R-:W-:Y:S02]  /*13690*/  IADD3 R5, P3, PT, R20, R22, RZ ;  /* 0x0000001614057210 */ /* 0x001fe40007f7e0ff */
[----:B-1----:R-:W-:-:S03]  /*136a0*/  LEA.HI.X.SX32 R6, R14, R2, 0x1, P4 ;  /* 0x000000020e067211 */ /* 0x002fc600020f0eff */
[----:B------:R0:W-:Y:S01]  /*136b0*/  STL [R1+0x2e8c], R5 ;  /* 0x002e8c0501007387 */ /* 0x0001e20000100800 */
[----:B------:R-:W-:-:S03]  /*136c0*/  LEA.HI.X.SX32 R7, R15, R2, 0x1, P5 ;  /* 0x000000020f077211 */ /* 0x000fc600028f0eff */
[----:B------:R4:W-:Y:S01]  /*136d0*/  STL [R1+0x2e80], R6 ;  /* 0x002e800601007387 */ /* 0x0009e20000100800 */
[-C--:B0-----:R-:W-:Y:S02]  /*136e0*/  IADD3 R5, P4, PT, R21, R22.reuse, RZ ;  /* 0x0000001615057210 */ /* 0x081fe40007f9e0ff */
[----:B----4-:R-:W-:-:S03]  /*136f0*/  IADD3 R6, P5, PT, R23, R22, RZ ;  /* 0x0000001617067210 */ /* 0x010fc60007fbe0ff */
[----:B------:R0:W-:Y:S04]  /*13700*/  STL [R1+0x2e84], R5 ;  /* 0x002e840501007387 */ /* 0x0001e80000100800 */
[----:B------:R-:W-:Y:S01]  /*13710*/  STL [R1+0x2e78], R7 ;  /* 0x002e780701007387 */ /* 0x000fe20000100800 */
[----:B0-----:R-:W-:-:S03]  /*13720*/  LEA.HI.X.SX32 R5, R16, R2, 0x1, P6 ;  /* 0x0000000210057211 */ /* 0x001fc600030f0eff */
[----:B------:R-:W4:Y:S04]  /*13730*/  LDL.LU R16, [R1+0x84] ;  /* 0x0000840001107983 */ /* 0x000f280000300800 */
[----:B------:R-:W-:Y:S04]  /*13740*/  STL [R1+0x2e7c], R6 ;  /* 0x002e7c0601007387 */ /* 0x000fe80000100800 */
[----:B------:R-:W2:Y:S04]  /*13750*/  LDL.LU R15, [R1+0x90] ;  /* 0x00009000010f7983 */ /* 0x000ea80000300800 */
[----:B------:R0:W-:Y:S02]  /*13760*/  STL [R1+0x2e70], R5 ;  /* 0x002e700501007387 */ /* 0x0001e40000100800 */
[----:B0-----:R-:W-:-:S02]  /*13770*/  LEA.HI.X.SX32 R5, R17, R2, 0x1, P0 ;  /* 0x0000000211057211 */ /* 0x001fc400000f0eff */
[----:B------:R-:W2:Y:S01]  /*13780*/  LDL.LU R17, [R1+0x34] ;  /* 0x0000340001117983 */ /* 0x000ea20000300800 */
[----:B------:R-:W-:-:S05]  /*13790*/  IADD3 R6, P6, PT, R24, R22, RZ ;  /* 0x0000001618067210 */ /* 0x000fca0007fde0ff */
[----:B------:R0:W-:Y:S04]  /*137a0*/  STL [R1+0x2e74], R6 ;  /* 0x002e740601007387 */ /* 0x0001e80000100800 */
[----:B------:R-:W3:Y:S01]  /*137b0*/  LDL.LU R14, [R1+0x94] ;  /* 0x00009400010e7983 */ /* 0x000ee20000300800 */
[----:B------:R-:W-:-:S03]  /*137c0*/  IMAD R26, R26, UR23, RZ ;  /* 0x000000171a1a7c24 */ /* 0x000fc6000f8e02ff */
[----:B------:R1:W-:Y:S01]  /*137d0*/  STL [R1+0x2e68], R5 ;  /* 0x002e680501007387 */ /* 0x0003e20000100800 */
[----:B0-----:R-:W-:-:S03]  /*137e0*/  IADD3 R6, P0, PT, R25, R22, RZ ;  /* 0x0000001619067210 */ /* 0x001fc60007f1e0ff */
[----:B------:R-:W3:Y:S01]  /*137f0*/  LDL.LU R13, [R1+0xb4] ;  /* 0x0000b400010d7983 */ /* 0x000ee20000300800 */
[----:B-1----:R-:W-:-:S03]  /*13800*/  LEA.HI.X.SX32 R5, R18, R2, 0x1, P1 ;  /* 0x0000000212057211 */ /* 0x002fc600008f0eff */
[----:B------:R0:W-:Y:S01]  /*13810*/  STL [R1+0x2e6c], R6 ;  /* 0x002e6c0601007387 */ /* 0x0001e20000100800 */
[----:B------:R-:W-:-:S03]  /*13820*/  IMAD R27, R27, UR23, RZ ;  /* 0x000000171b1b7c24 */ /* 0x000fc6000f8e02ff */
[----:B------:R1:W-:Y:S04]  /*13830*/  STL [R1+0x2e60], R5 ;  /* 0x002e600501007387 */ /* 0x0003e80000100800 */
[----:B------:R-:W4:Y:S01]  /*13840*/  LDL.LU R12, [R1+0xc0] ;  /* 0x0000c000010c7983 */ /* 0x000f220000300800 */
[----:B0-----:R-:W-:Y:S02]  /*13850*/  IADD3 R6, P1, PT, R26, R22, RZ ;  /* 0x000000161a067210 */ /* 0x001fe40007f3e0ff */
[----:B-1----:R-:W-:-:S03]  /*13860*/  LEA.HI.X.SX32 R5, R19, R2, 0x1, P2 ;  /* 0x0000000213057211 */ /* 0x002fc600010f0eff */
[----:B------:R0:W-:Y:S04]  /*13870*/  STL [R1+0x2e64], R6 ;  /* 0x002e640601007387 */ /* 0x0001e80000100800 */
[----:B------:R1:W-:Y:S04]  /*13880*/  STL [R1+0x2e58], R5 ;  /* 0x002e580501007387 */ /* 0x0003e80000100800 */
[----:B------:R-:W4:Y:S01]  /*13890*/  LDL.LU R11, [R1+0xd8] ;  /* 0x0000d800010b7983 */ /* 0x000f220000300800 */
[----:B0-----:R-:W-:Y:S02]  /*138a0*/  IADD3 R6, P2, PT, R27, R22, RZ ;  /* 0x000000161b067210 */ /* 0x001fe40007f5e0ff */
[----:B-1----:R-:W-:-:S03]  /*138b0*/  LEA.HI.X.SX32 R5, R20, R2, 0x1, P3 ;  /* 0x0000000214057211 */ /* 0x002fc600018f0eff */
[----:B------:R-:W-:Y:S04]  /*138c0*/  STL [R1+0x2e5c], R6 ;  /* 0x002e5c0601007387 */ /* 0x000fe80000100800 */
[----:B------:R0:W-:Y:S04]  /*138d0*/  STL [R1+0x2e50], R5 ;  /* 0x002e500501007387 */ /* 0x0001e80000100800 */
[----:B------:R-:W4:Y:S01]  /*138e0*/  LDL.LU R10, [R1+0xe0] ;  /* 0x0000e000010a7983 */ /* 0x000f220000300800 */
[----:B0-----:R-:W-:Y:S02]  /*138f0*/  LEA.HI.X.SX32 R5, R21, R2, 0x1, P4 ;  /* 0x0000000215057211 */ /* 0x001fe400020f0eff */
[----:B--2---:R-:W-:-:S05]  /*13900*/  IADD3 R6, P3, PT, R17, R22, RZ ;  /* 0x0000001611067210 */ /* 0x004fca0007f7e0ff */
[----:B------:R0:W-:Y:S04]  /*13910*/  STL [R1+0x2e54], R6 ;  /* 0x002e540601007387 */ /* 0x0001e80000100800 */
[----:B------:R1:W-:Y:S04]  /*13920*/  STL [R1+0x2e48], R5 ;  /* 0x002e480501007387 */ /* 0x0003e80000100800 */
[----:B------:R-:W2:Y:S01]  /*13930*/  LDL.LU R9, [R1+0xf0] ;  /* 0x0000f00001097983 */ /* 0x000ea20000300800 */
[----:B0-----:R-:W-:Y:S02]  /*13940*/  IADD3 R6, P4, PT, R4, R22, RZ ;  /* 0x0000001604067210 */ /* 0x001fe40007f9e0ff */
[----:B-1----:R-:W-:-:S03]  /*13950*/  LEA.HI.X.SX32 R5, R23, R2, 0x1, P5 ;  /* 0x0000000217057211 */ /* 0x002fc600028f0eff */
[----:B------:R3:W-:Y:S04]  /*13960*/  STL [R1+0x2e4c], R6 ;  /* 0x002e4c0601007387 */ /* 0x0007e80000100800 */
[----:B------:R0:W-:Y:S04]  /*13970*/  STL [R1+0x2e40], R5 ;  /* 0x002e400501007387 */ /* 0x0001e80000100800 */
[----:B------:R-:W2:Y:S01]  /*13980*/  LDL.LU R8, [R1+0xf8] ;  /* 0x0000f80001087983 */ /* 0x000ea20000300800 */
[----:B---3--:R-:W-:Y:S02]  /*13990*/  IADD3 R6, P5, PT, R3, R22, RZ ;  /* 0x0000001603067210 */ /* 0x008fe40007fbe0ff */
[----:B0-----:R-:W-:-:S03]  /*139a0*/  LEA.HI.X.SX32 R5, R24, R2, 0x1, P6 ;  /* 0x0000000218057211 */ /* 0x001fc600030f0eff */
[----:B------:R0:W-:Y:S04]  /*139b0*/  STL [R1+0x2e44], R6 ;  /* 0x002e440601007387 */ /* 0x0001e80000100800 */
[----:B------:R1:W-:Y:S04]  /*139c0*/  STL [R1+0x2e38], R5 ;  /* 0x002e380501007387 */ /* 0x0003e80000100800 */
[----:B------:R-:W3:Y:S01]  /*139d0*/  LDL.LU R7, [R1+0x100] ;  /* 0x0001000001077983 */ /* 0x000ee20000300800 */
[----:B0-----:R-:W-:Y:S02]  /*139e0*/  IADD3 R6, P6, PT, R29, R22, RZ ;  /* 0x000000161d067210 */ /* 0x001fe40007fde0ff */
[----:B-1----:R-:W-:-:S03]  /*139f0*/  LEA.HI.X.SX32 R5, R25, R2, 0x1, P0 ;  /* 0x0000000219057211 */ /* 0x002fc600000f0eff */
[----:B------:R0:W-:Y:S01]  /*13a00*/  STL [R1+0x2e3c], R6 ;  /* 0x002e3c0601007387 */ /* 0x0001e20000100800 */
[----:B-----5:R-:W-:-:S03]  /*13a10*/  IADD3 R18, P0, PT, R28, R22, RZ ;  /* 0x000000161c127210 */ /* 0x020fc60007f1e0ff */
[----:B------:R1:W-:Y:S04]  /*13a20*/  STL [R1+0x2e30], R5 ;  /* 0x002e300501007387 */ /* 0x0003e80000100800 */
[----:B0-----:R-:W5:Y:S01]  /*13a30*/  LDL.LU R6, [R1+0x108] ;  /* 0x0001080001067983 */ /* 0x001f620000300800 */
[----:B-1----:R-:W-:-:S03]  /*13a40*/  LEA.HI.X.SX32 R5, R26, R2, 0x1, P1 ;  /* 0x000000021a057211 */ /* 0x002fc600008f0eff */
[----:B------:R0:W-:Y:S01]  /*13a50*/  STL [R1+0x2e34], R18 ;  /* 0x002e341201007387 */ /* 0x0001e20000100800 */
[----:B----4-:R-:W-:-:S03]  /*13a60*/  IADD3 R19, P1, PT, R16, R22, RZ ;  /* 0x0000001610137210 */ /* 0x010fc60007f3e0ff */
[----:B------:R1:W-:Y:S01]  /*13a70*/  STL [R1+0x2e28], R5 ;  /* 0x002e280501007387 */ /* 0x0003e20000100800 */
[-C--:B------:R-:W-:Y:S02]  /*13a80*/  LEA.HI.X.SX32 R17, R17, R2.reuse, 0x1, P3 ;  /* 0x0000000211117211 */ /* 0x080fe400018f0eff */
[----:B0-----:R-:W-:Y:S01]  /*13a90*/  LEA.HI.X.SX32 R18, R27, R2, 0x1, P2 ;  /* 0x000000021b127211 */ /* 0x001fe200010f0eff */
[----:B-1----:R-:W4:Y:S04]  /*13aa0*/  LDL.LU R5, [R1+0x128] ;  /* 0x0001280001057983 */ /* 0x002f280000300800 */
[----:B------:R0:W-:Y:S04]  /*13ab0*/  STL [R1+0x2e2c], R19 ;  /* 0x002e2c1301007387 */ /* 0x0001e80000100800 */
[----:B------:R1:W-:Y:S01]  /*13ac0*/  STL [R1+0x2c24], R18 ;  /* 0x002c241201007387 */ /* 0x0003e20000100800 */
[----:B0-----:R-:W-:-:S03]  /*13ad0*/  IADD3 R19, P2, PT, R15, R22, RZ ;  /* 0x000000160f137210 */ /* 0x001fc60007f5e0ff */
[----:B-1----:R-:W4:Y:S04]  /*13ae0*/  LDL.LU R18, [R1+0x130] ;  /* 0x0001300001127983 */ /* 0x002f280000300800 */
[----:B------:R0:W-:Y:S04]  /*13af0*/  STL [R1+0x2c44], R19 ;  /* 0x002c441301007387 */ /* 0x0001e80000100800 */
[----:B------:R1:W-:Y:S01]  /*13b00*/  STL [R1+0x2c28], R17 ;  /* 0x002c281101007387 */ /* 0x0003e20000100800 */
[----:B0-----:R-:W-:Y:S02]  /*13b10*/  IADD3 R19, P3, PT, R14, R22, RZ ;  /* 0x000000160e137210 */ /* 0x001fe40007f7e0ff */
[----:B-1----:R-:W-:-:S02]  /*13b20*/  LEA.HI.X.SX32 R17, R4, R2, 0x1, P4 ;  /* 0x0000000204117211 */ /* 0x002fc400020f0eff */
[----:B------:R-:W4:Y:S04]  /*13b30*/  LDL.LU R4, [R1+0x148] ;  /* 0x0001480001047983 */ /* 0x000f280000300800 */
        /* <DEDUP_REMOVED lines=14> */
[----:B------:R-:W4:Y:S01]  /*13c20*/  LDL.LU R28, [R1+0x160] ;  /* 0x00016000011c7983 */ /* 0x000f220000300800 */
[----:B------:R-:W-:-:S03]  /*13c30*/  LEA.HI.X.SX32 R16, R16, R2, 0x1, P1 ;  /* 0x0000000210107211 */ /* 0x000fc600008f0eff */
[----:B------:R0:W-:Y:S04]  /*13c40*/  STL [R1+0x2c64], R19 ;  /* 0x002c641301007387 */ /* 0x0001e80000100800 */
[----:B------:R1:W-:Y:S01]  /*13c50*/  STL [R1+0x2c38], R17 ;  /* 0x002c381101007387 */ /* 0x0003e20000100800 */
[----:B0-----:R-:W-:-:S03]  /*13c60*/  IADD3 R19, P0, PT, R10, R22, RZ ;  /* 0x000000160a137210 */ /* 0x001fc60007f1e0ff */
[----:B-1----:R-:W4:Y:S01]  /*13c70*/  LDL.LU R17, [R1+0x16c] ;  /* 0x00016c0001117983 */ /* 0x002f220000300800 */
[----:B------:R-:W-:-:S03]  /*13c80*/  LEA.HI.X.SX32 R15, R15, R2, 0x1, P2 ;  /* 0x000000020f0f7211 */ /* 0x000fc600010f0eff */
[----:B------:R-:W-:Y:S04]  /*13c90*/  STL [R1+0x2c6c], R19 ;  /* 0x002c6c1301007387 */ /* 0x000fe80000100800 */
[----:B------:R0:W-:Y:S01]  /*13ca0*/  STL [R1+0x2c3c], R16 ;  /* 0x002c3c1001007387 */ /* 0x0001e20000100800 */
[----:B------:R-:W-:-:S03]  /*13cb0*/  LEA.HI.X.SX32 R14, R14, R2, 0x1, P3 ;  /* 0x000000020e0e7211 */ /* 0x000fc600018f0eff */
[----:B0-----:R-:W4:Y:S01]  /*13cc0*/  LDL.LU R16, [R1+0x184] ;  /* 0x0001840001107983 */ /* 0x001f220000300800 */
[----:B--2---:R-:W-:-:S05]  /*13cd0*/  IADD3 R19, P1, PT, R9, R22, RZ ;  /* 0x0000001609137210 */ /* 0x004fca0007f3e0ff */
[----:B------:R0:W-:Y:S04]  /*13ce0*/  STL [R1+0x2c74], R19 ;  /* 0x002c741301007387 */ /* 0x0001e80000100800 */
[----:B------:R1:W-:Y:S01]  /*13cf0*/  STL [R1+0x2c40], R15 ;  /* 0x002c400f01007387 */ /* 0x0003e20000100800 */
[----:B0-----:R-:W-:-:S03]  /*13d00*/  IADD3 R19, P2, PT, R8, R22, RZ ;  /* 0x0000001608137210 */ /* 0x001fc60007f5e0ff */
[----:B-1----:R-:W2:Y:S04]  /*13d10*/  LDL.LU R15, [R1+0x18c] ;  /* 0x00018c00010f7983 */ /* 0x002ea80000300800 */
[----:B------:R-:W-:Y:S04]  /*13d20*/  STL [R1+0x2c7c], R19 ;  /* 0x002c7c1301007387 */ /* 0x000fe80000100800 */
[----:B------:R0:W-:Y:S04]  /*13d30*/  STL [R1+0x2c48], R14 ;  /* 0x002c480e01007387 */ /* 0x0001e80000100800 */
[----:B0-----:R-:W2:Y:S01]  /*13d40*/  LDL.LU R14, [R1+0x198] ;  /* 0x00019800010e7983 */ /* 0x001ea20000300800 */
[----:B---3--:R-:W-:-:S02]  /*13d50*/  IADD3 R19, P3, PT, R7, R22, RZ ;  /* 0x0000001607137210 */ /* 0x008fc40007f7e0ff */
[----:B------:R-:W-:-:S03]  /*13d60*/  LEA.HI.X.SX32 R13, R13, R2, 0x1, P4 ;  /* 0x000000020d0d7211 */ /* 0x000fc600020f0eff */
[----:B------:R5:W-:Y:S01]  /*13d70*/  STL [R1+0x2c84], R19 ;  /* 0x002c841301007387 */ /* 0x000be20000100800 */
[----:B------:R-:W-:-:S03]  /*13d80*/  LEA.HI.X.SX32 R12, R12, R2, 0x1, P5 ;  /* 0x000000020c0c7211 */ /* 0x000fc600028f0eff */
[----:B------:R0:W-:Y:S01]  /*13d90*/  STL [R1+0x2c50], R13 ;  /* 0x002c500d01007387 */ /* 0x0001e20000100800 */
[----:B-----5:R-:W-:-:S03]  /*13da0*/  IADD3 R19, P4, PT, R6, R22, RZ ;  /* 0x0000001606137210 */ /* 0x020fc60007f9e0ff */
[----:B0-----:R-:W3:Y:S04]  /*13db0*/  LDL.LU R13, [R1+0x194] ;  /* 0x00019400010d7983 */ /* 0x001ee80000300800 */
[----:B------:R4:W-:Y:S01]  /*13dc0*/  STL [R1+0x2c8c], R19 ;  /* 0x002c8c1301007387 */ /* 0x0009e20000100800 */
[----:B------:R-:W-:-:S03]  /*13dd0*/  LEA.HI.X.SX32 R11, R11, R2, 0x1, P6 ;  /* 0x000000020b0b7211 */ /* 0x000fc600030f0eff */
[----:B------:R0:W-:Y:S01]  /*13de0*/  STL [R1+0x2c58], R12 ;  /* 0x002c580c01007387 */ /* 0x0001e20000100800 */
[----:B----4-:R-:W-:-:S03]  /*13df0*/  IADD3 R19, P5, PT, R5, R22, RZ ;  /* 0x0000001605137210 */ /* 0x010fc60007fbe0ff */
[----:B0-----:R-:W4:Y:S04]  /*13e00*/  LDL.LU R12, [R1+0x190] ;  /* 0x00019000010c7983 */ /* 0x001f280000300800 */
[----:B------:R0:W-:Y:S01]  /*13e10*/  STL [R1+0x2c94], R19 ;  /* 0x002c941301007387 */ /* 0x0001e20000100800 */
[----:B------:R-:W-:-:S03]  /*13e20*/  LEA.HI.X.SX32 R10, R10, R2, 0x1, P0 ;  /* 0x000000020a0a7211 */ /* 0x000fc600000f0eff */
[----:B------:R1:W-:Y:S01]  /*13e30*/  STL [R1+0x2c60], R11 ;  /* 0x002c600b01007387 */ /* 0x0003e20000100800 */
[----:B0-----:R-:W-:-:S03]  /*13e40*/  IADD3 R19, P6, PT, R18, R22, RZ ;  /* 0x0000001612137210 */ /* 0x001fc60007fde0ff */
[----:B-1----:R-:W5:Y:S04]  /*13e50*/  LDL.LU R11, [R1+0x188] ;  /* 0x00018800010b7983 */ /* 0x002f680000300800 */
        /* <DEDUP_REMOVED lines=9> */
[----:B-1----:R-:W5:Y:S01]  /*13ef0*/  LDL.LU R9, [R1+0x17c] ;  /* 0x00017c0001097983 */ /* 0x002f620000300800 */
[----:B------:R-:W-:-:S03]  /*13f00*/  LEA.HI.X.SX32 R7, R7, R2, 0x1, P3 ;  /* 0x0000000207077211 */ /* 0x000fc600018f0eff */
[----:B------:R0:W-:Y:S04]  /*13f10*/  STL [R1+0x2cac], R19 ;  /* 0x002cac1301007387 */ /* 0x0001e80000100800 */
[----:B------:R1:W-:Y:S01]  /*13f20*/  STL [R1+0x2c78], R8 ;  /* 0x002c780801007387 */ /* 0x0003e20000100800 */
[----:B0-----:R-:W-:-:S03]  /*13f30*/  IADD3 R19, P2, PT, R29, R22, RZ ;  /* 0x000000161d137210 */ /* 0x001fc60007f5e0ff */
[----:B-1----:R-:W5:Y:S01]  /*13f40*/  LDL.LU R8, [R1+0x178] ;  /* 0x0001780001087983 */ /* 0x002f620000300800 */
[----:B------:R-:W-:-:S03]  /*13f50*/  LEA.HI.X.SX32 R6, R6, R2, 0x1, P4 ;  /* 0x0000000206067211 */ /* 0x000fc600020f0eff */
[----:B------:R0:W-:Y:S04]  /*13f60*/  STL [R1+0x2cb4], R19 ;  /* 0x002cb41301007387 */ /* 0x0001e80000100800 */
[----:B------:R1:W-:Y:S01]  /*13f70*/  STL [R1+0x2c80], R7 ;  /* 0x002c800701007387 */ /* 0x0003e20000100800 */
[----:B------:R-:W-:Y:S02]  /*13f80*/  LEA.HI.X.SX32 R20, R5, R2, 0x1, P5 ;  /* 0x0000000205147211 */ /* 0x000fe400028f0eff */
[-C--:B0-----:R-:W-:Y:S01]  /*13f90*/  IADD3 R19, P3, PT, R28, R22.reuse, RZ ;  /* 0x000000161c137210 */ /* 0x081fe20007f7e0ff */
[----:B-1----:R-:W5:Y:S04]  /*13fa0*/  LDL.LU R7, [R1+0x174] ;  /* 0x0001740001077983 */ /* 0x002f680000300800 */
[----:B------:R0:W-:Y:S04]  /*13fb0*/  STL [R1+0x2cbc], R19 ;  /* 0x002cbc1301007387 */ /* 0x0001e80000100800 */
[----:B------:R1:W-:Y:S01]  /*13fc0*/  STL [R1+0x2c88], R6 ;  /* 0x002c880601007387 */ /* 0x0003e20000100800 */
[----:B0-----:R-:W-:-:S03]  /*13fd0*/  IADD3 R19, P4, PT, R17, R22, RZ ;  /* 0x0000001611137210 */ /* 0x001fc60007f9e0ff */
[----:B-1----:R-:W5:Y:S04]  /*13fe0*/  LDL.LU R6, [R1+0x170] ;  /* 0x0001700001067983 */ /* 0x002f680000300800 */
[----:B------:R0:W-:Y:S04]  /*13ff0*/  STL [R1+0x2cc4], R19 ;  /* 0x002cc41301007387 */ /* 0x0001e80000100800 */
[----:B------:R-:W5:Y:S04]  /*14000*/  LDL.LU R5, [R1+0x168] ;  /* 0x0001680001057983 */ /* 0x000f680000300800 */
[----:B------:R1:W-:Y:S01]  /*14010*/  STL [R1+0x2c90], R20 ;  /* 0x002c901401007387 */ /* 0x0003e20000100800 */
[----:B0-----:R-:W-:-:S02]  /*14020*/  IADD3 R19, P5, PT, R16, R22, RZ ;  /* 0x0000001610137210 */ /* 0x001fc40007fbe0ff */
[----:B-1----:R-:W-:-:S03]  /*14030*/  LEA.HI.X.SX32 R20, R18, R2, 0x1, P6 ;  /* 0x0000000212147211 */ /* 0x002fc600030f0eff */
[----:B------:R2:W-:Y:S01]  /*14040*/  STL [R1+0x2ccc], R19 ;  /* 0x002ccc1301007387 */ /* 0x0005e20000100800 */
[----:B------:R-:W-:-:S03]  /*14050*/  LEA.HI.X.SX32 R18, R4, R2, 0x1, P0 ;  /* 0x0000000204127211 */ /* 0x000fc600000f0eff */
[----:B------:R-:W-:Y:S04]  /*14060*/  STL [R1+0x2c98], R20 ;  /* 0x002c981401007387 */ /* 0x000fe80000100800 */
[----:B------:R-:W5:Y:S01]  /*14070*/  LDL.LU R4, [R1+0x164] ;  /* 0x0001640001047983 */ /* 0x000f620000300800 */
[----:B--2---:R-:W-:-:S05]  /*14080*/  IADD3 R19, P6, PT, R15, R22, RZ ;  /* 0x000000160f137210 */ /* 0x004fca0007fde0ff */
[----:B------:R0:W-:Y:S04]  /*14090*/  STL [R1+0x2cd4], R19 ;  /* 0x002cd41301007387 */ /* 0x0001e80000100800 */
[----:B------:R1:W-:Y:S01]  /*140a0*/  STL [R1+0x2ca0], R18 ;  /* 0x002ca01201007387 */ /* 0x0003e20000100800 */
[----:B0-----:R-:W-:Y:S02]  /*140b0*/  IADD3 R19, P0, PT, R14, R22, RZ ;  /* 0x000000160e137210 */ /* 0x001fe40007f1e0ff */
[-C--:B-1----:R-:W-:Y:S02]  /*140c0*/  LEA.HI.X.SX32 R18, R3, R2.reuse, 0x1, P1 ;  /* 0x0000000203127211 */ /* 0x082fe400008f0eff */
[----:B------:R-:W2:Y:S04]  /*140d0*/  LDL.LU R3, [R1+0x15c] ;  /* 0x00015c0001037983 */ /* 0x000ea80000300800 */
[----:B------:R-:W-:Y:S04]  /*140e0*/  STL [R1+0x2cdc], R19 ;  /* 0x002cdc1301007387 */ /* 0x000fe80000100800 */
[----:B------:R0:W-:Y:S02]  /*140f0*/  STL [R1+0x2ca8], R18 ;  /* 0x002ca81201007387 */ /* 0x0001e40000100800 */
[----:B0-----:R-:W-:-:S02]  /*14100*/  LEA.HI.X.SX32 R18, R29, R2, 0x1, P2 ;  /* 0x000000021d127211 */ /* 0x001fc400010f0eff */
[----:B------:R-:W2:Y:S01]  /*14110*/  LDL.LU R29, [R1+0x154] ;  /* 0x00015400011d7983 */ /* 0x000ea20000300800 */
[----:B---3--:R-:W-:-:S05]  /*14120*/  IADD3 R19, P1, PT, R13, R22, RZ ;  /* 0x000000160d137210 */ /* 0x008fca0007f3e0ff */
[----:B------:R4:W-:Y:S04]  /*14130*/  STL [R1+0x2ce4], R19 ;  /* 0x002ce41301007387 */ /* 0x0009e80000100800 */
[----:B------:R0:W-:Y:S01]  /*14140*/  STL [R1+0x2cb0], R18 ;  /* 0x002cb01201007387 */ /* 0x0001e20000100800 */
[----:B----4-:R-:W-:Y:S02]  /*14150*/  IADD3 R19, P2, PT, R12, R22, RZ ;  /* 0x000000160c137210 */ /* 0x010fe40007f5e0ff */
[-C--:B0-----:R-:W-:Y:S02]  /*14160*/  LEA.HI.X.SX32 R18, R28, R2.reuse, 0x1, P3 ;  /* 0x000000021c127211 */ /* 0x081fe400018f0eff */
[----:B------:R-:W3:Y:S04]  /*14170*/  LDL.LU R28, [R1+0x14c] ;  /* 0x00014c00011c7983 */ /* 0x000ee80000300800 */
[----:B------:R5:W-:Y:S01]  /*14180*/  STL [R1+0x2cec], R19 ;  /* 0x002cec1301007387 */ /* 0x000be20000100800 */
[----:B------:R-:W-:-:S03]  /*14190*/  LEA.HI.X.SX32 R17, R17, R2, 0x1, P4 ;  /* 0x0000000211117211 */ /* 0x000fc600020f0eff */
[----:B------:R0:W-:Y:S01]  /*141a0*/  STL [R1+0x2cb8], R18 ;  /* 0x002cb81201007387 */ /* 0x0001e20000100800 */
[----:B-----5:R-:W-:-:S03]  /*141b0*/  IADD3 R19, P3, PT, R11, R22, RZ ;  /* 0x000000160b137210 */ /* 0x020fc60007f7e0ff */
[----:B0-----:R-:W4:Y:S04]  /*141c0*/  LDL.LU R18, [R1+0x144] ;  /* 0x0001440001127983 */ /* 0x001f280000300800 */
[----:B------:R0:W-:Y:S01]  /*141d0*/  STL [R1+0x2cf4], R19 ;  /* 0x002cf41301007387 */ /* 0x0001e20000100800 */
[----:B------:R-:W-:-:S03]  /*141e0*/  LEA.HI.X.SX32 R20, R16, R2, 0x1, P5 ;  /* 0x0000000210147211 */ /* 0x000fc600028f0eff */
[----:B------:R1:W-:Y:S01]  /*141f0*/  STL [R1+0x2cc0], R17 ;  /* 0x002cc01101007387 */ /* 0x0003e20000100800 */
[----:B0-----:R-:W-:-:S03]  /*14200*/  IADD3 R19, P4, PT, R10, R22, RZ ;  /* 0x000000160a137210 */ /* 0x001fc60007f9e0ff */
[----:B-1----:R-:W5:Y:S01]  /*14210*/  LDL.LU R17, [R1+0x140] ;  /* 0x0001400001117983 */ /* 0x002f620000300800 */
[----:B------:R-:W-:-:S03]  /*14220*/  LEA.HI.X.SX32 R15, R15, R2, 0x1, P6 ;  /* 0x000000020f0f7211 */ /* 0x000fc600030f0eff */
[----:B------:R0:W-:Y:S04]  /*14230*/  STL [R1+0x2cfc], R19 ;  /* 0x002cfc1301007387 */ /* 0x0001e80000100800 */
[----:B------:R-:W5:Y:S01]  /*14240*/  LDL.LU R16, [R1+0x13c] ;  /* 0x00013c0001107983 */ /* 0x000f620000300800 */
[----:B0-----:R-:W-:-:S03]  /*14250*/  IADD3 R19, P5, PT, R9, R22, RZ ;  /* 0x0000001609137210 */ /* 0x001fc60007fbe0ff */
[----:B------:R0:W-:Y:S04]  /*14260*/  STL [R1+0x2cc8], R20 ;  /* 0x002cc81401007387 */ /* 0x0001e80000100800 */
[----:B------:R1:W-:Y:S04]  /*14270*/  STL [R1+0x2d04], R19 ;  /* 0x002d041301007387 */ /* 0x0003e80000100800 */
[----:B------:R1:W-:Y:S01]  /*14280*/  STL [R1+0x2cd0], R15 ;  /* 0x002cd00f01007387 */ /* 0x0003e20000100800 */
[----:B0-----:R-:W-:Y:S02]  /*14290*/  IADD3 R20, P6, PT, R8, R22, RZ ;  /* 0x0000001608147210 */ /* 0x001fe40007fde0ff */
[----:B-1----:R-:W-:Y:S01]  /*142a0*/  LEA.HI.X.SX32 R19, R14, R2, 0x1, P0 ;  /* 0x000000020e137211 */ /* 0x002fe200000f0eff */
[----:B------:R-:W5:Y:S04]  /*142b0*/  LDL.LU R15, [R1+0x138] ;  /* 0x00013800010f7983 */ /* 0x000f680000300800 */
[----:B------:R-:W-:Y:S04]  /*142c0*/  STL [R1+0x2d0c], R20 ;  /* 0x002d0c1401007387 */ /* 0x000fe80000100800 */
[----:B------:R0:W-:Y:S01]  /*142d0*/  STL [R1+0x2cd8], R19 ;  /* 0x002cd81301007387 */ /* 0x0001e20000100800 */
[----:B------:R-:W-:-:S02]  /*142e0*/  IADD3 R14, P0, PT, R7, R22, RZ ;  /* 0x00000016070e7210 */ /* 0x000fc40007f1e0ff */
[----:B0-----:R-:W-:-:S03]  /*142f0*/  LEA.HI.X.SX32 R19, R13, R2, 0x1, P1 ;  /* 0x000000020d137211 */ /* 0x001fc600008f0eff */
[----:B------:R0:W-:Y:S01]  /*14300*/  STL [R1+0x2d14], R14 ;  /* 0x002d140e01007387 */ /* 0x0001e20000100800 */
[----:B------:R-:W-:-:S03]  /*14310*/  LEA.HI.X.SX32 R11, R11, R2, 0x1, P3 ;  /* 0x000000020b0b7211 */ /* 0x000fc600018f0eff */
[----:B0-----:R-:W5:Y:S01]  /*14320*/  LDL.LU R14, [R1+0x134] ;  /* 0x00013400010e7983 */ /* 0x001f620000300800 */
[----:B------:R-:W-:-:S03]  /*14330*/  IADD3 R13, P1, PT, R6, R22, RZ ;  /* 0x00000016060d7210 */ /* 0x000fc60007f3e0ff */
[----:B------:R0:W-:Y:S04]  /*14340*/  STL [R1+0x2ce0], R19 ;  /* 0x002ce01301007387 */ /* 0x0001e80000100800 */
[----:B------:R1:W-:Y:S01]  /*14350*/  STL [R1+0x2d1c], R13 ;  /* 0x002d1c0d01007387 */ /* 0x0003e20000100800 */
[----:B0-----:R-:W-:Y:S02]  /*14360*/  LEA.HI.X.SX32 R19, R12, R2, 0x1, P2 ;  /* 0x000000020c137211 */ /* 0x001fe400010f0eff */
[----:B------:R-:W-:Y:S01]  /*14370*/  IADD3 R12, P2, PT, R5, R22, RZ ;  /* 0x00000016050c7210 */ /* 0x000fe20007f5e0ff */
[----:B-1----:R-:W5:Y:S04]  /*14380*/  LDL.LU R13, [R1+0x12c] ;  /* 0x00012c00010d7983 */ /* 0x002f680000300800 */
[----:B------:R0:W-:Y:S04]  /*14390*/  STL [R1+0x2ce8], R19 ;  /* 0x002ce81301007387 */ /* 0x0001e80000100800 */
[----:B------:R1:W-:Y:S01]  /*143a0*/  STL [R1+0x2d24], R12 ;  /* 0x002d240c01007387 */ /* 0x0003e20000100800 */
[----:B------:R-:W-:-:S02]  /*143b0*/  LEA.HI.X.SX32 R10, R10, R2, 0x1, P4 ;  /* 0x000000020a0a7211 */ /* 0x000fc400020f0eff */
[----:B0-----:R-:W-:Y:S01]  /*143c0*/  IADD3 R19, P3, PT, R4, R22, RZ ;  /* 0x0000001604137210 */ /* 0x001fe20007f7e0ff */
[----:B-1----:R-:W5:Y:S04]  /*143d0*/  LDL.LU R12, [R1+0x124] ;  /* 0x00012400010c7983 */ /* 0x002f680000300800 */
[----:B------:R0:W-:Y:S01]  /*143e0*/  STL [R1+0x2cf0], R11 ;  /* 0x002cf00b01007387 */ /* 0x0001e20000100800 */
[----:B------:R-:W-:-:S03]  /*143f0*/  LEA.HI.X.SX32 R9, R9, R2, 0x1, P5 ;  /* 0x0000000209097211 */ /* 0x000fc600028f0eff */
[----:B0-----:R-:W5:Y:S04]  /*14400*/  LDL.LU R11, [R1+0x120] ;  /* 0x00012000010b7983 */ /* 0x001f680000300800 */
[----:B------:R-:W-:Y:S04]  /*14410*/  STL [R1+0x2d2c], R19 ;  /* 0x002d2c1301007387 */ /* 0x000fe80000100800 */
[----:B------:R0:W-:Y:S01]  /*14420*/  STL [R1+0x2cf8], R10 ;  /* 0x002cf80a01007387 */ /* 0x0001e20000100800 */
[----:B------:R-:W-:-:S03]  /*14430*/  LEA.HI.X.SX32 R8, R8, R2, 0x1, P6 ;  /* 0x0000000208087211 */ /* 0x000fc600030f0eff */
[----:B0-----:R-:W5:Y:S01]  /*14440*/  LDL.LU R10, [R1+0x11c] ;  /* 0x00011c00010a7983 */ /* 0x001f620000300800 */
[----:B--2---:R-:W-:-:S05]  /*14450*/  IADD3 R19, P4, PT, R3, R22, RZ ;  /* 0x0000001603137210 */ /* 0x004fca0007f9e0ff */
[----:B------:R-:W-:Y:S04]  /*14460*/  STL [R1+0x2d34], R19 ;  /* 0x002d341301007387 */ /* 0x000fe80000100800 */
[----:B------:R0:W-:Y:S04]  /*14470*/  STL [R1+0x2d00], R9 ;  /* 0x002d000901007387 */ /* 0x0001e80000100800 */
[----:B0-----:R-:W2:Y:S01]  /*14480*/  LDL.LU R9, [R1+0x118] ;  /* 0x0001180001097983 */ /* 0x001ea20000300800 */
[----:B------:R-:W-:-:S05]  /*14490*/  IADD3 R19, P5, PT, R29, R22, RZ ;  /* 0x000000161d137210 */ /* 0x000fca0007fbe0ff */
[----:B------:R-:W-:Y:S04]  /*144a0*/  STL [R1+0x2d3c], R19 ;  /* 0x002d3c1301007387 */ /* 0x000fe80000100800 */
[----:B------:R0:W-:Y:S04]  /*144b0*/  STL [R1+0x2d08], R8 ;  /* 0x002d080801007387 */ /* 0x0001e80000100800 */
[----:B0-----:R-:W2:Y:S01]  /*144c0*/  LDL.LU R8, [R1+0x114] ;  /* 0x0001140001087983 */ /* 0x001ea20000300800 */
[----:B------:R-:W-:Y:S02]  /*144d0*/  LEA.HI.X.SX32 R19, R7, R2, 0x1, P0 ;  /* 0x0000000207137211 */ /* 0x000fe400000f0eff */
[----:B---3--:R-:W-:-:S05]  /*144e0*/  IADD3 R20, P6, PT, R28, R22, RZ ;  /* 0x000000161c147210 */ /* 0x008fca0007fde0ff */
[----:B------:R-:W-:Y:S04]  /*144f0*/  STL [R1+0x2d44], R20 ;  /* 0x002d441401007387 */ /* 0x000fe80000100800 */
[----:B------:R0:W-:Y:S01]  /*14500*/  STL [R1+0x2d10], R19 ;  /* 0x002d101301007387 */ /* 0x0001e20000100800 */
[----:B----4-:R-:W-:Y:S02]  /*14510*/  IADD3 R7, P0, PT, R18, R22, RZ ;  /* 0x0000001612077210 */ /* 0x010fe40007f1e0ff */
[----:B0-----:R-:W-:-:S03]  /*14520*/  LEA.HI.X.SX32 R19, R6, R2, 0x1, P1 ;  /* 0x0000000206137211 */ /* 0x001fc600008f0eff */
[----:B------:R0:W-:Y:S01]  /*14530*/  STL [R1+0x2d4c], R7 ;  /* 0x002d4c0701007387 */ /* 0x0001e20000100800 */
[----:B------:R-:W-:-:S03]  /*14540*/  LEA.HI.X.SX32 R4, R4, R2, 0x1, P3 ;  /* 0x0000000204047211 */ /* 0x000fc600018f0eff */
[----:B0-----:R-:W3:Y:S01]  /*14550*/  LDL.LU R7, [R1+0x110] ;  /* 0x0001100001077983 */ /* 0x001ee20000300800 */
[----:B-----5:R-:W-:-:S03]  /*14560*/  IADD3 R6, P1, PT, R17, R22, RZ ;  /* 0x0000001611067210 */ /* 0x020fc60007f3e0ff */
[----:B------:R0:W-:Y:S04]  /*14570*/  STL [R1+0x2d18], R19 ;  /* 0x002d181301007387 */ /* 0x0001e80000100800 */
[----:B------:R1:W-:Y:S01]  /*14580*/  STL [R1+0x2d54], R6 ;  /* 0x002d540601007387 */ /* 0x0003e20000100800 */
[----:B0-----:R-:W-:Y:S02]  /*14590*/  LEA.HI.X.SX32 R19, R5, R2, 0x1, P2 ;  /* 0x0000000205137211 */ /* 0x001fe400010f0eff */
[----:B------:R-:W-:Y:S01]  /*145a0*/  IADD3 R5, P2, PT, R16, R22, RZ ;  /* 0x0000001610057210 */ /* 0x000fe20007f5e0ff */
[----:B-1----:R-:W4:Y:S04]  /*145b0*/  LDL.LU R6, [R1+0x10c] ;  /* 0x00010c0001067983 */ /* 0x002f280000300800 */
[----:B------:R0:W-:Y:S04]  /*145c0*/  STL [R1+0x2d20], R19 ;  /* 0x002d201301007387 */ /* 0x0001e80000100800 */
[----:B------:R1:W-:Y:S01]  /*145d0*/  STL [R1+0x2d5c], R5 ;  /* 0x002d5c0501007387 */ /* 0x0003e20000100800 */
[----:B0-----:R-:W-:-:S02]  /*145e0*/  LEA.HI.X.SX32 R19, R3, R2, 0x1, P4 ;  /* 0x0000000203137211 */ /* 0x001fc400020f0eff */
[-C--:B------:R-:W-:Y:S01]  /*145f0*/  IADD3 R20, P3, PT, R15, R22.reuse, RZ ;  /* 0x000000160f147210 */ /* 0x080fe20007f7e0ff */
[----:B-1----:R-:W5:Y:S04]  /*14600*/  LDL.LU R5, [R1+0x104] ;  /* 0x0001040001057983 */ /* 0x002f680000300800 */
[----:B------:R0:W-:Y:S04]  /*14610*/  STL [R1+0x2d28], R4 ;  /* 0x002d280401007387 */ /* 0x0001e80000100800 */
[----:B0-----:R-:W5:Y:S04]  /*14620*/  LDL.LU R4, [R1+0xfc] ;  /* 0x0000fc0001047983 */ /* 0x001f680000300800 */
[----:B------:R0:W-:Y:S04]  /*14630*/  STL [R1+0x2d64], R20 ;  /* 0x002d641401007387 */ /* 0x0001e80000100800 */
[----:B------:R-:W5:Y:S04]  /*14640*/  LDL.LU R3, [R1+0xf4] ;  /* 0x0000f40001037983 */ /* 0x000f680000300800 */
[----:B------:R1:W-:Y:S01]  /*14650*/  STL [R1+0x2d30], R19 ;  /* 0x002d301301007387 */ /* 0x0003e20000100800 */
[----:B0-----:R-:W-:-:S02]  /*14660*/  IADD3 R20, P4, PT, R14, R22, RZ ;  /* 0x000000160e147210 */ /* 0x001fc40007f9e0ff */
[----:B-1----:R-:W-:Y:S02]  /*14670*/  LEA.HI.X.SX32 R19, R29, R2, 0x1, P5 ;  /* 0x000000021d137211 */ /* 0x002fe400028f0eff */
[----:B------:R-:W5:Y:S04]  /*14680*/  LDL.LU R29, [R1+0xec] ;  /* 0x0000ec00011d7983 */ /* 0x000f680000300800 */
[----:B------:R-:W-:Y:S01]  /*14690*/  STL [R1+0x2d6c], R20 ;  /* 0x002d6c1401007387 */ /* 0x000fe20000100800 */
[----:B------:R-:W-:-:S03]  /*146a0*/  IADD3 R21, P5, PT, R13, R22, RZ ;  /* 0x000000160d157210 */ /* 0x000fc60007fbe0ff */
[----:B------:R0:W-:Y:S04]  /*146b0*/  STL [R1+0x2d38], R19 ;  /* 0x002d381301007387 */ /* 0x0001e80000100800 */
[----:B------:R-:W-:Y:S01]  /*146c0*/  STL [R1+0x2d74], R21 ;  /* 0x002d741501007387 */ /* 0x000fe20000100800 */
[----:B0-----:R-:W-:-:S03]  /*146d0*/  LEA.HI.X.SX32 R19, R28, R2, 0x1, P6 ;  /* 0x000000021c137211 */ /* 0x001fc600030f0eff */
[----:B------:R-:W5:Y:S04]  /*146e0*/  LDL.LU R28, [R1+0xe8] ;  /* 0x0000e800011c7983 */ /* 0x000f680000300800 */
[----:B------:R0:W-:Y:S01]  /*146f0*/  STL [R1+0x2d40], R19 ;  /* 0x002d401301007387 */ /* 0x0001e20000100800 */
[----:B------:R-:W-:Y:S02]  /*14700*/  IADD3 R20, P6, PT, R12, R22, RZ ;  /* 0x000000160c147210 */ /* 0x000fe40007fde0ff */
[----:B------:R-:W-:-:S03]  /*14710*/  LEA.HI.X.SX32 R17, R17, R2, 0x1, P1 ;  /* 0x0000000211117211 */ /* 0x000fc600008f0eff */
[----:B------:R-:W-:Y:S01]  /*14720*/  STL [R1+0x2d7c], R20 ;  /* 0x002d7c1401007387 */ /* 0x000fe20000100800 */
[----:B0-----:R-:W-:Y:S02]  /*14730*/  LEA.HI.X.SX32 R19, R18, R2, 0x1, P0 ;  /* 0x0000000212137211 */ /* 0x001fe400000f0eff */
[----:B------:R-:W-:-:S03]  /*14740*/  IADD3 R18, P0, PT, R11, R22, RZ ;  /* 0x000000160b127210 */ /* 0x000fc60007f1e0ff */
[----:B------:R-:W-:Y:S04]  /*14750*/  STL [R1+0x2d48], R19 ;  /* 0x002d481301007387 */ /* 0x000fe80000100800 */
[----:B------:R-:W5:Y:S04]  /*14760*/  LDL.LU R21, [R1+0xe4] ;  /* 0x0000e40001157983 */ /* 0x000f680000300800 */
[----:B------:R0:W-:Y:S04]  /*14770*/  STL [R1+0x2d84], R18 ;  /* 0x002d841201007387 */ /* 0x0001e80000100800 */
[----:B------:R1:W-:Y:S01]  /*14780*/  STL [R1+0x2d50], R17 ;  /* 0x002d501101007387 */ /* 0x0003e20000100800 */
[----:B0-----:R-:W-:-:S02]  /*14790*/  IADD3 R18, P1, PT, R10, R22, RZ ;  /* 0x000000160a127210 */ /* 0x001fc40007f3e0ff */
[----:B-1----:R-:W-:-:S03]  /*147a0*/  LEA.HI.X.SX32 R17, R16, R2, 0x1, P2 ;  /* 0x0000000210117211 */ /* 0x002fc600010f0eff */
[----:B------:R0:W-:Y:S01]  /*147b0*/  STL [R1+0x2d8c], R18 ;  /* 0x002d8c1201007387 */ /* 0x0001e20000100800 */
[----:B------:R-:W-:-:S03]  /*147c0*/  LEA.HI.X.SX32 R15, R15, R2, 0x1, P3 ;  /* 0x000000020f0f7211 */ /* 0x000fc600018f0eff */
[----:B------:R-:W5:Y:S04]  /*147d0*/  LDL.LU R20, [R1+0xdc] ;  /* 0x0000dc0001147983 */ /* 0x000f680000300800 */
[----:B------:R-:W-:Y:S01]  /*147e0*/  STL [R1+0x2d58], R17 ;  /* 0x002d581101007387 */ /* 0x000fe20000100800 */
[----:B--2---:R-:W-:-:S05]  /*147f0*/  IADD3 R16, P2, PT, R9, R22, RZ ;  /* 0x0000001609107210 */ /* 0x004fca0007f5e0ff */
[----:B------:R1:W-:Y:S04]  /*14800*/  STL [R1+0x2d94], R16 ;  /* 0x002d941001007387 */ /* 0x0003e80000100800 */
[----:B------:R-:W2:Y:S04]  /*14810*/  LDL.LU R19, [R1+0xd4] ;  /* 0x0000d40001137983 */ /* 0x000ea80000300800 */
[----:B------:R1:W-:Y:S04]  /*14820*/  STL [R1+0x2d60], R15 ;  /* 0x002d600f01007387 */ /* 0x0003e80000100800 */
[----:B0-----:R-:W2:Y:S01]  /*14830*/  LDL.LU R18, [R1+0xd0] ;  /* 0x0000d00001127983 */ /* 0x001ea20000300800 */
[----:B-1----:R-:W-:-:S02]  /*14840*/  IADD3 R16, P3, PT, R8, R22, RZ ;  /* 0x0000001608107210 */ /* 0x002fc40007f7e0ff */
[----:B------:R-:W-:-:S03]  /*14850*/  LEA.HI.X.SX32 R15, R14, R2, 0x1, P4 ;  /* 0x000000020e0f7211 */ /* 0x000fc600020f0eff */
[----:B------:R0:W-:Y:S04]  /*14860*/  STL [R1+0x2d9c], R16 ;  /* 0x002d9c1001007387 */ /* 0x0001e80000100800 */
[----:B------:R-:W2:Y:S04]  /*14870*/  LDL.LU R17, [R1+0xcc] ;  /* 0x0000cc0001117983 */ /* 0x000ea80000300800 */
[----:B------:R1:W-:Y:S04]  /*14880*/  STL [R1+0x2d68], R15 ;  /* 0x002d680f01007387 */ /* 0x0003e80000100800 */
[----:B0-----:R-:W2:Y:S01]  /*14890*/  LDL.LU R16, [R1+0xc8] ;  /* 0x0000c80001107983 */ /* 0x001ea20000300800 */
[----:B------:R-:W-:-:S02]  /*148a0*/  LEA.HI.X.SX32 R11, R11, R2, 0x1, P0 ;  /* 0x000000020b0b7211 */ /* 0x000fc400000f0eff */
[-C--:B-1----:R-:W-:Y:S02]  /*148b0*/  LEA.HI.X.SX32 R15, R13, R2.reuse, 0x1, P5 ;  /* 0x000000020d0f7211 */ /* 0x082fe400028f0eff */
[----:B------:R-:W-:Y:S02]  /*148c0*/  LEA.HI.X.SX32 R13, R12, R2, 0x1, P6 ;  /* 0x000000020c0d7211 */ /* 0x000fe400030f0eff */
[----:B---3--:R-:W-:-:S05]  /*148d0*/  IADD3 R14, P4, PT, R7, R22, RZ ;  /* 0x00000016070e7210 */ /* 0x008fca0007f9e0ff */
[----:B------:R4:W-:Y:S04]  /*148e0*/  STL [R1+0x2da4], R14 ;  /* 0x002da40e01007387 */ /* 0x0009e80000100800 */
[----:B------:R-:W-:Y:S01]  /*148f0*/  STL [R1+0x2d70], R15 ;  /* 0x002d700f01007387 */ /* 0x000fe20000100800 */
[----:B----4-:R-:W-:-:S05]  /*14900*/  IADD3 R14, P5, PT, R6, R22, RZ ;  /* 0x00000016060e7210 */ /* 0x010fca0007fbe0ff */
[----:B------:R-:W-:Y:S04]  /*14910*/  STL [R1+0x2dac], R14 ;  /* 0x002dac0e01007387 */ /* 0x000fe80000100800 */
[----:B------:R0:W-:Y:S01]  /*14920*/  STL [R1+0x2d78], R13 ;  /* 0x002d780d01007387 */ /* 0x0001e20000100800 */
[----:B-----5:R-:W-:-:S05]  /*14930*/  IADD3 R12, P6, PT, R5, R22, RZ ;  /* 0x00000016050c7210 */ /* 0x020fca0007fde0ff */
[----:B------:R1:W-:Y:S04]  /*14940*/  STL [R1+0x2db4], R12 ;  /* 0x002db40c01007387 */ /* 0x0003e80000100800 */
[----:B------:R3:W-:Y:S01]  /*14950*/  STL [R1+0x2d80], R11 ;  /* 0x002d800b01007387 */ /* 0x0007e20000100800 */
[----:B0-----:R-:W-:Y:S02]  /*14960*/  IADD3 R13, P0, PT, R4, R22, RZ ;  /* 0x00000016040d7210 */ /* 0x001fe40007f1e0ff */
[-C--:B-1----:R-:W-:Y:S02]  /*14970*/  LEA.HI.X.SX32 R12, R10, R2.reuse, 0x1, P1 ;  /* 0x000000020a0c7211 */ /* 0x082fe400008f0eff */
[----:B------:R-:W-:Y:S01]  /*14980*/  LEA.HI.X.SX32 R10, R9, R2, 0x1, P2 ;  /* 0x00000002090a7211 */ /* 0x000fe200010f0eff */
[----:B------:R0:W-:Y:S01]  /*14990*/  STL [R1+0x2dbc], R13 ;  /* 0x002dbc0d01007387 */ /* 0x0001e20000100800 */
[----:B---3--:R-:W-:-:S03]  /*149a0*/  IADD3 R11, P1, PT, R3, R22, RZ ;  /* 0x00000016030b7210 */ /* 0x008fc60007f3e0ff */
[----:B------:R1:W-:Y:S01]  /*149b0*/  STL [R1+0x2d88], R12 ;  /* 0x002d880c01007387 */ /* 0x0003e20000100800 */
[----:B------:R-:W-:-:S03]  /*149c0*/  LEA.HI.X.SX32 R8, R8, R2, 0x1, P3 ;  /* 0x0000000208087211 */ /* 0x000fc600018f0eff */
[----:B------:R-:W3:Y:S04]  /*149d0*/  LDL.LU R15, [R1+0xc4] ;  /* 0x0000c400010f7983 */ /* 0x000ee80000300800 */
[----:B------:R-:W-:Y:S04]  /*149e0*/  STL [R1+0x2dc4], R11 ;  /* 0x002dc40b01007387 */ /* 0x000fe80000100800 */
[----:B------:R-:W-:Y:S01]  /*149f0*/  STL [R1+0x2d90], R10 ;  /* 0x002d900a01007387 */ /* 0x000fe20000100800 */
[----:B------:R-:W-:-:S03]  /*14a00*/  IADD3 R9, P2, PT, R29, R22, RZ ;  /* 0x000000161d097210 */ /* 0x000fc60007f5e0ff */
[----:B------:R-:W4:Y:S04]  /*14a10*/  LDL.LU R14, [R1+0xb8] ;  /* 0x0000b800010e7983 */ /* 0x000f280000300800 */
[----:B------:R5:W-:Y:S04]  /*14a20*/  STL [R1+0x2dcc], R9 ;  /* 0x002dcc0901007387 */ /* 0x000be80000100800 */
[----:B0-----:R-:W4:Y:S04]  /*14a30*/  LDL.LU R13, [R1+0xb0] ;  /* 0x0000b000010d7983 */ /* 0x001f280000300800 */
[----:B------:R0:W-:Y:S04]  /*14a40*/  STL [R1+0x2d98], R8 ;  /* 0x002d980801007387 */ /* 0x0001e80000100800 */
[----:B-1----:R-:W4:Y:S01]  /*14a50*/  LDL.LU R12, [R1+0xac] ;  /* 0x0000ac00010c7983 */ /* 0x002f220000300800 */
[----:B-----5:R-:W-:-:S02]  /*14a60*/  IADD3 R9, P3, PT, R28, R22, RZ ;  /* 0x000000161c097210 */ /* 0x020fc40007f7e0ff */
[----:B0-----:R-:W-:-:S03]  /*14a70*/  LEA.HI.X.SX32 R8, R7, R2, 0x1, P4 ;  /* 0x0000000207087211 */ /* 0x001fc600020f0eff */
[----:B------:R0:W-:Y:S01]  /*14a80*/  STL [R1+0x2dd4], R9 ;  /* 0x002dd40901007387 */ /* 0x0001e20000100800 */
[----:B------:R-:W-:-:S03]  /*14a90*/  LEA.HI.X.SX32 R6, R6, R2, 0x1, P5 ;  /* 0x0000000206067211 */ /* 0x000fc600028f0eff */
[----:B------:R-:W5:Y:S04]  /*14aa0*/  LDL.LU R11, [R1+0xa8] ;  /* 0x0000a800010b7983 */ /* 0x000f680000300800 */
[----:B------:R-:W-:Y:S01]  /*14ab0*/  STL [R1+0x2da0], R8 ;  /* 0x002da00801007387 */ /* 0x000fe20000100800 */
[----:B------:R-:W-:-:S03]  /*14ac0*/  LEA.HI.X.SX32 R5, R5, R2, 0x1, P6 ;  /* 0x0000000205057211 */ /* 0x000fc600030f0eff */
[----:B------:R-:W5:Y:S01]  /*14ad0*/  LDL.LU R10, [R1+0xa4] ;  /* 0x0000a400010a7983 */ /* 0x000f620000300800 */
[----:B------:R-:W-:-:S05]  /*14ae0*/  IADD3 R7, P4, PT, R21, R22, RZ ;  /* 0x0000001615077210 */ /* 0x000fca0007f9e0ff */
[----:B------:R1:W-:Y:S01]  /*14af0*/  STL [R1+0x2ddc], R7 ;  /* 0x002ddc0701007387 */ /* 0x0003e20000100800 */
[----:B------:R-:W-:-:S03]  /*14b00*/  LEA.HI.X.SX32 R4, R4, R2, 0x1, P0 ;  /* 0x0000000204047211 */ /* 0x000fc600000f0eff */
[----:B0-----:R-:W5:Y:S04]  /*14b10*/  LDL.LU R9, [R1+0x9c] ;  /* 0x00009c0001097983 */ /* 0x001f680000300800 */
[----:B------:R2:W-:Y:S01]  /*14b20*/  STL [R1+0x2da8], R6 ;  /* 0x002da80601007387 */ /* 0x0005e20000100800 */
[----:B------:R-:W-:Y:S02]  /*14b30*/  LEA.HI.X.SX32 R3, R3, R2, 0x1, P1 ;  /* 0x0000000203037211 */ /* 0x000fe400008f0eff */
[----:B-1----:R-:W-:-:S05]  /*14b40*/  IADD3 R7, P5, PT, R20, R22, RZ ;  /* 0x0000001614077210 */ /* 0x002fca0007fbe0ff */
[----:B------:R-:W-:Y:S04]  /*14b50*/  STL [R1+0x2de4], R7 ;  /* 0x002de40701007387 */ /* 0x000fe80000100800 */
[----:B------:R0:W-:Y:S01]  /*14b60*/  STL [R1+0x2db0], R5 ;  /* 0x002db00501007387 */ /* 0x0001e20000100800 */
[----:B--2---:R-:W-:-:S05]  /*14b70*/  IADD3 R6, P6, PT, R19, R22, RZ ;  /* 0x0000001613067210 */ /* 0x004fca0007fde0ff */
[----:B------:R-:W-:Y:S01]  /*14b80*/  STL [R1+0x2dec], R6 ;  /* 0x002dec0601007387 */ /* 0x000fe20000100800 */
[----:B0-----:R-:W-:-:S03]  /*14b90*/  IADD3 R5, P0, PT, R18, R22, RZ ;  /* 0x0000001612057210 */ /* 0x001fc60007f1e0ff */
[----:B------:R0:W-:Y:S04]  /*14ba0*/  STL [R1+0x2db8], R4 ;  /* 0x002db80401007387 */ /* 0x0001e80000100800 */
[----:B------:R1:W-:Y:S04]  /*14bb0*/  STL [R1+0x2df4], R5 ;  /* 0x002df40501007387 */ /* 0x0003e80000100800 */
[----:B------:R2:W-:Y:S01]  /*14bc0*/  STL [R1+0x2dc0], R3 ;  /* 0x002dc00301007387 */ /* 0x0005e20000100800 */
[----:B0-----:R-:W-:Y:S02]  /*14bd0*/  IADD3 R4, P1, PT, R17, R22, RZ ;  /* 0x0000001611047210 */ /* 0x001fe40007f3e0ff */
[----:B-1----:R-:W-:-:S03]  /*14be0*/  LEA.HI.X.SX32 R5, R29, R2, 0x1, P2 ;  /* 0x000000021d057211 */ /* 0x002fc600010f0eff */
[----:B------:R0:W-:Y:S01]  /*14bf0*/  STL [R1+0x2dfc], R4 ;  /* 0x002dfc0401007387 */ /* 0x0001e20000100800 */
[----:B--2---:R-:W-:-:S03]  /*14c00*/  IADD3 R3, P2, PT, R16, R22, RZ ;  /* 0x0000001610037210 */ /* 0x004fc60007f5e0ff */
[----:B------:R-:W-:Y:S04]  /*14c10*/  STL [R1+0x2dc8], R5 ;  /* 0x002dc80501007387 */ /* 0x000fe80000100800 */
[----:B------:R-:W2:Y:S01]  /*14c20*/  LDL.LU R8, [R1+0x250] ;  /* 0x0002500001087983 */ /* 0x000ea20000300800 */
[----:B0-----:R-:W-:-:S03]  /*14c30*/  LEA.HI.X.SX32 R4, R28, R2, 0x1, P3 ;  /* 0x000000021c047211 */ /* 0x001fc600018f0eff */
[----:B------:R0:W-:Y:S04]  /*14c40*/  STL [R1+0x2e04], R3 ;  /* 0x002e040301007387 */ /* 0x0001e80000100800 */
[----:B0-----:R-:W2:Y:S04]  /*14c50*/  LDL.LU R3, [R1+0x24c] ;  /* 0x00024c0001037983 */ /* 0x001ea80000300800 */
[----:B------:R0:W-:Y:S04]  /*14c60*/  STL [R1+0x2dd0], R4 ;  /* 0x002dd00401007387 */ /* 0x0001e80000100800 */
[----:B0-----:R-:W2:Y:S04]  /*14c70*/  LDL.LU R4, [R1+0x248] ;  /* 0x0002480001047983 */ /* 0x001ea80000300800 */
[----:B------:R-:W2:Y:S04]  /*14c80*/  LDL.LU R5, [R1+0x244] ;  /* 0x0002440001057983 */ /* 0x000ea80000300800 */
[----:B------:R-:W2:Y:S04]  /*14c90*/  LDL.LU R6, [R1+0x240] ;  /* 0x0002400001067983 */ /* 0x000ea80000300800 */
[----:B------:R-:W2:Y:S04]  /*14ca0*/  LDL.LU R7, [R1+0x23c] ;  /* 0x00023c0001077983 */ /* 0x000ea80000300800 */
[----:B------:R-:W2:Y:S04]  /*14cb0*/  LDL.LU R29, [R1+0x238] ;  /* 0x00023800011d7983 */ /* 0x000ea80000300800 */
[----:B------:R-:W2:Y:S01]  /*14cc0*/  LDL.LU R28, [R1+0x234] ;  /* 0x00023400011c7983 */ /* 0x000ea20000300800 */
[----:B------:R-:W-:-:S02]  /*14cd0*/  LEA.HI.X.SX32 R24, R21, R2, 0x1, P4 ;  /* 0x0000000215187211 */ /* 0x000fc400020f0eff */
[-C--:B------:R-:W-:Y:S02]  /*14ce0*/  LEA.HI.X.SX32 R21, R20, R2.reuse, 0x1, P5 ;  /* 0x0000000214157211 */ /* 0x080fe400028f0eff */
[-C--:B------:R-:W-:Y:S01]  /*14cf0*/  LEA.HI.X.SX32 R19, R19, R2.reuse, 0x1, P6 ;  /* 0x0000000213137211 */ /* 0x080fe200030f0eff */
[----:B------:R-:W-:Y:S01]  /*14d00*/  IMAD R0, R0, UR23, RZ ;  /* 0x0000001700007c24 */ /* 0x000fe2000f8e02ff */
[----:B------:R-:W-:Y:S02]  /*14d10*/  LEA.HI.X.SX32 R16, R16, R2, 0x1, P2 ;  /* 0x0000000210107211 */ /* 0x000fe400010f0eff */
[----:B---3--:R-:W-:-:S05]  /*14d20*/  IADD3 R25, P3, PT, R15, R22, RZ ;  /* 0x000000160f197210 */ /* 0x008fca0007f7e0ff */
[----:B------:R-:W-:Y:S01]  /*14d30*/  STL [R1+0x2e0c], R25 ;  /* 0x002e0c1901007387 */ /* 0x000fe20000100800 */
[----:B----4-:R-:W-:-:S03]  /*14d40*/  IADD3 R23, P4, PT, R14, R22, RZ ;  /* 0x000000160e177210 */ /* 0x010fc60007f9e0ff */
[----:B------:R-:W-:Y:S04]  /*14d50*/  STL [R1+0x2dd8], R24 ;  /* 0x002dd81801007387 */ /* 0x000fe80000100800 */
[----:B------:R-:W-:Y:S01]  /*14d60*/  STL [R1+0x2e10], R23 ;  /* 0x002e101701007387 */ /* 0x000fe20000100800 */
[----:B------:R-:W-:-:S03]  /*14d70*/  IADD3 R20, P5, PT, R13, R22, RZ ;  /* 0x000000160d147210 */ /* 0x000fc60007fbe0ff */
[----:B------:R0:W-:Y:S04]  /*14d80*/  STL [R1+0x2de0], R21 ;  /* 0x002de01501007387 */ /* 0x0001e80000100800 */
[----:B------:R1:W-:Y:S04]  /*14d90*/  STL [R1+0x2e14], R20 ;  /* 0x002e141401007387 */ /* 0x0003e80000100800 */
[----:B------:R5:W-:Y:S01]  /*14da0*/  STL [R1+0x2de8], R19 ;  /* 0x002de81301007387 */ /* 0x000be20000100800 */
[----:B0-----:R-:W-:Y:S02]  /*14db0*/  IADD3 R21, P6, PT, R12, R22, RZ ;  /* 0x000000160c157210 */ /* 0x001fe40007fde0ff */
[----:B-1----:R-:W-:-:S02]  /*14dc0*/  LEA.HI.X.SX32 R20, R18, R2, 0x1, P0 ;  /* 0x0000000212147211 */ /* 0x002fc400000f0eff */
[----:B------:R-:W-:Y:S01]  /*14dd0*/  LEA.HI.X.SX32 R18, R17, R2, 0x1, P1 ;  /* 0x0000000211127211 */ /* 0x000fe200008f0eff */
[----:B------:R-:W-:Y:S01]  /*14de0*/  STL [R1+0x2e18], R21 ;  /* 0x002e181501007387 */ /* 0x000fe20000100800 */
[----:B-----5:R-:W-:-:S03]  /*14df0*/  IADD3 R19, P0, PT, R11, R22, RZ ;  /* 0x000000160b137210 */ /* 0x020fc60007f1e0ff */
[----:B------:R-:W-:Y:S04]  /*14e00*/  STL [R1+0x2df0], R20 ;  /* 0x002df01401007387 */ /* 0x000fe80000100800 */
[----:B------:R-:W-:Y:S01]  /*14e10*/  STL [R1+0x2e1c], R19 ;  /* 0x002e1c1301007387 */ /* 0x000fe20000100800 */
[----:B------:R-:W-:-:S03]  /*14e20*/  IADD3 R17, P1, PT, R10, R22, RZ ;  /* 0x000000160a117210 */ /* 0x000fc60007f3e0ff */
[----:B------:R-:W-:Y:S04]  /*14e30*/  STL [R1+0x2df8], R18 ;  /* 0x002df81201007387 */ /* 0x000fe80000100800 */
[----:B------:R0:W-:Y:S04]  /*14e40*/  STL [R1+0x2e20], R17 ;  /* 0x002e201101007387 */ /* 0x0001e80000100800 */
[----:B------:R1:W-:Y:S01]  /*14e50*/  STL [R1+0x2e00], R16 ;  /* 0x002e001001007387 */ /* 0x0003e20000100800 */
[----:B0-----:R-:W-:Y:S02]  /*14e60*/  LEA.HI.X.SX32 R17, R15, R2, 0x1, P3 ;  /* 0x000000020f117211 */ /* 0x001fe400018f0eff */
[----:B------:R-:W-:-:S02]  /*14e70*/  IADD3 R18, P2, PT, R9, R22, RZ ;  /* 0x0000001609127210 */ /* 0x000fc40007f5e0ff */
[-C--:B------:R-:W-:Y:S02]  /*14e80*/  LEA.HI.X.SX32 R15, R14, R2.reuse, 0x1, P4 ;  /* 0x000000020e0f7211 */ /* 0x080fe400020f0eff */
[----:B------:R-:W-:Y:S02]  /*14e90*/  LEA.HI.X.SX32 R14, R13, R2, 0x1, P5 ;  /* 0x000000020d0e7211 */ /* 0x000fe400028f0eff */
[----:B-1----:R-:W-:Y:S02]  /*14ea0*/  IADD3 R16, P3, PT, R0, R22, RZ ;  /* 0x0000001600107210 */ /* 0x002fe40007f7e0ff */
[-C--:B------:R-:W-:Y:S02]  /*14eb0*/  LEA.HI.X.SX32 R13, R12, R2.reuse, 0x1, P6 ;  /* 0x000000020c0d7211 */ /* 0x080fe400030f0eff */
[-C--:B------:R-:W-:Y:S01]  /*14ec0*/  LEA.HI.X.SX32 R12, R11, R2.reuse, 0x1, P0 ;  /* 0x000000020b0c7211 */ /* 0x080fe200000f0eff */
[----:B------:R-:W-:Y:S01]  /*14ed0*/  STL [R1+0x2e24], R18 ;  /* 0x002e241201007387 */ /* 0x000fe20000100800 */
[----:B------:R-:W-:-:S02]  /*14ee0*/  LEA.HI.X.SX32 R11, R10, R2, 0x1, P1 ;  /* 0x000000020a0b7211 */ /* 0x000fc400008f0eff */
[-C--:B------:R-:W-:Y:S01]  /*14ef0*/  LEA.HI.X.SX32 R10, R9, R2.reuse, 0x1, P2 ;  /* 0x00000002090a7211 */ /* 0x080fe200010f0eff */
[----:B------:R-:W-:Y:S01]  /*14f00*/  STL [R1+0x2e08], R17 ;  /* 0x002e081101007387 */ /* 0x000fe20000100800 */
[----:B------:R-:W-:-:S03]  /*14f10*/  LEA.HI.X.SX32 R9, R0, R2, 0x1, P3 ;  /* 0x0000000200097211 */ /* 0x000fc600018f0eff */
[----:B------:R-:W-:Y:S04]  /*14f20*/  STL [R1+0x2c20], R16 ;  /* 0x002c201001007387 */ /* 0x000fe80000100800 */
[----:B------:R-:W-:Y:S04]  /*14f30*/  STL [R1+0x2c08], R15 ;  /* 0x002c080f01007387 */ /* 0x000fe80000100800 */
[----:B------:R-:W-:Y:S04]  /*14f40*/  STL [R1+0x2c0c], R14 ;  /* 0x002c0c0e01007387 */ /* 0x000fe80000100800 */
[----:B------:R-:W-:Y:S04]  /*14f50*/  STL [R1+0x2c10], R13 ;  /* 0x002c100d01007387 */ /* 0x000fe80000100800 */
[----:B------:R-:W-:Y:S04]  /*14f60*/  STL [R1+0x2c14], R12 ;  /* 0x002c140c01007387 */ /* 0x000fe80000100800 */
[----:B------:R-:W-:Y:S04]  /*14f70*/  STL [R1+0x2c18], R11 ;  /* 0x002c180b01007387 */ /* 0x000fe80000100800 */
[----:B------:R-:W3:Y:S04]  /*14f80*/  LDL.LU R0, [R1+0x5458] ;  /* 0x0054580001007983 */ /* 0x000ee80000300800 */
[----:B------:R-:W-:Y:S04]  /*14f90*/  STL [R1+0x2c1c], R10 ;  /* 0x002c1c0a01007387 */ /* 0x000fe80000100800 */
[----:B------:R0:W-:Y:S01]  /*14fa0*/  STL [R1+0x2444], R9 ;  /* 0x0024440901007387 */ /* 0x0001e20000100800 */
[----:B--2---:R-:W-:-:S05]  /*14fb0*/  IMAD R2, R8, UR26, RZ ;  /* 0x0000001a08027c24 */ /* 0x004fca000f8e02ff */
[----:B------:R-:W-:Y:S01]  /*14fc0*/  IADD3 R25, P4, PT, R2, UR24, RZ ;  /* 0x0000001802197c10 */ /* 0x000fe2000ff9e0ff */
[----:B------:R-:W-:-:S04]  /*14fd0*/  IMAD R3, R3, UR26, RZ ;  /* 0x0000001a03037c24 */ /* 0x000fc8000f8e02ff */
[----:B------:R-:W-:Y:S01]  /*14fe0*/  STL [R1+0x23ec], R25 ;  /* 0x0023ec1901007387 */ /* 0x000fe20000100800 */
[----:B------:R-:W-:Y:S01]  /*14ff0*/  IADD3 R24, P5, PT, R3, UR24, RZ ;  /* 0x0000001803187c10 */ /* 0x000fe2000ffbe0ff */
[----:B------:R-:W-:Y:S02]  /*15000*/  IMAD R4, R4, UR26, RZ ;  /* 0x0000001a04047c24 */ /* 0x000fe4000f8e02ff */
[----:B------:R-:W-:-:S03]  /*15010*/  IMAD R5, R5, UR26, RZ ;  /* 0x0000001a05057c24 */ /* 0x000fc6000f8e02ff */
[----:B------:R-:W-:Y:S01]  /*15020*/  IADD3 R23, P3, PT, R4, UR24, RZ ;  /* 0x0000001804177c10 */ /* 0x000fe2000ff7e0ff */
[----:B------:R-:W-:Y:S01]  /*15030*/  IMAD R6, R6, UR26, RZ ;  /* 0x0000001a06067c24 */ /* 0x000fe2000f8e02ff */
[----:B------:R-:W-:Y:S01]  /*15040*/  IADD3 R22, P2, PT, R5, UR24, RZ ;  /* 0x0000001805167c10 */ /* 0x000fe2000ff5e0ff */
[----:B------:R-:W-:-:S03]  /*15050*/  IMAD R7, R7, UR26, RZ ;  /* 0x0000001a07077c24 */ /* 0x000fc6000f8e02ff */
[----:B------:R-:W-:Y:S01]  /*15060*/  IADD3 R21, P1, PT, R6, UR24, RZ ;  /* 0x0000001806157c10 */ /* 0x000fe2000ff3e0ff */
[----:B------:R-:W-:Y:S01]  /*15070*/  IMAD R8, R29, UR26, RZ ;  /* 0x0000001a1d087c24 */ /* 0x000fe2000f8e02ff */
[----:B------:R-:W-:Y:S01]  /*15080*/  IADD3 R20, P0, PT, R7, UR24, RZ ;  /* 0x0000001807147c10 */ /* 0x000fe2000ff1e0ff */
[----:B------:R-:W-:Y:S01]  /*15090*/  STL [R1+0x23f4], R24 ;  /* 0x0023f41801007387 */ /* 0x000fe20000100800 */
[----:B0-----:R-:W-:Y:S01]  /*150a0*/  IMAD R9, R28, UR26, RZ ;  /* 0x0000001a1c097c24 */ /* 0x001fe2000f8e02ff */
[----:B------:R-:W-:Y:S02]  /*150b0*/  LEA.HI.X.SX32 R18, R2, UR25, 0x1, P4 ;  /* 0x0000001902127c11 */ /* 0x000fe4000a0f0eff */
[----:B------:R-:W-:Y:S01]  /*150c0*/  STL [R1+0x23fc], R23 ;  /* 0x0023fc1701007387 */ /* 0x000fe20000100800 */
[----:B------:R-:W-:Y:S02]  /*150d0*/  IADD3 R19, P4, PT, R8, UR24, RZ ;  /* 0x0000001808137c10 */ /* 0x000fe4000ff9e0ff */
[----:B------:R-:W-:Y:S01]  /*150e0*/  LEA.HI.X.SX32 R16, R3, UR25, 0x1, P5 ;  /* 0x0000001903107c11 */ /* 0x000fe2000a8f0eff */
[----:B------:R-:W-:Y:S01]  /*150f0*/  STL [R1+0x2404], R22 ;  /* 0x0024041601007387 */ /* 0x000fe20000100800 */
[----:B------:R-:W-:-:S02]  /*15100*/  IADD3 R17, P5, PT, R9, UR24, RZ ;  /* 0x0000001809117c10 */ /* 0x000fc4000ffbe0ff */
[----:B------:R-:W-:Y:S01]  /*15110*/  LEA.HI.X.SX32 R15, R4, UR25, 0x1, P3 ;  /* 0x00000019040f7c11 */ /* 0x000fe200098f0eff */
[----:B------:R-:W-:Y:S01]  /*15120*/  STL [R1+0x240c], R21 ;  /* 0x00240c1501007387 */ /* 0x000fe20000100800 */
[----:B------:R-:W-:-:S03]  /*15130*/  LEA.HI.X.SX32 R14, R5, UR25, 0x1, P2 ;  /* 0x00000019050e7c11 */ /* 0x000fc600090f0eff */
        /* <DEDUP_REMOVED lines=8> */
[----:B------:R-:W-:Y:S04]  /*151c0*/  STL [R1+0x2424], R17 ;  /* 0x0024241101007387 */ /* 0x000fe80000100800 */
[----:B------:R-:W-:Y:S04]  /*151d0*/  STL [R1+0x23f8], R15 ;  /* 0x0023f80f01007387 */ /* 0x000fe80000100800 */
[----:B------:R-:W-:Y:S04]  /*151e0*/  STL [R1+0x2400], R14 ;  /* 0x0024000e01007387 */ /* 0x000fe80000100800 */
[----:B------:R-:W-:Y:S04]  /*151f0*/  STL [R1+0x2408], R13 ;  /* 0x0024080d01007387 */ /* 0x000fe80000100800 */
[----:B------:R-:W-:Y:S04]  /*15200*/  STL [R1+0x2410], R12 ;  /* 0x0024100c01007387 */ /* 0x000fe80000100800 */
[----:B------:R-:W-:Y:S04]  /*15210*/  STL [R1+0x2418], R11 ;  /* 0x0024180b01007387 */ /* 0x000fe80000100800 */
[----:B------:R-:W-:Y:S04]  /*15220*/  STL [R1+0x2420], R10 ;  /* 0x0024200a01007387 */ /* 0x000fe80000100800 */
[----:B------:R-:W-:Y:S04]  /*15230*/  STL [R1+0x2428], RZ ;  /* 0x002428ff01007387 */ /* 0x000fe80000100800 */
        /* <DEDUP_REMOVED lines=2032> */
[----:B------:R-:W-:Y:S01]  /*1d140*/  STL [R1+0x330], RZ ;  /* 0x000330ff01007387 */ /* 0x000fe20000100800 */
[----:B------:R-:W-:-:S03]  /*1d150*/  UIMAD UR49, UR20, 0x1f, URZ ;  /* 0x0000001f143178a4 */ /* 0x000fc6000f8e02ff */
[----:B------:R-:W-:Y:S04]  /*1d160*/  STL [R1+0x334], RZ ;  /* 0x000334ff01007387 */ /* 0x000fe80000100800 */
[----:B------:R-:W-:Y:S04]  /*1d170*/  STL [R1+0x338], RZ ;  /* 0x000338ff01007387 */ /* 0x000fe80000100800 */
[----:B------:R-:W-:Y:S04]  /*1d180*/  STL [R1+0x33c], RZ ;  /* 0x00033cff01007387 */ /* 0x000fe80000100800 */
[----:B------:R-:W-:Y:S04]  /*1d190*/  STL [R1+0x310], RZ ;  /* 0x000310ff01007387 */ /* 0x000fe80000100800 */
[----:B------:R-:W-:Y:S04]  /*1d1a0*/  STL [R1+0x314], RZ ;  /* 0x000314ff01007387 */ /* 0x000fe80000100800 */
[----:B------:R-:W-:Y:S01]  /*1d1b0*/  STL [R1+0x318], RZ ;  /* 0x000318ff01007387 */ /* 0x000fe20000100800 */
[----:B------:R-:W-:-:S03]  /*1d1c0*/  IADD3 R4, P6, PT, R25, UR49, RZ ;  /* 0x0000003119047c10 */ /* 0x000fc6000ffde0ff */
[----:B------:R-:W-:Y:S01]  /*1d1d0*/  STL [R1+0x31c], RZ ;  /* 0x00031cff01007387 */ /* 0x000fe20000100800 */
[----:B------:R-:W-:-:S03]  /*1d1e0*/  IADD3 R2, P5, PT, R24, UR49, RZ ;  /* 0x0000003118027c10 */ /* 0x000fc6000ffbe0ff */
[----:B------:R-:W-:Y:S01]  /*1d1f0*/  STL [R1+0x1b0], RZ ;  /* 0x0001b0ff01007387 */ /* 0x000fe20000100800 */
[----:B------:R-:W-:-:S03]  /*1d200*/  USHF.R.S32.HI UR23, URZ, 0x1f, UR22 ;  /* 0x0000001fff177899 */ /* 0x000fc60008011416 */
[----:B------:R-:W-:Y:S04]  /*1d210*/  STL [R1+0x1b4], RZ ;  /* 0x0001b4ff01007387 */ /* 0x000fe80000100800 */
[----:B------:R-:W-:Y:S04]  /*1d220*/  STL [R1+0x1b8], RZ ;  /* 0x0001b8ff01007387 */ /* 0x000fe80000100800 */
[----:B------:R-:W-:Y:S01]  /*1d230*/  STL [R1+0x1bc], RZ ;  /* 0x0001bcff01007387 */ /* 0x000fe20000100800 */
[----:B------:R-:W-:-:S03]  /*1d240*/  IADD3 R3, P4, PT, R23, UR49, RZ ;  /* 0x0000003117037c10 */ /* 0x000fc6000ff9e0ff */
[----:B------:R-:W-:Y:S01]  /*1d250*/  STL [R1+0x190], RZ ;  /* 0x000190ff01007387 */ /* 0x000fe20000100800 */
[----:B------:R-:W-:-:S03]  /*1d260*/  ULEA.HI UR22, UR23, UR22, URZ, 0x5 ;  /* 0x0000001617167291 */ /* 0x000fc6000f8f28ff */
[----:B------:R-:W-:Y:S01]  /*1d270*/  STL [R1+0x194], RZ ;  /* 0x000194ff01007387 */ /* 0x000fe20000100800 */
[----:B------:R-:W-:-:S03]  /*1d280*/  USHF.R.S32.HI UR23, URZ, 0x1f, UR49 ;  /* 0x0000001fff177899 */ /* 0x000fc60008011431 */
[----:B------:R-:W-:Y:S04]  /*1d290*/  STL [R1+0x198], RZ ;  /* 0x000198ff01007387 */ /* 0x000fe80000100800 */
[----:B------:R0:W-:Y:S04]  /*1d2a0*/  STL [R1+0x244c], R4 ;  /* 0x00244c0401007387 */ /* 0x0001e80000100800 */
[----:B------:R1:W-:Y:S01]  /*1d2b0*/  STL [R1+0x2454], R2 ;  /* 0x0024540201007387 */ /* 0x0003e20000100800 */
[----:B0-----:R-:W-:-:S03]  /*1d2c0*/  IADD3 R4, P3, PT, R22, UR49, RZ ;  /* 0x0000003116047c10 */ /* 0x001fc6000ff7e0ff */
[----:B------:R0:W-:Y:S01]  /*1d2d0*/  STL [R1+0x245c], R3 ;  /* 0x00245c0301007387 */ /* 0x0001e20000100800 */
[----:B-1----:R-:W-:-:S03]  /*1d2e0*/  IADD3 R2, P2, PT, R21, UR49, RZ ;  /* 0x0000003115027c10 */ /* 0x002fc6000ff5e0ff */
[----:B------:R1:W-:Y:S04]  /*1d2f0*/  STL [R1+0x2464], R4 ;  /* 0x0024640401007387 */ /* 0x0003e80000100800 */
[----:B------:R2:W-:Y:S01]  /*1d300*/  STL [R1+0x246c], R2 ;  /* 0x00246c0201007387 */ /* 0x0005e20000100800 */
[----:B0-----:R-:W-:Y:S02]  /*1d310*/  IADD3 R3, P1, PT, R20, UR49, RZ ;  /* 0x0000003114037c10 */ /* 0x001fe4000ff3e0ff */
[----:B-1----:R-:W-:-:S03]  /*1d320*/  IADD3 R4, P0, PT, R19, UR49, RZ ;  /* 0x0000003113047c10 */ /* 0x002fc6000ff1e0ff */
[----:B------:R0:W-:Y:S01]  /*1d330*/  STL [R1+0x2474], R3 ;  /* 0x0024740301007387 */ /* 0x0001e20000100800 */
[----:B--2---:R-:W-:-:S03]  /*1d340*/  IADD3.X R2, PT, PT, R18, UR23, RZ, P6, !PT ;  /* 0x0000001712027c10 */ /* 0x004fc6000b7fe4ff */
[----:B------:R1:W-:Y:S04]  /*1d350*/  STL [R1+0x247c], R4 ;  /* 0x00247c0401007387 */ /* 0x0003e80000100800 */
[----:B------:R2:W-:Y:S01]  /*1d360*/  STL [R1+0x2448], R2 ;  /* 0x0024480201007387 */ /* 0x0005e20000100800 */
[----:B0-----:R-:W-:Y:S02]  /*1d370*/  IADD3 R3, P6, PT, R17, UR49, RZ ;  /* 0x0000003111037c10 */ /* 0x001fe4000ffde0ff */
[----:B-1----:R-:W-:Y:S02]  /*1d380*/  IADD3.X R4, PT, PT, R15, UR23, RZ, P4, !PT ;  /* 0x000000170f047c10 */ /* 0x002fe4000a7fe4ff */
[----:B--2---:R-:W-:Y:S01]  /*1d390*/  IADD3.X R2, PT, PT, R16, UR23, RZ, P5, !PT ;  /* 0x0000001710027c10 */ /* 0x004fe2000affe4ff */
[----:B------:R0:W-:Y:S04]  /*1d3a0*/  STL [R1+0x2484], R3 ;  /* 0x0024840301007387 */ /* 0x0001e80000100800 */
[----:B------:R1:W-:Y:S01]  /*1d3b0*/  STL [R1+0x2450], R2 ;  /* 0x0024500201007387 */ /* 0x0003e20000100800 */
[----:B------:R-:W-:Y:S01]  /*1d3c0*/  UIMAD UR48, UR20, 0x1e, URZ ;  /* 0x0000001e143078a4 */ /* 0x000fe2000f8e02ff */
[----:B0-----:R-:W-:-:S02]  /*1d3d0*/  IADD3.X R3, PT, PT, R14, UR23, RZ, P3, !PT ;  /* 0x000000170e037c10 */ /* 0x001fc40009ffe4ff */
[----:B------:R0:W-:Y:S01]  /*1d3e0*/  STL [R1+0x2458], R4 ;  /* 0x0024580401007387 */ /* 0x0001e20000100800 */
[----:B-1----:R-:W-:-:S03]  /*1d3f0*/  IADD3.X R2, PT, PT, R13, UR23, RZ, P2, !PT ;  /* 0x000000170d027c10 */ /* 0x002fc600097fe4ff */
[----:B------:R1:W-:Y:S04]  /*1d400*/  STL [R1+0x2460], R3 ;  /* 0x0024600301007387 */ /* 0x0003e80000100800 */
[----:B------:R2:W-:Y:S01]  /*1d410*/  STL [R1+0x2468], R2 ;  /* 0x0024680201007387 */ /* 0x0005e20000100800 */
[----:B0-----:R-:W-:Y:S02]  /*1d420*/  IADD3.X R4, PT, PT, R12, UR23, RZ, P1, !PT ;  /* 0x000000170c047c10 */ /* 0x001fe40008ffe4ff */
[----:B-1----:R-:W-:-:S03]  /*1d430*/  IADD3.X R3, PT, PT, R11, UR23, RZ, P0, !PT ;  /* 0x000000170b037c10 */ /* 0x002fc600087fe4ff */
[----:B------:R0:W-:Y:S01]  /*1d440*/  STL [R1+0x2470], R4 ;  /* 0x0024700401007387 */ /* 0x0001e20000100800 */
[----:B--2---:R-:W-:-:S03]  /*1d450*/  IADD3.X R2, PT, PT, R10, UR23, RZ, P6, !PT ;  /* 0x000000170a027c10 */ /* 0x004fc6000b7fe4ff */
[----:B------:R1:W-:Y:S04]  /*1d460*/  STL [R1+0x2478], R3 ;  /* 0x0024780301007387 */ /* 0x0003e80000100800 */
[----:B------:R2:W-:Y:S01]  /*1d470*/  STL [R1+0x2480], R2 ;  /* 0x0024800201007387 */ /* 0x0005e20000100800 */
[----:B0-----:R-:W-:Y:S02]  /*1d480*/  IADD3 R4, P0, PT, R25, UR48, RZ ;  /* 0x0000003019047c10 */ /* 0x001fe4000ff1e0ff */
[----:B-1----:R-:W-:-:S03]  /*1d490*/  IADD3 R3, P4, PT, R24, UR48, RZ ;  /* 0x0000003018037c10 */ /* 0x002fc6000ff9e0ff */
[----:B------:R0:W-:Y:S01]  /*1d4a0*/  STL [R1+0x248c], R4 ;  /* 0x00248c0401007387 */ /* 0x0001e20000100800 */
[----:B--2---:R-:W-:-:S03]  /*1d4b0*/  IADD3 R2, P3, PT, R23, UR48, RZ ;  /* 0x0000003017027c10 */ /* 0x004fc6000ff7e0ff */
[----:B------:R1:W-:Y:S01]  /*1d4c0*/  STL [R1+0x2494], R3 ;  /* 0x0024940301007387 */ /* 0x0003e20000100800 */
[----:B------:R-:W-:-:S03]  /*1d4d0*/  USHF.R.S32.HI UR76, URZ, 0x1f, UR48 ;  /* 0x0000001fff4c7899 */ /* 0x000fc60008011430 */
[----:B------:R2:W-:Y:S01]  /*1d4e0*/  STL [R1+0x249c], R2 ;  /* 0x00249c0201007387 */ /* 0x0005e20000100800 */
[----:B0-----:R-:W-:Y:S02]  /*1d4f0*/  IADD3 R4, P2, PT, R22, UR48, RZ ;  /* 0x0000003016047c10 */ /* 0x001fe4000ff5e0ff */
[----:B-1----:R-:W-:-:S03]  /*1d500*/  IADD3 R3, P6, PT, R21, UR48, RZ ;  /* 0x0000003015037c10 */ /* 0x002fc6000ffde0ff */
[----:B------:R0:W-:Y:S01]  /*1d510*/  STL [R1+0x24a4], R4 ;  /* 0x0024a40401007387 */ /* 0x0001e20000100800 */
[----:B--2---:R-:W-:-:S03]  /*1d520*/  IADD3 R2, P5, PT, R20, UR48, RZ ;  /* 0x0000003014027c10 */ /* 0x004fc6000ffbe0ff */
[----:B------:R1:W-:Y:S04]  /*1d530*/  STL [R1+0x24ac], R3 ;  /* 0x0024ac0301007387 */ /* 0x0003e80000100800 */
[----:B------:R2:W-:Y:S01]  /*1d540*/  STL [R1+0x24b4], R2 ;  /* 0x0024b40201007387 */ /* 0x0005e20000100800 */
[----:B0-----:R-:W-:Y:S02]  /*1d550*/  IADD3 R4, P1, PT, R19, UR48, RZ ;  /* 0x0000003013047c10 */ /* 0x001fe4000ff3e0ff */
[----:B-1----:R-:W-:-:S03]  /*1d560*/  IADD3.X R3, PT, PT, R18, UR76, RZ, P0, !PT ;  /* 0x0000004c12037c10 */ /* 0x002fc600087fe4ff */
[----:B------:R3:W-:Y:S01]  /*1d570*/  STL [R1+0x24bc], R4 ;  /* 0x0024bc0401007387 */ /* 0x0007e20000100800 */
[----:B--2---:R-:W-:-:S03]  /*1d580*/  IADD3 R2, P0, PT, R17, UR48, RZ ;  /* 0x0000003011027c10 */ /* 0x004fc6000ff1e0ff */
[----:B------:R-:W-:Y:S04]  /*1d590*/  STL [R1+0x2488], R3 ;  /* 0x0024880301007387 */ /* 0x000fe80000100800 */
[----:B------:R0:W-:Y:S04]  /*1d5a0*/  STL [R1+0x24c4], R2 ;  /* 0x0024c40201007387 */ /* 0x0001e80000100800 */
[----:B------:R-:W-:Y:S01]  /*1d5b0*/  STL [R1+0x19c], RZ ;  /* 0x00019cff01007387 */ /* 0x000fe20000100800 */
[----:B------:R-:W-:Y:S02]  /*1d5c0*/  UIMAD UR39, UR20, 0x1d, URZ ;  /* 0x0000001d142778a4 */ /* 0x000fe4000f8e02ff */
[----:B------:R-:W-:-:S02]  /*1d5d0*/  UIMAD UR38, UR20, 0x1c, URZ ;  /* 0x0000001c142678a4 */ /* 0x000fc4000f8e02ff */
[----:B------:R-:W-:Y:S02]  /*1d5e0*/  UIMAD UR37, UR20, 0x1b, URZ ;  /* 0x0000001b142578a4 */ /* 0x000fe4000f8e02ff */
[----:B------:R-:W-:Y:S02]  /*1d5f0*/  UIMAD UR36, UR20, 0x1a, URZ ;  /* 0x0000001a142478a4 */ /* 0x000fe4000f8e02ff */
[----:B------:R-:W-:Y:S02]  /*1d600*/  UIMAD UR35, UR20, 0x19, URZ ;  /* 0x00000019142378a4 */ /* 0x000fe4000f8e02ff */
[----:B------:R-:W-:Y:S02]  /*1d610*/  UIMAD UR34, UR20, 0x18, URZ ;  /* 0x00000018142278a4 */ /* 0x000fe4000f8e02ff */
[----:B------:R-:W-:Y:S02]  /*1d620*/  UIMAD UR33, UR20, 0x17, URZ ;  /* 0x00000017142178a4 */ /* 0x000fe4000f8e02ff */
[----:B------:R-:W-:-:S02]  /*1d630*/  UIMAD UR32, UR20, 0x16, URZ ;  /* 0x00000016142078a4 */ /* 0x000fc4000f8e02ff */
[----:B------:R-:W-:Y:S02]  /*1d640*/  UIMAD UR31, UR20, 0x15, URZ ;  /* 0x00000015141f78a4 */ /* 0x000fe4000f8e02ff */
[----:B------:R-:W-:Y:S02]  /*1d650*/  UIMAD UR30, UR20, 0x14, URZ ;  /* 0x00000014141e78a4 */ /* 0x000fe4000f8e02ff */
[----:B------:R-:W-:Y:S02]  /*1d660*/  UIMAD UR29, UR20, 0x13, URZ ;  /* 0x00000013141d78a4 */ /* 0x000fe4000f8e02ff */
[----:B------:R-:W-:Y:S02]  /*1d670*/  UIMAD UR28, UR20, 0x12, URZ ;  /* 0x00000012141c78a4 */ /* 0x000fe4000f8e02ff */
[----:B------:R-:W-:Y:S02]  /*1d680*/  UIMAD UR27, UR20, 0x11, URZ ;  /* 0x00000011141b78a4 */ /* 0x000fe4000f8e02ff */
[----:B------:R-:W-:-:S02]  /*1d690*/  USHF.L.U32 UR26, UR20, 0x4, URZ ;  /* 0x00000004141a7899 */ /* 0x000fc400080006ff */
[----:B------:R-:W-:Y:S02]  /*1d6a0*/  UIMAD UR25, UR20, 0xf, URZ ;  /* 0x0000000f141978a4 */ /* 0x000fe4000f8e02ff */
[----:B------:R-:W-:Y:S02]  /*1d6b0*/  USHF.L.U32 UR24, UR20, 0x5, URZ ;  /* 0x0000000514187899 */ /* 0x000fe400080006ff */
[----:B------:R-:W-:Y:S02]  /*1d6c0*/  USHF.L.U32 UR21, UR21, 0x5, URZ ;  /* 0x0000000515157899 */ /* 0x000fe400080006ff */
[----:B------:R-:W-:Y:S02]  /*1d6d0*/  UIMAD UR20, UR20, 0xe, URZ ;  /* 0x0000000e141478a4 */ /* 0x000fe4000f8e02ff */
[----:B------:R-:W-:Y:S02]  /*1d6e0*/  UIMAD UR19, UR19, 0xd, URZ ;  /* 0x0000000d131378a4 */ /* 0x000fe4000f8e02ff */
[----:B------:R-:W-:-:S02]  /*1d6f0*/  UIMAD UR18, UR18, 0xc, URZ ;  /* 0x0000000c121278a4 */ /* 0x000fc4000f8e02ff */
[----:B------:R-:W-:Y:S02]  /*1d700*/  UIMAD UR17, UR17, 0xb, URZ ;  /* 0x0000000b111178a4 */ /* 0x000fe4000f8e02ff */
[----:B------:R-:W-:Y:S02]  /*1d710*/  UIMAD UR16, UR16, 0xa, URZ ;  /* 0x0000000a101078a4 */ /* 0x000fe4000f8e02ff */
[----:B------:R-:W-:Y:S02]  /*1d720*/  UIMAD UR15, UR15, 0x9, URZ ;  /* 0x000000090f0f78a4 */ /* 0x000fe4000f8e02ff */
[----:B------:R-:W-:Y:S02]  /*1d730*/  USHF.L.U32 UR14, UR14, 0x3, URZ ;  /* 0x000000030e0e7899 */ /* 0x000fe400080006ff */
[----:B------:R-:W-:Y:S02]  /*1d740*/  UIMAD UR13, UR13, 0x7, URZ ;  /* 0x000000070d0d78a4 */ /* 0x000fe4000f8e02ff */
[----:B------:R-:W-:-:S02]  /*1d750*/  UIMAD UR12, UR12, 0x6, URZ ;  /* 0x000000060c0c78a4 */ /* 0x000fc4000f8e02ff */
[----:B------:R-:W-:Y:S02]  /*1d760*/  UIMAD UR11, UR11, 0x5, URZ ;  /* 0x000000050b0b78a4 */ /* 0x000fe4000f8e02ff */
[----:B------:R-:W-:Y:S02]  /*1d770*/  USHF.L.U32 UR10, UR10, 0x2, URZ ;  /* 0x000000020a0a7899 */ /* 0x000fe400080006ff */
[----:B------:R-:W-:Y:S02]  /*1d780*/  UIMAD UR9, UR9, 0x3, URZ ;  /* 0x00000003090978a4 */ /* 0x000fe4000f8e02ff */
[----:B------:R-:W-:Y:S02]  /*1d790*/  USHF.L.U32 UR8, UR8, 0x1, URZ ;  /* 0x0000000108087899 */ /* 0x000fe400080006ff */
[----:B------:R-:W-:Y:S02]  /*1d7a0*/  USHF.R.S32.HI UR5, URZ, 0x1f, UR5 ;  /* 0x0000001fff057899 */ /* 0x000fe40008011405 */
[----:B------:R-:W-:-:S02]  /*1d7b0*/  USHF.R.S32.HI UR75, URZ, 0x1f, UR39 ;  /* 0x0000001fff4b7899 */ /* 0x000fc40008011427 */
[----:B------:R-:W-:Y:S02]  /*1d7c0*/  USHF.R.S32.HI UR74, URZ, 0x1f, UR38 ;  /* 0x0000001fff4a7899 */ /* 0x000fe40008011426 */
[----:B------:R-:W-:Y:S02]  /*1d7d0*/  USHF.R.S32.HI UR73, URZ, 0x1f, UR37 ;  /* 0x0000001fff497899 */ /* 0x000fe40008011425 */
[----:B------:R-:W-:Y:S02]  /*1d7e0*/  USHF.R.S32.HI UR72, URZ, 0x1f, UR36 ;  /* 0x0000001fff487899 */ /* 0x000fe40008011424 */
[----:B------:R-:W-:Y:S02]  /*1d7f0*/  USHF.R.S32.HI UR71, URZ, 0x1f, UR35 ;  /* 0x0000001fff477899 */ /* 0x000fe40008011423 */
        /* <DEDUP_REMOVED lines=24> */
[----:B------:R-:W-:Y:S01]  /*1d980*/  USHF.R.S32.HI UR48, URZ, 0x1f, UR21 ;  /* 0x0000001fff307899 */ /* 0x000fe20008011415 */
[C---:B---3--:R-:W-:Y:S01]  /*1d990*/  LOP3.LUT R4, R0.reuse, 0x20, RZ, 0x3c, !PT ;  /* 0x0000002000047812 */ /* 0x048fe200078e3cff */
[----:B------:R-:W-:Y:S01]  /*1d9a0*/  USHF.R.S32.HI UR22, URZ, 0x5, UR22 ;  /* 0x00000005ff167899 */ /* 0x000fe20008011416 */
[----:B0-----:R-:W-:-:S02]  /*1d9b0*/  LOP3.LUT R2, R0, 0x10, RZ, 0x3c, !PT ;  /* 0x0000001000027812 */ /* 0x001fc400078e3cff */
[C---:B------:R-:W-:Y:S01]  /*1d9c0*/  LOP3.LUT R3, R0.reuse, 0x30, RZ, 0x3c, !PT ;  /* 0x0000003000037812 */ /* 0x040fe200078e3cff */
[----:B------:R0:W-:Y:S01]  /*1d9d0*/  STL [R1+0xb4], R4 ;  /* 0x0000b40401007387 */ /* 0x0001e20000100800 */
[----:B------:R-:W-:-:S03]  /*1d9e0*/  LOP3.LUT R2, R0, 0x40, RZ, 0x3c, !PT ;  /* 0x0000004000027812 */ /* 0x000fc600078e3cff */
[----:B------:R1:W-:Y:S04]  /*1d9f0*/  STL [R1+0xb0], R3 ;  /* 0x0000b00301007387 */ /* 0x0003e80000100800 */
[----:B------:R2:W-:Y:S01]  /*1da00*/  STL [R1+0xac], R2 ;  /* 0x0000ac0201007387 */ /* 0x0005e20000100800 */
[C---:B0-----:R-:W-:Y:S02]  /*1da10*/  LOP3.LUT R4, R0.reuse, 0x50, RZ, 0x3c, !PT ;  /* 0x0000005000047812 */ /* 0x041fe400078e3cff */
[----:B-1----:R-:W-:-:S03]  /*1da20*/  LOP3.LUT R3, R0, 0x60, RZ, 0x3c, !PT ;  /* 0x0000006000037812 */ /* 0x002fc600078e3cff */
[----:B------:R0:W-:Y:S01]  /*1da30*/  STL [R1+0xa8], R4 ;  /* 0x0000a80401007387 */ /* 0x0001e20000100800 */
[----:B--2---:R-:W-:-:S03]  /*1da40*/  LOP3.LUT R2, R0, 0x70, RZ, 0x3c, !PT ;  /* 0x0000007000027812 */ /* 0x004fc600078e3cff */
[----:B------:R1:W-:Y:S04]  /*1da50*/  STL [R1+0xa4], R3 ;  /* 0x0000a40301007387 */ /* 0x0003e80000100800 */
[----:B------:R2:W-:Y:S01]  /*1da60*/  STL [R1+0xa0], R2 ;  /* 0x0000a00201007387 */ /* 0x0005e20000100800 */
[----:B0-----:R-:W-:Y:S02]  /*1da70*/  IADD3.X R4, PT, PT, R16, UR76, RZ, P4, !PT ;  /* 0x0000004c10047c10 */ /* 0x001fe4000a7fe4ff */
[----:B-1----:R-:W-:-:S03]  /*1da80*/  IADD3 R3, P4, PT, R25, UR39, RZ ;  /* 0x0000002719037c10 */ /* 0x002fc6000ff9e0ff */
[----:B------:R0:W-:Y:S01]  /*1da90*/  STL [R1+0x2490], R4 ;  /* 0x0024900401007387 */ /* 0x0001e20000100800 */
[----:B--2---:R-:W-:-:S03]  /*1daa0*/  IADD3.X R2, PT, PT, R15, UR76, RZ, P3, !PT ;  /* 0x0000004c0f027c10 */ /* 0x004fc60009ffe4ff */
[----:B------:R1:W-:Y:S04]  /*1dab0*/  STL [R1+0x24cc], R3 ;  /* 0x0024cc0301007387 */ /* 0x0003e80000100800 */
[----:B------:R2:W-:Y:S01]  /*1dac0*/  STL [R1+0x2498], R2 ;  /* 0x0024980201007387 */ /* 0x0005e20000100800 */
[----:B0-----:R-:W-:Y:S02]  /*1dad0*/  IADD3 R4, P3, PT, R24, UR39, RZ ;  /* 0x0000002718047c10 */ /* 0x001fe4000ff7e0ff */
[----:B-1----:R-:W-:-:S03]  /*1dae0*/  IADD3.X R3, PT, PT, R14, UR76, RZ, P2, !PT ;  /* 0x0000004c0e037c10 */ /* 0x002fc600097fe4ff */
[----:B------:R0:W-:Y:S01]  /*1daf0*/  STL [R1+0x24d4], R4 ;  /* 0x0024d40401007387 */ /* 0x0001e20000100800 */
[----:B--2---:R-:W-:-:S03]  /*1db00*/  IADD3 R2, P2, PT, R23, UR39, RZ ;  /* 0x0000002717027c10 */ /* 0x004fc6000ff5e0ff */
        /* <DEDUP_REMOVED lines=926> */
[----:B0-----:R-:W-:Y:S02]  /*214f0*/  IADD3.X R4, PT, PT, R12, UR5, RZ, P1, !PT ;  /* 0x000000050c047c10 */ /* 0x001fe40008ffe4ff */
[----:B-1----:R-:W-:-:S03]  /*21500*/  IADD3.X R3, PT, PT, R11, UR5, RZ, P0, !PT ;  /* 0x000000050b037c10 */ /* 0x002fc600087fe4ff */
[----:B------:R0:W-:Y:S01]  /*21510*/  STL [R1+0x2bf0], R4 ;  /* 0x002bf00401007387 */ /* 0x0001e20000100800 */
[----:B--2---:R-:W-:-:S05]  /*21520*/  IADD3.X R2, PT, PT, R10, UR5, RZ, P4, !PT ;  /* 0x000000050a027c10 */ /* 0x004fca000a7fe4ff */
[----:B------:R0:W-:Y:S04]  /*21530*/  STL [R1+0x2c00], R2 ;  /* 0x002c000201007387 */ /* 0x0001e80000100800 */
[----:B------:R0:W-:Y:S02]  /*21540*/  STL [R1+0x2bf8], R3 ;  /* 0x002bf80301007387 */ /* 0x0001e40000100800 */
.L_x_2:
[----:B-1----:R-:W2:Y:S01]  /*21550*/  LDL R5, [R1+0x2420] ;  /* 0x0024200001057983 */ /* 0x002ea20000100800 */
[----:B0-----:R-:W0:Y:S03]  /*21560*/  LDC R2, c[0x0][0x3a0] ;  /* 0x0000e800ff027b82 */ /* 0x001e260000000800 */
[----:B--2---:R1:W-:Y:S04]  /*21570*/  STL [R1+0x9a04], R5 ;  /* 0x009a040501007387 */ /* 0x0043e80000100800 */
[----:B------:R-:W2:Y:S04]  /*21580*/  LDL R4, [R1+0x2424] ;  /* 0x0024240001047983 */ /* 0x000ea80000100800 */
[----:B-1----:R-:W0:Y:S04]  /*21590*/  LDL R5, [R1+0x2428] ;  /* 0x0024280001057983 */ /* 0x002e280000100800 */
[----:B------:R-:W-:Y:S04]  /*215a0*/  STL [R1+0x96cc], R29 ;  /* 0x0096cc1d01007387 */ /* 0x000fe80000100800 */
        /* <DEDUP_REMOVED lines=206> */
[----:B------:R1:W-:Y:S04]  /*22290*/  STL [R1+0x9a00], R27 ;  /* 0x009a001b01007387 */ /* 0x0003e80000100800 */
        /* <DEDUP_REMOVED lines=22> */
[----:B-----5:R-:W-:Y:S04]  /*22400*/  STL [R1+0x9414], R0 ;  /* 0x0094140001007387 */ /* 0x020fe80000100800 */
        /* <DEDUP_REMOVED lines=46> */
[----:B------:R-:W-:Y:S01]  /*226f0*/  STL [R1+0x958c], R0 ;  /* 0x00958c0001007387 */ /* 0x000fe20000100800 */
[----:B0-----:R-:W-:-:S03]  /*22700*/  IMAD R2, R5, -0x20, R2 ;  /* 0xffffffe005027824 */ /* 0x001fc600078e0202 */
[----:B------:R-:W-:Y:S04]  /*22710*/  STL [R1+0x9594], R0 ;  /* 0x0095940001007387 */ /* 0x000fe80000100800 */
[----:B------:R-:W-:Y:S04]  /*22720*/  STL [R1+0x959c], R0 ;  /* 0x00959c0001007387 */ /* 0x000fe80000100800 */
[----:B------:R-:W-:Y:S04]  /*22730*/  STL [R1+0x95a4], R0 ;  /* 0x0095a40001007387 */ /* 0x000fe80000100800 */
[----:B------:R-:W-:Y:S04]  /*22740*/  STL [R1+0x95ac], R0 ;  /* 0x0095ac0001007387 */ /* 0x000fe80000100800 */
[----:B------:R-:W2:Y:S01]  /*22750*/  LDL.LU R5, [R1+0x9a04] ;  /* 0x009a040001057983 */ /* 0x000ea20000300800 */
[----:B------:R-:W-:-:S02]  /*22760*/  ISETP.GT.AND P0, PT, R2, RZ, PT ;  /* 0x000000ff0200720c */ /* 0x000fc40003f04270 */
[----:B-1----:R-:W-:-:S11]  /*22770*/  PRMT R27, RZ, 0x7610, R27 ;  /* 0x00007610ff1b7816 */ /* 0x002fd6000000001b */
[----:B--2---:R-:W2:Y:S04]  /*22780*/  @P0 LDG.E.U8 R27, desc[UR6][R4.64] ;  /* 0x00000006041b0981 */ /* 0x004ea8000c1e1100 */
[----:B--2---:R0:W-:Y:S04]  /*22790*/  STL [R1+0x23e4], R27 ;  /* 0x0023e41b01007387 */ /* 0x0041e80000100800 */
[----:B0-----:R-:W2:Y:S04]  /*227a0*/  LDL.LU R27, [R1+0x9a00] ;  /* 0x009a0000011b7983 */ /* 0x001ea80000300800 */
[----:B------:R-:W3:Y:S04]  /*227b0*/  LDL R4, [R1+0x2418] ;  /* 0x0024180001047983 */ /* 0x000ee80000100800 */
[----:B------:R-:W3:Y:S01]  /*227c0*/  LDL R5, [R1+0x241c] ;  /* 0x00241c0001057983 */ /* 0x000ee20000100800 */
[----:B------:R-:W-:-:S02]  /*227d0*/  PRMT R28, RZ, 0x7610, R28 ;  /* 0x00007610ff1c7816 */ /* 0x000fc4000000001c */
[----:B---3--:R-:W-:-:S04]  /*227e0*/  @P0 LOP3.LUT R5, R5, R4, RZ, 0x3c, !PT ;  /* 0x0000000405050212 */ /* 0x008fc800078e3cff */
[----:B------:R-:W-:-:S04]  /*227f0*/  @P0 LOP3.LUT R4, R5, R4, RZ, 0x3c, !PT ;  /* 0x0000000405040212 */ /* 0x000fc800078e3cff */
[----:B------:R-:W-:-:S05]  /*22800*/  @P0 LOP3.LUT R5, R5, R4, RZ, 0x3c, !PT ;  /* 0x0000000405050212 */ /* 0x000fca00078e3cff */
[----:B------:R-:W3:Y:S04]  /*22810*/  @P0 LDG.E.U8 R28, desc[UR6][R4.64] ;  /* 0x00000006041c0981 */ /* 0x000ee8000c1e1100 */
[----:B---3--:R0:W-:Y:S04]  /*22820*/  STL [R1+0x23e0], R28 ;  /* 0x0023e01c01007387 */ /* 0x0081e80000100800 */
[----:B0-----:R-:W3:Y:S04]  /*22830*/  LDL.LU R28, [R1+0x99fc] ;  /* 0x0099fc00011c7983 */ /* 0x001ee80000300800 */
[----:B------:R-:W4:Y:S04]  /*22840*/  LDL R4, [R1+0x2410] ;  /* 0x0024100001047983 */ /* 0x000f280000100800 */
[----:B------:R-:W4:Y:S01]  /*22850*/  LDL R5, [R1+0x2414] ;  /* 0x0024140001057983 */ /* 0x000f220000100800 */
[----:B------:R-:W-:-:S02]  /*22860*/  PRMT R29, RZ, 0x7610, R29 ;  /* 0x00007610ff1d7816 */ /* 0x000fc4000000001d */
[----:B----4-:R-:W-:-:S04]  /*22870*/  @P0 LOP3.LUT R5, R5, R4, RZ, 0x3c, !PT ;  /* 0x0000000405050212 */ /* 0x010fc800078e3cff */
[----:B------:R-:W-:-:S04]  /*22880*/  @P0 LOP3.LUT R4, R5, R4, RZ, 0x3c, !PT ;  /* 0x0000000405040212 */ /* 0x000fc800078e3cff */
[----:B------:R-:W-:-:S05]  /*22890*/  @P0 LOP3.LUT R5, R5, R4, RZ, 0x3c, !PT ;  /* 0x0000000405050212 */ /* 0x000fca00078e3cff */
[----:B------:R-:W4:Y:S04]  /*228a0*/  @P0 LDG.E.U8 R29, desc[UR6][R4.64] ;  /* 0x00000006041d0981 */ /* 0x000f28000c1e1100 */
[----:B----4-:R0:W-:Y:S04]  /*228b0*/  STL [R1+0x23dc], R29 ;  /* 0x0023dc1d01007387 */ /* 0x0101e80000100800 */
[----:B0-----:R-:W4:Y:S04]  /*228c0*/  LDL.LU R29, [R1+0x99f8] ;  /* 0x0099f800011d7983 */ /* 0x001f280000300800 */
[----:B------:R-:W2:Y:S04]  /*228d0*/  LDL R4, [R1+0x2408] ;  /* 0x0024080001047983 */ /* 0x000ea80000100800 */
[----:B------:R-:W2:Y:S01]  /*228e0*/  LDL R5, [R1+0x240c] ;  /* 0x00240c0001057983 */ /* 0x000ea20000100800 */
[----:B---3--:R-:W-:-:S02]  /*228f0*/  PRMT R28, RZ, 0x7610, R28 ;  /* 0x00007610ff1c7816 */ /* 0x008fc4000000001c */
[----:B--2---:R-:W-:-:S04]  /*22900*/  @P0 LOP3.LUT R5, R5, R4, RZ, 0x3c, !PT ;  /* 0x0000000405050212 */ /* 0x004fc800078e3cff */
[----:B------:R-:W-:-:S04]  /*22910*/  @P0 LOP3.LUT R4, R5, R4, RZ, 0x3c, !PT ;  /* 0x0000000405040212 */ /* 0x000fc800078e3cff */
[----:B------:R-:W-:-:S05]  /*22920*/  @P0 LOP3.LUT R5, R5, R4, RZ, 0x3c, !PT ;  /* 0x0000000405050212 */ /* 0x000fca00078e3cff */
[----:B------:R-:W2:Y:S04]  /*22930*/  @P0 LDG.E.U8 R28, desc[UR6][R4.64] ;  /* 0x00000006041c0981 */ /* 0x000ea8000c1e1100 */
[----:B--2---:R0:W-:Y:S04]  /*22940*/  STL [R1+0x23d8], R28 ;  /* 0x0023d81c01007387 */ /* 0x0041e80000100800 */
[----:B0-----:R-:W2:Y:S04]  /*22950*/  LDL.LU R28, [R1+0x99f4] ;  /* 0x0099f400011c7983 */ /* 0x001ea80000300800 */
[----:B------:R-:W3:Y:S04]  /*22960*/  LDL R4, [R1+0x2400] ;  /* 0x0024000001047983 */ /* 0x000ee80000100800 */
[----:B------:R-:W3:Y:S01]  /*22970*/  LDL R5, [R1+0x2404] ;  /* 0x0024040001057983 */ /* 0x000ee20000100800 */
[----:B----4-:R-:W-:-:S02]  /*22980*/  PRMT R29, RZ, 0x7610, R29 ;  /* 0x00007610ff1d7816 */ /* 0x010fc4000000001d */
        /* <DEDUP_REMOVED lines=8> */
[----:B--2---:R-:W-:-:S02]  /*22a10*/  PRMT R28, RZ, 0x7610, R28 ;  /* 0x00007610ff1c7816 */ /* 0x004fc4000000001c */
[----:B----4-:R-:W-:-:S04]  /*22a20*/  @P0 LOP3.LUT R5, R5, R4, RZ, 0x3c, !PT ;  /* 0x0000000405050212 */ /* 0x010fc800078e3cff */
[----:B------:R-:W-:-:S04]  /*22a30*/  @P0 LOP3.LUT R4, R5, R4, RZ, 0x3c, !PT ;  /* 0x0000000405040212 */ /* 0x000fc800078e3cff */
[----:B------:R-:W-:-:S05]  /*22a40*/  @P0 LOP3.LUT R5, R5, R4, RZ, 0x3c, !PT ;  /* 0x0000000405050212 */ /* 0x000fca00078e3cff */
[----:B------:R-:W2:Y:S04]  /*22a50*/  @P0 LDG.E.U8 R28, desc[UR6][R4.64] ;  /* 0x00000006041c0981 */ /* 0x000ea8000c1e1100 */
[----:B--2---:R0:W-:Y:S04]  /*22a60*/  STL [R1+0x23d0], R28 ;  /* 0x0023d01c01007387 */ /* 0x0041e80000100800 */
[----:B0-----:R-:W2:Y:S04]  /*22a70*/  LDL.LU R28, [R1+0x99ec] ;  /* 0x0099ec00011c7983 */ /* 0x001ea80000300800 */
[----:B------:R-:W4:Y:S04]  /*22a80*/  LDL R4, [R1+0x23f0] ;  /* 0x0023f00001047983 */ /* 0x000f280000100800 */
[----:B------:R-:W4:Y:S01]  /*22a90*/  LDL R5, [R1+0x23f4] ;  /* 0x0023f40001057983 */ /* 0x000f220000100800 */
[----:B---3--:R-:W-:-:S02]  /*22aa0*/  PRMT R29, RZ, 0x7610, R29 ;  /* 0x00007610ff1d7816 */ /* 0x008fc4000000001d */
[----:B----4-:R-:W-:-:S04]  /*22ab0*/  @P0 LOP3.LUT R5, R5, R4, RZ, 0x3c, !PT ;  /* 0x0000000405050212 */ /* 0x010fc800078e3cff */
        /* <DEDUP_REMOVED lines=11> */
[----:B------:R-:W2:Y:S01]  /*22b70*/  @P0 LDG.E.U8 R28, desc[UR6][R4.64] ;  /* 0x00000006041c0981 */ /* 0x000ea2000c1e1100 */
[----:B------:R-:W-:-:S03]  /*22b80*/  ISETP.GT.AND P1, PT, R2, 0x1, PT ;  /* 0x000000010200780c */ /* 0x000fc60003f24270 */
        /* <DEDUP_REMOVED lines=1636> */
[----:B------:R-:W4:Y:S02]  /*291d0*/  LDL R5, [R1+0x266c] ;  /* 0x00266c0001057983 */ /* 0x000f240000100800 */
[----:B----4-:R-:W-:-:S02]  /*291e0*/  @P1 LOP3.LUT R5, R5, R4, RZ, 0x3c, !PT ;  /* 0x0000000405051212 */ /* 0x010fc400078e3cff */
[----:B---3--:R-:W-:Y:S02]  /*291f0*/  PRMT R29, RZ, 0x7610, R29 ;  /* 0x00007610ff1d7816 */ /* 0x008fe4000000001d */
        /* <DEDUP_REMOVED lines=38> */
[----:B------:R-:W3:Y:S01]  /*29460*/  @P1 LDG.E.U8 R29, desc[UR6][R4.64] ;  /* 0x00000006041d1981 */ /* 0x000ee2000c1e1100 */
[----:B------:R-:W-:-:S03]  /*29470*/  ISETP.GT.AND P0, PT, R2, 0x18, PT ;  /* 0x000000180200780c */ /* 0x000fc60003f04270 */
        /* <DEDUP_REMOVED lines=140> */
[----:B------:R-:W-:-:S02]  /*29d40*/  PRMT R27, RZ, 0x7610, R27 ;  /* 0x00007610ff1b7816 */ /* 0x000fc4000000001b */
[----:B----4-:R-:W-:-:S04]  /*29d50*/  @P1 LOP3.LUT R5, R5, R4, RZ, 0x3c, !PT ;  /* 0x0000000405051212 */ /* 0x010fc800078e3cff */
[----:B------:R-:W-:-:S04]  /*29d60*/  @P1 LOP3.LUT R4, R5, R4, RZ, 0x3c, !PT ;  /* 0x0000000405041212 */ /* 0x000fc800078e3cff */
[----:B------:R-:W-:-:S05]  /*29d70*/  @P1 LOP3.LUT R5, R5, R4, RZ, 0x3c, !PT ;  /* 0x0000000405051212 */ /* 0x000fca00078e3cff */
[----:B------:R-:W4:Y:S01]  /*29d80*/  @P1 LDG.E.U8 R27, desc[UR6][R4.64] ;  /* 0x00000006041b1981 */ /* 0x000f22000c1e1100 */
[----:B------:R-:W-:-:S03]  /*29d90*/  ISETP.GT.AND P0, PT, R2, 0x1a, PT ;  /* 0x0000001a0200780c */ /* 0x000fc60003f04270 */
[----:B----4-:R0:W-:Y:S04]  /*29da0*/  STL [R1+0x5c], R27 ;  /* 0x00005c1b01007387 */ /* 0x0101e80000100800 */
[----:B0-----:R-:W4:Y:S04]  /*29db0*/  LDL.LU R27, [R1+0x96c4] ;  /* 0x0096c400011b7983 */ /* 0x001f280000300800 */
[----:B------:R-:W2:Y:S04]  /*29dc0*/  LDL R4, [R1+0x25c0] ;  /* 0x0025c00001047983 */ /* 0x000ea80000100800 */
[----:B------:R-:W2:Y:S01]  /*29dd0*/  LDL R5, [R1+0x25c4] ;  /* 0x0025c40001057983 */ /* 0x000ea20000100800 */
[----:B------:R-:W-:-:S02]  /*29de0*/  PRMT R26, RZ, 0x7610, R26 ;  /* 0x00007610ff1a7816 */ /* 0x000fc4000000001a */
[----:B--2---:R-:W-:-:S04]  /*29df0*/  @P0 LOP3.LUT R5, R5, R4, RZ, 0x3c, !PT ;  /* 0x0000000405050212 */ /* 0x004fc800078e3cff */
[----:B------:R-:W-:-:S04]  /*29e00*/  @P0 LOP3.LUT R4, R5, R4, RZ, 0x3c, !PT ;  /* 0x0000000405040212 */ /* 0x000fc800078e3cff */
[----:B------:R-:W-:-:S05]  /*29e10*/  @P0 LOP3.LUT R5, R5, R4, RZ, 0x3c, !PT ;  /* 0x0000000405050212 */ /* 0x000fca00078e3cff */
[----:B------:R-:W2:Y:S04]  /*29e20*/  @P0 LDG.E.U8 R26, desc[UR6][R4.64] ;  /* 0x00000006041a0981 */ /* 0x000ea8000c1e1100 */
[----:B--2---:R0:W-:Y:S04]  /*29e30*/  STL [R1+0x58], R26 ;  /* 0x0000581a01007387 */ /* 0x0041e80000100800 */
[----:B0-----:R-:W2:Y:S04]  /*29e40*/  LDL.LU R26, [R1+0x96c0] ;  /* 0x0096c000011a7983 */ /* 0x001ea80000300800 */
        /* <DEDUP_REMOVED lines=60> */
[----:B------:R-:W2:Y:S01]  /*2a210*/  @P0 LDG.E.U8 R19, desc[UR6][R4.64] ;  /* 0x0000000604130981 */ /* 0x000ea2000c1e1100 */
[----:B------:R-:W-:-:S03]  /*2a220*/  ISETP.GT.AND P1, PT, R2, 0x1b, PT ;  /* 0x0000001b0200780c */ /* 0x000fc60003f24270 */
        /* <DEDUP_REMOVED lines=117> */
[----:B------:R0:W2:Y:S04]  /*2a980*/  @P0 LDG.E.U8 R0, desc[UR6][R4.64] ;  /* 0x0000000604000981 */ /* 0x0000a8000c1e1100 */
[----:B------:R-:W0:Y:S04]  /*2a990*/  LDL R4, [R1+0x2518] ;  /* 0x0025180001047983 */ /* 0x000e280000100800 */
[----:B------:R-:W0:Y:S01]  /*2a9a0*/  LDL R5, [R1+0x251c] ;  /* 0x00251c0001057983 */ /* 0x000e220000100800 */
[----:B------:R-:W-:Y:S02]  /*2a9b0*/  PRMT R6, RZ, 0x7610, R6 ;  /* 0x00007610ff067816 */ /* 0x000fe40000000006 */
[----:B0-----:R-:W-:-:S04]  /*2a9c0*/  @P0 LOP3.LUT R5, R5, R4, RZ, 0x3c, !PT ;  /* 0x0000000405050212 */ /* 0x001fc800078e3cff */
[----:B------:R-:W-:-:S04]  /*2a9d0*/  @P0 LOP3.LUT R4, R5, R4, RZ, 0x3c, !PT ;  /* 0x0000000405040212 */ /* 0x000fc800078e3cff */
[----:B------:R-:W-:-:S05]  /*2a9e0*/  @P0 LOP3.LUT R5, R5, R4, RZ, 0x3c, !PT ;  /* 0x0000000405050212 */ /* 0x000fca00078e3cff */
[----:B------:R-:W3:Y:S04]  /*2a9f0*/  @P0 LDG.E.U8 R6, desc[UR6][R4.64] ;  /* 0x0000000604060981 */ /* 0x000ee8000c1e1100 */
[----:B--2---:R0:W-:Y:S04]  /*2aa00*/  STL [R1+0x8], R0 ;  /* 0x0000080001007387 */ /* 0x0041e80000100800 */
[----:B0-----:R-:W2:Y:S04]  /*2aa10*/  LDL R0, [R1+0x24fc] ;  /* 0x0024fc0001007983 */ /* 0x001ea80000100800 */
[----:B---3--:R0:W-:Y:S04]  /*2aa20*/  STL [R1+0x4], R6 ;  /* 0x0000040601007387 */ /* 0x0081e80000100800 */
[----:B0-----:R-:W3:Y:S04]  /*2aa30*/  LDL.LU R6, [R1+0x9670] ;  /* 0x0096700001067983 */ /* 0x001ee80000300800 */
[----:B------:R-:W2:Y:S04]  /*2aa40*/  LDL R4, [R1+0x2510] ;  /* 0x0025100001047983 */ /* 0x000ea80000100800 */
[----:B------:R-:W2:Y:S01]  /*2aa50*/  LDL R5, [R1+0x2514] ;  /* 0x0025140001057983 */ /* 0x000ea20000100800 */
[----:B------:R-:W-:-:S02]  /*2aa60*/  PRMT R3, RZ, 0x7610, R3 ;  /* 0x00007610ff037816 */ /* 0x000fc40000000003 */
[----:B--2---:R-:W-:-:S04]  /*2aa70*/  @P0 LOP3.LUT R5, R5, R4, RZ, 0x3c, !PT ;  /* 0x0000000405050212 */ /* 0x004fc800078e3cff */
[----:B------:R-:W-:-:S04]  /*2aa80*/  @P0 LOP3.LUT R4, R5, R4, RZ, 0x3c, !PT ;  /* 0x0000000405040212 */ /* 0x000fc800078e3cff */
[----:B------:R-:W-:-:S05]  /*2aa90*/  @P0 LOP3.LUT R5, R5, R4, RZ, 0x3c, !PT ;  /* 0x0000000405050212 */ /* 0x000fca00078e3cff */
[----:B------:R-:W2:Y:S04]  /*2aaa0*/  @P0 LDG.E.U8 R3, desc[UR6][R4.64] ;  /* 0x0000000604030981 */ /* 0x000ea8000c1e1100 */
[----:B--2---:R0:W-:Y:S04]  /*2aab0*/  STL [R1], R3 ;  /* 0x0000000301007387 */ /* 0x0041e80000100800 */
        /* <DEDUP_REMOVED lines=10> */
[----:B------:R-:W-:Y:S02]  /*2ab60*/  ISETP.GT.AND P1, PT, R2, 0x1d, PT ;  /* 0x0000001d0200780c */ /* 0x000fe40003f24270 */
[----:B------:R-:W-:-:S11]  /*2ab70*/  PRMT R28, RZ, 0x7610, R28 ;  /* 0x00007610ff1c7816 */ /* 0x000fd6000000001c */
[----:B0-----:R-:W-:-:S04]  /*2ab80*/  @P1 LOP3.LUT R5, R5, R4, RZ, 0x3c, !PT ;  /* 0x0000000405051212 */ /* 0x001fc800078e3cff */
[----:B------:R-:W-:-:S04]  /*2ab90*/  @P1 LOP3.LUT R4, R5, R4, RZ, 0x3c, !PT ;  /* 0x0000000405041212 */ /* 0x000fc800078e3cff */
[----:B------:R-:W-:Y:S01]  /*2aba0*/  @P1 LOP3.LUT R5, R5, R4, RZ, 0x3c, !PT ;  /* 0x0000000405051212 */ /* 0x000fe200078e3cff */
[----:B--2---:R0:W-:Y:S04]  /*2abb0*/  STL [R1+0x964c], R29 ;  /* 0x00964c1d01007387 */ /* 0x0041e80000100800 */
[----:B------:R1:W2:Y:S04]  /*2abc0*/  @P1 LDG.E.U8 R28, desc[UR6][R4.64] ;  /* 0x00000006041c1981 */ /* 0x0002a8000c1e1100 */
[----:B0-----:R-:W3:Y:S01]  /*2abd0*/  LDL R29, [R1+0x24f8] ;  /* 0x0024f800011d7983 */ /* 0x001ee20000100800 */
[----:B----4-:R-:W-:Y:S01]  /*2abe0*/  PRMT R27, RZ, 0x7610, R27 ;  /* 0x00007610ff1b7816 */ /* 0x010fe2000000001b */
[----:B-1----:R-:W-:-:S02]  /*2abf0*/  @P1 IMAD.MOV.U32 R4, RZ, RZ, R0 ;  /* 0x000000ffff041224 */ /* 0x002fc400078e0000 */
[----:B--2---:R0:W-:Y:S01]  /*2ac00*/  STL [R1+0x9628], R28 ;  /* 0x0096281c01007387 */ /* 0x0041e20000100800 */
[----:B------:R-:W-:-:S03]  /*2ac10*/  PRMT R26, RZ, 0x7610, R26 ;  /* 0x00007610ff1a7816 */ /* 0x000fc6000000001a */
[----:B------:R-:W2:Y:S01]  /*2ac20*/  LDL R0, [R1+0x24dc] ;  /* 0x0024dc0001007983 */ /* 0x000ea20000100800 */
[----:B---3--:R-:W-:-:S03]  /*2ac30*/  @P1 IMAD.MOV.U32 R5, RZ, RZ, R29 ;  /* 0x000000ffff051224 */ /* 0x008fc600078e001d */
[----:B------:R-:W3:Y:S04]  /*2ac40*/  LDL R29, [R1+0x24d8] ;  /* 0x0024d800011d7983 */ /* 0x000ee80000100800 */
[----:B0-----:R-:W4:Y:S04]  /*2ac50*/  LDL R28, [R1+0x24f4] ;  /* 0x0024f400011c7983 */ /* 0x001f280000100800 */
[----:B------:R4:W2:Y:S04]  /*2ac60*/  @P1 LDG.E.U8 R27, desc[UR6][R4.64] ;  /* 0x00000006041b1981 */ /* 0x0008a8000c1e1100 */
[----:B------:R-:W3:Y:S01]  /*2ac70*/  LDL R5, [R1+0x24f0] ;  /* 0x0024f00001057983 */ /* 0x000ee20000100800 */
[----:B----4-:R-:W-:-:S03]  /*2ac80*/  @P1 IMAD.MOV.U32 R4, RZ, RZ, R28 ;  /* 0x000000ffff041224 */ /* 0x010fc600078e001c */
[----:B--2---:R0:W-:Y:S04]  /*2ac90*/  STL [R1+0x962c], R27 ;  /* 0x00962c1b01007387 */ /* 0x0041e80000100800 */
[----:B------:R-:W2:Y:S04]  /*2aca0*/  LDL R28, [R1+0x24d0] ;  /* 0x0024d000011c7983 */ /* 0x000ea80000100800 */
[----:B---3--:R-:W3:Y:S04]  /*2acb0*/  @P1 LDG.E.U8 R26, desc[UR6][R4.64] ;  /* 0x00000006041a1981 */ /* 0x008ee8000c1e1100 */
[----:B0-----:R-:W4:Y:S04]  /*2acc0*/  LDL R27, [R1+0x24d4] ;  /* 0x0024d400011b7983 */ /* 0x001f280000100800 */
[----:B------:R-:W2:Y:S04]  /*2acd0*/  LDL R4, [R1+0x24e8] ;  /* 0x0024e80001047983 */ /* 0x000ea80000100800 */
[----:B------:R-:W2:Y:S01]  /*2ace0*/  LDL R5, [R1+0x24ec] ;  /* 0x0024ec0001057983 */ /* 0x000ea20000100800 */
[----:B------:R-:W-:-:S03]  /*2acf0*/  PRMT R25, RZ, 0x7610, R25 ;  /* 0x00007610ff197816 */ /* 0x000fc60000000019 */
[----:B---3--:R0:W-:Y:S04]  /*2ad00*/  STL [R1+0x9630], R26 ;  /* 0x0096301a01007387 */ /* 0x0081e80000100800 */
[----:B0-----:R-:W3:Y:S01]  /*2ad10*/  LDL R26, [R1+0x24e4] ;  /* 0x0024e400011a7983 */ /* 0x001ee20000100800 */
[----:B--2---:R-:W-:-:S04]  /*2ad20*/  @P1 LOP3.LUT R5, R5, R4, RZ, 0x3c, !PT ;  /* 0x0000000405051212 */ /* 0x004fc800078e3cff */
[----:B------:R-:W-:-:S04]  /*2ad30*/  @P1 LOP3.LUT R4, R5, R4, RZ, 0x3c, !PT ;  /* 0x0000000405041212 */ /* 0x000fc800078e3cff */
[----:B------:R-:W-:-:S05]  /*2ad40*/  @P1 LOP3.LUT R5, R5, R4, RZ, 0x3c, !PT ;  /* 0x0000000405051212 */ /* 0x000fca00078e3cff */
[----:B------:R3:W2:Y:S04]  /*2ad50*/  @P1 LDG.E.U8 R25, desc[UR6][R4.64] ;  /* 0x0000000604191981 */ /* 0x0006a8000c1e1100 */
[----:B------:R-:W2:Y:S01]  /*2ad60*/  LDL R5, [R1+0x24e0] ;  /* 0x0024e00001057983 */ /* 0x000ea20000100800 */
[----:B------:R-:W-:Y:S01]  /*2ad70*/  PRMT R24, RZ, 0x7610, R24 ;  /* 0x00007610ff187816 */ /* 0x000fe20000000018 */
[----:B---3--:R-:W-:-:S05]  /*2ad80*/  @P1 IMAD.MOV.U32 R4, RZ, RZ, R26 ;  /* 0x000000ffff041224 */ /* 0x008fca00078e001a */
[----:B--2---:R0:W2:Y:S04]  /*2ad90*/  @P1 LDG.E.U8 R24, desc[UR6][R4.64] ;  /* 0x0000000604181981 */ /* 0x0040a8000c1e1100 */
[----:B------:R1:W-:Y:S04]  /*2ada0*/  STL [R1+0x9634], R25 ;  /* 0x0096341901007387 */ /* 0x0003e80000100800 */
[----:B------:R-:W3:Y:S04]  /*2adb0*/  LDL R26, [R1+0x24c8] ;  /* 0x0024c800011a7983 */ /* 0x000ee80000100800 */
[----:B-1----:R-:W3:Y:S01]  /*2adc0*/  LDL R25, [R1+0x24cc] ;  /* 0x0024cc0001197983 */ /* 0x002ee20000100800 */
[----:B------:R-:W-:Y:S01]  /*2add0*/  PRMT R23, RZ, 0x7610, R23 ;  /* 0x00007610ff177816 */ /* 0x000fe20000000017 */
[----:B0-----:R-:W-:-:S02]  /*2ade0*/  @P1 IMAD.MOV.U32 R4, RZ, RZ, R0 ;  /* 0x000000ffff041224 */ /* 0x001fc400078e0000 */
[----:B------:R-:W-:-:S05]  /*2adf0*/  @P1 IMAD.MOV.U32 R5, RZ, RZ, R29 ;  /* 0x000000ffff051224 */ /* 0x000fca00078e001d */
[----:B------:R4:W3:Y:S01]  /*2ae00*/  @P1 LDG.E.U8 R23, desc[UR6][R4.64] ;  /* 0x0000000604171981 */ /* 0x0008e2000c1e1100 */
[----:B------:R-:W-:Y:S02]  /*2ae10*/  PRMT R22, RZ, 0x7610, R22 ;  /* 0x00007610ff167816 */ /* 0x000fe40000000016 */
[----:B------:R-:W-:Y:S01]  /*2ae20*/  PRMT R21, RZ, 0x7610, R21 ;  /* 0x00007610ff157816 */ /* 0x000fe20000000015 */
[----:B----4-:R-:W-:Y:S01]  /*2ae30*/  @P1 IMAD.MOV.U32 R4, RZ, RZ, R27 ;  /* 0x000000ffff041224 */ /* 0x010fe200078e001b */
[----:B--2---:R0:W-:Y:S04]  /*2ae40*/  STL [R1+0x9638], R24 ;  /* 0x0096381801007387 */ /* 0x0041e80000100800 */
[----:B------:R-:W2:Y:S04]  /*2ae50*/  LDL R0, [R1+0x24c4] ;  /* 0x0024c40001007983 */ /* 0x000ea80000100800 */
[----:B0-----:R-:W4:Y:S01]  /*2ae60*/  LDL R24, [R1+0x24c0] ;  /* 0x0024c00001187983 */ /* 0x001f220000100800 */
[----:B------:R-:W-:-:S05]  /*2ae70*/  @P1 IMAD.MOV.U32 R5, RZ, RZ, R28 ;  /* 0x000000ffff051224 */ /* 0x000fca00078e001c */
[----:B------:R3:W4:Y:S02]  /*2ae80*/  @P1 LDG.E.U8 R22, desc[UR6][R4.64] ;  /* 0x0000000604161981 */ /* 0x000724000c1e1100 */
[----:B---3--:R-:W-:Y:S02]  /*2ae90*/  @P1 IMAD.MOV.U32 R4, RZ, RZ, R25 ;  /* 0x000000ffff041224 */ /* 0x008fe400078e0019 */
[----:B------:R-:W-:-:S05]  /*2aea0*/  @P1 IMAD.MOV.U32 R5, RZ, RZ, R26 ;  /* 0x000000ffff051224 */ /* 0x000fca00078e001a */
[----:B------:R2:W3:Y:S01]  /*2aeb0*/  @P1 LDG.E.U8 R21, desc[UR6][R4.64] ;  /* 0x0000000604151981 */ /* 0x0004e2000c1e1100 */
[----:B------:R-:W-:Y:S02]  /*2aec0*/  ISETP.GT.AND P0, PT, R2, 0x1e, PT ;  /* 0x0000001e0200780c */ /* 0x000fe40003f04270 */
[----:B------:R-:W-:Y:S01]  /*2aed0*/  PRMT R20, RZ, 0x7610, R20 ;  /* 0x00007610ff147816 */ /* 0x000fe20000000014 */
[----:B------:R0:W-:Y:S04]  /*2aee0*/  STL [R1+0x963c], R23 ;  /* 0x00963c1701007387 */ /* 0x0001e80000100800 */
[----:B------:R-:W3:Y:S04]  /*2aef0*/  LDL R29, [R1+0x24b8] ;  /* 0x0024b800011d7983 */ /* 0x000ee80000100800 */
[----:B------:R-:W3:Y:S02]  /*2af00*/  LDL R28, [R1+0x24bc] ;  /* 0x0024bc00011c7983 */ /* 0x000ee40000100800 */
[----:B--2---:R-:W-:-:S02]  /*2af10*/  @P0 IMAD.MOV.U32 R4, RZ, RZ, R0 ;  /* 0x000000ffff040224 */ /* 0x004fc400078e0000 */
[----:B----4-:R-:W-:-:S05]  /*2af20*/  @P0 IMAD.MOV.U32 R5, RZ, RZ, R24 ;  /* 0x000000ffff050224 */ /* 0x010fca00078e0018 */
[----:B------:R1:W2:Y:S04]  /*2af30*/  @P0 LDG.E.U8 R20, desc[UR6][R4.64] ;  /* 0x0000000604140981 */ /* 0x0002a8000c1e1100 */
[----:B------:R4:W-:Y:S04]  /*2af40*/  STL [R1+0x9640], R22 ;  /* 0x0096401601007387 */ /* 0x0009e80000100800 */
[----:B------:R-:W4:Y:S04]  /*2af50*/  LDL R27, [R1+0x24b0] ;  /* 0x0024b000011b7983 */ /* 0x000f280000100800 */
[----:B------:R-:W4:Y:S04]  /*2af60*/  LDL R26, [R1+0x24b4] ;  /* 0x0024b400011a7983 */ /* 0x000f280000100800 */
[----:B---3--:R3:W-:Y:S04]  /*2af70*/  STL [R1+0x9644], R21 ;  /* 0x0096441501007387 */ /* 0x0087e80000100800 */
[----:B------:R-:W4:Y:S04]  /*2af80*/  LDL R25, [R1+0x24a8] ;  /* 0x0024a80001197983 */ /* 0x000f280000100800 */
[----:B------:R-:W4:Y:S04]  /*2af90*/  LDL R24, [R1+0x24ac] ;  /* 0x0024ac0001187983 */ /* 0x000f280000100800 */
[----:B0-----:R-:W4:Y:S04]  /*2afa0*/  LDL R23, [R1+0x24a0] ;  /* 0x0024a00001177983 */ /* 0x001f280000100800 */
[----:B------:R-:W4:Y:S01]  /*2afb0*/  LDL R0, [R1+0x24a4] ;  /* 0x0024a40001007983 */ /* 0x000f220000100800 */
[----:B------:R-:W-:Y:S01]  /*2afc0*/  PRMT R19, RZ, 0x7610, R19 ;  /* 0x00007610ff137816 */ /* 0x000fe20000000013 */
[----:B-1----:R-:W-:-:S02]  /*2afd0*/  @P0 IMAD.MOV.U32 R4, RZ, RZ, R28 ;  /* 0x000000ffff040224 */ /* 0x002fc400078e001c */
[----:B------:R-:W-:-:S05]  /*2afe0*/  @P0 IMAD.MOV.U32 R5, RZ, RZ, R29 ;  /* 0x000000ffff050224 */ /* 0x000fca00078e001d */
[----:B------:R0:W4:Y:S01]  /*2aff0*/  @P0 LDG.E.U8 R19, desc[UR6][R4.64] ;  /* 0x0000000604130981 */ /* 0x000122000c1e1100 */
[----:B------:R-:W-:-:S03]  /*2b000*/  PRMT R18, RZ, 0x7610, R18 ;  /* 0x00007610ff127816 */ /* 0x000fc60000000012 */
[----:B--2---:R1:W-:Y:S04]  /*2b010*/  STL [R1+0x9610], R20 ;  /* 0x0096101401007387 */ /* 0x0043e80000100800 */
[----:B----4-:R-:W2:Y:S04]  /*2b020*/  LDL R22, [R1+0x2498] ;  /* 0x0024980001167983 */ /* 0x010ea80000100800 */
[----:B---3--:R-:W3:Y:S01]  /*2b030*/  LDL R21, [R1+0x249c] ;  /* 0x00249c0001157983 */ /* 0x008ee20000100800 */
[----:B0-----:R-:W-:Y:S02]  /*2b040*/  @P0 IMAD.MOV.U32 R4, RZ, RZ, R26 ;  /* 0x000000ffff040224 */ /* 0x001fe400078e001a */
[----:B------:R-:W-:Y:S01]  /*2b050*/  @P0 IMAD.MOV.U32 R5, RZ, RZ, R27 ;  /* 0x000000ffff050224 */ /* 0x000fe200078e001b */
[----:B------:R-:W-:-:S04]  /*2b060*/  PRMT R17, RZ, 0x7610, R17 ;  /* 0x00007610ff117816 */ /* 0x000fc80000000011 */
[----:B------:R0:W4:Y:S02]  /*2b070*/  @P0 LDG.E.U8 R18, desc[UR6][R4.64] ;  /* 0x0000000604120981 */ /* 0x000124000c1e1100 */
[----:B0-----:R-:W-:Y:S02]  /*2b080*/  @P0 IMAD.MOV.U32 R4, RZ, RZ, R24 ;  /* 0x000000ffff040224 */ /* 0x001fe400078e0018 */
[----:B------:R-:W-:-:S05]  /*2b090*/  @P0 IMAD.MOV.U32 R5, RZ, RZ, R25 ;  /* 0x000000ffff050224 */ /* 0x000fca00078e0019 */
[----:B------:R0:W4:Y:S01]  /*2b0a0*/  @P0 LDG.E.U8 R17, desc[UR6][R4.64] ;  /* 0x0000000604110981 */ /* 0x000122000c1e1100 */
[----:B------:R-:W-:Y:S01]  /*2b0b0*/  PRMT R16, RZ, 0x7610, R16 ;  /* 0x00007610ff107816 */ /* 0x000fe20000000010 */
[----:B0-----:R-:W-:Y:S02]  /*2b0c0*/  @P0 IMAD.MOV.U32 R4, RZ, RZ, R0 ;  /* 0x000000ffff040224 */ /* 0x001fe400078e0000 */
[----:B------:R-:W-:-:S05]  /*2b0d0*/  @P0 IMAD.MOV.U32 R5, RZ, RZ, R23 ;  /* 0x000000ffff050224 */ /* 0x000fca00078e0017 */
[----:B------:R2:W4:Y:S01]  /*2b0e0*/  @P0 LDG.E.U8 R16, desc[UR6][R4.64] ;  /* 0x0000000604100981 */ /* 0x000522000c1e1100 */
[----:B------:R-:W-:-:S03]  /*2b0f0*/  PRMT R15, RZ, 0x7610, R15 ;  /* 0x00007610ff0f7816 */ /* 0x000fc6000000000f */
[----:B------:R0:W-:Y:S04]  /*2b100*/  STL [R1+0x9614], R19 ;  /* 0x0096141301007387 */ /* 0x0001e80000100800 */
[----:B-1----:R-:W4:Y:S04]  /*2b110*/  LDL R20, [R1+0x2490] ;  /* 0x0024900001147983 */ /* 0x002f280000100800 */
[----:B0-----:R-:W4:Y:S01]  /*2b120*/  LDL R19, [R1+0x2494] ;  /* 0x0024940001137983 */ /* 0x001f220000100800 */
[----:B--2---:R-:W-:Y:S02]  /*2b130*/  @P0 IMAD.MOV.U32 R5, RZ, RZ, R22 ;  /* 0x000000ffff050224 */ /* 0x004fe400078e0016 */
[----:B---3--:R-:W-:-:S05]  /*2b140*/  @P0 IMAD.MOV.U32 R4, RZ, RZ, R21 ;  /* 0x000000ffff040224 */ /* 0x008fca00078e0015 */
[----:B------:R0:W2:Y:S04]  /*2b150*/  @P0 LDG.E.U8 R15, desc[UR6][R4.64] ;  /* 0x00000006040f0981 */ /* 0x0000a8000c1e1100 */
[----:B----4-:R1:W-:Y:S04]  /*2b160*/  STL [R1+0x9618], R18 ;  /* 0x0096181201007387 */ /* 0x0103e80000100800 */
[----:B------:R3:W-:Y:S04]  /*2b170*/  STL [R1+0x961c], R17 ;  /* 0x00961c1101007387 */ /* 0x0007e80000100800 */
[----:B-1----:R-:W4:Y:S04]  /*2b180*/  LDL R18, [R1+0x2488] ;  /* 0x0024880001127983 */ /* 0x002f280000100800 */
[----:B------:R-:W4:Y:S01]  /*2b190*/  LDL R0, [R1+0x248c] ;  /* 0x00248c0001007983 */ /* 0x000f220000100800 */
[----:B------:R-:W-:-:S03]  /*2b1a0*/  PRMT R14, RZ, 0x7610, R14 ;  /* 0x00007610ff0e7816 */ /* 0x000fc6000000000e */
[----:B------:R1:W-:Y:S04]  /*2b1b0*/  STL [R1+0x9620], R16 ;  /* 0x0096201001007387 */ /* 0x0003e80000100800 */
[----:B---3--:R-:W3:Y:S04]  /*2b1c0*/  LDL R17, [R1+0x2480] ;  /* 0x0024800001117983 */ /* 0x008ee80000100800 */
[----:B-1----:R-:W3:Y:S01]  /*2b1d0*/  LDL R16, [R1+0x2484] ;  /* 0x0024840001107983 */ /* 0x002ee20000100800 */
[----:B0-----:R-:W-:Y:S02]  /*2b1e0*/  @P0 IMAD.MOV.U32 R5, RZ, RZ, R20 ;  /* 0x000000ffff050224 */ /* 0x001fe400078e0014 */
[----:B------:R-:W-:-:S05]  /*2b1f0*/  @P0 IMAD.MOV.U32 R4, RZ, RZ, R19 ;  /* 0x000000ffff040224 */ /* 0x000fca00078e0013 */
[----:B------:R4:W3:Y:S04]  /*2b200*/  @P0 LDG.E.U8 R14, desc[UR6][R4.64] ;  /* 0x00000006040e0981 */ /* 0x0008e8000c1e1100 */
[----:B--2---:R0:W-:Y:S04]  /*2b210*/  STL [R1+0x9624], R15 ;  /* 0x0096240f01007387 */ /* 0x0041e80000100800 */
[----:B------:R-:W2:Y:S04]  /*2b220*/  LDL R21, [R1+0x2478] ;  /* 0x0024780001157983 */ /* 0x000ea80000100800 */
[----:B0-----:R-:W2:Y:S01]  /*2b230*/  LDL R15, [R1+0x247c] ;  /* 0x00247c00010f7983 */ /* 0x001ea20000100800 */
[----:B------:R-:W-:-:S02]  /*2b240*/  ISETP.GT.AND P1, PT, R2, 0x1f, PT ;  /* 0x0000001f0200780c */ /* 0x000fc40003f24270 */
[----:B------:R-:W-:Y:S01]  /*2b250*/  PRMT R13, RZ, 0x7610, R13 ;  /* 0x00007610ff0d7816 */ /* 0x000fe2000000000d */
[----:B----4-:R-:W-:Y:S02]  /*2b260*/  @P0 IMAD.MOV.U32 R5, RZ, RZ, R18 ;  /* 0x000000ffff050224 */ /* 0x010fe400078e0012 */
[----:B------:R-:W-:-:S05]  /*2b270*/  @P0 IMAD.MOV.U32 R4, RZ, RZ, R0 ;  /* 0x000000ffff040224 */ /* 0x000fca00078e0000 */
[----:B------:R3:W4:Y:S01]  /*2b280*/  @P0 LDG.E.U8 R13, desc[UR6][R4.64] ;  /* 0x00000006040d0981 */ /* 0x000722000c1e1100 */
[----:B------:R-:W-:Y:S02]  /*2b290*/  PRMT R12, RZ, 0x7610, R12 ;  /* 0x00007610ff0c7816 */ /* 0x000fe4000000000c */
[----:B---3--:R-:W-:Y:S02]  /*2b2a0*/  @P1 IMAD.MOV.U32 R5, RZ, RZ, R17 ;  /* 0x000000ffff051224 */ /* 0x008fe400078e0011 */
[----:B------:R-:W-:-:S05]  /*2b2b0*/  @P1 IMAD.MOV.U32 R4, RZ, RZ, R16 ;  /* 0x000000ffff041224 */ /* 0x000fca00078e0010 */
[----:B------:R2:W3:Y:S01]  /*2b2c0*/  @P1 LDG.E.U8 R12, desc[UR6][R4.64] ;  /* 0x00000006040c1981 */ /* 0x0004e2000c1e1100 */
[----:B------:R-:W-:-:S03]  /*2b2d0*/  PRMT R11, RZ, 0x7610, R11 ;  /* 0x00007610ff0b7816 */ /* 0x000fc6000000000b */
[----:B------:R0:W-:Y:S04]  /*2b2e0*/  STL [R1+0x9648], R14 ;  /* 0x0096480e01007387 */ /* 0x0001e80000100800 */
[----:B------:R-:W3:Y:S04]  /*2b2f0*/  LDL R0, [R1+0x2474] ;  /* 0x0024740001007983 */ /* 0x000ee80000100800 */
[----:B------:R-:W3:Y:S01]  /*2b300*/  LDL R20, [R1+0x2470] ;  /* 0x0024700001147983 */ /* 0x000ee20000100800 */
[----:B--2---:R-:W-:Y:S02]  /*2b310*/  @P1 IMAD.MOV.U32 R5, RZ, RZ, R21 ;  /* 0x000000ffff051224 */ /* 0x004fe400078e0015 */
[----:B------:R-:W-:-:S05]  /*2b320*/  @P1 IMAD.MOV.U32 R4, RZ, RZ, R15 ;  /* 0x000000ffff041224 */ /* 0x000fca00078e000f */
[----:B------:R1:W2:Y:S04]  /*2b330*/  @P1 LDG.E.U8 R11, desc[UR6][R4.64] ;  /* 0x00000006040b1981 */ /* 0x0002a8000c1e1100 */
[----:B----4-:R4:W-:Y:S04]  /*2b340*/  STL [R1+0x9650], R13 ;  /* 0x0096500d01007387 */ /* 0x0109e80000100800 */
[----:B------:R-:W2:Y:S04]  /*2b350*/  LDL R19, [R1+0x2468] ;  /* 0x0024680001137983 */ /* 0x000ea80000100800 */
[----:B------:R-:W2:Y:S04]  /*2b360*/  LDL R18, [R1+0x246c] ;  /* 0x00246c0001127983 */ /* 0x000ea80000100800 */
[----:B------:R-:W2:Y:S04]  /*2b370*/  LDL R17, [R1+0x2460] ;  /* 0x0024600001117983 */ /* 0x000ea80000100800 */
[----:B------:R-:W2:Y:S04]  /*2b380*/  LDL R16, [R1+0x2464] ;  /* 0x0024640001107983 */ /* 0x000ea80000100800 */
[----:B---3--:R3:W-:Y:S04]  /*2b390*/  STL [R1+0x95b0], R12 ;  /* 0x0095b00c01007387 */ /* 0x0087e80000100800 */
[----:B------:R-:W2:Y:S04]  /*2b3a0*/  LDL R15, [R1+0x2458] ;  /* 0x00245800010f7983 */ /* 0x000ea80000100800 */
[----:B0-----:R-:W2:Y:S04]  /*2b3b0*/  LDL R14, [R1+0x245c] ;  /* 0x00245c00010e7983 */ /* 0x001ea80000100800 */
[----:B----4-:R-:W4:Y:S01]  /*2b3c0*/  LDL R13, [R1+0x2450] ;  /* 0x00245000010d7983 */ /* 0x010f220000100800 */
[----:B-1----:R-:W-:-:S03]  /*2b3d0*/  @P1 IMAD.MOV.U32 R4, RZ, RZ, R0 ;  /* 0x000000ffff041224 */ /* 0x002fc600078e0000 */
[----:B---3--:R-:W3:Y:S04]  /*2b3e0*/  LDL R12, [R1+0x2454] ;  /* 0x00245400010c7983 */ /* 0x008ee80000100800 */
[----:B--2---:R0:W-:Y:S04]  /*2b3f0*/  STL [R1+0x95b4], R11 ;  /* 0x0095b40b01007387 */ /* 0x0041e80000100800 */
[----:B------:R-:W2:Y:S04]  /*2b400*/  LDL R0, [R1+0x244c] ;  /* 0x00244c0001007983 */ /* 0x000ea80000100800 */
[----:B0-----:R-:W2:Y:S01]  /*2b410*/  LDL R11, [R1+0x2448] ;  /* 0x00244800010b7983 */ /* 0x001ea20000100800 */
[----:B------:R-:W-:Y:S01]  /*2b420*/  PRMT R10, RZ, 0x7610, R10 ;  /* 0x00007610ff0a7816 */ /* 0x000fe2000000000a */
[----:B------:R-:W-:Y:S01]  /*2b430*/  @P1 IMAD.MOV.U32 R5, RZ, RZ, R20 ;  /* 0x000000ffff051224 */ /* 0x000fe200078e0014 */
[----:B------:R-:W-:-:S04]  /*2b440*/  PRMT R9, RZ, 0x7610, R9 ;  /* 0x00007610ff097816 */ /* 0x000fc80000000009 */
[----:B------:R0:W2:Y:S01]  /*2b450*/  @P1 LDG.E.U8 R10, desc[UR6][R4.64] ;  /* 0x00000006040a1981 */ /* 0x0000a2000c1e1100 */
[----:B------:R-:W-:Y:S01]  /*2b460*/  PRMT R8, RZ, 0x7610, R8 ;  /* 0x00007610ff087816 */ /* 0x000fe20000000008 */
[----:B0-----:R-:W-:Y:S02]  /*2b470*/  @P1 IMAD.MOV.U32 R4, RZ, RZ, R18 ;  /* 0x000000ffff041224 */ /* 0x001fe400078e0012 */
[----:B------:R-:W-:-:S05]  /*2b480*/  @P1 IMAD.MOV.U32 R5, RZ, RZ, R19 ;  /* 0x000000ffff051224 */ /* 0x000fca00078e0013 */
        /* <DEDUP_REMOVED lines=10> */
[----:B---3--:R-:W-:Y:S02]  /*2b530*/  @P1 IMAD.MOV.U32 R4, RZ, RZ, R12 ;  /* 0x000000ffff041224 */ /* 0x008fe400078e000c */
[----:B----4-:R-:W-:-:S05]  /*2b540*/  @P1 IMAD.MOV.U32 R5, RZ, RZ, R13 ;  /* 0x000000ffff051224 */ /* 0x010fca00078e000d */
[----:B------:R2:W3:Y:S02]  /*2b550*/  @P1 LDG.E.U8 R6, desc[UR6][R4.64] ;  /* 0x0000000604061981 */ /* 0x0004e4000c1e1100 */
[----:B--2---:R-:W-:Y:S02]  /*2b560*/  @P1 IMAD.MOV.U32 R4, RZ, RZ, R0 ;  /* 0x000000ffff041224 */ /* 0x004fe400078e0000 */
[----:B------:R-:W-:-:S05]  /*2b570*/  @P1 IMAD.MOV.U32 R5, RZ, RZ, R11 ;  /* 0x000000ffff051224 */ /* 0x000fca00078e000b */
[----:B------:R-:W2:Y:S04]  /*2b580*/  @P1 LDG.E.U8 R3, desc[UR6][R4.64] ;  /* 0x0000000604031981 */ /* 0x000ea8000c1e1100 */
[----:B------:R-:W-:Y:S01]  /*2b590*/  STL [R1+0x95b8], R10 ;  /* 0x0095b80a01007387 */ /* 0x000fe20000100800 */
[----:B------:R-:W0:Y:S01]  /*2b5a0*/  S2R R0, SR_TID.X ;  /* 0x0000000000007919 */ /* 0x000e220000002100 */
[----:B------:R-:W1:Y:S01]  /*2b5b0*/  S2R R28, SR_TID.X ;  /* 0x00000000001c7919 */ /* 0x000e620000002100 */
[----:B------:R-:W-:Y:S06]  /*2b5c0*/  BAR.SYNC.DEFER_BLOCKING 0x0 ;  /* 0x0000000000007b1d */ /* 0x000fec0000010000 */
[----:B------:R-:W-:Y:S04]  /*2b5d0*/  STL [R1+0x95bc], R9 ;  /* 0x0095bc0901007387 */ /* 0x000fe80000100800 */
[----:B------:R-:W-:Y:S04]  /*2b5e0*/  STL [R1+0x95c0], R8 ;  /* 0x0095c00801007387 */ /* 0x000fe80000100800 */
[----:B------:R-:W-:Y:S04]  /*2b5f0*/  STL [R1+0x95c4], R7 ;  /* 0x0095c40701007387 */ /* 0x000fe80000100800 */
[----:B---3--:R0:W-:Y:S04]  /*2b600*/  STL [R1+0x95c8], R6 ;  /* 0x0095c80601007387 */ /* 0x0081e80000100800 */
[----:B------:R-:W3:Y:S04]  /*2b610*/  LDL.LU R25, [R1+0x23e4] ;  /* 0x0023e40001197983 */ /* 0x000ee80000300800 */
[----:B------:R-:W4:Y:S01]  /*2b620*/  LDL.LU R26, [R1+0x23e0] ;  /* 0x0023e000011a7983 */ /* 0x000f220000300800 */
[----:B0-----:R-:W-:-:S04]  /*2b630*/  LOP3.LUT R6, R0, 0x1f, RZ, 0xc0, !PT ;  /* 0x0000001f00067812 */ /* 0x001fc800078ec0ff */
[----:B------:R-:W-:Y:S01]  /*2b640*/  ISETP.GE.AND P0, PT, R6, R2, PT ;  /* 0x000000020600720c */ /* 0x000fe20003f06270 */
[----:B--2---:R-:W-:Y:S04]  /*2b650*/  STL [R1+0x95cc], R3 ;  /* 0x0095cc0301007387 */ /* 0x004fe80000100800 */
        /* <DEDUP_REMOVED lines=52> */
[----:B-1----:R-:W-:Y:S04]  /*2b9a0*/  STL [R1+0x9658], R28 ;  /* 0x0096581c01007387 */ /* 0x002fe80000100800 */
[----:B------:R0:W-:Y:S04]  /*2b9b0*/  STL [R1+0x95d4], R5 ;  /* 0x0095d40501007387 */ /* 0x0001e80000100800 */
[----:B------:R-:W2:Y:S04]  /*2b9c0*/  LDL.LU R2, [R1+0x23dc] ;  /* 0x0023dc0001027983 */ /* 0x000ea80000300800 */
[----:B0-----:R-:W2:Y:S04]  /*2b9d0*/  LDL.LU R5, [R1+0x23d8] ;  /* 0x0023d80001057983 */ /* 0x001ea80000300800 */
[----:B------:R-:W2:Y:S04]  /*2b9e0*/  LDL.LU R29, [R1+0x23d4] ;  /* 0x0023d400011d7983 */ /* 0x000ea80000300800 */
[----:B------:R-:W2:Y:S01]  /*2b9f0*/  LDL.LU R27, [R1+0x23d0] ;  /* 0x0023d000011b7983 */ /* 0x000ea20000300800 */
[----:B------:R-:W-:-:S03]  /*2ba00*/  LOP3.LUT R0, R28, 0x3f, RZ, 0xc0, !PT ;  /* 0x0000003f1c007812 */ /* 0x000fc600078ec0ff */
[----:B------:R-:W2:Y:S04]  /*2ba10*/  LDL.LU R28, [R1+0x23cc] ;  /* 0x0023cc00011c7983 */ /* 0x000ea80000300800 */
        /* <DEDUP_REMOVED lines=15> */
[----:B---3--:R0:W-:Y:S04]  /*2bb10*/  STS.U8 [R0+UR4], R25 ;  /* 0x0000001900007988 */ /* 0x0081e80008000004 */
[----:B------:R-:W3:Y:S04]  /*2bb20*/  LDL.LU R19, [R1+0x1c0] ;  /* 0x0001c00001137983 */ /* 0x000ee80000300800 */
[----:B0-----:R-:W3:Y:S04]  /*2bb30*/  LDL.LU R25, [R1+0x1ac] ;  /* 0x0001ac0001197983 */ /* 0x001ee80000300800 */
[----:B------:R-:W3:Y:S04]  /*2bb40*/  LDL.LU R20, [R1+0x98] ;  /* 0x0000980001147983 */ /* 0x000ee80000300800 */
[----:B------:R-:W3:Y:S04]  /*2bb50*/  LDL.LU R21, [R1+0x94] ;  /* 0x0000940001157983 */ /* 0x000ee80000300800 */
[----:B----4-:R0:W-:Y:S04]  /*2bb60*/  STS.U8 [R0+UR4+0x40], R26 ;  /* 0x0000401a00007988 */ /* 0x0101e80008000004 */
[----:B------:R-:W4:Y:S04]  /*2bb70*/  LDL.LU R22, [R1+0x90] ;  /* 0x0000900001167983 */ /* 0x000f280000300800 */
[----:B------:R-:W4:Y:S04]  /*2bb80*/  LDL.LU R23, [R1+0x8c] ;  /* 0x00008c0001177983 */ /* 0x000f280000300800 */
[----:B------:R-:W4:Y:S04]  /*2bb90*/  LDL.LU R24, [R1+0x88] ;  /* 0x0000880001187983 */ /* 0x000f280000300800 */
[----:B0-----:R-:W4:Y:S04]  /*2bba0*/  LDL.LU R26, [R1+0x84] ;  /* 0x00008400011a7983 */ /* 0x001f280000300800 */
[----:B--2---:R-:W-:Y:S04]  /*2bbb0*/  STS.U8 [R0+UR4+0x80], R2 ;  /* 0x0000800200007988 */ /* 0x004fe80008000004 */
[----:B------:R-:W-:Y:S04]  /*2bbc0*/  STS.U8 [R0+UR4+0xc0], R5 ;  /* 0x0000c00500007988 */ /* 0x000fe80008000004 */
[----:B------:R0:W-:Y:S04]  /*2bbd0*/  STS.U8 [R0+UR4+0x100], R29 ;  /* 0x0001001d00007988 */ /* 0x0001e80008000004 */
[----:B0-----:R-:W2:Y:S04]  /*2bbe0*/  LDL.LU R29, [R1+0x80] ;  /* 0x00008000011d7983 */ /* 0x001ea80000300800 */
[----:B------:R0:W-:Y:S04]  /*2bbf0*/  STS.U8 [R0+UR4+0x140], R27 ;  /* 0x0001401b00007988 */ /* 0x0001e80008000004 */
[----:B0-----:R-:W2:Y:S04]  /*2bc00*/  LDL.LU R27, [R1+0x7c] ;  /* 0x00007c00011b7983 */ /* 0x001ea80000300800 */
[----:B------:R-:W-:Y:S04]  /*2bc10*/  STS.U8 [R0+UR4+0x180], R28 ;  /* 0x0001801c00007988 */ /* 0x000fe80008000004 */
        /* <DEDUP_REMOVED lines=15> */
[----:B---3--:R-:W-:Y:S04]  /*2bd10*/  STS.U8 [R0+UR4+0x2180], R19 ;  /* 0x0021801300007988 */ /* 0x008fe80008000004 */
[----:B------:R0:W-:Y:S02]  /*2bd20*/  STS.U8 [R0+UR4+0x21c0], R25 ;  /* 0x0021c01900007988 */ /* 0x0001e40008000004 */
[----:B0-----:R-:W0:Y:S02]  /*2bd30*/  S2R R25, SR_TID.X ;  /* 0x0000000000197919 */ /* 0x001e240000002100 */
[----:B------:R-:W-:Y:S04]  /*2bd40*/  STS.U8 [R0+UR4+0x3040], R20 ;  /* 0x0030401400007988 */ /* 0x000fe80008000004 */
[----:B------:R-:W-:Y:S04]  /*2bd50*/  STS.U8 [R0+UR4+0x3000], R21 ;  /* 0x0030001500007988 */ /* 0x000fe80008000004 */
[----:B----4-:R-:W-:Y:S04]  /*2bd60*/  STS.U8 [R0+UR4+0x30c0], R22 ;  /* 0x0030c01600007988 */ /* 0x010fe80008000004 */
[----:B------:R-:W-:Y:S04]  /*2bd70*/  STS.U8 [R0+UR4+0x3080], R23 ;  /* 0x0030801700007988 */ /* 0x000fe80008000004 */
[----:B------:R1:W-:Y:S04]  /*2bd80*/  STS.U8 [R0+UR4+0x3140], R24 ;  /* 0x0031401800007988 */ /* 0x0003e80008000004 */
[----:B------:R-:W-:Y:S04]  /*2bd90*/  STS.U8 [R0+UR4+0x3100], R26 ;  /* 0x0031001a00007988 */ /* 0x000fe80008000004 */
[----:B-1----:R-:W3:Y:S01]  /*2bda0*/  LDL.LU R24, [R1+0x23c4] ;  /* 0x0023c40001187983 */ /* 0x002ee20000300800 */
[----:B0-----:R-:W-:-:S04]  /*2bdb0*/  LOP3.LUT R25, R25, 0x3f, RZ, 0xc0, !PT ;  /* 0x0000003f19197812 */ /* 0x001fc800078ec0ff */
[----:B------:R-:W-:Y:S01]  /*2bdc0*/  LOP3.LUT R20, R25, 0x8, RZ, 0x3c, !PT ;  /* 0x0000000819147812 */ /* 0x000fe200078e3cff */
[----:B------:R-:W-:Y:S04]  /*2bdd0*/  STL [R1+0x9668], R25 ;  /* 0x0096681901007387 */ /* 0x000fe80000100800 */
[----:B--2---:R0:W-:Y:S04]  /*2bde0*/  STS.U8 [R0+UR4+0x31c0], R29 ;  /* 0x0031c01d00007988 */ /* 0x0041e80008000004 */
[----:B0-----:R-:W2:Y:S04]  /*2bdf0*/  LDL.LU R29, [R1+0x23c0] ;  /* 0x0023c000011d7983 */ /* 0x001ea80000300800 */
        /* <DEDUP_REMOVED lines=21> */
[----:B------:R0:W-:Y:S04]  /*2bf50*/  STS.U8 [R0+UR4+0x3180], R27 ;  /* 0x0031801b00007988 */ /* 0x0001e80008000004 */
[----:B------:R-:W4:Y:S04]  /*2bf60*/  LDL.LU R21, [R1+0x78] ;  /* 0x0000780001157983 */ /* 0x000f280000300800 */
[----:B0-----:R-:W4:Y:S04]  /*2bf70*/  LDL.LU R27, [R1+0x74] ;  /* 0x00007400011b7983 */ /* 0x001f280000300800 */
[----:B------:R0:W-:Y:S04]  /*2bf80*/  STL [R1+0x9654], R0 ;  /* 0x0096540001007387 */ /* 0x0001e80000100800 */
[----:B0-----:R-:W4:Y:S04]  /*2bf90*/  LDL.LU R0, [R1+0x23b8] ;  /* 0x0023b80001007983 */ /* 0x001f280000300800 */
[----:B---3--:R0:W-:Y:S04]  /*2bfa0*/  STS.U8 [R20+UR4+0x200], R24 ;  /* 0x0002001814007988 */ /* 0x0081e80008000004 */
[----:B------:R-:W3:Y:S04]  /*2bfb0*/  LDL.LU R22, [R1+0x70] ;  /* 0x0000700001167983 */ /* 0x000ee80000300800 */
[----:B------:R-:W3:Y:S04]  /*2bfc0*/  LDL.LU R23, [R1+0x6c] ;  /* 0x00006c0001177983 */ /* 0x000ee80000300800 */
[----:B0-----:R-:W3:Y:S04]  /*2bfd0*/  LDL.LU R24, [R1+0x68] ;  /* 0x0000680001187983 */ /* 0x001ee80000300800 */
[----:B--2---:R0:W-:Y:S04]  /*2bfe0*/  STS.U8 [R20+UR4+0x240], R29 ;  /* 0x0002401d14007988 */ /* 0x0041e80008000004 */
[----:B----4-:R1:W-:Y:S04]  /*2bff0*/  STS.U8 [R20+UR4+0x280], R25 ;  /* 0x0002801914007988 */ /* 0x0103e80008000004 */
[----:B0-----:R-:W2:Y:S04]  /*2c000*/  LDL.LU R29, [R1+0x64] ;  /* 0x00006400011d7983 */ /* 0x001ea80000300800 */
[----:B-1----:R-:W4:Y:S04]  /*2c010*/  LDL.LU R25, [R1+0x9668] ;  /* 0x0096680001197983 */ /* 0x002f280000300800 */
[----:B------:R-:W-:Y:S04]  /*2c020*/  STS.U8 [R20+UR4+0x2c0], R0 ;  /* 0x0002c00014007988 */ /* 0x000fe80008000004 */
[----:B------:R-:W-:Y:S04]  /*2c030*/  STS.U8 [R20+UR4+0x300], R2 ;  /* 0x0003000214007988 */ /* 0x000fe80008000004 */
[----:B------:R-:W-:Y:S04]  /*2c040*/  STS.U8 [R20+UR4+0x340], R5 ;  /* 0x0003400514007988 */ /* 0x000fe80008000004 */
[----:B------:R-:W-:Y:S04]  /*2c050*/  STS.U8 [R20+UR4+0x380], R28 ;  /* 0x0003801c14007988 */ /* 0x000fe80008000004 */
[----:B------:R-:W-:Y:S04]  /*2c060*/  STS.U8 [R20+UR4+0x3c0], R4 ;  /* 0x0003c00414007988 */ /* 0x000fe80008000004 */
[----:B------:R0:W-:Y:S04]  /*2c070*/  STS.U8 [R20+UR4+0x1240], R26 ;  /* 0x0012401a14007988 */ /* 0x0001e80008000004 */
        /* <DEDUP_REMOVED lines=16> */
[----:B0-----:R-:W2:Y:S04]  /*2c180*/  LDL.LU R26, [R1+0x60] ;  /* 0x00006000011a7983 */ /* 0x001ea80000300800 */
[----:B------:R0:W-:Y:S04]  /*2c190*/  STS.U8 [R20+UR4+0x3200], R27 ;  /* 0x0032001b14007988 */ /* 0x0001e80008000004 */
[----:B0-----:R-:W2:Y:S04]  /*2c1a0*/  LDL.LU R27, [R1+0x5c] ;  /* 0x00005c00011b7983 */ /* 0x001ea80000300800 */
[----:B------:R-:W2:Y:S04]  /*2c1b0*/  LDL.LU R0, [R1+0x239c] ;  /* 0x00239c0001007983 */ /* 0x000ea80000300800 */
[----:B---3--:R-:W-:Y:S04]  /*2c1c0*/  STS.U8 [R20+UR4+0x32c0], R22 ;  /* 0x0032c01614007988 */ /* 0x008fe80008000004 */
[----:B------:R-:W-:Y:S04]  /*2c1d0*/  STS.U8 [R20+UR4+0x3280], R23 ;  /* 0x0032801714007988 */ /* 0x000fe80008000004 */
[----:B------:R-:W-:Y:S04]  /*2c1e0*/  STS.U8 [R20+UR4+0x3340], R24 ;  /* 0x0033401814007988 */ /* 0x000fe80008000004 */
[----:B--2---:R0:W-:Y:S04]  /*2c1f0*/  STL [R1+0x9664], R0 ;  /* 0x0096640001007387 */ /* 0x0041e80000100800 */
[----:B0-----:R-:W2:Y:S04]  /*2c200*/  LDL.LU R0, [R1+0x23a0] ;  /* 0x0023a00001007983 */ /* 0x001ea80000300800 */
[----:B------:R-:W3:Y:S04]  /*2c210*/  LDL.LU R2, [R1+0x2398] ;  /* 0x0023980001027983 */ /* 0x000ee80000300800 */
[----:B------:R-:W3:Y:S04]  /*2c220*/  LDL.LU R5, [R1+0x2394] ;  /* 0x0023940001057983 */ /* 0x000ee80000300800 */
[----:B------:R0:W-:Y:S04]  /*2c230*/  STS.U8 [R20+UR4+0x3300], R29 ;  /* 0x0033001d14007988 */ /* 0x0001e80008000004 */
[----:B------:R-:W3:Y:S04]  /*2c240*/  LDL.LU R28, [R1+0x2390] ;  /* 0x00239000011c7983 */ /* 0x000ee80000300800 */
[----:B0-----:R-:W3:Y:S04]  /*2c250*/  LDL.LU R29, [R1+0x238c] ;  /* 0x00238c00011d7983 */ /* 0x001ee80000300800 */
        /* <DEDUP_REMOVED lines=15> */
[----:B------:R-:W-:Y:S04]  /*2c350*/  STS.U8 [R20+UR4+0x33c0], R26 ;  /* 0x0033c01a14007988 */ /* 0x000fe80008000004 */
[----:B------:R-:W3:Y:S04]  /*2c360*/  LDL.LU R19, [R1+0x164] ;  /* 0x0001640001137983 */ /* 0x000ee80000300800 */
[----:B------:R-:W3:Y:S04]  /*2c370*/  LDL.LU R23, [R1+0x160] ;  /* 0x0001600001177983 */ /* 0x000ee80000300800 */
[----:B------:R0:W-:Y:S01]  /*2c380*/  STS.U8 [R20+UR4+0x3380], R27 ;  /* 0x0033801b14007988 */ /* 0x0001e20008000004 */
[----:B----4-:R-:W-:-:S03]  /*2c390*/  LOP3.LUT R24, R25, 0x10, RZ, 0x3c, !PT ;  /* 0x0000001019187812 */ /* 0x010fc600078e3cff */
[----:B0-----:R-:W4:Y:S04]  /*2c3a0*/  LDL.LU R20, [R1+0x15c] ;  /* 0x00015c0001147983 */ /* 0x001f280000300800 */
[----:B------:R-:W3:Y:S04]  /*2c3b0*/  LDL.LU R21, [R1+0x58] ;  /* 0x0000580001157983 */ /* 0x000ee80000300800 */
[----:B------:R-:W3:Y:S04]  /*2c3c0*/  LDL.LU R22, [R1+0x54] ;  /* 0x0000540001167983 */ /* 0x000ee80000300800 */
[----:B------:R-:W3:Y:S04]  /*2c3d0*/  LDL.LU R25, [R1+0x50] ;  /* 0x0000500001197983 */ /* 0x000ee80000300800 */
[----:B------:R-:W3:Y:S04]  /*2c3e0*/  LDL.LU R26, [R1+0x4c] ;  /* 0x00004c00011a7983 */ /* 0x000ee80000300800 */
[----:B------:R-:W3:Y:S04]  /*2c3f0*/  LDL.LU R27, [R1+0x48] ;  /* 0x00004800011b7983 */ /* 0x000ee80000300800 */
[----:B--2---:R0:W-:Y:S04]  /*2c400*/  STS.U8 [R24+UR4+0x400], R0 ;  /* 0x0004000018007988 */ /* 0x0041e80008000004 */
[----:B0-----:R-:W2:Y:S04]  /*2c410*/  LDL.LU R0, [R1+0x9664] ;  /* 0x0096640001007983 */ /* 0x001ea80000300800 */
[----:B--2---:R-:W-:Y:S04]  /*2c420*/  STS.U8 [R24+UR4+0x440], R0 ;  /* 0x0004400018007988 */ /* 0x004fe80008000004 */
[----:B---3--:R-:W-:Y:S04]  /*2c430*/  STS.U8 [R24+UR4+0x480], R2 ;  /* 0x0004800218007988 */ /* 0x008fe80008000004 */
        /* <DEDUP_REMOVED lines=20> */
[----:B----4-:R-:W-:Y:S04]  /*2c580*/  STS.U8 [R24+UR4+0x25c0], R20 ;  /* 0x0025c01418007988 */ /* 0x010fe80008000004 */
[----:B------:R-:W-:Y:S04]  /*2c590*/  STS.U8 [R24+UR4+0x3440], R21 ;  /* 0x0034401518007988 */ /* 0x000fe80008000004 */
[----:B------:R-:W-:Y:S04]  /*2c5a0*/  STS.U8 [R24+UR4+0x3400], R22 ;  /* 0x0034001618007988 */ /* 0x000fe80008000004 */
[----:B------:R-:W-:Y:S04]  /*2c5b0*/  STS.U8 [R24+UR4+0x34c0], R25 ;  /* 0x0034c01918007988 */ /* 0x000fe80008000004 */
[----:B------:R-:W-:Y:S04]  /*2c5c0*/  STS.U8 [R24+UR4+0x3480], R26 ;  /* 0x0034801a18007988 */ /* 0x000fe80008000004 */
[----:B0-----:R-:W2:Y:S04]  /*2c5d0*/  LDL.LU R29, [R1+0x44] ;  /* 0x00004400011d7983 */ /* 0x001ea80000300800 */
[----:B------:R0:W-:Y:S04]  /*2c5e0*/  STS.U8 [R24+UR4+0x3540], R27 ;  /* 0x0035401b18007988 */ /* 0x0001e80008000004 */
[----:B0-----:R-:W3:Y:S01]  /*2c5f0*/  LDL.LU R27, [R1+0x3c] ;  /* 0x00003c00011b7983 */ /* 0x001ee20000300800 */
[----:B------:R-:W0:Y:S03]  /*2c600*/  S2R R23, SR_TID.X ;  /* 0x0000000000177919 */ /* 0x000e260000002100 */
[----:B---3--:R1:W-:Y:S04]  /*2c610*/  STL [R1+0x9660], R27 ;  /* 0x0096601b01007387 */ /* 0x0083e80000100800 */
[----:B-1----:R-:W3:Y:S01]  /*2c620*/  LDL.LU R27, [R1+0x40] ;  /* 0x00004000011b7983 */ /* 0x002ee20000300800 */
[----:B0-----:R-:W-:-:S03]  /*2c630*/  LOP3.LUT R14, R23, 0x3f, RZ, 0xc0, !PT ;  /* 0x0000003f170e7812 */ /* 0x001fc600078ec0ff */
[----:B------:R-:W4:Y:S01]  /*2c640*/  LDL.LU R25, [R1+0x2380] ;  /* 0x0023800001197983 */ /* 0x000f220000300800 */
[----:B------:R-:W-:-:S03]  /*2c650*/  LOP3.LUT R26, R14, 0x18, RZ, 0x3c, !PT ;  /* 0x000000180e1a7812 */ /* 0x000fc600078e3cff */
[----:B------:R0:W-:Y:S04]  /*2c660*/  STL [R1+0x965c], R14 ;  /* 0x00965c0e01007387 */ /* 0x0001e80000100800 */
[----:B0-----:R-:W4:Y:S04]  /*2c670*/  LDL.LU R14, [R1+0x237c] ;  /* 0x00237c00010e7983 */ /* 0x001f280000300800 */
        /* <DEDUP_REMOVED lines=22> */
[----:B--2---:R0:W-:Y:S04]  /*2c7e0*/  STS.U8 [R24+UR4+0x3500], R29 ;  /* 0x0035001d18007988 */ /* 0x0041e80008000004 */
[----:B------:R-:W2:Y:S04]  /*2c7f0*/  LDL.LU R23, [R1+0x38] ;  /* 0x0000380001177983 */ /* 0x000ea80000300800 */
[----:B0-----:R-:W2:Y:S04]  /*2c800*/  LDL.LU R29, [R1+0x34] ;  /* 0x00003400011d7983 */ /* 0x001ea80000300800 */
[----:B---3--:R0:W-:Y:S04]  /*2c810*/  STS.U8 [R24+UR4+0x35c0], R27 ;  /* 0x0035c01b18007988 */ /* 0x0081e80008000004 */
[----:B0-----:R-:W3:Y:S04]  /*2c820*/  LDL.LU R27, [R1+0x9660] ;  /* 0x00966000011b7983 */ /* 0x001ee80000300800 */
[----:B---3--:R0:W-:Y:S04]  /*2c830*/  STS.U8 [R24+UR4+0x3580], R27 ;  /* 0x0035801b18007988 */ /* 0x0081e80008000004 */
[----:B----4-:R1:W-:Y:S04]  /*2c840*/  STS.U8 [R26+UR4+0x600], R25 ;  /* 0x000600191a007988 */ /* 0x0103e80008000004 */
[----:B------:R3:W-:Y:S04]  /*2c850*/  STS.U8 [R26+UR4+0x640], R14 ;  /* 0x0006400e1a007988 */ /* 0x0007e80008000004 */
[----:B------:R-:W-:Y:S04]  /*2c860*/  STS.U8 [R26+UR4+0x680], R0 ;  /* 0x000680001a007988 */ /* 0x000fe80008000004 */
[----:B------:R-:W-:Y:S04]  /*2c870*/  STS.U8 [R26+UR4+0x6c0], R2 ;  /* 0x0006c0021a007988 */ /* 0x000fe80008000004 */
[----:B------:R-:W-:Y:S04]  /*2c880*/  STS.U8 [R26+UR4+0x700], R5 ;  /* 0x000700051a007988 */ /* 0x000fe80008000004 */
[----:B0-----:R-:W4:Y:S04]  /*2c890*/  LDL.LU R27, [R1+0x30] ;  /* 0x00003000011b7983 */ /* 0x001f280000300800 */
        /* <DEDUP_REMOVED lines=17> */
[----:B------:R-:W4:Y:S04]  /*2c9b0*/  LDL.LU R24, [R1+0x2c] ;  /* 0x00002c0001187983 */ /* 0x000f280000300800 */
[----:B------:R-:W-:Y:S04]  /*2c9c0*/  STS.U8 [R26+UR4+0x2780], R21 ;  /* 0x002780151a007988 */ /* 0x000fe80008000004 */
[----:B-1----:R-:W4:Y:S04]  /*2c9d0*/  LDL.LU R25, [R1+0x28] ;  /* 0x0000280001197983 */ /* 0x002f280000300800 */
[----:B------:R-:W-:Y:S04]  /*2c9e0*/  STS.U8 [R26+UR4+0x27c0], R22 ;  /* 0x0027c0161a007988 */ /* 0x000fe80008000004 */
[----:B---3--:R-:W3:Y:S04]  /*2c9f0*/  LDL.LU R14, [R1+0x965c] ;  /* 0x00965c00010e7983 */ /* 0x008ee80000300800 */
[----:B--2---:R-:W-:Y:S04]  /*2ca00*/  STS.U8 [R26+UR4+0x3640], R23 ;  /* 0x003640171a007988 */ /* 0x004fe80008000004 */
[----:B------:R1:W-:Y:S04]  /*2ca10*/  STS.U8 [R26+UR4+0x3600], R29 ;  /* 0x0036001d1a007988 */ /* 0x0003e80008000004 */
[----:B0-----:R-:W2:Y:S04]  /*2ca20*/  LDL.LU R28, [R1+0x24] ;  /* 0x00002400011c7983 */ /* 0x001ea80000300800 */
[----:B-1----:R-:W2:Y:S04]  /*2ca30*/  LDL.LU R29, [R1+0x20] ;  /* 0x00002000011d7983 */ /* 0x002ea80000300800 */
[----:B----4-:R0:W-:Y:S04]  /*2ca40*/  STS.U8 [R26+UR4+0x36c0], R27 ;  /* 0x0036c01b1a007988 */ /* 0x0101e80008000004 */
        /* <DEDUP_REMOVED lines=24> */
[----:B------:R1:W-:Y:S04]  /*2cbd0*/  STS.U8 [R26+UR4+0x3740], R25 ;  /* 0x003740191a007988 */ /* 0x0003e80008000004 */
[----:B--2---:R2:W-:Y:S04]  /*2cbe0*/  STS.U8 [R26+UR4+0x3700], R28 ;  /* 0x0037001c1a007988 */ /* 0x0045e80008000004 */
[----:B------:R2:W-:Y:S04]  /*2cbf0*/  STS.U8 [R26+UR4+0x37c0], R29 ;  /* 0x0037c01d1a007988 */ /* 0x0005e80008000004 */
[----:B0-----:R-:W4:Y:S04]  /*2cc00*/  LDL.LU R24, [R1+0x120] ;  /* 0x0001200001187983 */ /* 0x001f280000300800 */
[----:B-1----:R-:W4:Y:S04]  /*2cc10*/  LDL.LU R25, [R1+0x11c] ;  /* 0x00011c0001197983 */ /* 0x002f280000300800 */
[----:B--2---:R-:W2:Y:S04]  /*2cc20*/  LDL.LU R28, [R1+0x9658] ;  /* 0x00965800011c7983 */ /* 0x004ea80000300800 */
[----:B------:R-:W2:Y:S01]  /*2cc30*/  LDL.LU R29, [R1+0x18] ;  /* 0x00001800011d7983 */ /* 0x000ea20000300800 */
[----:B---3--:R-:W-:-:S03]  /*2cc40*/  LOP3.LUT R14, R14, 0x20, RZ, 0x3c, !PT ;  /* 0x000000200e0e7812 */ /* 0x008fc600078e3cff */
[----:B----4-:R0:W-:Y:S04]  /*2cc50*/  STS.U8 [R26+UR4+0x3780], R27 ;  /* 0x0037801b1a007988 */ /* 0x0101e80008000004 */
        /* <DEDUP_REMOVED lines=8> */
[----:B0-----:R-:W3:Y:S04]  /*2cce0*/  LDL.LU R26, [R1+0x14] ;  /* 0x00001400011a7983 */ /* 0x001ee80000300800 */
[----:B------:R-:W4:Y:S04]  /*2ccf0*/  LDL.LU R27, [R1+0x10] ;  /* 0x00001000011b7983 */ /* 0x000f280000300800 */
[----:B------:R-:W-:Y:S04]  /*2cd00*/  STS.U8 [R14+UR4+0x1840], R9 ;  /* 0x001840090e007988 */ /* 0x000fe80008000004 */
[----:B------:R-:W-:Y:S04]  /*2cd10*/  STS.U8 [R14+UR4+0x1800], R10 ;  /* 0x0018000a0e007988 */ /* 0x000fe80008000004 */
[----:B------:R-:W-:Y:S04]  /*2cd20*/  STS.U8 [R14+UR4+0x18c0], R11 ;  /* 0x0018c00b0e007988 */ /* 0x000fe80008000004 */
[----:B------:R-:W-:Y:S04]  /*2cd30*/  STS.U8 [R14+UR4+0x1880], R12 ;  /* 0x0018800c0e007988 */ /* 0x000fe80008000004 */
[----:B------:R0:W-:Y:S04]  /*2cd40*/  STS.U8 [R14+UR4+0x1940], R13 ;  /* 0x0019400d0e007988 */ /* 0x0001e80008000004 */
        /* <DEDUP_REMOVED lines=9> */
[----:B-1----:R-:W4:Y:S04]  /*2cde0*/  LDL.LU R0, [R1+0xc] ;  /* 0x00000c0001007983 */ /* 0x002f280000300800 */
[----:B0-----:R-:W4:Y:S04]  /*2cdf0*/  LDL.LU R13, [R1+0x8] ;  /* 0x00000800010d7983 */ /* 0x001f280000300800 */
[----:B------:R-:W4:Y:S04]  /*2ce00*/  LDL.LU R15, [R1+0x4] ;  /* 0x00000400010f7983 */ /* 0x000f280000300800 */
[----:B------:R-:W-:Y:S04]  /*2ce10*/  STS.U8 [R14+UR4+0x2980], R24 ;  /* 0x002980180e007988 */ /* 0x000fe80008000004 */
[----:B------:R-:W-:Y:S04]  /*2ce20*/  STS.U8 [R14+UR4+0x29c0], R25 ;  /* 0x0029c0190e007988 */ /* 0x000fe80008000004 */
[----:B--2---:R0:W-:Y:S04]  /*2ce30*/  STS.U8 [R14+UR4+0x3840], R29 ;  /* 0x0038401d0e007988 */ /* 0x0041e80008000004 */
[----:B0-----:R-:W2:Y:S04]  /*2ce40*/  LDL.LU R29, [R1] ;  /* 0x00000000011d7983 */ /* 0x001ea80000300800 */
[----:B------:R-:W2:Y:S04]  /*2ce50*/  LDL.LU R21, [R1+0x2340] ;  /* 0x0023400001157983 */ /* 0x000ea80000300800 */
[----:B------:R-:W2:Y:S04]  /*2ce60*/  LDL.LU R22, [R1+0x233c] ;  /* 0x00233c0001167983 */ /* 0x000ea80000300800 */
[----:B------:R-:W2:Y:S04]  /*2ce70*/  LDL.LU R23, [R1+0x2338] ;  /* 0x0023380001177983 */ /* 0x000ea80000300800 */
[----:B------:R-:W2:Y:S04]  /*2ce80*/  LDL.LU R24, [R1+0x2334] ;  /* 0x0023340001187983 */ /* 0x000ea80000300800 */
[----:B------:R-:W2:Y:S01]  /*2ce90*/  LDL.LU R25, [R1+0x2330] ;  /* 0x0023300001197983 */ /* 0x000ea20000300800 */
[----:B------:R-:W-:-:S03]  /*2cea0*/  LOP3.LUT R2, R28, 0x3f, RZ, 0xc0, !PT ;  /* 0x0000003f1c027812 */ /* 0x000fc600078ec0ff */
[----:B---3--:R0:W-:Y:S04]  /*2ceb0*/  STS.U8 [R14+UR4+0x3800], R26 ;  /* 0x0038001a0e007988 */ /* 0x0081e80008000004 */
[----:B----4-:R1:W-:Y:S04]  /*2cec0*/  STS.U8 [R14+UR4+0x38c0], R27 ;  /* 0x0038c01b0e007988 */ /* 0x0103e80008000004 */
[----:B0-----:R-:W3:Y:S04]  /*2ced0*/  LDL.LU R26, [R1+0x232c] ;  /* 0x00232c00011a7983 */ /* 0x001ee80000300800 */
[----:B-1----:R-:W4:Y:S04]  /*2cee0*/  LDL.LU R27, [R1+0x2328] ;  /* 0x00232800011b7983 */ /* 0x002f280000300800 */
        /* <DEDUP_REMOVED lines=15> */
[----:B------:R0:W-:Y:S04]  /*2cfe0*/  STS.U8 [R14+UR4+0x3880], R0 ;  /* 0x003880000e007988 */ /* 0x0001e80008000004 */
[----:B------:R-:W3:Y:S04]  /*2cff0*/  LDL.LU R20, [R1+0xfc] ;  /* 0x0000fc0001147983 */ /* 0x000ee80000300800 */
[----:B------:R1:W-:Y:S04]  /*2d000*/  STS.U8 [R14+UR4+0x3940], R13 ;  /* 0x0039400d0e007988 */ /* 0x0003e80008000004 */
[----:B------:R-:W-:Y:S04]  /*2d010*/  STS.U8 [R14+UR4+0x3900], R15 ;  /* 0x0039000f0e007988 */ /* 0x000fe80008000004 */
[----:B0-----:R-:W3:Y:S04]  /*2d020*/  LDL.LU R0, [R1+0x9654] ;  /* 0x0096540001007983 */ /* 0x001ee80000300800 */
[----:B-1----:R-:W3:Y:S04]  /*2d030*/  LDL.LU R13, [R1+0x9650] ;  /* 0x00965000010d7983 */ /* 0x002ee80000300800 */
[----:B--2---:R0:W-:Y:S04]  /*2d040*/  STS.U8 [R14+UR4+0x39c0], R29 ;  /* 0x0039c01d0e007988 */ /* 0x0041e80008000004 */
[----:B0-----:R-:W2:Y:S01]  /*2d050*/  LDL.LU R29, [R1+0x964c] ;  /* 0x00964c00011d7983 */ /* 0x001ea20000300800 */
[----:B------:R-:W-:-:S03]  /*2d060*/  LOP3.LUT R15, R2, 0x28, RZ, 0x3c, !PT ;  /* 0x00000028020f7812 */ /* 0x000fc600078e3cff */
[----:B--2---:R0:W-:Y:S04]  /*2d070*/  STS.U8 [R14+UR4+0x3980], R29 ;  /* 0x0039801d0e007988 */ /* 0x0041e80008000004 */
[----:B0-----:R-:W2:Y:S04]  /*2d080*/  LDL.LU R14, [R1+0x9648] ;  /* 0x00964800010e7983 */ /* 0x001ea80000300800 */
[----:B------:R0:W-:Y:S04]  /*2d090*/  STL [R1+0x95d8], R29 ;  /* 0x0095d81d01007387 */ /* 0x0001e80000100800 */
[----:B0-----:R-:W2:Y:S04]  /*2d0a0*/  LDL.LU R29, [R1+0x2240] ;  /* 0x00224000011d7983 */ /* 0x001ea80000300800 */
[----:B------:R0:W-:Y:S04]  /*2d0b0*/  STS.U8 [R15+UR4+0xa00], R21 ;  /* 0x000a00150f007988 */ /* 0x0001e80008000004 */
[----:B------:R1:W-:Y:S04]  /*2d0c0*/  STS.U8 [R15+UR4+0xa40], R22 ;  /* 0x000a40160f007988 */ /* 0x0003e80008000004 */
[----:B------:R0:W-:Y:S04]  /*2d0d0*/  STS.U8 [R15+UR4+0xa80], R23 ;  /* 0x000a80170f007988 */ /* 0x0001e80008000004 */
[----:B------:R0:W-:Y:S04]  /*2d0e0*/  STS.U8 [R15+UR4+0xac0], R24 ;  /* 0x000ac0180f007988 */ /* 0x0001e80008000004 */
[----:B------:R1:W-:Y:S04]  /*2d0f0*/  STS.U8 [R15+UR4+0xb00], R25 ;  /* 0x000b00190f007988 */ /* 0x0003e80008000004 */
[----:B---3--:R3:W-:Y:S04]  /*2d100*/  STS.U8 [R15+UR4+0xb40], R26 ;  /* 0x000b401a0f007988 */ /* 0x0087e80008000004 */
[----:B0-----:R-:W2:Y:S04]  /*2d110*/  LDL.LU R21, [R1+0x9644] ;  /* 0x0096440001157983 */ /* 0x001ea80000300800 */
[----:B-1----:R-:W2:Y:S04]  /*2d120*/  LDL.LU R22, [R1+0x9640] ;  /* 0x0096400001167983 */ /* 0x002ea80000300800 */
[----:B------:R-:W2:Y:S04]  /*2d130*/  LDL.LU R23, [R1+0x963c] ;  /* 0x00963c0001177983 */ /* 0x000ea80000300800 */
[----:B------:R-:W2:Y:S04]  /*2d140*/  LDL.LU R24, [R1+0x9638] ;  /* 0x0096380001187983 */ /* 0x000ea80000300800 */
[----:B------:R-:W2:Y:S04]  /*2d150*/  LDL.LU R25, [R1+0x9634] ;  /* 0x0096340001197983 */ /* 0x000ea80000300800 */
[----:B---3--:R-:W3:Y:S04]  /*2d160*/  LDL.LU R26, [R1+0x9630] ;  /* 0x00963000011a7983 */ /* 0x008ee80000300800 */
[----:B----4-:R0:W-:Y:S04]  /*2d170*/  STS.U8 [R15+UR4+0xb80], R27 ;  /* 0x000b801b0f007988 */ /* 0x0101e80008000004 */
[----:B------:R1:W-:Y:S04]  /*2d180*/  STS.U8 [R15+UR4+0xbc0], R28 ;  /* 0x000bc01c0f007988 */ /* 0x0003e80008000004 */
[----:B0-----:R-:W4:Y:S04]  /*2d190*/  LDL.LU R27, [R1+0x962c] ;  /* 0x00962c00011b7983 */ /* 0x001f280000300800 */
[----:B-1----:R-:W3:Y:S04]  /*2d1a0*/  LDL.LU R28, [R1+0x9628] ;  /* 0x00962800011c7983 */ /* 0x002ee80000300800 */
[----:B--2---:R-:W-:Y:S04]  /*2d1b0*/  STS.U8 [R15+UR4+0x1a40], R29 ;  /* 0x001a401d0f007988 */ /* 0x004fe80008000004 */
        /* <DEDUP_REMOVED lines=10> */
[----:B------:R0:W-:Y:S04]  /*2d260*/  STS.U8 [R15+UR4+0x2ac0], R16 ;  /* 0x002ac0100f007988 */ /* 0x0001e80008000004 */
[----:B------:R1:W-:Y:S04]  /*2d270*/  STS.U8 [R15+UR4+0x2b00], R17 ;  /* 0x002b00110f007988 */ /* 0x0003e80008000004 */
[----:B------:R2:W-:Y:S04]  /*2d280*/  STS.U8 [R15+UR4+0x2b40], R18 ;  /* 0x002b40120f007988 */ /* 0x0005e80008000004 */
[----:B------:R1:W-:Y:S04]  /*2d290*/  STS.U8 [R15+UR4+0x2b80], R19 ;  /* 0x002b80130f007988 */ /* 0x0003e80008000004 */
[----:B------:R2:W-:Y:S04]  /*2d2a0*/  STS.U8 [R15+UR4+0x2bc0], R20 ;  /* 0x002bc0140f007988 */ /* 0x0005e80008000004 */
[----:B0-----:R-:W4:Y:S04]  /*2d2b0*/  LDL.LU R16, [R1+0x2320] ;  /* 0x0023200001107983 */ /* 0x001f280000300800 */
[----:B-1----:R-:W4:Y:S04]  /*2d2c0*/  LDL.LU R17, [R1+0x231c] ;  /* 0x00231c0001117983 */ /* 0x002f280000300800 */
[----:B--2---:R-:W2:Y:S04]  /*2d2d0*/  LDL.LU R18, [R1+0x2318] ;  /* 0x0023180001127983 */ /* 0x004ea80000300800 */
        /* <DEDUP_REMOVED lines=13> */
[----:B---3--:R-:W-:Y:S04]  /*2d3b0*/  STS.U8 [R15+UR4+0x3a40], R28 ;  /* 0x003a401c0f007988 */ /* 0x008fe80008000004 */
[----:B------:R0:W-:Y:S04]  /*2d3c0*/  STL [R1+0x95dc], R28 ;  /* 0x0095dc1c01007387 */ /* 0x0001e80000100800 */
[----:B----4-:R-:W-:Y:S04]  /*2d3d0*/  STS.U8 [R15+UR4+0x3a00], R27 ;  /* 0x003a001b0f007988 */ /* 0x010fe80008000004 */
[----:B------:R-:W-:Y:S04]  /*2d3e0*/  STS.U8 [R15+UR4+0x3ac0], R26 ;  /* 0x003ac01a0f007988 */ /* 0x000fe80008000004 */
[----:B------:R-:W-:Y:S04]  /*2d3f0*/  STS.U8 [R15+UR4+0x3a80], R25 ;  /* 0x003a80190f007988 */ /* 0x000fe80008000004 */
[----:B0-----:R-:W3:Y:S04]  /*2d400*/  LDL.LU R28, [R1+0x2210] ;  /* 0x00221000011c7983 */ /* 0x001ee80000300800 */
[----:B------:R0:W-:Y:S04]  /*2d410*/  STL [R1+0x95e0], R27 ;  /* 0x0095e01b01007387 */ /* 0x0001e80000100800 */
[----:B------:R-:W-:Y:S04]  /*2d420*/  STS.U8 [R15+UR4+0x3b40], R24 ;  /* 0x003b40180f007988 */ /* 0x000fe80008000004 */
[----:B------:R-:W-:Y:S04]  /*2d430*/  STS.U8 [R15+UR4+0x3b00], R23 ;  /* 0x003b00170f007988 */ /* 0x000fe80008000004 */
[----:B0-----:R-:W4:Y:S04]  /*2d440*/  LDL.LU R27, [R1+0x2214] ;  /* 0x00221400011b7983 */ /* 0x001f280000300800 */
[----:B------:R0:W-:Y:S04]  /*2d450*/  STL [R1+0x95e4], R26 ;  /* 0x0095e41a01007387 */ /* 0x0001e80000100800 */
[----:B------:R-:W-:Y:S04]  /*2d460*/  STS.U8 [R15+UR4+0x3bc0], R22 ;  /* 0x003bc0160f007988 */ /* 0x000fe80008000004 */
[----:B------:R-:W-:Y:S04]  /*2d470*/  STS.U8 [R15+UR4+0x3b80], R21 ;  /* 0x003b80150f007988 */ /* 0x000fe80008000004 */
[----:B0-----:R-:W3:Y:S04]  /*2d480*/  LDL.LU R26, [R1+0x2218] ;  /* 0x00221800011a7983 */ /* 0x001ee80000300800 */
[----:B------:R0:W-:Y:S04]  /*2d490*/  STL [R1+0x95e8], R25 ;  /* 0x0095e81901007387 */ /* 0x0001e80000100800 */
[----:B0-----:R-:W3:Y:S04]  /*2d4a0*/  LDL.LU R25, [R1+0x221c] ;  /* 0x00221c0001197983 */ /* 0x001ee80000300800 */
[----:B------:R0:W-:Y:S04]  /*2d4b0*/  STL [R1+0x95ec], R24 ;  /* 0x0095ec1801007387 */ /* 0x0001e80000100800 */
[----:B0-----:R-:W3:Y:S04]  /*2d4c0*/  LDL.LU R24, [R1+0x2220] ;  /* 0x0022200001187983 */ /* 0x001ee80000300800 */
[----:B------:R0:W-:Y:S04]  /*2d4d0*/  STL [R1+0x95f0], R23 ;  /* 0x0095f01701007387 */ /* 0x0001e80000100800 */
[----:B0-----:R-:W3:Y:S04]  /*2d4e0*/  LDL.LU R23, [R1+0x2304] ;  /* 0x0023040001177983 */ /* 0x001ee80000300800 */
[----:B------:R0:W-:Y:S04]  /*2d4f0*/  STL [R1+0x95f4], R22 ;  /* 0x0095f41601007387 */ /* 0x0001e80000100800 */
[----:B0-----:R-:W3:Y:S04]  /*2d500*/  LDL.LU R22, [R1+0x2308] ;  /* 0x0023080001167983 */ /* 0x001ee80000300800 */
[----:B------:R-:W3:Y:S04]  /*2d510*/  LDL.LU R15, [R1+0x9624] ;  /* 0x00962400010f7983 */ /* 0x000ee80000300800 */
[----:B------:R0:W-:Y:S04]  /*2d520*/  STL [R1+0x95f8], R21 ;  /* 0x0095f81501007387 */ /* 0x0001e80000100800 */
[----:B0-----:R-:W3:Y:S01]  /*2d530*/  LDL.LU R21, [R1+0x230c] ;  /* 0x00230c0001157983 */ /* 0x001ee20000300800 */
[----:B------:R-:W-:-:S05]  /*2d540*/  LOP3.LUT R2, R2, 0x30, RZ, 0x3c, !PT ;  /* 0x0000003002027812 */ /* 0x000fca00078e3cff */
[----:B------:R0:W-:Y:S04]  /*2d550*/  STS.U8 [R2+UR4+0xc00], R16 ;  /* 0x000c001002007988 */ /* 0x0001e80008000004 */
[----:B------:R1:W-:Y:S04]  /*2d560*/  STS.U8 [R2+UR4+0xc40], R17 ;  /* 0x000c401102007988 */ /* 0x0003e80008000004 */
[----:B--2---:R2:W-:Y:S04]  /*2d570*/  STS.U8 [R2+UR4+0xc80], R18 ;  /* 0x000c801202007988 */ /* 0x0045e80008000004 */
[----:B------:R1:W-:Y:S04]  /*2d580*/  STS.U8 [R2+UR4+0xcc0], R19 ;  /* 0x000cc01302007988 */ /* 0x0003e80008000004 */
[----:B------:R2:W-:Y:S04]  /*2d590*/  STS.U8 [R2+UR4+0xd00], R20 ;  /* 0x000d001402007988 */ /* 0x0005e80008000004 */
[----:B0-----:R-:W4:Y:S04]  /*2d5a0*/  LDL.LU R16, [R1+0x9620] ;  /* 0x0096200001107983 */ /* 0x001f280000300800 */
[----:B-1----:R-:W4:Y:S04]  /*2d5b0*/  LDL.LU R17, [R1+0x961c] ;  /* 0x00961c0001117983 */ /* 0x002f280000300800 */
[----:B--2---:R-:W2:Y:S04]  /*2d5c0*/  LDL.LU R18, [R1+0x9618] ;  /* 0x0096180001127983 */ /* 0x004ea80000300800 */
[----:B------:R-:W2:Y:S04]  /*2d5d0*/  LDL.LU R19, [R1+0x9614] ;  /* 0x0096140001137983 */ /* 0x000ea80000300800 */
[----:B------:R-:W2:Y:S04]  /*2d5e0*/  LDL.LU R20, [R1+0x9610] ;  /* 0x0096100001147983 */ /* 0x000ea80000300800 */
[----:B---3--:R0:W-:Y:S04]  /*2d5f0*/  STS.U8 [R2+UR4+0xd40], R21 ;  /* 0x000d401502007988 */ /* 0x0081e80008000004 */
[----:B0-----:R-:W3:Y:S04]  /*2d600*/  LDL.LU R21, [R1+0x22f0] ;  /* 0x0022f00001157983 */ /* 0x001ee80000300800 */
[----:B---3--:R0:W-:Y:S04]  /*2d610*/  STL [R1+0x95fc], R21 ;  /* 0x0095fc1501007387 */ /* 0x0081e80000100800 */
[----:B0-----:R-:W3:Y:S04]  /*2d620*/  LDL.LU R21, [R1+0x22f4] ;  /* 0x0022f40001157983 */ /* 0x001ee80000300800 */
[----:B---3--:R0:W-:Y:S04]  /*2d630*/  STL [R1+0x9600], R21 ;  /* 0x0096001501007387 */ /* 0x0081e80000100800 */
[----:B0-----:R-:W3:Y:S04]  /*2d640*/  LDL.LU R21, [R1+0x22f8] ;  /* 0x0022f80001157983 */ /* 0x001ee80000300800 */
[----:B---3--:R0:W-:Y:S04]  /*2d650*/  STL [R1+0x9604], R21 ;  /* 0x0096041501007387 */ /* 0x0081e80000100800 */
[----:B0-----:R-:W3:Y:S04]  /*2d660*/  LDL.LU R21, [R1+0x22fc] ;  /* 0x0022fc0001157983 */ /* 0x001ee80000300800 */
[----:B------:R-:W-:Y:S04]  /*2d670*/  STS.U8 [R2+UR4+0xd80], R22 ;  /* 0x000d801602007988 */ /* 0x000fe80008000004 */
[----:B------:R-:W-:Y:S04]  /*2d680*/  STS.U8 [R2+UR4+0xdc0], R23 ;  /* 0x000dc01702007988 */ /* 0x000fe80008000004 */
[----:B------:R-:W-:Y:S04]  /*2d690*/  STS.U8 [R2+UR4+0x1c40], R24 ;  /* 0x001c401802007988 */ /* 0x000fe80008000004 */
[----:B---3--:R0:W-:Y:S04]  /*2d6a0*/  STL [R1+0x9608], R21 ;  /* 0x0096081501007387 */ /* 0x0081e80000100800 */
[----:B0-----:R-:W3:Y:S04]  /*2d6b0*/  LDL.LU R21, [R1+0x2300] ;  /* 0x0023000001157983 */ /* 0x001ee80000300800 */
[----:B------:R0:W-:Y:S04]  /*2d6c0*/  STS.U8 [R2+UR4+0x1c00], R25 ;  /* 0x001c001902007988 */ /* 0x0001e80008000004 */
[----:B------:R1:W-:Y:S04]  /*2d6d0*/  STS.U8 [R2+UR4+0x1cc0], R26 ;  /* 0x001cc01a02007988 */ /* 0x0003e80008000004 */
[----:B----4-:R4:W-:Y:S04]  /*2d6e0*/  STS.U8 [R2+UR4+0x1c80], R27 ;  /* 0x001c801b02007988 */ /* 0x0109e80008000004 */
[----:B------:R0:W-:Y:S04]  /*2d6f0*/  STS.U8 [R2+UR4+0x1d40], R28 ;  /* 0x001d401c02007988 */ /* 0x0001e80008000004 */
        /* <DEDUP_REMOVED lines=11> */
[----:B---3--:R3:W-:Y:S04]  /*2d7b0*/  STL [R1+0x960c], R21 ;  /* 0x00960c1501007387 */ /* 0x0087e80000100800 */
[----:B------:R-:W2:Y:S04]  /*2d7c0*/  LDL.LU R22, [R1+0x22ec] ;  /* 0x0022ec0001167983 */ /* 0x000ea80000300800 */
[----:B------:R-:W2:Y:S04]  /*2d7d0*/  LDL.LU R23, [R1+0x22e8] ;  /* 0x0022e80001177983 */ /* 0x000ea80000300800 */
[----:B------:R-:W2:Y:S04]  /*2d7e0*/  LDL.LU R24, [R1+0x22e4] ;  /* 0x0022e40001187983 */ /* 0x000ea80000300800 */
[----:B0-----:R-:W2:Y:S04]  /*2d7f0*/  LDL.LU R25, [R1+0x2200] ;  /* 0x0022000001197983 */ /* 0x001ea80000300800 */
[----:B-1----:R-:W2:Y:S04]  /*2d800*/  LDL.LU R26, [R1+0x21fc] ;  /* 0x0021fc00011a7983 */ /* 0x002ea80000300800 */
[----:B----4-:R-:W4:Y:S04]  /*2d810*/  LDL.LU R27, [R1+0x21f8] ;  /* 0x0021f800011b7983 */ /* 0x010f280000300800 */
[----:B------:R-:W4:Y:S04]  /*2d820*/  LDL.LU R28, [R1+0x21f4] ;  /* 0x0021f400011c7983 */ /* 0x000f280000300800 */
[----:B------:R-:W4:Y:S04]  /*2d830*/  LDL.LU R29, [R1+0x21f0] ;  /* 0x0021f000011d7983 */ /* 0x000f280000300800 */
[----:B------:R-:W4:Y:S01]  /*2d840*/  LDL.LU R5, [R1+0x21ec] ;  /* 0x0021ec0001057983 */ /* 0x000f220000300800 */
[----:B---3--:R-:W-:-:S03]  /*2d850*/  LOP3.LUT R21, R0, 0x30, RZ, 0x3c, !PT ;  /* 0x0000003000157812 */ /* 0x008fc600078e3cff */
[----:B------:R-:W3:Y:S04]  /*2d860*/  LDL.LU R4, [R1+0x21e8] ;  /* 0x0021e80001047983 */ /* 0x000ee80000300800 */
[----:B------:R-:W3:Y:S04]  /*2d870*/  LDL.LU R3, [R1+0x1fc] ;  /* 0x0001fc0001037983 */ /* 0x000ee80000300800 */
[----:B------:R-:W3:Y:S04]  /*2d880*/  LDL.LU R6, [R1+0xd8] ;  /* 0x0000d80001067983 */ /* 0x000ee80000300800 */
[----:B--2---:R-:W-:Y:S04]  /*2d890*/  STS.U8 [R21+UR4+0x3c40], R20 ;  /* 0x003c401415007988 */ /* 0x004fe80008000004 */
[----:B------:R-:W2:Y:S04]  /*2d8a0*/  LDL.LU R7, [R1+0xd4] ;  /* 0x0000d40001077983 */ /* 0x000ea80000300800 */
[----:B------:R-:W-:Y:S04]  /*2d8b0*/  STS.U8 [R21+UR4+0x3c00], R19 ;  /* 0x003c001315007988 */ /* 0x000fe80008000004 */
        /* <DEDUP_REMOVED lines=11> */
[----:B------:R0:W-:Y:S04]  /*2d970*/  STS.U8 [R21+UR4+0x3d80], R13 ;  /* 0x003d800d15007988 */ /* 0x0001e80008000004 */
[----:B0-----:R-:W2:Y:S01]  /*2d980*/  LDL.LU R21, [R1+0x960c] ;  /* 0x00960c0001157983 */ /* 0x001ea20000300800 */
[----:B------:R-:W-:-:S05]  /*2d990*/  LOP3.LUT R0, R0, 0x38, RZ, 0x3c, !PT ;  /* 0x0000003800007812 */ /* 0x000fca00078e3cff */
[----:B--2---:R0:W-:Y:S04]  /*2d9a0*/  STS.U8 [R0+UR4+0xe00], R21 ;  /* 0x000e001500007988 */ /* 0x0041e80008000004 */
[----:B0-----:R-:W2:Y:S04]  /*2d9b0*/  LDL.LU R21, [R1+0x9608] ;  /* 0x0096080001157983 */ /* 0x001ea80000300800 */
[----:B--2---:R0:W-:Y:S04]  /*2d9c0*/  STS.U8 [R0+UR4+0xe40], R21 ;  /* 0x000e401500007988 */ /* 0x0041e80008000004 */
[----:B0-----:R-:W2:Y:S04]  /*2d9d0*/  LDL.LU R21, [R1+0x9604] ;  /* 0x0096040001157983 */ /* 0x001ea80000300800 */
[----:B--2---:R0:W-:Y:S04]  /*2d9e0*/  STS.U8 [R0+UR4+0xe80], R21 ;  /* 0x000e801500007988 */ /* 0x0041e80008000004 */
[----:B0-----:R-:W2:Y:S04]  /*2d9f0*/  LDL.LU R21, [R1+0x9600] ;  /* 0x0096000001157983 */ /* 0x001ea80000300800 */
[----:B--2---:R0:W-:Y:S04]  /*2da00*/  STS.U8 [R0+UR4+0xec0], R21 ;  /* 0x000ec01500007988 */ /* 0x0041e80008000004 */
[----:B0-----:R-:W2:Y:S04]  /*2da10*/  LDL.LU R21, [R1+0x95fc] ;  /* 0x0095fc0001157983 */ /* 0x001ea80000300800 */
[----:B--2---:R0:W-:Y:S04]  /*2da20*/  STS.U8 [R0+UR4+0xf00], R21 ;  /* 0x000f001500007988 */ /* 0x0041e80008000004 */
[----:B------:R1:W-:Y:S04]  /*2da30*/  STS.U8 [R0+UR4+0xf40], R22 ;  /* 0x000f401600007988 */ /* 0x0003e80008000004 */
[----:B------:R2:W-:Y:S04]  /*2da40*/  STS.U8 [R0+UR4+0xf80], R23 ;  /* 0x000f801700007988 */ /* 0x0005e80008000004 */
[----:B------:R0:W-:Y:S04]  /*2da50*/  STS.U8 [R0+UR4+0xfc0], R24 ;  /* 0x000fc01800007988 */ /* 0x0001e80008000004 */
[----:B------:R1:W-:Y:S04]  /*2da60*/  STS.U8 [R0+UR4+0x1e40], R25 ;  /* 0x001e401900007988 */ /* 0x0003e80008000004 */
[----:B------:R2:W-:Y:S04]  /*2da70*/  STS.U8 [R0+UR4+0x1e00], R26 ;  /* 0x001e001a00007988 */ /* 0x0005e80008000004 */
[----:B0-----:R-:W3:Y:S04]  /*2da80*/  LDL.LU R21, [R1+0x95f8] ;  /* 0x0095f80001157983 */ /* 0x001ee80000300800 */
[----:B-1----:R-:W3:Y:S04]  /*2da90*/  LDL.LU R22, [R1+0x95f4] ;  /* 0x0095f40001167983 */ /* 0x002ee80000300800 */
[----:B--2---:R-:W2:Y:S04]  /*2daa0*/  LDL.LU R23, [R1+0x95f0] ;  /* 0x0095f00001177983 */ /* 0x004ea80000300800 */
[----:B------:R-:W2:Y:S04]  /*2dab0*/  LDL.LU R24, [R1+0x95ec] ;  /* 0x0095ec0001187983 */ /* 0x000ea80000300800 */
[----:B------:R-:W2:Y:S04]  /*2dac0*/  LDL.LU R25, [R1+0x95e8] ;  /* 0x0095e80001197983 */ /* 0x000ea80000300800 */
[----:B------:R-:W2:Y:S04]  /*2dad0*/  LDL.LU R26, [R1+0x95e4] ;  /* 0x0095e400011a7983 */ /* 0x000ea80000300800 */
[----:B----4-:R0:W-:Y:S04]  /*2dae0*/  STS.U8 [R0+UR4+0x1ec0], R27 ;  /* 0x001ec01b00007988 */ /* 0x0101e80008000004 */
[----:B------:R1:W-:Y:S04]  /*2daf0*/  STS.U8 [R0+UR4+0x1e80], R28 ;  /* 0x001e801c00007988 */ /* 0x0003e80008000004 */
[----:B------:R4:W-:Y:S04]  /*2db00*/  STS.U8 [R0+UR4+0x1f40], R29 ;  /* 0x001f401d00007988 */ /* 0x0009e80008000004 */
[----:B------:R0:W-:Y:S04]  /*2db10*/  STS.U8 [R0+UR4+0x1f00], R5 ;  /* 0x001f000500007988 */ /* 0x0001e80008000004 */
[----:B---3--:R3:W-:Y:S04]  /*2db20*/  STS.U8 [R0+UR4+0x1fc0], R4 ;  /* 0x001fc00400007988 */ /* 0x0087e80008000004 */
[----:B------:R3:W-:Y:S04]  /*2db30*/  STS.U8 [R0+UR4+0x1f80], R3 ;  /* 0x001f800300007988 */ /* 0x0007e80008000004 */
[----:B0-----:R-:W2:Y:S04]  /*2db40*/  LDL.LU R27, [R1+0x95e0] ;  /* 0x0095e000011b7983 */ /* 0x001ea80000300800 */
[----:B-1----:R-:W2:Y:S04]  /*2db50*/  LDL.LU R28, [R1+0x95dc] ;  /* 0x0095dc00011c7983 */ /* 0x002ea80000300800 */
[----:B----4-:R-:W4:Y:S04]  /*2db60*/  LDL.LU R29, [R1+0x95d8] ;  /* 0x0095d800011d7983 */ /* 0x010f280000300800 */
[----:B------:R-:W2:Y:S04]  /*2db70*/  LDL.LU R5, [R1+0x95d4] ;  /* 0x0095d40001057983 */ /* 0x000ea80000300800 */
[----:B---3--:R-:W3:Y:S04]  /*2db80*/  LDL.LU R4, [R1+0x95d0] ;  /* 0x0095d00001047983 */ /* 0x008ee80000300800 */
[----:B------:R-:W2:Y:S04]  /*2db90*/  LDL.LU R3, [R1+0x95cc] ;  /* 0x0095cc0001037983 */ /* 0x000ea80000300800 */
[----:B------:R0:W-:Y:S04]  /*2dba0*/  STS.U8 [R0+UR4+0x2e00], R6 ;  /* 0x002e000600007988 */ /* 0x0001e80008000004 */
[----:B------:R1:W-:Y:S04]  /*2dbb0*/  STS.U8 [R0+UR4+0x2e40], R7 ;  /* 0x002e400700007988 */ /* 0x0003e80008000004 */
[----:B------:R0:W-:Y:S04]  /*2dbc0*/  STS.U8 [R0+UR4+0x2e80], R2 ;  /* 0x002e800200007988 */ /* 0x0001e80008000004 */
[----:B------:R0:W-:Y:S04]  /*2dbd0*/  STS.U8 [R0+UR4+0x2ec0], R8 ;  /* 0x002ec00800007988 */ /* 0x0001e80008000004 */
[----:B------:R1:W-:Y:S04]  /*2dbe0*/  STS.U8 [R0+UR4+0x2f00], R9 ;  /* 0x002f000900007988 */ /* 0x0003e80008000004 */
[----:B------:R1:W-:Y:S04]  /*2dbf0*/  STS.U8 [R0+UR4+0x2f40], R10 ;  /* 0x002f400a00007988 */ /* 0x0003e80008000004 */
[----:B0-----:R-:W2:Y:S04]  /*2dc00*/  LDL.LU R6, [R1+0x95c8] ;  /* 0x0095c80001067983 */ /* 0x001ea80000300800 */
[----:B-1----:R-:W2:Y:S04]  /*2dc10*/  LDL.LU R7, [R1+0x95c4] ;  /* 0x0095c40001077983 */ /* 0x002ea80000300800 */
[----:B------:R-:W2:Y:S04]  /*2dc20*/  LDL R2, [R1+0x2fe8] ;  /* 0x002fe80001027983 */ /* 0x000ea80000100800 */
[----:B------:R-:W2:Y:S04]  /*2dc30*/  LDL.LU R8, [R1+0x95c0] ;  /* 0x0095c00001087983 */ /* 0x000ea80000300800 */
[----:B------:R-:W2:Y:S04]  /*2dc40*/  LDL.LU R9, [R1+0x95bc] ;  /* 0x0095bc0001097983 */ /* 0x000ea80000300800 */
[----:B------:R-:W2:Y:S04]  /*2dc50*/  LDL.LU R10, [R1+0x95b8] ;  /* 0x0095b800010a7983 */ /* 0x000ea80000300800 */
[----:B------:R0:W-:Y:S04]  /*2dc60*/  STS.U8 [R0+UR4+0x2f80], R11 ;  /* 0x002f800b00007988 */ /* 0x0001e80008000004 */
[----:B------:R1:W-:Y:S04]  /*2dc70*/  STS.U8 [R0+UR4+0x2fc0], R12 ;  /* 0x002fc00c00007988 */ /* 0x0003e80008000004 */
[----:B0-----:R-:W2:Y:S04]  /*2dc80*/  LDL.LU R11, [R1+0x95b4] ;  /* 0x0095b400010b7983 */ /* 0x001ea80000300800 */
[----:B-1----:R-:W2:Y:S04]  /*2dc90*/  LDL.LU R12, [R1+0x95b0] ;  /* 0x0095b000010c7983 */ /* 0x002ea80000300800 */
[----:B--2---:R-:W-:Y:S04]  /*2dca0*/  STS.U8 [R0+UR4+0x3e40], R12 ;  /* 0x003e400c00007988 */ /* 0x004fe80008000004 */
[----:B------:R-:W-:Y:S04]  /*2dcb0*/  STS.U8 [R0+UR4+0x3e00], R11 ;  /* 0x003e000b00007988 */ /* 0x000fe80008000004 */
[----:B------:R-:W-:Y:S04]  /*2dcc0*/  STS.U8 [R0+UR4+0x3ec0], R10 ;  /* 0x003ec00a00007988 */ /* 0x000fe80008000004 */
[----:B------:R-:W-:Y:S04]  /*2dcd0*/  STS.U8 [R0+UR4+0x3e80], R9 ;  /* 0x003e800900007988 */ /* 0x000fe80008000004 */
[----:B------:R-:W-:Y:S04]  /*2dce0*/  STS.U8 [R0+UR4+0x3f40], R8 ;  /* 0x003f400800007988 */ /* 0x000fe80008000004 */
[----:B------:R-:W-:Y:S04]  /*2dcf0*/  STS.U8 [R0+UR4+0x3f00], R7 ;  /* 0x003f000700007988 */ /* 0x000fe80008000004 */
[----:B------:R-:W-:Y:S04]  /*2dd00*/  STS.U8 [R0+UR4+0x3fc0], R6 ;  /* 0x003fc00600007988 */ /* 0x000fe80008000004 */
[----:B------:R0:W-:Y:S04]  /*2dd10*/  STS.U8 [R0+UR4+0x3f80], R3 ;  /* 0x003f800300007988 */ /* 0x0001e80008000004 */
[----:B0-----:R-:W2:Y:S04]  /*2dd20*/  LDL.LU R0, [R1+0x95ac] ;  /* 0x0095ac0001007983 */ /* 0x001ea80000300800 */
[----:B------:R-:W2:Y:S01]  /*2dd30*/  LDL R3, [R1+0x2fd8] ;  /* 0x002fd80001037983 */ /* 0x000ea20000100800 */
[----:B------:R-:W-:Y:S01]  /*2dd40*/  BAR.SYNC.DEFER_BLOCKING 0x0 ;  /* 0x0000000000007b1d */ /* 0x000fe20000010000 */
[----:B------:R-:W-:-:S06]  /*2dd50*/  PRMT R5, RZ, 0x7610, R5 ;  /* 0x00007610ff057816 */ /* 0x000fcc0000000005 */
[----:B--2---:R-:W2:Y:S04]  /*2dd60*/  @!P0 LDG.E.U8 R5, desc[UR6][R2.64] ;  /* 0x0000000602058981 */ /* 0x004ea8000c1e1100 */
[----:B--2---:R0:W-:Y:S04]  /*2dd70*/  STL [R1+0x1cc], R5 ;  /* 0x0001cc0501007387 */ /* 0x0041e80000100800 */
[----:B0-----:R-:W2:Y:S04]  /*2dd80*/  LDL.LU R5, [R1+0x95a8] ;  /* 0x0095a80001057983 */ /* 0x001ea80000300800 */
[----:B------:R-:W2:Y:S04]  /*2dd90*/  LDL R2, [R1+0x2fe4] ;  /* 0x002fe40001027983 */ /* 0x000ea80000100800 */
[----:B------:R-:W2:Y:S01]  /*2dda0*/  LDL R3, [R1+0x3000] ;  /* 0x0030000001037983 */ /* 0x000ea20000100800 */
[----:B------:R-:W-:-:S02]  /*2ddb0*/  PRMT R0, RZ, 0x7610, R0 ;  /* 0x00007610ff007816 */ /* 0x000fc40000000000 */
[----:B--2---:R-:W-:-:S04]  /*2ddc0*/  @!P0 LOP3.LUT R3, R3, R2, RZ, 0x3c, !PT ;  /* 0x0000000203038212 */ /* 0x004fc800078e3cff */
[----:B------:R-:W-:-:S04]  /*2ddd0*/  @!P0 LOP3.LUT R2, R3, R2, RZ, 0x3c, !PT ;  /* 0x0000000203028212 */ /* 0x000fc800078e3cff */
[----:B------:R-:W-:-:S05]  /*2dde0*/  @!P0 LOP3.LUT R3, R3, R2, RZ, 0x3c, !PT ;  /* 0x0000000203038212 */ /* 0x000fca00078e3cff */
[----:B------:R-:W2:Y:S04]  /*2ddf0*/  @!P0 LDG.E.U8 R0, desc[UR6][R2.64] ;  /* 0x0000000602008981 */ /* 0x000ea8000c1e1100 */
[----:B--2---:R0:W-:Y:S04]  /*2de00*/  STL [R1+0x1f4], R0 ;  /* 0x0001f40001007387 */ /* 0x0041e80000100800 */
[----:B0-----:R-:W2:Y:S04]  /*2de10*/  LDL.LU R0, [R1+0x95a4] ;  /* 0x0095a40001007983 */ /* 0x001ea80000300800 */
[----:B------:R-:W2:Y:S04]  /*2de20*/  LDL R2, [R1+0x2444] ;  /* 0x0024440001027983 */ /* 0x000ea80000100800 */
[----:B------:R-:W2:Y:S01]  /*2de30*/  LDL R3, [R1+0x2c20] ;  /* 0x002c200001037983 */ /* 0x000ea20000100800 */
[----:B---3--:R-:W-:-:S02]  /*2de40*/  PRMT R4, RZ, 0x7610, R4 ;  /* 0x00007610ff047816 */ /* 0x008fc40000000004 */
[----:B--2---:R-:W-:-:S04]  /*2de50*/  @!P0 LOP3.LUT R3, R3, R2, RZ, 0x3c, !PT ;  /* 0x0000000203038212 */ /* 0x004fc800078e3cff */
[----:B------:R-:W-:-:S04]  /*2de60*/  @!P0 LOP3.LUT R2, R3, R2, RZ, 0x3c, !PT ;  /* 0x0000000203028212 */ /* 0x000fc800078e3cff */
[----:B------:R-:W-:-:S05]  /*2de70*/  @!P0 LOP3.LUT R3, R3, R2, RZ, 0x3c, !PT ;  /* 0x0000000203038212 */ /* 0x000fca00078e3cff */
[----:B------:R-:W2:Y:S04]  /*2de80*/  @!P0 LDG.E.U8 R4, desc[UR6][R2.64] ;  /* 0x0000000602048981 */ /* 0x000ea8000c1e1100 */
[----:B--2---:R0:W-:Y:S04]  /*2de90*/  STL [R1+0x1f0], R4 ;  /* 0x0001f00401007387 */ /* 0x0041e80000100800 */
[----:B0-----:R-:W2:Y:S04]  /*2dea0*/  LDL.LU R4, [R1+0x95a0] ;  /* 0x0095a00001047983 */ /* 0x001ea80000300800 */
[----:B------:R-:W3:Y:S04]  /*2deb0*/  LDL R2, [R1+0x2c1c] ;  /* 0x002c1c0001027983 */ /* 0x000ee80000100800 */
[----:B------:R-:W3:Y:S01]  /*2dec0*/  LDL R3, [R1+0x2e24] ;  /* 0x002e240001037983 */ /* 0x000ee20000100800 */
[----:B------:R-:W-:-:S02]  /*2ded0*/  PRMT R0, RZ, 0x7610, R0 ;  /* 0x00007610ff007816 */ /* 0x000fc40000000000 */
[----:B---3--:R-:W-:-:S04]  /*2dee0*/  @!P0 LOP3.LUT R3, R3, R2, RZ, 0x3c, !PT ;  /* 0x0000000203038212 */ /* 0x008fc800078e3cff */
[----:B------:R-:W-:-:S04]  /*2def0*/  @!P0 LOP3.LUT R2, R3, R2, RZ, 0x3c, !PT ;  /* 0x0000000203028212 */ /* 0x000fc800078e3cff */
[----:B------:R-:W-:-:S05]  /*2df00*/  @!P0 LOP3.LUT R3, R3, R2, RZ, 0x3c, !PT ;  /* 0x0000000203038212 */ /* 0x000fca00078e3cff */
[----:B------:R-:W3:Y:S04]  /*2df10*/  @!P0 LDG.E.U8 R0, desc[UR6][R2.64] ;  /* 0x0000000602008981 */ /* 0x000ee8000c1e1100 */
[----:B---3--:R0:W-:Y:S04]  /*2df20*/  STL [R1+0x1c8], R0 ;  /* 0x0001c80001007387 */ /* 0x0081e80000100800 */
[----:B0-----:R-:W3:Y:S04]  /*2df30*/  LDL.LU R0, [R1+0x959c] ;  /* 0x00959c0001007983 */ /* 0x001ee80000300800 */
[----:B------:R-:W3:Y:S04]  /*2df40*/  LDL R2, [R1+0x2c18] ;  /* 0x002c180001027983 */ /* 0x000ee80000100800 */
[----:B------:R-:W3:Y:S01]  /*2df50*/  LDL R3, [R1+0x2e20] ;  /* 0x002e200001037983 */ /* 0x000ee20000100800 */
[----:B--2---:R-:W-:-:S02]  /*2df60*/  PRMT R4, RZ, 0x7610, R4 ;  /* 0x00007610ff047816 */ /* 0x004fc40000000004 */
[----:B---3--:R-:W-:-:S04]  /*2df70*/  @!P0 LOP3.LUT R3, R3, R2, RZ, 0x3c, !PT ;  /* 0x0000000203038212 */ /* 0x008fc800078e3cff */
        /* <DEDUP_REMOVED lines=876> */
[----:B--2---:R0:W-:Y:S04]  /*31640*/  STL [R1], R0 ;  /* 0x0000000001007387 */ /* 0x0041e80000100800 */
[----:B0-----:R-:W2:Y:S04]  /*31650*/  LDL.LU R0, [R1+0x9414] ;  /* 0x0094140001007983 */ /* 0x001ea80000300800 */
[----:B------:R-:W3:Y:S04]  /*31660*/  LDL R2, [R1+0x2f08] ;  /* 0x002f080001027983 */ /* 0x000ee80000100800 */
[----:B------:R-:W3:Y:S01]  /*31670*/  LDL R3, [R1+0x2f44] ;  /* 0x002f440001037983 */ /* 0x000ee20000100800 */
[----:B----4-:R-:W-:-:S02]  /*31680*/  PRMT R29, RZ, 0x7610, R29 ;  /* 0x00007610ff1d7816 */ /* 0x010fc4000000001d */
[----:B---3--:R-:W-:-:S04]  /*31690*/  @!P0 LOP3.LUT R3, R3, R2, RZ, 0x3c, !PT ;  /* 0x0000000203038212 */ /* 0x008fc800078e3cff */
[----:B------:R-:W-:-:S04]  /*316a0*/  @!P0 LOP3.LUT R2, R3, R2, RZ, 0x3c, !PT ;  /* 0x0000000203028212 */ /* 0x000fc800078e3cff */
[----:B------:R-:W-:-:S05]  /*316b0*/  @!P0 LOP3.LUT R3, R3, R2, RZ, 0x3c, !PT ;  /* 0x0000000203038212 */ /* 0x000fca00078e3cff */
[----:B------:R-:W3:Y:S04]  /*316c0*/  @!P0 LDG.E.U8 R29, desc[UR6][R2.64] ;  /* 0x00000006021d8981 */ /* 0x000ee8000c1e1100 */
[----:B------:R-:W4:Y:S04]  /*316d0*/  LDL R2, [R1+0x2f10] ;  /* 0x002f100001027983 */ /* 0x000f280000100800 */
[----:B------:R-:W4:Y:S01]  /*316e0*/  LDL R3, [R1+0x2f4c] ;  /* 0x002f4c0001037983 */ /* 0x000f220000100800 */
[----:B------:R-:W-:-:S03]  /*316f0*/  PRMT R28, RZ, 0x7610, R28 ;  /* 0x00007610ff1c7816 */ /* 0x000fc6000000001c */
[----:B---3--:R0:W-:Y:S04]  /*31700*/  STL [R1+0x93d0], R29 ;  /* 0x0093d01d01007387 */ /* 0x0081e80000100800 */
[----:B0-----:R-:W3:Y:S01]  /*31710*/  LDL R29, [R1+0x2f54] ;  /* 0x002f5400011d7983 */ /* 0x001ee20000100800 */
[----:B----4-:R-:W-:-:S04]  /*31720*/  @!P0 LOP3.LUT R3, R3, R2, RZ, 0x3c, !PT ;  /* 0x0000000203038212 */ /* 0x010fc800078e3cff */
[----:B------:R-:W-:-:S04]  /*31730*/  @!P0 LOP3.LUT R2, R3, R2, RZ, 0x3c, !PT ;  /* 0x0000000203028212 */ /* 0x000fc800078e3cff */
[----:B------:R-:W-:-:S05]  /*31740*/  @!P0 LOP3.LUT R3, R3, R2, RZ, 0x3c, !PT ;  /* 0x0000000203038212 */ /* 0x000fca00078e3cff */
[----:B------:R3:W4:Y:S04]  /*31750*/  @!P0 LDG.E.U8 R28, desc[UR6][R2.64] ;  /* 0x00000006021c8981 */ /* 0x000728000c1e1100 */
[----:B------:R-:W2:Y:S01]  /*31760*/  LDL R3, [R1+0x2f18] ;  /* 0x002f180001037983 */ /* 0x000ea20000100800 */
[----:B------:R-:W-:Y:S01]  /*31770*/  PRMT R27, RZ, 0x7610, R27 ;  /* 0x00007610ff1b7816 */ /* 0x000fe2000000001b */
[----:B---3--:R-:W-:Y:S02]  /*31780*/  @!P0 IMAD.MOV.U32 R2, RZ, RZ, R29 ;  /* 0x000000ffff028224 */ /* 0x008fe400078e001d */
[----:B----4-:R0:W-:Y:S01]  /*31790*/  STL [R1+0x9398], R28 ;  /* 0x0093981c01007387 */ /* 0x0101e20000100800 */
[----:B------:R-:W-:-:S03]  /*317a0*/  PRMT R26, RZ, 0x7610, R26 ;  /* 0x00007610ff1a7816 */ /* 0x000fc6000000001a */
[----:B------:R-:W3:Y:S04]  /*317b0*/  LDL R29, [R1+0x2f38] ;  /* 0x002f3800011d7983 */ /* 0x000ee80000100800 */
[----:B--2---:R1:W2:Y:S04]  /*317c0*/  @!P0 LDG.E.U8 R27, desc[UR6][R2.64] ;  /* 0x00000006021b8981 */ /* 0x0042a8000c1e1100 */
[----:B0-----:R-:W4:Y:S04]  /*317d0*/  LDL R28, [R1+0x2f74] ;  /* 0x002f7400011c7983 */ /* 0x001f280000100800 */
[----:B------:R-:W1:Y:S04]  /*317e0*/  LDL R2, [R1+0x2f20] ;  /* 0x002f200001027983 */ /* 0x000e680000100800 */
[----:B------:R-:W1:Y:S02]  /*317f0*/  LDL R3, [R1+0x2f5c] ;  /* 0x002f5c0001037983 */ /* 0x000e640000100800 */
[----:B-1----:R-:W-:-:S04]  /*31800*/  @!P0 LOP3.LUT R3, R3, R2, RZ, 0x3c, !PT ;  /* 0x0000000203038212 */ /* 0x002fc800078e3cff */
[----:B------:R-:W-:-:S04]  /*31810*/  @!P0 LOP3.LUT R2, R3, R2, RZ, 0x3c, !PT ;  /* 0x0000000203028212 */ /* 0x000fc800078e3cff */
[----:B------:R-:W-:-:S05]  /*31820*/  @!P0 LOP3.LUT R3, R3, R2, RZ, 0x3c, !PT ;  /* 0x0000000203038212 */ /* 0x000fca00078e3cff */
[----:B------:R-:W3:Y:S04]  /*31830*/  @!P0 LDG.E.U8 R26, desc[UR6][R2.64] ;  /* 0x00000006021a8981 */ /* 0x000ee8000c1e1100 */
[----:B--2---:R0:W-:Y:S04]  /*31840*/  STL [R1+0x939c], R27 ;  /* 0x00939c1b01007387 */ /* 0x0041e80000100800 */
[----:B------:R-:W2:Y:S04]  /*31850*/  LDL R2, [R1+0x2f28] ;  /* 0x002f280001027983 */ /* 0x000ea80000100800 */
[----:B------:R-:W2:Y:S04]  /*31860*/  LDL R3, [R1+0x2f64] ;  /* 0x002f640001037983 */ /* 0x000ea80000100800 */
[----:B0-----:R-:W4:Y:S04]  /*31870*/  LDL R27, [R1+0x2f6c] ;  /* 0x002f6c00011b7983 */ /* 0x001f280000100800 */
[----:B---3--:R0:W-:Y:S04]  /*31880*/  STL [R1+0x93d4], R26 ;  /* 0x0093d41a01007387 */ /* 0x0081e80000100800 */
[----:B0-----:R-:W3:Y:S01]  /*31890*/  LDL R26, [R1+0x2f30] ;  /* 0x002f3000011a7983 */ /* 0x001ee20000100800 */
[----:B--2---:R-:W-:-:S02]  /*318a0*/  @!P0 LOP3.LUT R3, R3, R2, RZ, 0x3c, !PT ;  /* 0x0000000203038212 */ /* 0x004fc400078e3cff */
[----:B------:R-:W-:Y:S02]  /*318b0*/  PRMT R25, RZ, 0x7610, R25 ;  /* 0x00007610ff197816 */ /* 0x000fe40000000019 */
[----:B------:R-:W-:-:S04]  /*318c0*/  @!P0 LOP3.LUT R2, R3, R2, RZ, 0x3c, !PT ;  /* 0x0000000203028212 */ /* 0x000fc800078e3cff */
[----:B------:R-:W-:Y:S02]  /*318d0*/  @!P0 LOP3.LUT R3, R3, R2, RZ, 0x3c, !PT ;  /* 0x0000000203038212 */ /* 0x000fe400078e3cff */
[----:B------:R-:W-:-:S03]  /*318e0*/  PRMT R24, RZ, 0x7610, R24 ;  /* 0x00007610ff187816 */ /* 0x000fc60000000018 */
[----:B------:R4:W2:Y:S02]  /*318f0*/  @!P0 LDG.E.U8 R25, desc[UR6][R2.64] ;  /* 0x0000000602198981 */ /* 0x0008a4000c1e1100 */
[----:B----4-:R-:W-:Y:S02]  /*31900*/  @!P0 IMAD.MOV.U32 R2, RZ, RZ, R27 ;  /* 0x000000ffff028224 */ /* 0x010fe400078e001b */
[----:B---3--:R-:W-:-:S05]  /*31910*/  @!P0 IMAD.MOV.U32 R3, RZ, RZ, R26 ;  /* 0x000000ffff038224 */ /* 0x008fca00078e001a */
[----:B------:R0:W3:Y:S01]  /*31920*/  @!P0 LDG.E.U8 R24, desc[UR6][R2.64] ;  /* 0x0000000602188981 */ /* 0x0000e2000c1e1100 */
[----:B------:R-:W-:Y:S01]  /*31930*/  PRMT R23, RZ, 0x7610, R23 ;  /* 0x00007610ff177816 */ /* 0x000fe20000000017 */
[----:B0-----:R-:W-:Y:S02]  /*31940*/  @!P0 IMAD.MOV.U32 R2, RZ, RZ, R28 ;  /* 0x000000ffff028224 */ /* 0x001fe400078e001c */
[----:B------:R-:W-:Y:S01]  /*31950*/  @!P0 IMAD.MOV.U32 R3, RZ, RZ, R29 ;  /* 0x000000ffff038224 */ /* 0x000fe200078e001d */
[----:B--2---:R0:W-:Y:S04]  /*31960*/  STL [R1+0x93d8], R25 ;  /* 0x0093d81901007387 */ /* 0x0041e80000100800 */
[----:B------:R-:W2:Y:S04]  /*31970*/  @!P0 LDG.E.U8 R23, desc[UR6][R2.64] ;  /* 0x0000000602178981 */ /* 0x000ea8000c1e1100 */
[----:B0-----:R-:W4:Y:S04]  /*31980*/  LDL R25, [R1+0x2f7c] ;  /* 0x002f7c0001197983 */ /* 0x001f280000100800 */
[----:B---3--:R0:W-:Y:S01]  /*31990*/  STL [R1+0x93a0], R24 ;  /* 0x0093a01801007387 */ /* 0x0081e20000100800 */
[----:B------:R-:W-:-:S03]  /*319a0*/  PRMT R22, RZ, 0x7610, R22 ;  /* 0x00007610ff167816 */ /* 0x000fc60000000016 */
[----:B------:R-:W3:Y:S04]  /*319b0*/  LDL R29, [R1+0x2f50] ;  /* 0x002f5000011d7983 */ /* 0x000ee80000100800 */
[----:B------:R-:W3:Y:S04]  /*319c0*/  LDL R28, [R1+0x2f8c] ;  /* 0x002f8c00011c7983 */ /* 0x000ee80000100800 */
[----:B------:R-:W3:Y:S04]  /*319d0*/  LDL R27, [R1+0x2f58] ;  /* 0x002f5800011b7983 */ /* 0x000ee80000100800 */
[----:B------:R-:W3:Y:S04]  /*319e0*/  LDL R26, [R1+0x2f94] ;  /* 0x002f9400011a7983 */ /* 0x000ee80000100800 */
[----:B0-----:R-:W3:Y:S04]  /*319f0*/  LDL R24, [R1+0x2f40] ;  /* 0x002f400001187983 */ /* 0x001ee80000100800 */
[----:B--2---:R0:W-:Y:S01]  /*31a00*/  STL [R1+0x93a4], R23 ;  /* 0x0093a41701007387 */ /* 0x0041e20000100800 */
[----:B----4-:R-:W-:-:S03]  /*31a10*/  @!P0 IMAD.MOV.U32 R2, RZ, RZ, R25 ;  /* 0x000000ffff028224 */ /* 0x010fc600078e0019 */
[----:B------:R-:W2:Y:S04]  /*31a20*/  LDL R25, [R1+0x2f60] ;  /* 0x002f600001197983 */ /* 0x000ea80000100800 */
[----:B0-----:R-:W4:Y:S01]  /*31a30*/  LDL R23, [R1+0x2f84] ;  /* 0x002f840001177983 */ /* 0x001f220000100800 */
[----:B---3--:R-:W-:-:S03]  /*31a40*/  @!P0 IMAD.MOV.U32 R3, RZ, RZ, R24 ;  /* 0x000000ffff038224 */ /* 0x008fc600078e0018 */
[----:B------:R-:W3:Y:S04]  /*31a50*/  LDL R24, [R1+0x2f9c] ;  /* 0x002f9c0001187983 */ /* 0x000ee80000100800 */
[----:B------:R4:W2:Y:S04]  /*31a60*/  @!P0 LDG.E.U8 R22, desc[UR6][R2.64] ;  /* 0x0000000602168981 */ /* 0x0008a8000c1e1100 */
[----:B------:R-:W2:Y:S01]  /*31a70*/  LDL R3, [R1+0x2f48] ;  /* 0x002f480001037983 */ /* 0x000ea20000100800 */
[----:B------:R-:W-:Y:S01]  /*31a80*/  PRMT R21, RZ, 0x7610, R21 ;  /* 0x00007610ff157816 */ /* 0x000fe20000000015 */
[----:B----4-:R-:W-:Y:S01]  /*31a90*/  @!P0 IMAD.MOV.U32 R2, RZ, RZ, R23 ;  /* 0x000000ffff028224 */ /* 0x010fe200078e0017 */
[----:B------:R-:W-:-:S02]  /*31aa0*/  PRMT R20, RZ, 0x7610, R20 ;  /* 0x00007610ff147816 */ /* 0x000fc40000000014 */
[----:B------:R-:W-:Y:S02]  /*31ab0*/  PRMT R19, RZ, 0x7610, R19 ;  /* 0x00007610ff137816 */ /* 0x000fe40000000013 */
[----:B------:R-:W-:Y:S01]  /*31ac0*/  PRMT R18, RZ, 0x7610, R18 ;  /* 0x00007610ff127816 */ /* 0x000fe20000000012 */
[----:B--2---:R0:W2:Y:S02]  /*31ad0*/  @!P0 LDG.E.U8 R21, desc[UR6][R2.64] ;  /* 0x0000000602158981 */ /* 0x0040a4000c1e1100 */
[----:B0-----:R-:W-:Y:S02]  /*31ae0*/  @!P0 IMAD.MOV.U32 R2, RZ, RZ, R28 ;  /* 0x000000ffff028224 */ /* 0x001fe400078e001c */
[----:B------:R-:W-:-:S05]  /*31af0*/  @!P0 IMAD.MOV.U32 R3, RZ, RZ, R29 ;  /* 0x000000ffff038224 */ /* 0x000fca00078e001d */
[----:B------:R0:W4:Y:S02]  /*31b00*/  @!P0 LDG.E.U8 R20, desc[UR6][R2.64] ;  /* 0x0000000602148981 */ /* 0x000124000c1e1100 */
[----:B0-----:R-:W-:Y:S02]  /*31b10*/  @!P0 IMAD.MOV.U32 R2, RZ, RZ, R26 ;  /* 0x000000ffff028224 */ /* 0x001fe400078e001a */
[----:B------:R-:W-:-:S05]  /*31b20*/  @!P0 IMAD.MOV.U32 R3, RZ, RZ, R27 ;  /* 0x000000ffff038224 */ /* 0x000fca00078e001b */
[----:B------:R3:W4:Y:S04]  /*31b30*/  @!P0 LDG.E.U8 R19, desc[UR6][R2.64] ;  /* 0x0000000602138981 */ /* 0x000728000c1e1100 */
[----:B------:R0:W-:Y:S04]  /*31b40*/  STL [R1+0x93dc], R22 ;  /* 0x0093dc1601007387 */ /* 0x0001e80000100800 */
[----:B------:R-:W4:Y:S01]  /*31b50*/  LDL R23, [R1+0x2f68] ;  /* 0x002f680001177983 */ /* 0x000f220000100800 */
[----:B---3--:R-:W-:Y:S02]  /*31b60*/  @!P0 IMAD.MOV.U32 R2, RZ, RZ, R24 ;  /* 0x000000ffff028224 */ /* 0x008fe400078e0018 */
[----:B------:R-:W-:Y:S01]  /*31b70*/  @!P0 IMAD.MOV.U32 R3, RZ, RZ, R25 ;  /* 0x000000ffff038224 */ /* 0x000fe200078e0019 */
[----:B0-----:R-:W3:Y:S04]  /*31b80*/  LDL R22, [R1+0x2fa4] ;  /* 0x002fa40001167983 */ /* 0x001ee80000100800 */
[----:B------:R0:W3:Y:S04]  /*31b90*/  @!P0 LDG.E.U8 R18, desc[UR6][R2.64] ;  /* 0x0000000602128981 */ /* 0x0000e8000c1e1100 */
[----:B--2---:R1:W-:Y:S04]  /*31ba0*/  STL [R1+0x93e0], R21 ;  /* 0x0093e01501007387 */ /* 0x0043e80000100800 */
[----:B----4-:R2:W-:Y:S04]  /*31bb0*/  STL [R1+0x93a8], R20 ;  /* 0x0093a81401007387 */ /* 0x0105e80000100800 */
[----:B------:R-:W4:Y:S04]  /*31bc0*/  LDL R27, [R1+0x2f70] ;  /* 0x002f7000011b7983 */ /* 0x000f280000100800 */
[----:B------:R-:W4:Y:S04]  /*31bd0*/  LDL R26, [R1+0x2fac] ;  /* 0x002fac00011a7983 */ /* 0x000f280000100800 */
[----:B------:R1:W-:Y:S04]  /*31be0*/  STL [R1+0x93ac], R19 ;  /* 0x0093ac1301007387 */ /* 0x0003e80000100800 */
[----:B------:R-:W4:Y:S04]  /*31bf0*/  LDL R25, [R1+0x2f78] ;  /* 0x002f780001197983 */ /* 0x000f280000100800 */
[----:B------:R-:W4:Y:S01]  /*31c00*/  LDL R24, [R1+0x2fb4] ;  /* 0x002fb40001187983 */ /* 0x000f220000100800 */
[----:B0-----:R-:W-:-:S02]  /*31c10*/  @!P0 IMAD.MOV.U32 R3, RZ, RZ, R23 ;  /* 0x000000ffff038224 */ /* 0x001fc400078e0017 */
[----:B---3--:R-:W-:Y:S01]  /*31c20*/  @!P0 IMAD.MOV.U32 R2, RZ, RZ, R22 ;  /* 0x000000ffff028224 */ /* 0x008fe200078e0016 */
[----:B------:R0:W-:Y:S04]  /*31c30*/  STL [R1+0x93e4], R18 ;  /* 0x0093e41201007387 */ /* 0x0001e80000100800 */
[----:B------:R-:W3:Y:S04]  /*31c40*/  LDL R23, [R1+0x2f80] ;  /* 0x002f800001177983 */ /* 0x000ee80000100800 */
[----:B------:R-:W3:Y:S01]  /*31c50*/  LDL R22, [R1+0x2fbc] ;  /* 0x002fbc0001167983 */ /* 0x000ee20000100800 */
[----:B------:R-:W-:-:S02]  /*31c60*/  PRMT R17, RZ, 0x7610, R17 ;  /* 0x00007610ff117816 */ /* 0x000fc40000000011 */
[----:B------:R-:W-:Y:S02]  /*31c70*/  PRMT R16, RZ, 0x7610, R16 ;  /* 0x00007610ff107816 */ /* 0x000fe40000000010 */
[----:B------:R-:W-:Y:S02]  /*31c80*/  PRMT R15, RZ, 0x7610, R15 ;  /* 0x00007610ff0f7816 */ /* 0x000fe4000000000f */
[----:B------:R-:W-:Y:S01]  /*31c90*/  PRMT R14, RZ, 0x7610, R14 ;  /* 0x00007610ff0e7816 */ /* 0x000fe2000000000e */
[----:B-1----:R-:W3:Y:S04]  /*31ca0*/  LDL R21, [R1+0x2f88] ;  /* 0x002f880001157983 */ /* 0x002ee80000100800 */
[----:B------:R4:W3:Y:S04]  /*31cb0*/  @!P0 LDG.E.U8 R17, desc[UR6][R2.64] ;  /* 0x0000000602118981 */ /* 0x0008e8000c1e1100 */
[----:B--2---:R-:W2:Y:S01]  /*31cc0*/  LDL R20, [R1+0x2fc4] ;  /* 0x002fc40001147983 */ /* 0x004ea20000100800 */
[----:B----4-:R-:W-:-:S02]  /*31cd0*/  @!P0 IMAD.MOV.U32 R3, RZ, RZ, R27 ;  /* 0x000000ffff038224 */ /* 0x010fc400078e001b */
[----:B------:R-:W-:-:S05]  /*31ce0*/  @!P0 IMAD.MOV.U32 R2, RZ, RZ, R26 ;  /* 0x000000ffff028224 */ /* 0x000fca00078e001a */
[----:B------:R1:W4:Y:S02]  /*31cf0*/  @!P0 LDG.E.U8 R16, desc[UR6][R2.64] ;  /* 0x0000000602108981 */ /* 0x000324000c1e1100 */
[----:B-1----:R-:W-:Y:S02]  /*31d00*/  @!P0 IMAD.MOV.U32 R3, RZ, RZ, R25 ;  /* 0x000000ffff038224 */ /* 0x002fe400078e0019 */
[----:B------:R-:W-:-:S05]  /*31d10*/  @!P0 IMAD.MOV.U32 R2, RZ, RZ, R24 ;  /* 0x000000ffff028224 */ /* 0x000fca00078e0018 */
[----:B------:R3:W2:Y:S02]  /*31d20*/  @!P0 LDG.E.U8 R15, desc[UR6][R2.64] ;  /* 0x00000006020f8981 */ /* 0x0006a4000c1e1100 */
[----:B---3--:R-:W-:Y:S02]  /*31d30*/  @!P0 IMAD.MOV.U32 R3, RZ, RZ, R23 ;  /* 0x000000ffff038224 */ /* 0x008fe400078e0017 */
[----:B------:R-:W-:-:S05]  /*31d40*/  @!P0 IMAD.MOV.U32 R2, RZ, RZ, R22 ;  /* 0x000000ffff028224 */ /* 0x000fca00078e0016 */
[----:B------:R-:W3:Y:S04]  /*31d50*/  @!P0 LDG.E.U8 R14, desc[UR6][R2.64] ;  /* 0x00000006020e8981 */ /* 0x000ee8000c1e1100 */
[----:B------:R1:W-:Y:S04]  /*31d60*/  STL [R1+0x93cc], R17 ;  /* 0x0093cc1101007387 */ /* 0x0003e80000100800 */
[----:B------:R-:W3:Y:S04]  /*31d70*/  LDL R19, [R1+0x2f90] ;  /* 0x002f900001137983 */ /* 0x000ee80000100800 */
[----:B0-----:R-:W3:Y:S04]  /*31d80*/  LDL R18, [R1+0x2fcc] ;  /* 0x002fcc0001127983 */ /* 0x001ee80000100800 */
[----:B----4-:R0:W-:Y:S04]  /*31d90*/  STL [R1+0x93b0], R16 ;  /* 0x0093b01001007387 */ /* 0x0101e80000100800 */
[----:B-1----:R-:W4:Y:S04]  /*31da0*/  LDL R17, [R1+0x2f98] ;  /* 0x002f980001117983 */ /* 0x002f280000100800 */
[----:B0-----:R-:W4:Y:S04]  /*31db0*/  LDL R16, [R1+0x2fd4] ;  /* 0x002fd40001107983 */ /* 0x001f280000100800 */
[----:B--2---:R0:W-:Y:S04]  /*31dc0*/  STL [R1+0x93b4], R15 ;  /* 0x0093b40f01007387 */ /* 0x0041e80000100800 */
[----:B---3--:R1:W-:Y:S04]  /*31dd0*/  STL [R1+0x93e8], R14 ;  /* 0x0093e80e01007387 */ /* 0x0083e80000100800 */
[----:B0-----:R-:W2:Y:S04]  /*31de0*/  LDL R15, [R1+0x2fa0] ;  /* 0x002fa000010f7983 */ /* 0x001ea80000100800 */
[----:B-1----:R-:W3:Y:S01]  /*31df0*/  LDL R14, [R1+0x2fdc] ;  /* 0x002fdc00010e7983 */ /* 0x002ee20000100800 */
[----:B------:R-:W-:Y:S01]  /*31e00*/  PRMT R13, RZ, 0x7610, R13 ;  /* 0x00007610ff0d7816 */ /* 0x000fe2000000000d */
[----:B------:R-:W-:-:S02]  /*31e10*/  @!P0 IMAD.MOV.U32 R2, RZ, RZ, R20 ;  /* 0x000000ffff028224 */ /* 0x000fc400078e0014 */
[----:B------:R-:W-:Y:S01]  /*31e20*/  @!P0 IMAD.MOV.U32 R3, RZ, RZ, R21 ;  /* 0x000000ffff038224 */ /* 0x000fe200078e0015 */
[----:B------:R-:W-:-:S04]  /*31e30*/  PRMT R12, RZ, 0x7610, R12 ;  /* 0x00007610ff0c7816 */ /* 0x000fc8000000000c */
[----:B------:R0:W3:Y:S02]  /*31e40*/  @!P0 LDG.E.U8 R13, desc[UR6][R2.64] ;  /* 0x00000006020d8981 */ /* 0x0000e4000c1e1100 */
[----:B0-----:R-:W-:Y:S02]  /*31e50*/  @!P0 IMAD.MOV.U32 R2, RZ, RZ, R18 ;  /* 0x000000ffff028224 */ /* 0x001fe400078e0012 */
[----:B------:R-:W-:-:S05]  /*31e60*/  @!P0 IMAD.MOV.U32 R3, RZ, RZ, R19 ;  /* 0x000000ffff038224 */ /* 0x000fca00078e0013 */
[----:B------:R4:W3:Y:S01]  /*31e70*/  @!P0 LDG.E.U8 R12, desc[UR6][R2.64] ;  /* 0x00000006020c8981 */ /* 0x0008e2000c1e1100 */
[----:B------:R-:W-:Y:S02]  /*31e80*/  PRMT R11, RZ, 0x7610, R11 ;  /* 0x00007610ff0b7816 */ /* 0x000fe4000000000b */
[----:B------:R-:W-:Y:S01]  /*31e90*/  PRMT R10, RZ, 0x7610, R10 ;  /* 0x00007610ff0a7816 */ /* 0x000fe2000000000a */
[----:B----4-:R-:W-:Y:S02]  /*31ea0*/  @!P0 IMAD.MOV.U32 R3, RZ, RZ, R17 ;  /* 0x000000ffff038224 */ /* 0x010fe400078e0011 */
[----:B------:R-:W-:-:S05]  /*31eb0*/  @!P0 IMAD.MOV.U32 R2, RZ, RZ, R16 ;  /* 0x000000ffff028224 */ /* 0x000fca00078e0010 */
[----:B------:R2:W4:Y:S02]  /*31ec0*/  @!P0 LDG.E.U8 R11, desc[UR6][R2.64] ;  /* 0x00000006020b8981 */ /* 0x000524000c1e1100 */
[----:B--2---:R-:W-:Y:S02]  /*31ed0*/  @!P0 IMAD.MOV.U32 R3, RZ, RZ, R15 ;  /* 0x000000ffff038224 */ /* 0x004fe400078e000f */
[----:B---3--:R-:W-:-:S05]  /*31ee0*/  @!P0 IMAD.MOV.U32 R2, RZ, RZ, R14 ;  /* 0x000000ffff028224 */ /* 0x008fca00078e000e */
[----:B------:R-:W2:Y:S04]  /*31ef0*/  @!P0 LDG.E.U8 R10, desc[UR6][R2.64] ;  /* 0x00000006020a8981 */ /* 0x000ea8000c1e1100 */
[----:B------:R0:W-:Y:S04]  /*31f00*/  STL [R1+0x93ec], R13 ;  /* 0x0093ec0d01007387 */ /* 0x0001e80000100800 */
[----:B------:R-:W3:Y:S04]  /*31f10*/  LDL R21, [R1+0x2fa8] ;  /* 0x002fa80001157983 */ /* 0x000ee80000100800 */
[----:B------:R-:W3:Y:S04]  /*31f20*/  LDL R20, [R1+0x2fe0] ;  /* 0x002fe00001147983 */ /* 0x000ee80000100800 */
[----:B------:R1:W-:Y:S04]  /*31f30*/  STL [R1+0x93b8], R12 ;  /* 0x0093b80c01007387 */ /* 0x0003e80000100800 */
[----:B------:R-:W3:Y:S04]  /*31f40*/  LDL R19, [R1+0x2fb0] ;  /* 0x002fb00001137983 */ /* 0x000ee80000100800 */
[----:B------:R-:W3:Y:S04]  /*31f50*/  LDL R18, [R1+0x2ffc] ;  /* 0x002ffc0001127983 */ /* 0x000ee80000100800 */
[----:B------:R-:W3:Y:S04]  /*31f60*/  LDL R17, [R1+0x2fb8] ;  /* 0x002fb80001117983 */ /* 0x000ee80000100800 */
[----:B------:R-:W3:Y:S04]  /*31f70*/  LDL R16, [R1+0x2ff8] ;  /* 0x002ff80001107983 */ /* 0x000ee80000100800 */
[----:B----4-:R4:W-:Y:S04]  /*31f80*/  STL [R1+0x93bc], R11 ;  /* 0x0093bc0b01007387 */ /* 0x0109e80000100800 */
[----:B------:R-:W3:Y:S04]  /*31f90*/  LDL R15, [R1+0x2fc0] ;  /* 0x002fc000010f7983 */ /* 0x000ee80000100800 */
[----:B------:R-:W3:Y:S04]  /*31fa0*/  LDL R14, [R1+0x2ff4] ;  /* 0x002ff400010e7983 */ /* 0x000ee80000100800 */
[----:B0-----:R-:W3:Y:S04]  /*31fb0*/  LDL R13, [R1+0x2fc8] ;  /* 0x002fc800010d7983 */ /* 0x001ee80000100800 */
[----:B-1----:R-:W3:Y:S04]  /*31fc0*/  LDL R12, [R1+0x2ff0] ;  /* 0x002ff000010c7983 */ /* 0x002ee80000100800 */
[----:B--2---:R0:W-:Y:S04]  /*31fd0*/  STL [R1+0x93f0], R10 ;  /* 0x0093f00a01007387 */ /* 0x0041e80000100800 */
[----:B----4-:R-:W2:Y:S04]  /*31fe0*/  LDL R11, [R1+0x2fd0] ;  /* 0x002fd000010b7983 */ /* 0x010ea80000100800 */
[----:B0-----:R-:W4:Y:S01]  /*31ff0*/  LDL R10, [R1+0x2fec] ;  /* 0x002fec00010a7983 */ /* 0x001f220000100800 */
[----:B------:R-:W-:Y:S01]  /*32000*/  PRMT R9, RZ, 0x7610, R9 ;  /* 0x00007610ff097816 */ /* 0x000fe20000000009 */
[----:B---3--:R-:W-:-:S02]  /*32010*/  @!P0 IMAD.MOV.U32 R2, RZ, RZ, R20 ;  /* 0x000000ffff028224 */ /* 0x008fc400078e0014 */
[----:B------:R-:W-:Y:S01]  /*32020*/  @!P0 IMAD.MOV.U32 R3, RZ, RZ, R21 ;  /* 0x000000ffff038224 */ /* 0x000fe200078e0015 */
[----:B------:R-:W-:-:S04]  /*32030*/  PRMT R8, RZ, 0x7610, R8 ;  /* 0x00007610ff087816 */ /* 0x000fc80000000008 */
[----:B------:R0:W3:Y:S01]  /*32040*/  @!P0 LDG.E.U8 R9, desc[UR6][R2.64] ;  /* 0x0000000602098981 */ /* 0x0000e2000c1e1100 */
[----:B------:R-:W-:Y:S01]  /*32050*/  PRMT R7, RZ, 0x7610, R7 ;  /* 0x00007610ff077816 */ /* 0x000fe20000000007 */
[----:B0-----:R-:W-:Y:S02]  /*32060*/  @!P0 IMAD.MOV.U32 R2, RZ, RZ, R18 ;  /* 0x000000ffff028224 */ /* 0x001fe400078e0012 */
[----:B------:R-:W-:-:S05]  /*32070*/  @!P0 IMAD.MOV.U32 R3, RZ, RZ, R19 ;  /* 0x000000ffff038224 */ /* 0x000fca00078e0013 */
[----:B------:R0:W3:Y:S01]  /*32080*/  @!P0 LDG.E.U8 R8, desc[UR6][R2.64] ;  /* 0x0000000602088981 */ /* 0x0000e2000c1e1100 */
[----:B------:R-:W-:Y:S01]  /*32090*/  PRMT R6, RZ, 0x7610, R6 ;  /* 0x00007610ff067816 */ /* 0x000fe20000000006 */
[----:B0-----:R-:W-:Y:S02]  /*320a0*/  @!P0 IMAD.MOV.U32 R2, RZ, RZ, R16 ;  /* 0x000000ffff028224 */ /* 0x001fe400078e0010 */
[----:B------:R-:W-:-:S05]  /*320b0*/  @!P0 IMAD.MOV.U32 R3, RZ, RZ, R17 ;  /* 0x000000ffff038224 */ /* 0x000fca00078e0011 */
[----:B------:R0:W3:Y:S01]  /*320c0*/  @!P0 LDG.E.U8 R7, desc[UR6][R2.64] ;  /* 0x0000000602078981 */ /* 0x0000e2000c1e1100 */
[----:B------:R-:W-:Y:S02]  /*320d0*/  PRMT R5, RZ, 0x7610, R5 ;  /* 0x00007610ff057816 */ /* 0x000fe40000000005 */
[----:B------:R-:W-:Y:S01]  /*320e0*/  PRMT R4, RZ, 0x7610, R4 ;  /* 0x00007610ff047816 */ /* 0x000fe20000000004 */
[----:B0-----:R-:W-:Y:S02]  /*320f0*/  @!P0 IMAD.MOV.U32 R3, RZ, RZ, R15 ;  /* 0x000000ffff038224 */ /* 0x001fe400078e000f */
[----:B------:R-:W-:-:S05]  /*32100*/  @!P0 IMAD.MOV.U32 R2, RZ, RZ, R14 ;  /* 0x000000ffff028224 */ /* 0x000fca00078e000e */
[----:B------:R0:W3:Y:S02]  /*32110*/  @!P0 LDG.E.U8 R6, desc[UR6][R2.64] ;  /* 0x0000000602068981 */ /* 0x0000e4000c1e1100 */
[----:B0-----:R-:W-:Y:S02]  /*32120*/  @!P0 IMAD.MOV.U32 R2, RZ, RZ, R12 ;  /* 0x000000ffff028224 */ /* 0x001fe400078e000c */
[----:B------:R-:W-:-:S05]  /*32130*/  @!P0 IMAD.MOV.U32 R3, RZ, RZ, R13 ;  /* 0x000000ffff038224 */ /* 0x000fca00078e000d */
[----:B------:R2:W3:Y:S02]  /*32140*/  @!P0 LDG.E.U8 R5, desc[UR6][R2.64] ;  /* 0x0000000602058981 */ /* 0x0004e4000c1e1100 */
[----:B--2---:R-:W-:Y:S02]  /*32150*/  @!P0 IMAD.MOV.U32 R3, RZ, RZ, R11 ;  /* 0x000000ffff038224 */ /* 0x004fe400078e000b */
[----:B----4-:R-:W-:-:S05]  /*32160*/  @!P0 IMAD.MOV.U32 R2, RZ, RZ, R10 ;  /* 0x000000ffff028224 */ /* 0x010fca00078e000a */
[----:B------:R0:W2:Y:S04]  /*32170*/  @!P0 LDG.E.U8 R4, desc[UR6][R2.64] ;  /* 0x0000000602048981 */ /* 0x0000a8000c1e1100 */
[----:B0-----:R-:W0:Y:S04]  /*32180*/  LDS.U8 R3, [R0+UR4] ;  /* 0x0000000400037984 */ /* 0x001e280008000000 */
[----:B------:R-:W1:Y:S04]  /*32190*/  LDS.U8 R2, [R0+UR4+0x208] ;  /* 0x0002080400027984 */ /* 0x000e680008000000 */
[----:B---3--:R-:W-:Y:S04]  /*321a0*/  STL [R1+0x93f4], R9 ;  /* 0x0093f40901007387 */ /* 0x008fe80000100800 */
[----:B------:R-:W-:Y:S04]  /*321b0*/  STL [R1+0x93c0], R8 ;  /* 0x0093c00801007387 */ /* 0x000fe80000100800 */
[----:B------:R-:W-:Y:S04]  /*321c0*/  STL [R1+0x93c4], R7 ;  /* 0x0093c40701007387 */ /* 0x000fe80000100800 */
[----:B------:R-:W-:Y:S04]  /*321d0*/  STL [R1+0x93f8], R6 ;  /* 0x0093f80601007387 */ /* 0x000fe80000100800 */
[----:B------:R-:W-:Y:S04]  /*321e0*/  STL [R1+0x93fc], R5 ;  /* 0x0093fc0501007387 */ /* 0x000fe80000100800 */
[----:B--2---:R-:W-:Y:S04]  /*321f0*/  STL [R1+0x93c8], R4 ;  /* 0x0093c80401007387 */ /* 0x004fe80000100800 */
[----:B0-----:R-:W-:Y:S04]  /*32200*/  STL [R1+0x9400], R3 ;  /* 0x0094000301007387 */ /* 0x001fe80000100800 */
[----:B-1----:R-:W-:Y:S04]  /*32210*/  STL [R1+0x9404], R2 ;  /* 0x0094040201007387 */ /* 0x002fe80000100800 */
[----:B------:R-:W0:Y:S04]  /*32220*/  LDS.U8 R2, [R0+UR4+0x8] ;  /* 0x0000080400027984 */ /* 0x000e280008000000 */
[----:B------:R-:W1:Y:S04]  /*32230*/  LDS.U8 R3, [R0+UR4+0x200] ;  /* 0x0002000400037984 */ /* 0x000e680008000000 */
[----:B------:R-:W2:Y:S04]  /*32240*/  LDS.U8 R4, [R0+UR4+0x2000] ;  /* 0x0020000400047984 */ /* 0x000ea80008000000 */
[----:B0-----:R-:W-:Y:S04]  /*32250*/  STL [R1+0x1fc], R2 ;  /* 0x0001fc0201007387 */ /* 0x001fe80000100800 */
[----:B------:R-:W0:Y:S04]  /*32260*/  LDS.U8 R2, [R0+UR4+0x2208] ;  /* 0x0022080400027984 */ /* 0x000e280008000000 */
[----:B-1----:R-:W-:Y:S04]  /*32270*/  STL [R1+0x1f8], R3 ;  /* 0x0001f80301007387 */ /* 0x002fe80000100800 */
[----:B------:R-:W1:Y:S04]  /*32280*/  LDS.U8 R3, [R0+UR4+0x2008] ;  /* 0x0020080400037984 */ /* 0x000e680008000000 */
[----:B--2---:R-:W-:Y:S04]  /*32290*/  STL [R1+0x21ec], R4 ;  /* 0x0021ec0401007387 */ /* 0x004fe80000100800 */
        /* <DEDUP_REMOVED lines=45> */
[----:B-1----:R1:W-:Y:S04]  /*32570*/  STL [R1+0x2360], R3 ;  /* 0x0023600301007387 */ /* 0x0023e80000100800 */
[----:B--2---:R-:W-:Y:S04]  /*32580*/  STL [R1+0x236c], R4 ;  /* 0x00236c0401007387 */ /* 0x004fe80000100800 */
[----:B------:R-:W2:Y:S04]  /*32590*/  LDS.U8 R4, [R0+UR4+0x2188] ;  /* 0x0021880400047984 */ /* 0x000ea80008000000 */
[----:B0-----:R-:W-:Y:S04]  /*325a0*/  STL [R1+0x2368], R2 ;  /* 0x0023680201007387 */ /* 0x001fe80000100800 */
[----:B------:R-:W0:Y:S01]  /*325b0*/  LDS.U8 R2, [R0+UR4+0x2380] ;  /* 0x0023800400027984 */ /* 0x000e220008000000 */
[----:B-1----:R-:W-:-:S03]  /*325c0*/  LOP3.LUT R3, R0, 0x10, RZ, 0x3c, !PT ;  /* 0x0000001000037812 */ /* 0x002fc600078e3cff */
[----:B------:R-:W-:Y:S04]  /*325d0*/  STL [R1+0x5458], R0 ;  /* 0x0054580001007387 */ /* 0x000fe80000100800 */
[----:B--2---:R-:W-:Y:S04]  /*325e0*/  STL [R1+0x2374], R4 ;  /* 0x0023740401007387 */ /* 0x004fe80000100800 */
[----:B------:R-:W1:Y:S04]  /*325f0*/  LDS.U8 R4, [R3+UR4+0x400] ;  /* 0x0004000403047984 */ /* 0x000e680008000000 */
[----:B------:R-:W2:Y:S04]  /*32600*/  LDS.U8 R0, [R3+UR4+0x608] ;  /* 0x0006080403007984 */ /* 0x000ea80008000000 */
[----:B------:R-:W-:Y:S04]  /*32610*/  LDS.U8 R5, [R3+UR4+0x508] ;  /* 0x0005080403057984 */ /* 0x000fe80008000000 */
        /* <DEDUP_REMOVED lines=27> */
[----:B--2---:R-:W-:Y:S04]  /*327d0*/  STL [R1+0x3088], R0 ;  /* 0x0030880001007387 */ /* 0x004fe80000100800 */
[----:B------:R-:W1:Y:S04]  /*327e0*/  LDS.U8 R4, [R3+UR4+0x2680] ;  /* 0x0026800403047984 */ /* 0x000e680008000000 */
[----:B------:R-:W2:Y:S04]  /*327f0*/  LDS.U8 R0, [R3+UR4+0x500] ;  /* 0x0005000403007984 */ /* 0x000ea80008000000 */
[----:B0-----:R0:W-:Y:S04]  /*32800*/  STL [R1+0x3094], R2 ;  /* 0x0030940201007387 */ /* 0x0011e80000100800 */
[----:B0-----:R-:W3:Y:S04]  /*32810*/  LDL R2, [R1+0xb4] ;  /* 0x0000b40001027983 */ /* 0x001ee80000100800 */
[----:B-1----:R-:W-:Y:S04]  /*32820*/  STL [R1+0x3090], R4 ;  /* 0x0030900401007387 */ /* 0x002fe80000100800 */
[----:B------:R-:W0:Y:S04]  /*32830*/  LDS.U8 R4, [R3+UR4+0x708] ;  /* 0x0007080403047984 */ /* 0x000e280008000000 */
[----:B--2---:R-:W-:Y:S04]  /*32840*/  STL [R1+0x30fc], R0 ;  /* 0x0030fc0001007387 */ /* 0x004fe80000100800 */
[----:B------:R-:W1:Y:S04]  /*32850*/  LDS.U8 R0, [R3+UR4+0x700] ;  /* 0x0007000403007984 */ /* 0x000e680008000000 */
[----:B0-----:R-:W-:Y:S04]  /*32860*/  STL [R1+0x30f8], R4 ;  /* 0x0030f80401007387 */ /* 0x001fe80000100800 */
[----:B------:R-:W0:Y:S04]  /*32870*/  LDS.U8 R4, [R3+UR4+0x2500] ;  /* 0x0025000403047984 */ /* 0x000e280008000000 */
[----:B------:R-:W-:Y:S04]  /*32880*/  STL [R1+0x3104], R5 ;  /* 0x0031040501007387 */ /* 0x000fe80000100800 */
[----:B------:R-:W2:Y:S04]  /*32890*/  LDS.U8 R5, [R3+UR4+0x2708] ;  /* 0x0027080403057984 */ /* 0x000ea80008000000 */
[----:B-1----:R-:W-:Y:S04]  /*328a0*/  STL [R1+0x3100], R0 ;  /* 0x0031000001007387 */ /* 0x002fe80000100800 */
[----:B------:R-:W1:Y:S04]  /*328b0*/  LDS.U8 R0, [R3+UR4+0x2508] ;  /* 0x0025080403007984 */ /* 0x000e680008000000 */
[----:B0-----:R-:W-:Y:S04]  /*328c0*/  STL [R1+0x310c], R4 ;  /* 0x00310c0401007387 */ /* 0x001fe80000100800 */
[----:B------:R-:W0:Y:S04]  /*328d0*/  LDS.U8 R4, [R3+UR4+0x2700] ;  /* 0x0027000403047984 */ /* 0x000e280008000000 */
[----:B--2---:R-:W-:Y:S04]  /*328e0*/  STL [R1+0x3108], R5 ;  /* 0x0031080501007387 */ /* 0x004fe80000100800 */
        /* <DEDUP_REMOVED lines=16> */
[----:B--2---:R-:W-:Y:S04]  /*329f0*/  STL [R1+0x3194], R5 ;  /* 0x0031940501007387 */ /* 0x004fe80000100800 */
[----:B-1----:R-:W-:Y:S04]  /*32a00*/  STL [R1+0x3190], R0 ;  /* 0x0031900001007387 */ /* 0x002fe80000100800 */
[----:B---3--:R-:W0:Y:S04]  /*32a10*/  LDS.U8 R4, [R2+UR4] ;  /* 0x0000000402047984 */ /* 0x008e280008000000 */
        /* <DEDUP_REMOVED lines=28> */
[----:B-1----:R-:W-:Y:S04]  /*32be0*/  STL [R1+0x2288], R3 ;  /* 0x0022880301007387 */ /* 0x002fe80000100800 */
[----:B------:R-:W0:Y:S04]  /*32bf0*/  LDS.U8 R4, [R2+UR4+0x2280] ;  /* 0x0022800402047984 */ /* 0x000e280008000000 */
[----:B------:R-:W1:Y:S04]  /*32c00*/  LDS.U8 R3, [R2+UR4+0x100] ;  /* 0x0001000402037984 */ /* 0x000e680008000000 */
[----:B--2---:R2:W-:Y:S04]  /*32c10*/  STL [R1+0x2294], R0 ;  /* 0x0022940001007387 */ /* 0x0045e80000100800 */
[----:B--2---:R-:W2:Y:S04]  /*32c20*/  LDL R0, [R1+0xb0] ;  /* 0x0000b00001007983 */ /* 0x004ea80000100800 */
[----:B0-----:R-:W-:Y:S04]  /*32c30*/  STL [R1+0x2290], R4 ;  /* 0x0022900401007387 */ /* 0x001fe80000100800 */
[----:B------:R-:W0:Y:S04]  /*32c40*/  LDS.U8 R4, [R2+UR4+0x308] ;  /* 0x0003080402047984 */ /* 0x000e280008000000 */
[----:B-1----:R-:W-:Y:S04]  /*32c50*/  STL [R1+0x22fc], R3 ;  /* 0x0022fc0301007387 */ /* 0x002fe80000100800 */
[----:B------:R-:W1:Y:S04]  /*32c60*/  LDS.U8 R3, [R2+UR4+0x108] ;  /* 0x0001080402037984 */ /* 0x000e680008000000 */
[----:B0-----:R-:W-:Y:S04]  /*32c70*/  STL [R1+0x22f8], R4 ;  /* 0x0022f80401007387 */ /* 0x001fe80000100800 */
[----:B------:R-:W0:Y:S04]  /*32c80*/  LDS.U8 R4, [R2+UR4+0x2100] ;  /* 0x0021000402047984 */ /* 0x000e280008000000 */
[----:B-1----:R-:W-:Y:S04]  /*32c90*/  STL [R1+0x2304], R3 ;  /* 0x0023040301007387 */ /* 0x002fe80000100800 */
[----:B------:R-:W1:Y:S04]  /*32ca0*/  LDS.U8 R3, [R2+UR4+0x2308] ;  /* 0x0023080402037984 */ /* 0x000e680008000000 */
[----:B------:R-:W-:Y:S04]  /*32cb0*/  STL [R1+0x2300], R5 ;  /* 0x0023000501007387 */ /* 0x000fe80000100800 */
[----:B------:R-:W3:Y:S04]  /*32cc0*/  LDS.U8 R5, [R2+UR4+0x2108] ;  /* 0x0021080402057984 */ /* 0x000ee80008000000 */
[----:B0-----:R-:W-:Y:S04]  /*32cd0*/  STL [R1+0x230c], R4 ;  /* 0x00230c0401007387 */ /* 0x001fe80000100800 */
[----:B------:R-:W0:Y:S04]  /*32ce0*/  LDS.U8 R4, [R2+UR4+0x2300] ;  /* 0x0023000402047984 */ /* 0x000e280008000000 */
[----:B-1----:R-:W-:Y:S04]  /*32cf0*/  STL [R1+0x2308], R3 ;  /* 0x0023080301007387 */ /* 0x002fe80000100800 */
[----:B------:R-:W1:Y:S04]  /*32d00*/  LDS.U8 R3, [R2+UR4+0x180] ;  /* 0x0001800402037984 */ /* 0x000e680008000000 */
[----:B---3--:R-:W-:Y:S04]  /*32d10*/  STL [R1+0x2314], R5 ;  /* 0x0023140501007387 */ /* 0x008fe80000100800 */
        /* <DEDUP_REMOVED lines=11> */
[----:B------:R-:W4:Y:S04]  /*32dd0*/  LDS.U8 R2, [R2+UR4+0x2380] ;  /* 0x0023800402027984 */ /* 0x000f280008000000 */
[----:B---3--:R-:W-:Y:S04]  /*32de0*/  STL [R1+0x238c], R5 ;  /* 0x00238c0501007387 */ /* 0x008fe80000100800 */
[----:B0-----:R-:W-:Y:S04]  /*32df0*/  STL [R1+0x2388], R4 ;  /* 0x0023880401007387 */ /* 0x001fe80000100800 */
[----:B-1----:R-:W-:Y:S04]  /*32e00*/  STL [R1+0x2394], R3 ;  /* 0x0023940301007387 */ /* 0x002fe80000100800 */
[----:B----4-:R-:W-:Y:S04]  /*32e10*/  STL [R1+0x2390], R2 ;  /* 0x0023900201007387 */ /* 0x010fe80000100800 */
[----:B--2---:R-:W0:Y:S04]  /*32e20*/  LDS.U8 R4, [R0+UR4+0x400] ;  /* 0x0004000400047984 */ /* 0x004e280008000000 */
        /* <DEDUP_REMOVED lines=34> */
[----:B-1----:R-:W-:Y:S04]  /*33050*/  STL [R1+0x311c], R3 ;  /* 0x00311c0301007387 */ /* 0x002fe80000100800 */
[----:B------:R-:W0:Y:S04]  /*33060*/  LDS.U8 R4, [R0+UR4+0x508] ;  /* 0x0005080400047984 */ /* 0x000e280008000000 */
        /* <DEDUP_REMOVED lines=26> */
[----:B0-----:R-:W-:Y:S04]  /*33210*/  STL [R1+0x31b4], R4 ;  /* 0x0031b40401007387 */ /* 0x001fe80000100800 */
[----:B-1----:R-:W-:Y:S04]  /*33220*/  STL [R1+0x31b0], R3 ;  /* 0x0031b00301007387 */ /* 0x002fe80000100800 */
[----:B--2---:R-:W0:Y:S04]  /*33230*/  LDS.U8 R0, [R2+UR4] ;  /* 0x0000000402007984 */ /* 0x004e280008000000 */
        /* <DEDUP_REMOVED lines=26> */
[----:B------:R-:W-:Y:S04]  /*333e0*/  LDS.U8 R3, [R2+UR4+0x2088] ;  /* 0x0020880402037984 */ /* 0x000fe80008000000 */
[----:B0-----:R-:W-:Y:S04]  /*333f0*/  STL [R1+0x22ac], R0 ;  /* 0x0022ac0001007387 */ /* 0x001fe80000100800 */
[----:B------:R-:W0:Y:S04]  /*33400*/  LDS.U8 R0, [R2+UR4+0x2280] ;  /* 0x0022800402007984 */ /* 0x000e280008000000 */
[----:B-1----:R-:W-:Y:S04]  /*33410*/  STL [R1+0x22a8], R4 ;  /* 0x0022a80401007387 */ /* 0x002fe80000100800 */
[----:B------:R-:W1:Y:S04]  /*33420*/  LDS.U8 R4, [R2+UR4+0x100] ;  /* 0x0001000402047984 */ /* 0x000e680008000000 */
[----:B0-----:R0:W-:Y:S04]  /*33430*/  STL [R1+0x89c0], R0 ;  /* 0x0089c00001007387 */ /* 0x0011e80000100800 */
[----:B------:R-:W-:Y:S04]  /*33440*/  STL [R1+0x22b4], R3 ;  /* 0x0022b40301007387 */ /* 0x000fe80000100800 */
[----:B------:R-:W2:Y:S04]  /*33450*/  LDS.U8 R3, [R2+UR4+0x308] ;  /* 0x0003080402037984 */ /* 0x000ea80008000000 */
        /* <DEDUP_REMOVED lines=25> */
[----:B------:R-:W4:Y:S04]  /*335f0*/  LDS.U8 R2, [R2+UR4+0x2380] ;  /* 0x0023800402027984 */ /* 0x000f280008000000 */
[----:B--2---:R-:W-:Y:S04]  /*33600*/  STL [R1+0x23ac], R5 ;  /* 0x0023ac0501007387 */ /* 0x004fe80000100800 */
[----:B-1----:R-:W-:Y:S04]  /*33610*/  STL [R1+0x23a8], R3 ;  /* 0x0023a80301007387 */ /* 0x002fe80000100800 */
[----:B0-----:R-:W-:Y:S04]  /*33620*/  STL [R1+0x23b8], R4 ;  /* 0x0023b80401007387 */ /* 0x001fe80000100800 */
[----:B----4-:R-:W-:Y:S04]  /*33630*/  STL [R1+0x23b4], R2 ;  /* 0x0023b40201007387 */ /* 0x010fe80000100800 */
[----:B---3--:R-:W0:Y:S04]  /*33640*/  LDS.U8 R3, [R0+UR4+0x400] ;  /* 0x0004000400037984 */ /* 0x008e280008000000 */
        /* <DEDUP_REMOVED lines=104> */
[----:B------:R-:W-:Y:S04]  /*33cd0*/  STL [R1+0x2344], R5 ;  /* 0x0023440501007387 */ /* 0x000fe80000100800 */
[----:B------:R-:W3:Y:S04]  /*33ce0*/  LDS.U8 R5, [R2+UR4+0x2308] ;  /* 0x0023080402057984 */ /* 0x000ee80008000000 */
[----:B-1----:R-:W-:Y:S04]  /*33cf0*/  STL [R1+0x2340], R4 ;  /* 0x0023400401007387 */ /* 0x002fe80000100800 */
[----:B------:R-:W1:Y:S04]  /*33d00*/  LDS.U8 R4, [R2+UR4+0x2108] ;  /* 0x0021080402047984 */ /* 0x000e680008000000 */
[----:B0-----:R-:W-:Y:S04]  /*33d10*/  STL [R1+0x234c], R3 ;  /* 0x00234c0301007387 */ /* 0x001fe80000100800 */
[----:B------:R-:W0:Y:S04]  /*33d20*/  LDS.U8 R3, [R2+UR4+0x2300] ;  /* 0x0023000402037984 */ /* 0x000e280008000000 */
[----:B---3--:R-:W-:Y:S04]  /*33d30*/  STL [R1+0x2348], R5 ;  /* 0x0023480501007387 */ /* 0x008fe80000100800 */
        /* <DEDUP_REMOVED lines=16> */
[----:B---3--:R-:W-:Y:S04]  /*33e40*/  STL [R1+0x23d8], R5 ;  /* 0x0023d80501007387 */ /* 0x008fe80000100800 */
[----:B-1----:R-:W-:Y:S04]  /*33e50*/  STL [R1+0x23d4], R4 ;  /* 0x0023d40401007387 */ /* 0x002fe80000100800 */
[----:B--2---:R-:W0:Y:S04]  /*33e60*/  LDS.U8 R3, [R0+UR4+0x400] ;  /* 0x0004000400037984 */ /* 0x004e280008000000 */
        /* <DEDUP_REMOVED lines=43> */
[----:B------:R-:W2:Y:S04]  /*34120*/  LDL.LU R9, [R1+0x1f4] ;  /* 0x0001f40001097983 */ /* 0x000ea80000300800 */
[----:B------:R-:W-:Y:S04]  /*34130*/  LDS.U8 R4, [R0+UR4+0x580] ;  /* 0x0005800400047984 */ /* 0x000fe80008000000 */
[----:B0-----:R-:W-:Y:S04]  /*34140*/  STL [R1+0x3168], R3 ;  /* 0x0031680301007387 */ /* 0x001fe80000100800 */
[----:B------:R-:W3:Y:S04]  /*34150*/  LDL.LU R10, [R1+0x1f0] ;  /* 0x0001f000010a7983 */ /* 0x000ee80000300800 */
[----:B-1----:R-:W-:Y:S04]  /*34160*/  STL [R1+0x3174], R2 ;  /* 0x0031740201007387 */ /* 0x002fe80000100800 */
[----:B------:R-:W0:Y:S04]  /*34170*/  LDS.U8 R2, [R0+UR4+0x2700] ;  /* 0x0027000400027984 */ /* 0x000e280008000000 */
[----:B------:R-:W4:Y:S04]  /*34180*/  LDL.LU R11, [R1+0x1c0] ;  /* 0x0001c000010b7983 */ /* 0x000f280000300800 */
        /* <DEDUP_REMOVED lines=17> */
[----:B------:R-:W1:Y:S04]  /*342a0*/  LDS.U8 R3, [R0+UR4+0x788] ;  /* 0x0007880400037984 */ /* 0x000e680008000000 */
[----:B0-----:R-:W-:Y:S04]  /*342b0*/  STL [R1+0x3170], R2 ;  /* 0x0031700201007387 */ /* 0x001fe80000100800 */
[----:B------:R-:W0:Y:S04]  /*342c0*/  LDS.U8 R2, [R0+UR4+0x588] ;  /* 0x0005880400027984 */ /* 0x000e280008000000 */
[----:B------:R-:W-:Y:S04]  /*342d0*/  STL [R1+0x31dc], R4 ;  /* 0x0031dc0401007387 */ /* 0x000fe80000100800 */
[----:B------:R-:W0:Y:S04]  /*342e0*/  LDS.U8 R4, [R0+UR4+0x780] ;  /* 0x0007800400047984 */ /* 0x000e280008000000 */
[----:B-1----:R-:W-:Y:S04]  /*342f0*/  STL [R1+0x31d8], R3 ;  /* 0x0031d80301007387 */ /* 0x002fe80000100800 */
[----:B------:R-:W-:Y:S04]  /*34300*/  LDS.U8 R3, [R0+UR4+0x2788] ;  /* 0x0027880400037984 */ /* 0x000fe80008000000 */
[----:B0-----:R-:W-:Y:S04]  /*34310*/  STL [R1+0x31e4], R2 ;  /* 0x0031e40201007387 */ /* 0x001fe80000100800 */
[----:B------:R-:W0:Y:S04]  /*34320*/  LDS.U8 R2, [R0+UR4+0x2580] ;  /* 0x0025800400027984 */ /* 0x000e280008000000 */
[----:B------:R-:W-:Y:S04]  /*34330*/  STL [R1+0x31e0], R4 ;  /* 0x0031e00401007387 */ /* 0x000fe80000100800 */
[----:B0-----:R-:W-:Y:S04]  /*34340*/  STL [R1+0x31ec], R2 ;  /* 0x0031ec0201007387 */ /* 0x001fe80000100800 */
[----:B------:R-:W0:Y:S04]  /*34350*/  LDS.U8 R2, [R0+UR4+0x2588] ;  /* 0x0025880400027984 */ /* 0x000e280008000000 */
[----:B------:R-:W1:Y:S04]  /*34360*/  LDS.U8 R0, [R0+UR4+0x2780] ;  /* 0x0027800400007984 */ /* 0x000e680008000000 */
[----:B------:R-:W-:Y:S04]  /*34370*/  STL [R1+0x31e8], R3 ;  /* 0x0031e80301007387 */ /* 0x000fe80000100800 */
[----:B0-----:R0:W-:Y:S04]  /*34380*/  STL [R1+0x31f4], R2 ;  /* 0x0031f40201007387 */ /* 0x0011e80000100800 */
[----:B-1----:R-:W-:Y:S01]  /*34390*/  STL [R1+0x31f0], R0 ;  /* 0x0031f00001007387 */ /* 0x002fe20000100800 */
[----:B------:R-:W1:Y:S01]  /*343a0*/  S2R R17, SR_TID.X ;  /* 0x0000000000117919 */ /* 0x000e620000002100 */
[----:B------:R-:W-:Y:S06]  /*343b0*/  BAR.SYNC.DEFER_BLOCKING 0x0 ;  /* 0x0000000000007b1d */ /* 0x000fec0000010000 */
[----:B0-----:R-:W2:Y:S04]  /*343c0*/  LDL.LU R2, [R1+0xfc] ;  /* 0x0000fc0001027983 */ /* 0x001ea80000300800 */
[----:B--2---:R0:W-:Y:S04]  /*343d0*/  STL [R1+0x9408], R2 ;  /* 0x0094080201007387 */ /* 0x0041e80000100800 */
[----:B0-----:R-:W2:Y:S04]  /*343e0*/  LDL.LU R2, [R1+0x100] ;  /* 0x0001000001027983 */ /* 0x001ea80000300800 */
[----:B--2---:R0:W-:Y:S04]  /*343f0*/  STL [R1+0x940c], R2 ;  /* 0x00940c0201007387 */ /* 0x0041e80000100800 */
[----:B0-----:R-:W2:Y:S01]  /*34400*/  LDL.LU R2, [R1+0x10c] ;  /* 0x00010c0001027983 */ /* 0x001ea20000300800 */
[----:B-1----:R-:W-:-:S05]  /*34410*/  LOP3.LUT R17, R17, 0x3f, RZ, 0xc0, !PT ;  /* 0x0000003f11117812 */ /* 0x002fca00078ec0ff */
[----:B------:R-:W-:Y:S04]  /*34420*/  STS.U8 [R17+UR4], R9 ;  /* 0x0000000911007988 */ /* 0x000fe80008000004 */
[----:B---3--:R-:W-:Y:S04]  /*34430*/  STS.U8 [R17+UR4+0x40], R10 ;  /* 0x0000400a11007988 */ /* 0x008fe80008000004 */
[----:B----4-:R-:W-:Y:S04]  /*34440*/  STS.U8 [R17+UR4+0x100], R11 ;  /* 0x0001000b11007988 */ /* 0x010fe80008000004 */
        /* <DEDUP_REMOVED lines=11> */
[----:B--2---:R0:W-:Y:S04]  /*34500*/  STL [R1+0x9410], R2 ;  /* 0x0094100201007387 */ /* 0x0041e80000100800 */
[----:B0-----:R-:W2:Y:S04]  /*34510*/  LDL.LU R2, [R1+0x110] ;  /* 0x0001100001027983 */ /* 0x001ea80000300800 */
[----:B------:R-:W3:Y:S04]  /*34520*/  LDL.LU R3, [R1+0xf0] ;  /* 0x0000f00001037983 */ /* 0x000ee80000300800 */
[----:B------:R-:W4:Y:S04]  /*34530*/  LDL.LU R5, [R1+0xec] ;  /* 0x0000ec0001057983 */ /* 0x000f280000300800 */
[----:B------:R-:W3:Y:S04]  /*34540*/  LDL.LU R6, [R1+0xe0] ;  /* 0x0000e00001067983 */ /* 0x000ee80000300800 */
[----:B------:R-:W3:Y:S04]  /*34550*/  LDL.LU R9, [R1+0xdc] ;  /* 0x0000dc0001097983 */ /* 0x000ee80000300800 */
[----:B------:R-:W3:Y:S04]  /*34560*/  LDL.LU R10, [R1+0xd0] ;  /* 0x0000d000010a7983 */ /* 0x000ee80000300800 */
[----:B------:R-:W3:Y:S04]  /*34570*/  LDL.LU R13, [R1+0xcc] ;  /* 0x0000cc00010d7983 */ /* 0x000ee80000300800 */
[----:B------:R-:W-:Y:S04]  /*34580*/  STS.U8 [R17+UR4+0x700], R24 ;  /* 0x0007001811007988 */ /* 0x000fe80008000004 */
[----:B------:R-:W3:Y:S04]  /*34590*/  LDL.LU R14, [R1+0xc0] ;  /* 0x0000c000010e7983 */ /* 0x000ee80000300800 */
[----:B------:R0:W-:Y:S04]  /*345a0*/  STS.U8 [R17+UR4+0x740], R25 ;  /* 0x0007401911007988 */ /* 0x0001e80008000004 */
[----:B------:R-:W3:Y:S04]  /*345b0*/  LDL.LU R18, [R1+0x9c] ;  /* 0x00009c0001127983 */ /* 0x000ee80000300800 */
[----:B------:R1:W-:Y:S04]  /*345c0*/  STS.U8 [R17+UR4+0x800], R26 ;  /* 0x0008001a11007988 */ /* 0x0003e80008000004 */
[----:B------:R-:W3:Y:S04]  /*345d0*/  LDL.LU R21, [R1+0x90] ;  /* 0x0000900001157983 */ /* 0x000ee80000300800 */
[----:B------:R-:W-:Y:S04]  /*345e0*/  STS.U8 [R17+UR4+0x840], R27 ;  /* 0x0008401b11007988 */ /* 0x000fe80008000004 */
[----:B------:R-:W3:Y:S04]  /*345f0*/  LDL.LU R22, [R1+0x8c] ;  /* 0x00008c0001167983 */ /* 0x000ee80000300800 */
[----:B------:R-:W-:Y:S04]  /*34600*/  STS.U8 [R17+UR4+0x900], R28 ;  /* 0x0009001c11007988 */ /* 0x000fe80008000004 */
[----:B------:R1:W-:Y:S04]  /*34610*/  STS.U8 [R17+UR4+0x940], R29 ;  /* 0x0009401d11007988 */ /* 0x0003e80008000004 */
[----:B0-----:R-:W3:Y:S04]  /*34620*/  LDL.LU R25, [R1+0x80] ;  /* 0x0000800001197983 */ /* 0x001ee80000300800 */
[----:B-1----:R-:W3:Y:S04]  /*34630*/  LDL.LU R26, [R1+0x7c] ;  /* 0x00007c00011a7983 */ /* 0x002ee80000300800 */
        /* <DEDUP_REMOVED lines=14> */
[----:B------:R-:W3:Y:S04]  /*34720*/  LDL.LU R28, [R1] ;  /* 0x00000000011c7983 */ /* 0x000ee80000300800 */
[----:B--2---:R0:W-:Y:S04]  /*34730*/  STS.U8 [R17+UR4+0xa00], R2 ;  /* 0x000a000211007988 */ /* 0x0041e80008000004 */
[----:B0-----:R-:W2:Y:S04]  /*34740*/  LDL.LU R2, [R1+0x9410] ;  /* 0x0094100001027983 */ /* 0x001ea80000300800 */
[----:B--2---:R0:W-:Y:S04]  /*34750*/  STS.U8 [R17+UR4+0xa40], R2 ;  /* 0x000a400211007988 */ /* 0x0041e80008000004 */
[----:B0-----:R-:W2:Y:S04]  /*34760*/  LDL.LU R2, [R1+0x940c] ;  /* 0x00940c0001027983 */ /* 0x001ea80000300800 */
[----:B--2---:R0:W-:Y:S04]  /*34770*/  STS.U8 [R17+UR4+0xb00], R2 ;  /* 0x000b000211007988 */ /* 0x0041e80008000004 */
[----:B0-----:R-:W2:Y:S04]  /*34780*/  LDL.LU R2, [R1+0x9408] ;  /* 0x0094080001027983 */ /* 0x001ea80000300800 */
[----:B--2---:R0:W-:Y:S04]  /*34790*/  STS.U8 [R17+UR4+0xb40], R2 ;  /* 0x000b400211007988 */ /* 0x0041e80008000004 */
[----:B---3--:R1:W-:Y:S04]  /*347a0*/  STS.U8 [R17+UR4+0xc00], R3 ;  /* 0x000c000311007988 */ /* 0x0083e80008000004 */
[----:B----4-:R2:W-:Y:S04]  /*347b0*/  STS.U8 [R17+UR4+0xc40], R5 ;  /* 0x000c400511007988 */ /* 0x0105e80008000004 */
[----:B------:R3:W-:Y:S04]  /*347c0*/  STS.U8 [R17+UR4+0xd00], R6 ;  /* 0x000d000611007988 */ /* 0x0007e80008000004 */
[----:B------:R4:W-:Y:S04]  /*347d0*/  STS.U8 [R17+UR4+0xd40], R9 ;  /* 0x000d400911007988 */ /* 0x0009e80008000004 */
[----:B------:R2:W-:Y:S04]  /*347e0*/  STS.U8 [R17+UR4+0xe00], R10 ;  /* 0x000e000a11007988 */ /* 0x0005e80008000004 */
[----:B0-----:R-:W4:Y:S04]  /*347f0*/  LDL.LU R2, [R1+0x9404] ;  /* 0x0094040001027983 */ /* 0x001f280000300800 */
[----:B-1----:R-:W4:Y:S04]  /*34800*/  LDL.LU R3, [R1+0x9400] ;  /* 0x0094000001037983 */ /* 0x002f280000300800 */
[----:B--2---:R-:W2:Y:S04]  /*34810*/  LDL.LU R5, [R1+0x93fc] ;  /* 0x0093fc0001057983 */ /* 0x004ea80000300800 */
[----:B---3--:R-:W3:Y:S04]  /*34820*/  LDL.LU R6, [R1+0x93f8] ;  /* 0x0093f80001067983 */ /* 0x008ee80000300800 */
[----:B----4-:R-:W4:Y:S04]  /*34830*/  LDL.LU R9, [R1+0x93f4] ;  /* 0x0093f40001097983 */ /* 0x010f280000300800 */
        /* <DEDUP_REMOVED lines=9> */
[----:B------:R-:W2:Y:S04]  /*348d0*/  LDL.LU R18, [R1+0x93e4] ;  /* 0x0093e40001127983 */ /* 0x000ea80000300800 */
[----:B------:R-:W2:Y:S04]  /*348e0*/  LDL.LU R21, [R1+0x93e0] ;  /* 0x0093e00001157983 */ /* 0x000ea80000300800 */
[----:B------:R-:W2:Y:S04]  /*348f0*/  LDL.LU R22, [R1+0x93dc] ;  /* 0x0093dc0001167983 */ /* 0x000ea80000300800 */
[----:B------:R-:W2:Y:S04]  /*34900*/  LDL.LU R25, [R1+0x93d8] ;  /* 0x0093d80001197983 */ /* 0x000ea80000300800 */
[----:B------:R0:W-:Y:S04]  /*34910*/  STS.U8 [R17+UR4+0x1140], R26 ;  /* 0x0011401a11007988 */ /* 0x0001e80008000004 */
[----:B------:R1:W-:Y:S04]  /*34920*/  STS.U8 [R17+UR4+0x1200], R29 ;  /* 0x0012001d11007988 */ /* 0x0003e80008000004 */
[----:B0-----:R-:W2:Y:S04]  /*34930*/  LDL.LU R26, [R1+0x93d4] ;  /* 0x0093d400011a7983 */ /* 0x001ea80000300800 */
[----:B-1----:R-:W2:Y:S04]  /*34940*/  LDL.LU R29, [R1+0x93d0] ;  /* 0x0093d000011d7983 */ /* 0x002ea80000300800 */
[----:B------:R0:W-:Y:S04]  /*34950*/  STS.U8 [R17+UR4+0x1240], R0 ;  /* 0x0012400011007988 */ /* 0x0001e80008000004 */
[----:B------:R1:W-:Y:S04]  /*34960*/  STS.U8 [R17+UR4+0x1300], R4 ;  /* 0x0013000411007988 */ /* 0x0003e80008000004 */
[----:B------:R0:W-:Y:S04]  /*34970*/  STS.U8 [R17+UR4+0x1340], R7 ;  /* 0x0013400711007988 */ /* 0x0001e80008000004 */
[----:B------:R0:W-:Y:S04]  /*34980*/  STS.U8 [R17+UR4+0x1400], R8 ;  /* 0x0014000811007988 */ /* 0x0001e80008000004 */
[----:B------:R1:W-:Y:S04]  /*34990*/  STS.U8 [R17+UR4+0x1440], R11 ;  /* 0x0014400b11007988 */ /* 0x0003e80008000004 */
[----:B------:R1:W-:Y:S04]  /*349a0*/  STS.U8 [R17+UR4+0x1500], R12 ;  /* 0x0015000c11007988 */ /* 0x0003e80008000004 */
[----:B0-----:R-:W3:Y:S04]  /*349b0*/  LDL.LU R0, [R1+0x184] ;  /* 0x0001840001007983 */ /* 0x001ee80000300800 */
[----:B-1----:R-:W3:Y:S04]  /*349c0*/  LDL.LU R4, [R1+0x178] ;  /* 0x0001780001047983 */ /* 0x002ee80000300800 */
[----:B------:R-:W3:Y:S04]  /*349d0*/  LDL.LU R7, [R1+0x174] ;  /* 0x0001740001077983 */ /* 0x000ee80000300800 */
[----:B------:R-:W3:Y:S04]  /*349e0*/  LDL.LU R8, [R1+0x168] ;  /* 0x0001680001087983 */ /* 0x000ee80000300800 */
[----:B------:R-:W3:Y:S04]  /*349f0*/  LDL.LU R11, [R1+0x164] ;  /* 0x00016400010b7983 */ /* 0x000ee80000300800 */
[----:B------:R0:W-:Y:S04]  /*34a00*/  STS.U8 [R17+UR4+0x1540], R15 ;  /* 0x0015400f11007988 */ /* 0x0001e80008000004 */
[----:B------:R-:W3:Y:S04]  /*34a10*/  LDL.LU R12, [R1+0x158] ;  /* 0x00015800010c7983 */ /* 0x000ee80000300800 */
        /* <DEDUP_REMOVED lines=13> */
[----:B0-----:R-:W3:Y:S04]  /*34af0*/  LDL.LU R27, [R1+0x124] ;  /* 0x00012400011b7983 */ /* 0x001ee80000300800 */
[----:B-1----:R-:W3:Y:S04]  /*34b00*/  LDL.LU R28, [R1+0x118] ;  /* 0x00011800011c7983 */ /* 0x002ee80000300800 */
        /* <DEDUP_REMOVED lines=11> */
[----:B------:R-:W2:Y:S01]  /*34bc0*/  LDL.LU R17, [R1+0x93cc] ;  /* 0x0093cc0001117983 */ /* 0x000ea20000300800 */
[----:B------:R-:W0:Y:S02]  /*34bd0*/  S2R R18, SR_TID.X ;  /* 0x0000000000127919 */ /* 0x000e240000002100 */
[----:B0-----:R-:W-:-:S05]  /*34be0*/  LOP3.LUT R18, R18, 0x3f, RZ, 0xc0, !PT ;  /* 0x0000003f12127812 */ /* 0x001fca00078ec0ff */
[----:B--2---:R0:W-:Y:S04]  /*34bf0*/  STS.U8 [R18+UR4+0x1c40], R17 ;  /* 0x001c401112007988 */ /* 0x0041e80008000004 */
[----:B------:R-:W-:Y:S04]  /*34c00*/  STS.U8 [R18+UR4+0x1d00], R14 ;  /* 0x001d000e12007988 */ /* 0x000fe80008000004 */
[----:B------:R-:W-:Y:S04]  /*34c10*/  STS.U8 [R18+UR4+0x1d40], R13 ;  /* 0x001d400d12007988 */ /* 0x000fe80008000004 */
[----:B------:R-:W-:Y:S04]  /*34c20*/  STS.U8 [R18+UR4+0x1e00], R10 ;  /* 0x001e000a12007988 */ /* 0x000fe80008000004 */
[----:B----4-:R-:W-:Y:S04]  /*34c30*/  STS.U8 [R18+UR4+0x1e40], R9 ;  /* 0x001e400912007988 */ /* 0x010fe80008000004 */
[----:B---3--:R-:W-:Y:S04]  /*34c40*/  STS.U8 [R18+UR4+0x1f00], R6 ;  /* 0x001f000612007988 */ /* 0x008fe80008000004 */
[----:B------:R-:W-:Y:S01]  /*34c50*/  STS.U8 [R18+UR4+0x1f40], R5 ;  /* 0x001f400512007988 */ /* 0x000fe20008000004 */
[----:B0-----:R-:W-:-:S05]  /*34c60*/  LOP3.LUT R17, R18, 0x10, RZ, 0x3c, !PT ;  /* 0x0000001012117812 */ /* 0x001fca00078e3cff */
[----:B------:R-:W-:Y:S04]  /*34c70*/  STS.U8 [R17+UR4+0x80], R21 ;  /* 0x0000801511007988 */ /* 0x000fe80008000004 */
[----:B------:R-:W-:Y:S04]  /*34c80*/  STS.U8 [R17+UR4+0xc0], R22 ;  /* 0x0000c01611007988 */ /* 0x000fe80008000004 */
[----:B------:R-:W-:Y:S04]  /*34c90*/  STS.U8 [R17+UR4+0x180], R25 ;  /* 0x0001801911007988 */ /* 0x000fe80008000004 */
[----:B------:R-:W-:Y:S04]  /*34ca0*/  STS.U8 [R17+UR4+0x1c0], R26 ;  /* 0x0001c01a11007988 */ /* 0x000fe80008000004 */
[----:B------:R-:W-:Y:S04]  /*34cb0*/  STS.U8 [R17+UR4+0x280], R29 ;  /* 0x0002801d11007988 */ /* 0x000fe80008000004 */
[----:B------:R0:W-:Y:S04]  /*34cc0*/  STS.U8 [R17+UR4+0x2c0], R0 ;  /* 0x0002c00011007988 */ /* 0x0001e80008000004 */
[----:B0-----:R-:W2:Y:S04]  /*34cd0*/  LDL.LU R0, [R1+0x114] ;  /* 0x0001140001007983 */ /* 0x001ea80000300800 */
        /* <DEDUP_REMOVED lines=10> */
[----:B---3--:R-:W3:Y:S04]  /*34d80*/  LDL.LU R8, [R1+0xd8] ;  /* 0x0000d80001087983 */ /* 0x008ee80000300800 */
[----:B------:R0:W-:Y:S04]  /*34d90*/  STS.U8 [R17+UR4+0x580], R12 ;  /* 0x0005800c11007988 */ /* 0x0001e80008000004 */
[----:B----4-:R-:W4:Y:S04]  /*34da0*/  LDL.LU R11, [R1+0xd4] ;  /* 0x0000d400010b7983 */ /* 0x010f280000300800 */
[----:B------:R1:W-:Y:S04]  /*34db0*/  STS.U8 [R17+UR4+0x5c0], R15 ;  /* 0x0005c00f11007988 */ /* 0x0003e80008000004 */
[----:B------:R0:W-:Y:S04]  /*34dc0*/  STS.U8 [R17+UR4+0x680], R16 ;  /* 0x0006801011007988 */ /* 0x0001e80008000004 */
[----:B------:R0:W-:Y:S04]  /*34dd0*/  STS.U8 [R17+UR4+0x6c0], R19 ;  /* 0x0006c01311007988 */ /* 0x0001e80008000004 */
[----:B------:R1:W-:Y:S04]  /*34de0*/  STS.U8 [R17+UR4+0x780], R20 ;  /* 0x0007801411007988 */ /* 0x0003e80008000004 */
[----:B------:R1:W-:Y:S04]  /*34df0*/  STS.U8 [R17+UR4+0x7c0], R23 ;  /* 0x0007c01711007988 */ /* 0x0003e80008000004 */
[----:B0-----:R-:W4:Y:S04]  /*34e00*/  LDL.LU R12, [R1+0xc8] ;  /* 0x0000c800010c7983 */ /* 0x001f280000300800 */
[----:B-1----:R-:W4:Y:S04]  /*34e10*/  LDL.LU R15, [R1+0xc4] ;  /* 0x0000c400010f7983 */ /* 0x002f280000300800 */
[----:B------:R-:W4:Y:S04]  /*34e20*/  LDL.LU R16, [R1+0x98] ;  /* 0x0000980001107983 */ /* 0x000f280000300800 */
[----:B------:R-:W4:Y:S04]  /*34e30*/  LDL.LU R19, [R1+0x94] ;  /* 0x0000940001137983 */ /* 0x000f280000300800 */
[----:B------:R-:W4:Y:S04]  /*34e40*/  LDL.LU R20, [R1+0x88] ;  /* 0x0000880001147983 */ /* 0x000f280000300800 */
[----:B------:R0:W-:Y:S04]  /*34e50*/  STS.U8 [R17+UR4+0x880], R24 ;  /* 0x0008801811007988 */ /* 0x0001e80008000004 */
[----:B------:R-:W4:Y:S04]  /*34e60*/  LDL.LU R23, [R1+0x84] ;  /* 0x0000840001177983 */ /* 0x000f280000300800 */
[----:B------:R1:W-:Y:S04]  /*34e70*/  STS.U8 [R17+UR4+0x8c0], R27 ;  /* 0x0008c01b11007988 */ /* 0x0003e80008000004 */
[----:B------:R1:W-:Y:S04]  /*34e80*/  STS.U8 [R17+UR4+0x980], R28 ;  /* 0x0009801c11007988 */ /* 0x0003e80008000004 */
[----:B0-----:R-:W4:Y:S04]  /*34e90*/  LDL.LU R24, [R1+0x78] ;  /* 0x0000780001187983 */ /* 0x001f280000300800 */
[----:B-1----:R-:W4:Y:S04]  /*34ea0*/  LDL.LU R27, [R1+0x74] ;  /* 0x00007400011b7983 */ /* 0x002f280000300800 */
        /* <DEDUP_REMOVED lines=10> */
[----:B0-----:R-:W2:Y:S04]  /*34f50*/  LDL.LU R0, [R1+0x24] ;  /* 0x0000240001007983 */ /* 0x001ea80000300800 */
        /* <DEDUP_REMOVED lines=11> */
[----:B---3--:R-:W3:Y:S04]  /*35010*/  LDL.LU R14, [R1+0x4] ;  /* 0x00000400010e7983 */ /* 0x008ee80000300800 */
[----:B------:R0:W-:Y:S04]  /*35020*/  STS.U8 [R17+UR4+0xd80], R8 ;  /* 0x000d800811007988 */ /* 0x0001e80008000004 */
[----:B----4-:R1:W-:Y:S04]  /*35030*/  STS.U8 [R17+UR4+0xdc0], R11 ;  /* 0x000dc00b11007988 */ /* 0x0103e80008000004 */
[----:B------:R4:W-:Y:S04]  /*35040*/  STS.U8 [R17+UR4+0xe80], R12 ;  /* 0x000e800c11007988 */ /* 0x0009e80008000004 */
[----:B------:R0:W-:Y:S04]  /*35050*/  STS.U8 [R17+UR4+0xec0], R15 ;  /* 0x000ec00f11007988 */ /* 0x0001e80008000004 */
[----:B------:R1:W-:Y:S04]  /*35060*/  STS.U8 [R17+UR4+0xf80], R16 ;  /* 0x000f801011007988 */ /* 0x0003e80008000004 */
[----:B------:R4:W-:Y:S04]  /*35070*/  STS.U8 [R17+UR4+0xfc0], R19 ;  /* 0x000fc01311007988 */ /* 0x0009e80008000004 */
[----:B0-----:R-:W3:Y:S04]  /*35080*/  LDL.LU R8, [R1+0x93c0] ;  /* 0x0093c00001087983 */ /* 0x001ee80000300800 */
[----:B-1----:R-:W3:Y:S04]  /*35090*/  LDL.LU R11, [R1+0x93bc] ;  /* 0x0093bc00010b7983 */ /* 0x002ee80000300800 */
[----:B----4-:R-:W4:Y:S04]  /*350a0*/  LDL.LU R12, [R1+0x93b8] ;  /* 0x0093b800010c7983 */ /* 0x010f280000300800 */
[----:B------:R-:W4:Y:S04]  /*350b0*/  LDL.LU R15, [R1+0x93b4] ;  /* 0x0093b400010f7983 */ /* 0x000f280000300800 */
[----:B------:R-:W4:Y:S04]  /*350c0*/  LDL.LU R16, [R1+0x93b0] ;  /* 0x0093b00001107983 */ /* 0x000f280000300800 */
[----:B------:R-:W4:Y:S04]  /*350d0*/  LDL.LU R19, [R1+0x93ac] ;  /* 0x0093ac0001137983 */ /* 0x000f280000300800 */
        /* <DEDUP_REMOVED lines=10> */
[----:B------:R-:W-:Y:S04]  /*35180*/  STS.U8 [R17+UR4+0x12c0], R5 ;  /* 0x0012c00511007988 */ /* 0x000fe80008000004 */
[----:B------:R-:W-:Y:S04]  /*35190*/  STS.U8 [R17+UR4+0x1380], R6 ;  /* 0x0013800611007988 */ /* 0x000fe80008000004 */
[----:B------:R0:W-:Y:S04]  /*351a0*/  STS.U8 [R17+UR4+0x13c0], R18 ;  /* 0x0013c01211007988 */ /* 0x0001e80008000004 */
[----:B0-----:R-:W4:Y:S04]  /*351b0*/  LDL.LU R18, [R1+0x1cc] ;  /* 0x0001cc0001127983 */ /* 0x001f280000300800 */
        /* <DEDUP_REMOVED lines=10> */
[----:B--2---:R0:W-:Y:S04]  /*35260*/  STS.U8 [R17+UR4+0x16c0], R0 ;  /* 0x0016c00011007988 */ /* 0x0041e80008000004 */
[----:B0-----:R-:W2:Y:S04]  /*35270*/  LDL.LU R0, [R1+0x21f0] ;  /* 0x0021f00001007983 */ /* 0x001ea80000300800 */
[----:B------:R-:W2:Y:S04]  /*35280*/  LDL R5, [R1+0xbc] ;  /* 0x0000bc0001057983 */ /* 0x000ea80000100800 */
[----:B------:R-:W-:Y:S04]  /*35290*/  STS.U8 [R17+UR4+0x1780], R9 ;  /* 0x0017800911007988 */ /* 0x000fe80008000004 */
[----:B------:R-:W-:Y:S04]  /*352a0*/  STS.U8 [R17+UR4+0x17c0], R10 ;  /* 0x0017c00a11007988 */ /* 0x000fe80008000004 */
[----:B------:R-:W-:Y:S04]  /*352b0*/  STS.U8 [R17+UR4+0x1880], R13 ;  /* 0x0018800d11007988 */ /* 0x000fe80008000004 */
        /* <DEDUP_REMOVED lines=14> */
[----:B------:R-:W-:Y:S01]  /*353a0*/  STS.U8 [R17+UR4+0x1fc0], R18 ;  /* 0x001fc01211007988 */ /* 0x000fe20008000004 */
[----:B------:R-:W-:Y:S06]  /*353b0*/  BAR.SYNC.DEFER_BLOCKING 0x0 ;  /* 0x0000000000007b1d */ /* 0x000fec0000010000 */
[----:B--2---:R-:W0:Y:S02]  /*353c0*/  LDSM.16.M88.4 R12, [R5] ;  /* 0x00000000050c783b */ /* 0x004e240000000200 */
[----:B0-----:R-:W-:-:S02]  /*353d0*/  IMAD.MOV.U32 R10, RZ, RZ, R14 ;  /* 0x000000ffff0a7224 */ /* 0x001fc400078e000e */
[----:B------:R-:W-:Y:S01]  /*353e0*/  IMAD.MOV.U32 R8, RZ, RZ, R12 ;  /* 0x000000ffff087224 */ /* 0x000fe200078e000c */
[----:B------:R-:W-:Y:S04]  /*353f0*/  STL.64 [R1+0xc0], R12 ;  /* 0x0000c00c01007387 */ /* 0x000fe80000100a00 */
[----:B------:R0:W-:Y:S04]  /*35400*/  STL.64 [R1+0xc8], R14 ;  /* 0x0000c80e01007387 */ /* 0x0001e80000100a00 */
[----:B------:R-:W-:Y:S04]  /*35410*/  STL [R1+0x9394], R10 ;  /* 0x0093940a01007387 */ /* 0x000fe80000100800 */
[----:B------:R-:W-:Y:S04]  /*35420*/  STL [R1+0x9390], R8 ;  /* 0x0093900801007387 */ /* 0x000fe80000100800 */
[----:B------:R-:W1:Y:S01]  /*35430*/  LDSM.16.M88.4 R8, [R5+0x200] ;  /* 0x000200000508783b */ /* 0x000e620000000200 */
[----:B0-----:R-:W-:-:S03]  /*35440*/  IMAD R14, R26, 0x100, R25 ;  /* 0x000001001a0e7824 */ /* 0x001fc600078e0219 */
[----:B------:R-:W2:Y:S04]  /*35450*/  LDL.LU.64 R24, [R1+0x1e0] ;  /* 0x0001e00001187983 */ /* 0x000ea80000300a00 */
[----:B------:R-:W3:Y:S01]  /*35460*/  LDL.LU.64 R26, [R1+0x1e8] ;  /* 0x0001e800011a7983 */ /* 0x000ee20000300a00 */
[----:B------:R-:W-:Y:S02]  /*35470*/  IMAD.MOV.U32 R4, RZ, RZ, R13 ;  /* 0x000000ffff047224 */ /* 0x000fe400078e000d */
[----:B------:R-:W-:Y:S02]  /*35480*/  IMAD R13, R22, 0x100, R21 ;  /* 0x00000100160d7824 */ /* 0x000fe400078e0215 */
[----:B------:R-:W-:Y:S02]  /*35490*/  IMAD R12, R2, 0x100, R3 ;  /* 0x00000100020c7824 */ /* 0x000fe400078e0203 */
[----:B-1----:R-:W-:-:S02]  /*354a0*/  IMAD.MOV.U32 R16, RZ, RZ, R10 ;  /* 0x000000ffff107224 */ /* 0x002fc400078e000a */
[----:B------:R-:W-:Y:S01]  /*354b0*/  IMAD.MOV.U32 R2, RZ, RZ, R8 ;  /* 0x000000ffff027224 */ /* 0x000fe200078e0008 */
[----:B---3--:R-:W-:Y:S04]  /*354c0*/  STL.64 [R1+0x9388], R26 ;  /* 0x0093881a01007387 */ /* 0x008fe80000100a00 */
[----:B--2---:R0:W-:Y:S04]  /*354d0*/  STL.64 [R1+0x9380], R24 ;  /* 0x0093801801007387 */ /* 0x0041e80000100a00 */
[----:B0-----:R-:W2:Y:S04]  /*354e0*/  LDL.LU.64 R24, [R1+0x1d0] ;  /* 0x0001d00001187983 */ /* 0x001ea80000300a00 */
[----:B------:R-:W2:Y:S04]  /*354f0*/  LDL.LU.64 R26, [R1+0x1d8] ;  /* 0x0001d800011a7983 */ /* 0x000ea80000300a00 */
[----:B------:R-:W3:Y:S04]  /*35500*/  LDL.LU.64 R20, [R1+0x200] ;  /* 0x0002000001147983 */ /* 0x000ee80000300a00 */
[----:B------:R-:W3:Y:S04]  /*35510*/  LDL.LU.64 R22, [R1+0x208] ;  /* 0x0002080001167983 */ /* 0x000ee80000300a00 */
[----:B------:R-:W-:Y:S04]  /*35520*/  STL.64 [R1+0xd0], R8 ;  /* 0x0000d00801007387 */ /* 0x000fe80000100a00 */
[----:B------:R0:W-:Y:S04]  /*35530*/  STL.64 [R1+0xd8], R10 ;  /* 0x0000d80a01007387 */ /* 0x0001e80000100a00 */
[----:B0-----:R-:W4:Y:S04]  /*35540*/  LDL.LU R10, [R1+0x9394] ;  /* 0x00939400010a7983 */ /* 0x001f280000300800 */
[----:B------:R-:W2:Y:S01]  /*35550*/  LDL.LU R8, [R1+0x9390] ;  /* 0x0093900001087983 */ /* 0x000ea20000300800 */
[----:B------:R-:W-:-:S02]  /*35560*/  IMAD.MOV.U32 R7, RZ, RZ, R15 ;  /* 0x000000ffff077224 */ /* 0x000fc400078e000f */
[----:B------:R-:W-:Y:S02]  /*35570*/  IMAD R15, R0, 0x100, R29 ;  /* 0x00000100000f7824 */ /* 0x000fe400078e021d */
[----:B------:R-:W-:Y:S01]  /*35580*/  IMAD.MOV.U32 R0, RZ, RZ, R9 ;  /* 0x000000ffff007224 */ /* 0x000fe200078e0009 */
[----:B------:R-:W-:Y:S02]  /*35590*/  F2FP.F16.E4M3.UNPACK_B R12, R12 ;  /* 0x0000000cff0c723e */ /* 0x000fe400020006ff */
[----:B------:R-:W-:Y:S02]  /*355a0*/  F2FP.F16.E4M3.UNPACK_B R13, R13 ;  /* 0x0000000dff0d723e */ /* 0x000fe400020006ff */
[----:B------:R-:W-:Y:S02]  /*355b0*/  F2FP.F16.E4M3.UNPACK_B R14, R14 ;  /* 0x0000000eff0e723e */ /* 0x000fe400020006ff */
[----:B------:R-:W-:Y:S02]  /*355c0*/  F2FP.F16.E4M3.UNPACK_B R15, R15 ;  /* 0x0000000fff0f723e */ /* 0x000fe400020006ff */
[----:B------:R-:W-:-:S02]  /*355d0*/  F2FP.F16.E4M3.UNPACK_B R9, R4 ;  /* 0x00000004ff09723e */ /* 0x000fc400020006ff */
[----:B--2---:R-:W-:-:S07]  /*355e0*/  F2FP.F16.E4M3.UNPACK_B R8, R8 ;  /* 0x00000008ff08723e */ /* 0x004fce00020006ff */
[----:B------:R-:W-:Y:S01]  /*355f0*/  HMMA.16816.F32 R24, R12, R8, R24 ;  /* 0x000000080c18723c */ /* 0x000fe20000001818 */
[----:B------:R-:W-:-:S15]  /*35600*/  STL.64 [R1+0x98], R8 ;  /* 0x0000980801007387 */ /* 0x000fde0000100a00 */
[----:B------:R-:W-:-:S03]  /*35610*/  NOP ;  /* 0x0000000000007918 */ /* 0x000fc60000000000 */
[----:B------:R-:W-:Y:S04]  /*35620*/  STL.64 [R1+0x1d0], R24 ;  /* 0x0001d01801007387 */ /* 0x000fe80000100a00 */
[----:B------:R-:W-:Y:S04]  /*35630*/  STL.64 [R1+0x1d8], R26 ;  /* 0x0001d81a01007387 */ /* 0x000fe80000100a00 */
[----:B------:R-:W0:Y:S04]  /*35640*/  LDSM.16.M88.4 R24, [R5+0x400] ;  /* 0x000400000518783b */ /* 0x000e280000000200 */
[----:B0-----:R-:W-:Y:S01]  /*35650*/  STL.64 [R1+0xe0], R24 ;  /* 0x0000e01801007387 */ /* 0x001fe20000100a00 */
[----:B------:R-:W-:-:S03]  /*35660*/  IMAD.MOV.U32 R8, RZ, RZ, R26 ;  /* 0x000000ffff087224 */ /* 0x000fc600078e001a */
[----:B------:R0:W-:Y:S01]  /*35670*/  STL.64 [R1+0xe8], R26 ;  /* 0x0000e81a01007387 */ /* 0x0001e20000100a00 */
[----:B------:R-:W-:Y:S02]  /*35680*/  IMAD.MOV.U32 R9, RZ, RZ, R27 ;  /* 0x000000ffff097224 */ /* 0x000fe400078e001b */
[----:B------:R-:W-:Y:S02]  /*35690*/  IMAD.MOV.U32 R4, RZ, RZ, R24 ;  /* 0x000000ffff047224 */ /* 0x000fe400078e0018 */
[----:B------:R-:W-:Y:S01]  /*356a0*/  IMAD.MOV.U32 R3, RZ, RZ, R25 ;  /* 0x000000ffff037224 */ /* 0x000fe200078e0019 */
[----:B0-----:R-:W2:Y:S04]  /*356b0*/  LDL.LU.64 R26, [R1+0x9388] ;  /* 0x00938800011a7983 */ /* 0x001ea80000300a00 */
[----:B------:R-:W2:Y:S01]  /*356c0*/  LDL.LU.64 R24, [R1+0x9380] ;  /* 0x0093800001187983 */ /* 0x000ea20000300a00 */
[----:B------:R-:W-:Y:S01]  /*356d0*/  IMAD.MOV.U32 R6, RZ, RZ, R11 ;  /* 0x000000ffff067224 */ /* 0x000fe200078e000b */
[----:B----4-:R-:W-:-:S02]  /*356e0*/  F2FP.F16.E4M3.UNPACK_B R10, R10 ;  /* 0x0000000aff0a723e */ /* 0x010fc400020006ff */
[----:B------:R-:W-:-:S05]  /*356f0*/  F2FP.F16.E4M3.UNPACK_B R11, R7 ;  /* 0x00000007ff0b723e */ /* 0x000fca00020006ff */
[----:B------:R0:W-:Y:S02]  /*35700*/  STL.64 [R1+0x90], R10 ;  /* 0x0000900a01007387 */ /* 0x0001e40000100a00 */
[----:B--2---:R-:W-:Y:S01]  /*35710*/  HMMA.16816.F32 R24, R12, R10, R24 ;  /* 0x0000000a0c18723c */ /* 0x004fe20000001818 */
[----:B0-----:R-:W-:Y:S02]  /*35720*/  F2FP.F16.E4M3.UNPACK_B R10, R2 ;  /* 0x00000002ff0a723e */ /* 0x001fe400020006ff */
[----:B------:R-:W-:-:S07]  /*35730*/  F2FP.F16.E4M3.UNPACK_B R11, R0 ;  /* 0x00000000ff0b723e */ /* 0x000fce00020006ff */
[----:B---3--:R-:W-:Y:S09]  /*35740*/  HMMA.16816.F32 R20, R12, R10, R20 ;  /* 0x0000000a0c14723c */ /* 0x008ff20000001814 */
[----:B------:R0:W-:Y:S04]  /*35750*/  STL.64 [R1+0x1e0], R24 ;  /* 0x0001e01801007387 */ /* 0x0001e80000100a00 */
[----:B------:R1:W-:Y:S04]  /*35760*/  STL.64 [R1+0x1e8], R26 ;  /* 0x0001e81a01007387 */ /* 0x0003e80000100a00 */
[----:B0-----:R-:W2:Y:S04]  /*35770*/  LDL.LU.64 R24, [R1+0x210] ;  /* 0x0002100001187983 */ /* 0x001ea80000300a00 */
[----:B-1----:R-:W2:Y:S04]  /*35780*/  LDL.LU.64 R26, [R1+0x218] ;  /* 0x00021800011a7983 */ /* 0x002ea80000300a00 */
[----:B------:R-:W-:Y:S04]  /*35790*/  STL.64 [R1+0x88], R10 ;  /* 0x0000880a01007387 */ /* 0x000fe80000100a00 */
[----:B------:R-:W-:Y:S04]  /*357a0*/  STL.64 [R1+0x200], R20 ;  /* 0x0002001401007387 */ /* 0x000fe80000100a00 */
[----:B------:R-:W-:Y:S04]  /*357b0*/  STL.64 [R1+0x208], R22 ;  /* 0x0002081601007387 */ /* 0x000fe80000100a00 */
[----:B------:R-:W0:Y:S02]  /*357c0*/  LDSM.16.M88.4 R20, [R5+0x600] ;  /* 0x000600000514783b */ /* 0x000e240000000200 */
[----:B0-----:R-:W-:-:S02]  /*357d0*/  IMAD.MOV.U32 R10, RZ, RZ, R22 ;  /* 0x000000ffff0a7224 */ /* 0x001fc400078e0016 */
[----:B------:R-:W-:Y:S04]  /*357e0*/  STL.64 [R1+0xf0], R20 ;  /* 0x0000f01401007387 */ /* 0x000fe80000100a00 */
[----:B------:R-:W-:Y:S04]  /*357f0*/  STL.64 [R1+0xf8], R22 ;  /* 0x0000f81601007387 */ /* 0x000fe80000100a00 */
[----:B------:R-:W-:Y:S04]  /*35800*/  STL [R1+0x9378], R10 ;  /* 0x0093780a01007387 */ /* 0x000fe80000100800 */
[----:B------:R0:W-:Y:S04]  /*35810*/  STL.64 [R1+0x9370], R8 ;  /* 0x0093700801007387 */ /* 0x0001e80000100a00 */
[----:B0-----:R-:W3:Y:S04]  /*35820*/  LDL.LU.64 R8, [R1+0x220] ;  /* 0x0002200001087983 */ /* 0x001ee80000300a00 */
[----:B------:R-:W3:Y:S01]  /*35830*/  LDL.LU.64 R10, [R1+0x228] ;  /* 0x00022800010a7983 */ /* 0x000ee20000300a00 */
[----:B------:R-:W-:-:S02]  /*35840*/  F2FP.F16.E4M3.UNPACK_B R16, R16 ;  /* 0x00000010ff10723e */ /* 0x000fc400020006ff */
[----:B------:R-:W-:Y:S01]  /*35850*/  F2FP.F16.E4M3.UNPACK_B R17, R6 ;  /* 0x00000006ff11723e */ /* 0x000fe200020006ff */
[----:B------:R-:W-:Y:S02]  /*35860*/  IMAD.MOV.U32 R2, RZ, RZ, R20 ;  /* 0x000000ffff027224 */ /* 0x000fe400078e0014 */
[----:B------:R-:W-:Y:S02]  /*35870*/  IMAD.MOV.U32 R0, RZ, RZ, R21 ;  /* 0x000000ffff007224 */ /* 0x000fe400078e0015 */
[----:B------:R-:W-:Y:S01]  /*35880*/  IMAD.MOV.U32 R7, RZ, RZ, R23 ;  /* 0x000000ffff077224 */ /* 0x000fe200078e0017 */
[----:B------:R-:W4:Y:S04]  /*35890*/  LDL.LU.64 R20, [R1+0x230] ;  /* 0x0002300001147983 */ /* 0x000f280000300a00 */
[----:B------:R-:W4:Y:S04]  /*358a0*/  LDL.LU.64 R22, [R1+0x238] ;  /* 0x0002380001167983 */ /* 0x000f280000300a00 */
[----:B------:R0:W-:Y:S01]  /*358b0*/  STL.64 [R1+0x80], R16 ;  /* 0x0000801001007387 */ /* 0x0001e20000100a00 */
[----:B--2---:R-:W-:Y:S03]  /*358c0*/  HMMA.16816.F32 R24, R12, R16, R24 ;  /* 0x000000100c18723c */ /* 0x004fe60000001818 */
[----:B0-----:R-:W2:Y:S04]  /*358d0*/  LDL.LU.64 R16, [R1+0x240] ;  /* 0x0002400001107983 */ /* 0x001ea80000300a00 */
[----:B------:R-:W2:-:S12]  /*358e0*/  LDL.LU.64 R18, [R1+0x248] ;  /* 0x0002480001127983 */ /* 0x000e980000300a00 */
[----:B------:R0:W-:Y:S04]  /*358f0*/  STL.64 [R1+0x210], R24 ;  /* 0x0002101801007387 */ /* 0x0001e80000100a00 */
[----:B------:R-:W-:Y:S01]  /*35900*/  STL.64 [R1+0x218], R26 ;  /* 0x0002181a01007387 */ /* 0x000fe20000100a00 */
[----:B0-----:R-:W-:Y:S02]  /*35910*/  F2FP.F16.E4M3.UNPACK_B R24, R4 ;  /* 0x00000004ff18723e */ /* 0x001fe400020006ff */
[----:B------:R-:W-:-:S05]  /*35920*/  F2FP.F16.E4M3.UNPACK_B R25, R3 ;  /* 0x00000003ff19723e */ /* 0x000fca00020006ff */
[----:B------:R3:W-:Y:S02]  /*35930*/  STL.64 [R1+0x78], R24 ;  /* 0x0000781801007387 */ /* 0x0007e40000100a00 */
[----:B---3--:R-:W-:Y:S02]  /*35940*/  HMMA.16816.F32 R24, R12, R24, R8 ;  /* 0x000000180c18723c */ /* 0x008fe40000001808 */
[----:B------:R-:W3:Y:S04]  /*35950*/  LDL.LU R10, [R1+0x9378] ;  /* 0x00937800010a7983 */ /* 0x000ee80000300800 */
[----:B------:R-:W2:-:S13]  /*35960*/  LDL.LU.64 R8, [R1+0x9370] ;  /* 0x0093700001087983 */ /* 0x000e9a0000300a00 */
[----:B------:R-:W-:Y:S04]  /*35970*/  STL.64 [R1+0x220], R24 ;  /* 0x0002201801007387 */ /* 0x000fe80000100a00 */
[----:B------:R-:W-:Y:S04]  /*35980*/  STL.64 [R1+0x228], R26 ;  /* 0x0002281a01007387 */ /* 0x000fe80000100a00 */
[----:B------:R-:W0:Y:S04]  /*35990*/  LDSM.16.M88.4 R24, [R5+0x800] ;  /* 0x000800000518783b */ /* 0x000e280000000200 */
[----:B0-----:R0:W-:Y:S01]  /*359a0*/  STL.64 [R1+0x100], R24 ;  /* 0x0001001801007387 */ /* 0x0011e20000100a00 */
[----:B------:R-:W-:-:S02]  /*359b0*/  IMAD.MOV.U32 R6, RZ, RZ, R24 ;  /* 0x000000ffff067224 */ /* 0x000fc400078e0018 */
[----:B------:R-:W-:Y:S01]  /*359c0*/  IMAD.MOV.U32 R4, RZ, RZ, R25 ;  /* 0x000000ffff047224 */ /* 0x000fe200078e0019 */
[----:B------:R1:W-:Y:S01]  /*359d0*/  STL.64 [R1+0x108], R26 ;  /* 0x0001081a01007387 */ /* 0x0003e20000100a00 */
[----:B------:R-:W-:Y:S02]  /*359e0*/  IMAD.MOV.U32 R11, RZ, RZ, R26 ;  /* 0x000000ffff0b7224 */ /* 0x000fe400078e001a */
[----:B------:R-:W-:Y:S01]  /*359f0*/  IMAD.MOV.U32 R3, RZ, RZ, R27 ;  /* 0x000000ffff037224 */ /* 0x000fe200078e001b */
[----:B0-----:R-:W3:Y:S04]  /*35a00*/  LDL.LU.64 R24, [R1+0x250] ;  /* 0x0002500001187983 */ /* 0x001ee80000300a00 */
[----:B-1----:R-:W3:Y:S01]  /*35a10*/  LDL.LU.64 R26, [R1+0x258] ;  /* 0x00025800011a7983 */ /* 0x002ee20000300a00 */
[----:B--2---:R-:W-:-:S02]  /*35a20*/  F2FP.F16.E4M3.UNPACK_B R8, R8 ;  /* 0x00000008ff08723e */ /* 0x004fc400020006ff */
[----:B------:R-:W-:-:S07]  /*35a30*/  F2FP.F16.E4M3.UNPACK_B R9, R9 ;  /* 0x00000009ff09723e */ /* 0x000fce00020006ff */
[----:B----4-:R-:W-:Y:S01]  /*35a40*/  HMMA.16816.F32 R20, R12, R8, R20 ;  /* 0x000000080c14723c */ /* 0x010fe20000001814 */
[----:B------:R0:W-:Y:S02]  /*35a50*/  STL.64 [R1+0x70], R8 ;  /* 0x0000700801007387 */ /* 0x0001e40000100a00 */
[----:B0-----:R-:W-:Y:S02]  /*35a60*/  F2FP.F16.E4M3.UNPACK_B R8, R2 ;  /* 0x00000002ff08723e */ /* 0x001fe400020006ff */
[----:B------:R-:W-:-:S14]  /*35a70*/  F2FP.F16.E4M3.UNPACK_B R9, R0 ;  /* 0x00000000ff09723e */ /* 0x000fdc00020006ff */
[----:B------:R-:W-:Y:S04]  /*35a80*/  STL.64 [R1+0x230], R20 ;  /* 0x0002301401007387 */ /* 0x000fe80000100a00 */
[----:B------:R0:W-:Y:S02]  /*35a90*/  STL.64 [R1+0x238], R22 ;  /* 0x0002381601007387 */ /* 0x0001e40000100a00 */
[----:B0-----:R-:W-:Y:S02]  /*35aa0*/  HMMA.16816.F32 R20, R12, R8, R16 ;  /* 0x000000080c14723c */ /* 0x001fe40000001810 */
[----:B------:R-:W-:Y:S04]  /*35ab0*/  STL.64 [R1+0x68], R8 ;  /* 0x0000680801007387 */ /* 0x000fe80000100a00 */
[----:B------:R-:W2:Y:S04]  /*35ac0*/  LDL.LU.64 R16, [R1+0x260] ;  /* 0x0002600001107983 */ /* 0x000ea80000300a00 */
[----:B------:R-:W2:Y:S09]  /*35ad0*/  LDL.LU.64 R18, [R1+0x268] ;  /* 0x0002680001127983 */ /* 0x000eb20000300a00 */
[----:B------:R-:W-:Y:S04]  /*35ae0*/  STL.64 [R1+0x240], R20 ;  /* 0x0002401401007387 */ /* 0x000fe80000100a00 */
[----:B------:R-:W-:Y:S04]  /*35af0*/  STL.64 [R1+0x248], R22 ;  /* 0x0002481601007387 */ /* 0x000fe80000100a00 */
[----:B------:R-:W0:Y:S02]  /*35b00*/  LDSM.16.M88.4 R20, [R5+0xa00] ;  /* 0x000a00000514783b */ /* 0x000e240000000200 */
[----:B0-----:R-:W-:-:S02]  /*35b10*/  IMAD.MOV.U32 R2, RZ, RZ, R20 ;  /* 0x000000ffff027224 */ /* 0x001fc400078e0014 */
[----:B------:R-:W-:Y:S01]  /*35b20*/  IMAD.MOV.U32 R0, RZ, RZ, R21 ;  /* 0x000000ffff007224 */ /* 0x000fe200078e0015 */
[----:B------:R3:W-:Y:S04]  /*35b30*/  STL.64 [R1+0x110], R20 ;  /* 0x0001101401007387 */ /* 0x0007e80000100a00 */
[----:B------:R-:W-:Y:S01]  /*35b40*/  STL.64 [R1+0x118], R22 ;  /* 0x0001181601007387 */ /* 0x000fe20000100a00 */
[----:B------:R-:W-:Y:S02]  /*35b50*/  IMAD.MOV.U32 R8, RZ, RZ, R22 ;  /* 0x000000ffff087224 */ /* 0x000fe400078e0016 */
[----:B------:R-:W-:Y:S01]  /*35b60*/  IMAD.MOV.U32 R9, RZ, RZ, R23 ;  /* 0x000000ffff097224 */ /* 0x000fe200078e0017 */
[----:B---3--:R-:W-:Y:S02]  /*35b70*/  F2FP.F16.E4M3.UNPACK_B R20, R10 ;  /* 0x0000000aff14723e */ /* 0x008fe400020006ff */
[----:B------:R-:W-:-:S05]  /*35b80*/  F2FP.F16.E4M3.UNPACK_B R21, R7 ;  /* 0x00000007ff15723e */ /* 0x000fca00020006ff */
[----:B------:R0:W-:Y:S02]  /*35b90*/  STL.64 [R1+0x60], R20 ;  /* 0x0000601401007387 */ /* 0x0001e40000100a00 */
[----:B------:R-:W-:Y:S02]  /*35ba0*/  HMMA.16816.F32 R24, R12, R20, R24 ;  /* 0x000000140c18723c */ /* 0x000fe40000001818 */
[----:B0-----:R-:W3:Y:S04]  /*35bb0*/  LDL.LU.64 R20, [R1+0x280] ;  /* 0x0002800001147983 */ /* 0x001ee80000300a00 */
[----:B------:R-:W4:-:S13]  /*35bc0*/  LDL.LU.64 R22, [R1+0x288] ;  /* 0x0002880001167983 */ /* 0x000f1a0000300a00 */
[----:B------:R-:W-:Y:S04]  /*35bd0*/  STL.64 [R1+0x250], R24 ;  /* 0x0002501801007387 */ /* 0x000fe80000100a00 */
[----:B------:R-:W-:Y:S01]  /*35be0*/  STL.64 [R1+0x258], R26 ;  /* 0x0002581a01007387 */ /* 0x000fe20000100a00 */
[----:B------:R-:W-:Y:S02]  /*35bf0*/  F2FP.F16.E4M3.UNPACK_B R6, R6 ;  /* 0x00000006ff06723e */ /* 0x000fe400020006ff */
[----:B------:R-:W-:Y:S01]  /*35c00*/  F2FP.F16.E4M3.UNPACK_B R7, R4 ;  /* 0x00000004ff07723e */ /* 0x000fe200020006ff */
[----:B----4-:R-:W-:Y:S04]  /*35c10*/  STL.64 [R1+0x9368], R22 ;  /* 0x0093681601007387 */ /* 0x010fe80000100a00 */
[----:B---3--:R0:W-:Y:S04]  /*35c20*/  STL.64 [R1+0x9360], R20 ;  /* 0x0093601401007387 */ /* 0x0081e80000100a00 */
[----:B0-----:R-:W3:Y:S04]  /*35c30*/  LDL.LU.64 R20, [R1+0x270] ;  /* 0x0002700001147983 */ /* 0x001ee80000300a00 */
[----:B------:R-:W3:Y:S01]  /*35c40*/  LDL.LU.64 R22, [R1+0x278] ;  /* 0x0002780001167983 */ /* 0x000ee20000300a00 */
[----:B--2---:R-:W-:Y:S03]  /*35c50*/  HMMA.16816.F32 R24, R12, R6, R16 ;  /* 0x000000060c18723c */ /* 0x004fe60000001810 */
[----:B------:R-:W0:Y:S04]  /*35c60*/  LDSM.16.M88.4 R16, [R5+0xc00] ;  /* 0x000c00000510783b */ /* 0x000e280000000200 */
[----:B------:R-:W-:-:S12]  /*35c70*/  STL.64 [R1+0x58], R6 ;  /* 0x0000580601007387 */ /* 0x000fd80000100a00 */
[----:B------:R1:W-:Y:S04]  /*35c80*/  STL.64 [R1+0x260], R24 ;  /* 0x0002601801007387 */ /* 0x0003e80000100a00 */
[----:B------:R-:W-:Y:S01]  /*35c90*/  STL.64 [R1+0x268], R26 ;  /* 0x0002681a01007387 */ /* 0x000fe20000100a00 */
[----:B-1----:R-:W-:Y:S02]  /*35ca0*/  F2FP.F16.E4M3.UNPACK_B R24, R11 ;  /* 0x0000000bff18723e */ /* 0x002fe400020006ff */
[----:B------:R-:W-:Y:S01]  /*35cb0*/  F2FP.F16.E4M3.UNPACK_B R25, R3 ;  /* 0x00000003ff19723e */ /* 0x000fe200020006ff */
[----:B0-----:R0:W-:Y:S01]  /*35cc0*/  STL.64 [R1+0x120], R16 ;  /* 0x0001201001007387 */ /* 0x0011e20000100a00 */
[----:B------:R-:W-:Y:S02]  /*35cd0*/  IMAD.MOV.U32 R6, RZ, RZ, R16 ;  /* 0x000000ffff067224 */ /* 0x000fe400078e0010 */
[----:B------:R-:W-:Y:S01]  /*35ce0*/  IMAD.MOV.U32 R4, RZ, RZ, R17 ;  /* 0x000000ffff047224 */ /* 0x000fe200078e0011 */
[----:B------:R1:W-:Y:S01]  /*35cf0*/  STL.64 [R1+0x128], R18 ;  /* 0x0001281201007387 */ /* 0x0003e20000100a00 */
[----:B------:R-:W-:-:S02]  /*35d00*/  IMAD.MOV.U32 R10, RZ, RZ, R18 ;  /* 0x000000ffff0a7224 */ /* 0x000fc400078e0012 */
[----:B------:R-:W-:Y:S01]  /*35d10*/  IMAD.MOV.U32 R7, RZ, RZ, R19 ;  /* 0x000000ffff077224 */ /* 0x000fe200078e0013 */
[----:B0-----:R-:W2:Y:S04]  /*35d20*/  LDL.LU.64 R16, [R1+0x290] ;  /* 0x0002900001107983 */ /* 0x001ea80000300a00 */
[----:B-1----:R-:W2:Y:S04]  /*35d30*/  LDL.LU.64 R18, [R1+0x298] ;  /* 0x0002980001127983 */ /* 0x002ea80000300a00 */
[----:B------:R3:W-:Y:S02]  /*35d40*/  STL.64 [R1+0x50], R24 ;  /* 0x0000501801007387 */ /* 0x0007e40000100a00 */
[----:B---3--:R-:W-:Y:S02]  /*35d50*/  HMMA.16816.F32 R24, R12, R24, R20 ;  /* 0x000000180c18723c */ /* 0x008fe40000001814 */
[----:B------:R-:W3:Y:S04]  /*35d60*/  LDL.LU.64 R22, [R1+0x9368] ;  /* 0x0093680001167983 */ /* 0x000ee80000300a00 */
[----:B------:R-:W3:Y:S01]  /*35d70*/  LDL.LU.64 R20, [R1+0x9360] ;  /* 0x0093600001147983 */ /* 0x000ee20000300a00 */
[----:B------:R-:W-:-:S02]  /*35d80*/  F2FP.F16.E4M3.UNPACK_B R2, R2 ;  /* 0x00000002ff02723e */ /* 0x000fc400020006ff */
[----:B------:R-:W-:-:S10]  /*35d90*/  F2FP.F16.E4M3.UNPACK_B R3, R0 ;  /* 0x00000000ff03723e */ /* 0x000fd400020006ff */
[----:B------:R-:W-:Y:S04]  /*35da0*/  STL.64 [R1+0x270], R24 ;  /* 0x0002701801007387 */ /* 0x000fe80000100a00 */
[----:B------:R3:W-:Y:S04]  /*35db0*/  STL.64 [R1+0x278], R26 ;  /* 0x0002781a01007387 */ /* 0x0007e80000100a00 */
[----:B------:R-:W-:Y:S01]  /*35dc0*/  STL.64 [R1+0x48], R2 ;  /* 0x0000480201007387 */ /* 0x000fe20000100a00 */
[----:B------:R-:W-:Y:S02]  /*35dd0*/  F2FP.F16.E4M3.UNPACK_B R8, R8 ;  /* 0x00000008ff08723e */ /* 0x000fe400020006ff */
[----:B------:R-:W-:Y:S01]  /*35de0*/  F2FP.F16.E4M3.UNPACK_B R9, R9 ;  /* 0x00000009ff09723e */ /* 0x000fe200020006ff */
[----:B---3--:R-:W-:Y:S01]  /*35df0*/  HMMA.16816.F32 R24, R12, R2, R20 ;  /* 0x000000020c18723c */ /* 0x008fe20000001814 */
[----:B------:R-:W3:Y:S04]  /*35e00*/  LDL.LU.64 R20, [R1+0x2a0] ;  /* 0x0002a00001147983 */ /* 0x000ee80000300a00 */
[----:B------:R-:W3:-:S14]  /*35e10*/  LDL.LU.64 R22, [R1+0x2a8] ;  /* 0x0002a80001167983 */ /* 0x000edc0000300a00 */
[----:B------:R-:W-:Y:S04]  /*35e20*/  STL.64 [R1+0x280], R24 ;  /* 0x0002801801007387 */ /* 0x000fe80000100a00 */
[----:B------:R-:W-:Y:S04]  /*35e30*/  STL.64 [R1+0x288], R26 ;  /* 0x0002881a01007387 */ /* 0x000fe80000100a00 */
[----:B------:R-:W0:Y:S04]  /*35e40*/  LDSM.16.M88.4 R24, [R5+0xe00] ;  /* 0x000e00000518783b */ /* 0x000e280000000200 */
[----:B0-----:R-:W-:Y:S01]  /*35e50*/  STL.64 [R1+0x130], R24 ;  /* 0x0001301801007387 */ /* 0x001fe20000100a00 */
[----:B------:R-:W-:-:S02]  /*35e60*/  IMAD.MOV.U32 R2, RZ, RZ, R24 ;  /* 0x000000ffff027224 */ /* 0x000fc400078e0018 */
[----:B------:R-:W-:Y:S02]  /*35e70*/  IMAD.MOV.U32 R3, RZ, RZ, R25 ;  /* 0x000000ffff037224 */ /* 0x000fe400078e0019 */
[----:B------:R-:W-:Y:S01]  /*35e80*/  IMAD.MOV.U32 R11, RZ, RZ, R26 ;  /* 0x000000ffff0b7224 */ /* 0x000fe200078e001a */
[----:B------:R2:W-:Y:S01]  /*35e90*/  STL.64 [R1+0x138], R26 ;  /* 0x0001381a01007387 */ /* 0x0005e20000100a00 */
[----:B------:R-:W-:-:S03]  /*35ea0*/  IMAD.MOV.U32 R0, RZ, RZ, R27 ;  /* 0x000000ffff007224 */ /* 0x000fc600078e001b */
[----:B------:R0:W-:Y:S01]  /*35eb0*/  STL.64 [R1+0x40], R8 ;  /* 0x0000400801007387 */ /* 0x0001e20000100a00 */
[----:B--2---:R-:W-:Y:S03]  /*35ec0*/  HMMA.16816.F32 R24, R12, R8, R16 ;  /* 0x000000080c18723c */ /* 0x004fe60000001810 */
[----:B------:R-:W2:Y:S04]  /*35ed0*/  LDL.LU.64 R16, [R1+0x2c0] ;  /* 0x0002c00001107983 */ /* 0x000ea80000300a00 */
[----:B------:R-:W4:-:S12]  /*35ee0*/  LDL.LU.64 R18, [R1+0x2c8] ;  /* 0x0002c80001127983 */ /* 0x000f180000300a00 */
[----:B------:R-:W-:Y:S04]  /*35ef0*/  STL.64 [R1+0x290], R24 ;  /* 0x0002901801007387 */ /* 0x000fe80000100a00 */
[----:B------:R-:W-:Y:S01]  /*35f00*/  STL.64 [R1+0x298], R26 ;  /* 0x0002981a01007387 */ /* 0x000fe20000100a00 */
[----:B0-----:R-:W-:Y:S02]  /*35f10*/  F2FP.F16.E4M3.UNPACK_B R8, R6 ;  /* 0x00000006ff08723e */ /* 0x001fe400020006ff */
[----:B------:R-:W-:Y:S01]  /*35f20*/  F2FP.F16.E4M3.UNPACK_B R9, R4 ;  /* 0x00000004ff09723e */ /* 0x000fe200020006ff */
[----:B----4-:R-:W-:Y:S04]  /*35f30*/  STL.64 [R1+0x9358], R18 ;  /* 0x0093581201007387 */ /* 0x010fe80000100a00 */
[----:B--2---:R0:W-:Y:S04]  /*35f40*/  STL.64 [R1+0x9350], R16 ;  /* 0x0093501001007387 */ /* 0x0041e80000100a00 */
[----:B0-----:R-:W2:Y:S04]  /*35f50*/  LDL.LU.64 R16, [R1+0x2b0] ;  /* 0x0002b00001107983 */ /* 0x001ea80000300a00 */
[----:B------:R-:W2:Y:S01]  /*35f60*/  LDL.LU.64 R18, [R1+0x2b8] ;  /* 0x0002b80001127983 */ /* 0x000ea20000300a00 */
[----:B---3--:R-:W-:Y:S03]  /*35f70*/  HMMA.16816.F32 R24, R12, R8, R20 ;  /* 0x000000080c18723c */ /* 0x008fe60000001814 */
[----:B------:R-:W0:Y:S04]  /*35f80*/  LDSM.16.M88.4 R20, [R5+0x1000] ;  /* 0x001000000514783b */ /* 0x000e280000000200 */
[----:B------:R-:W-:-:S12]  /*35f90*/  STL.64 [R1+0x38], R8 ;  /* 0x0000380801007387 */ /* 0x000fd80000100a00 */
[----:B------:R1:W-:Y:S04]  /*35fa0*/  STL.64 [R1+0x2a0], R24 ;  /* 0x0002a01801007387 */ /* 0x0003e80000100a00 */
[----:B------:R3:W-:Y:S01]  /*35fb0*/  STL.64 [R1+0x2a8], R26 ;  /* 0x0002a81a01007387 */ /* 0x0007e20000100a00 */
[----:B0-----:R-:W-:Y:S02]  /*35fc0*/  IMAD.MOV.U32 R6, RZ, RZ, R20 ;  /* 0x000000ffff067224 */ /* 0x001fe400078e0014 */
[----:B------:R-:W-:Y:S01]  /*35fd0*/  IMAD.MOV.U32 R4, RZ, RZ, R21 ;  /* 0x000000ffff047224 */ /* 0x000fe200078e0015 */
[----:B------:R0:W-:Y:S04]  /*35fe0*/  STL.64 [R1+0x140], R20 ;  /* 0x0001401401007387 */ /* 0x0001e80000100a00 */
[----:B------:R-:W-:Y:S04]  /*35ff0*/  STL.64 [R1+0x148], R22 ;  /* 0x0001481601007387 */ /* 0x000fe80000100a00 */
[----:B-1----:R-:W4:Y:S04]  /*36000*/  LDL.LU.64 R24, [R1+0x2d0] ;  /* 0x0002d00001187983 */ /* 0x002f280000300a00 */
[----:B---3--:R-:W4:Y:S01]  /*36010*/  LDL.LU.64 R26, [R1+0x2d8] ;  /* 0x0002d800011a7983 */ /* 0x008f220000300a00 */
[----:B------:R-:W-:-:S02]  /*36020*/  IMAD.MOV.U32 R8, RZ, RZ, R22 ;  /* 0x000000ffff087224 */ /* 0x000fc400078e0016 */
[----:B------:R-:W-:Y:S01]  /*36030*/  IMAD.MOV.U32 R9, RZ, RZ, R23 ;  /* 0x000000ffff097224 */ /* 0x000fe200078e0017 */
[----:B0-----:R-:W-:Y:S02]  /*36040*/  F2FP.F16.E4M3.UNPACK_B R20, R10 ;  /* 0x0000000aff14723e */ /* 0x001fe400020006ff */
[----:B------:R-:W-:-:S05]  /*36050*/  F2FP.F16.E4M3.UNPACK_B R21, R7 ;  /* 0x00000007ff15723e */ /* 0x000fca00020006ff */
[----:B------:R2:W-:Y:S02]  /*36060*/  STL.64 [R1+0x30], R20 ;  /* 0x0000301401007387 */ /* 0x0005e40000100a00 */
[----:B--2---:R-:W-:Y:S02]  /*36070*/  HMMA.16816.F32 R20, R12, R20, R16 ;  /* 0x000000140c14723c */ /* 0x004fe40000001810 */
[----:B------:R-:W2:Y:S04]  /*36080*/  LDL.LU.64 R18, [R1+0x9358] ;  /* 0x0093580001127983 */ /* 0x000ea80000300a00 */
[----:B------:R-:W2:Y:S01]  /*36090*/  LDL.LU.64 R16, [R1+0x9350] ;  /* 0x0093500001107983 */ /* 0x000ea20000300a00 */
[----:B------:R-:W-:Y:S02]  /*360a0*/  F2FP.F16.E4M3.UNPACK_B R2, R2 ;  /* 0x00000002ff02723e */ /* 0x000fe400020006ff */
[----:B------:R-:W-:-:S10]  /*360b0*/  F2FP.F16.E4M3.UNPACK_B R3, R3 ;  /* 0x00000003ff03723e */ /* 0x000fd400020006ff */
[----:B------:R-:W-:Y:S04]  /*360c0*/  STL.64 [R1+0x2b0], R20 ;  /* 0x0002b01401007387 */ /* 0x000fe80000100a00 */
[----:B------:R2:W-:Y:S04]  /*360d0*/  STL.64 [R1+0x2b8], R22 ;  /* 0x0002b81601007387 */ /* 0x0005e80000100a00 */
[----:B------:R-:W-:Y:S01]  /*360e0*/  STL.64 [R1+0x28], R2 ;  /* 0x0000280201007387 */ /* 0x000fe20000100a00 */
[----:B--2---:R-:W-:Y:S03]  /*360f0*/  HMMA.16816.F32 R20, R12, R2, R16 ;  /* 0x000000020c14723c */ /* 0x004fe60000001810 */
[----:B------:R-:W2:Y:S04]  /*36100*/  LDL.LU.64 R16, [R1+0x2e0] ;  /* 0x0002e00001107983 */ /* 0x000ea80000300a00 */
[----:B------:R-:W2:-:S12]  /*36110*/  LDL.LU.64 R18, [R1+0x2e8] ;  /* 0x0002e80001127983 */ /* 0x000e980000300a00 */
[----:B------:R-:W-:Y:S04]  /*36120*/  STL.64 [R1+0x2c0], R20 ;  /* 0x0002c01401007387 */ /* 0x000fe80000100a00 */
[----:B------:R-:W-:Y:S04]  /*36130*/  STL.64 [R1+0x2c8], R22 ;  /* 0x0002c81601007387 */ /* 0x000fe80000100a00 */
[----:B------:R-:W0:Y:S02]  /*36140*/  LDSM.16.M88.4 R20, [R5+0x1200] ;  /* 0x001200000514783b */ /* 0x000e240000000200 */
[----:B0-----:R-:W-:-:S02]  /*36150*/  IMAD.MOV.U32 R2, RZ, RZ, R20 ;  /* 0x000000ffff027224 */ /* 0x001fc400078e0014 */
[----:B------:R-:W-:Y:S01]  /*36160*/  IMAD.MOV.U32 R3, RZ, RZ, R21 ;  /* 0x000000ffff037224 */ /* 0x000fe200078e0015 */
[----:B------:R0:W-:Y:S01]  /*36170*/  STL.64 [R1+0x150], R20 ;  /* 0x0001501401007387 */ /* 0x0001e20000100a00 */
[----:B------:R-:W-:-:S03]  /*36180*/  IMAD.MOV.U32 R10, RZ, RZ, R22 ;  /* 0x000000ffff0a7224 */ /* 0x000fc600078e0016 */
[----:B------:R-:W-:Y:S04]  /*36190*/  STL.64 [R1+0x158], R22 ;  /* 0x0001581601007387 */ /* 0x000fe80000100a00 */
[----:B------:R-:W-:Y:S01]  /*361a0*/  STL [R1+0x9348], R10 ;  /* 0x0093480a01007387 */ /* 0x000fe20000100800 */
[----:B0-----:R-:W-:Y:S02]  /*361b0*/  F2FP.F16.E4M3.UNPACK_B R20, R11 ;  /* 0x0000000bff14723e */ /* 0x001fe400020006ff */
[----:B------:R-:W-:Y:S01]  /*361c0*/  F2FP.F16.E4M3.UNPACK_B R21, R0 ;  /* 0x00000000ff15723e */ /* 0x000fe200020006ff */
[----:B------:R4:W-:Y:S06]  /*361d0*/  STL.64 [R1+0x9340], R8 ;  /* 0x0093400801007387 */ /* 0x0009ec0000100a00 */
[----:B----4-:R-:W-:Y:S01]  /*361e0*/  HMMA.16816.F32 R8, R12, R20, R24 ;  /* 0x000000140c08723c */ /* 0x010fe20000001818 */
[----:B------:R0:W-:Y:S01]  /*361f0*/  STL.64 [R1+0x20], R20 ;  /* 0x0000201401007387 */ /* 0x0001e20000100a00 */
[----:B------:R-:W-:-:S02]  /*36200*/  IMAD.MOV.U32 R0, RZ, RZ, R21 ;  /* 0x000000ffff007224 */ /* 0x000fc400078e0015 */
[----:B------:R-:W-:Y:S01]  /*36210*/  IMAD.MOV.U32 R7, RZ, RZ, R23 ;  /* 0x000000ffff077224 */ /* 0x000fe200078e0017 */
[----:B0-----:R-:W3:-:S14]  /*36220*/  LDL.LU.64 R20, [R1+0x2f0] ;  /* 0x0002f00001147983 */ /* 0x001edc0000300a00 */
[----:B------:R0:W-:Y:S04]  /*36230*/  STL.64 [R1+0x2d0], R8 ;  /* 0x0002d00801007387 */ /* 0x0001e80000100a00 */
[----:B------:R-:W-:Y:S04]  /*36240*/  STL.64 [R1+0x2d8], R10 ;  /* 0x0002d80a01007387 */ /* 0x000fe80000100a00 */
[----:B------:R-:W3:Y:S04]  /*36250*/  LDL.LU.64 R22, [R1+0x2f8] ;  /* 0x0002f80001167983 */ /* 0x000ee80000300a00 */
[----:B------:R1:W-:Y:S01]  /*36260*/  STL [R1+0x9210], R0 ;  /* 0x0092100001007387 */ /* 0x0003e20000100800 */
[----:B0-----:R-:W-:-:S02]  /*36270*/  F2FP.F16.E4M3.UNPACK_B R8, R6 ;  /* 0x00000006ff08723e */ /* 0x001fc400020006ff */
[----:B------:R-:W-:-:S05]  /*36280*/  F2FP.F16.E4M3.UNPACK_B R9, R4 ;  /* 0x00000004ff09723e */ /* 0x000fca00020006ff */
[----:B------:R-:W-:Y:S01]  /*36290*/  STL.64 [R1+0x18], R8 ;  /* 0x0000180801007387 */ /* 0x000fe20000100a00 */
[----:B-1----:R-:W-:Y:S01]  /*362a0*/  IMAD.MOV.U32 R0, RZ, RZ, R9 ;  /* 0x000000ffff007224 */ /* 0x002fe200078e0009 */
[----:B--2---:R-:W-:Y:S02]  /*362b0*/  HMMA.16816.F32 R24, R12, R8, R16 ;  /* 0x000000080c18723c */ /* 0x004fe40000001810 */
[----:B------:R-:W0:Y:S04]  /*362c0*/  LDSM.16.M88.4 R8, [R5+0x1400] ;  /* 0x001400000508783b */ /* 0x000e280000000200 */
[----:B------:R-:W2:-:S13]  /*362d0*/  LDL.LU.64 R16, [R1+0x300] ;  /* 0x0003000001107983 */ /* 0x000e9a0000300a00 */
[----:B------:R1:W-:Y:S04]  /*362e0*/  STL.64 [R1+0x2e0], R24 ;  /* 0x0002e01801007387 */ /* 0x0003e80000100a00 */
[----:B------:R-:W-:Y:S04]  /*362f0*/  STL.64 [R1+0x2e8], R26 ;  /* 0x0002e81a01007387 */ /* 0x000fe80000100a00 */
[----:B------:R-:W2:Y:S04]  /*36300*/  LDL.LU.64 R18, [R1+0x308] ;  /* 0x0003080001127983 */ /* 0x000ea80000300a00 */
[----:B------:R-:W-:Y:S04]  /*36310*/  STL [R1+0x9214], R0 ;  /* 0x0092140001007387 */ /* 0x000fe80000100800 */
[----:B0-----:R-:W-:Y:S01]  /*36320*/  STL.64 [R1+0x160], R8 ;  /* 0x0001600801007387 */ /* 0x001fe20000100a00 */
[----:B-1----:R-:W-:-:S03]  /*36330*/  IMAD.MOV.U32 R25, RZ, RZ, R10 ;  /* 0x000000ffff197224 */ /* 0x002fc600078e000a */
[----:B------:R0:W-:Y:S01]  /*36340*/  STL.64 [R1+0x168], R10 ;  /* 0x0001680a01007387 */ /* 0x0001e20000100a00 */
[----:B------:R-:W-:Y:S02]  /*36350*/  IMAD.MOV.U32 R6, RZ, RZ, R8 ;  /* 0x000000ffff067224 */ /* 0x000fe400078e0008 */
[----:B------:R-:W-:Y:S01]  /*36360*/  IMAD.MOV.U32 R4, RZ, RZ, R9 ;  /* 0x000000ffff047224 */ /* 0x000fe200078e0009 */
[----:B0-----:R-:W4:Y:S04]  /*36370*/  LDL.LU R10, [R1+0x9348] ;  /* 0x00934800010a7983 */ /* 0x001f280000300800 */
[----:B------:R-:W2:Y:S01]  /*36380*/  LDL.LU.64 R8, [R1+0x9340] ;  /* 0x0093400001087983 */ /* 0x000ea20000300a00 */
[----:B------:R-:W-:-:S05]  /*36390*/  IMAD.MOV.U32 R24, RZ, RZ, R11 ;  /* 0x000000ffff187224 */ /* 0x000fca00078e000b */
[----:B------:R0:W-:Y:S01]  /*363a0*/  STL.64 [R1+0x9338], R24 ;  /* 0x0093381801007387 */ /* 0x0001e20000100a00 */
[----:B------:R-:W-:Y:S02]  /*363b0*/  F2FP.F16.E4M3.UNPACK_B R2, R2 ;  /* 0x00000002ff02723e */ /* 0x000fe400020006ff */
[----:B------:R-:W-:Y:S02]  /*363c0*/  F2FP.F16.E4M3.UNPACK_B R3, R3 ;  /* 0x00000003ff03723e */ /* 0x000fe400020006ff */
[----:B--2---:R-:W-:Y:S02]  /*363d0*/  F2FP.F16.E4M3.UNPACK_B R8, R8 ;  /* 0x00000008ff08723e */ /* 0x004fe400020006ff */
[----:B------:R-:W-:-:S05]  /*363e0*/  F2FP.F16.E4M3.UNPACK_B R9, R9 ;  /* 0x00000009ff09723e */ /* 0x000fca00020006ff */
[----:B------:R-:W-:Y:S04]  /*363f0*/  STL.64 [R1+0x10], R8 ;  /* 0x0000100801007387 */ /* 0x000fe80000100a00 */
[----:B0-----:R-:W2:Y:S01]  /*36400*/  LDL.LU.64 R24, [R1+0x320] ;  /* 0x0003200001187983 */ /* 0x001ea20000300a00 */
[----:B---3--:R-:W-:Y:S03]  /*36410*/  HMMA.16816.F32 R20, R12, R8, R20 ;  /* 0x000000080c14723c */ /* 0x008fe60000001814 */
[----:B------:R-:W2:-:S15]  /*36420*/  LDL.LU.64 R26, [R1+0x328] ;  /* 0x00032800011a7983 */ /* 0x000e9e0000300a00 */
[----:B------:R-:W-:Y:S01]  /*36430*/  NOP ;  /* 0x0000000000007918 */ /* 0x000fe20000000000 */
[----:B------:R-:W-:Y:S04]  /*36440*/  STL.64 [R1+0x2f0], R20 ;  /* 0x0002f01401007387 */ /* 0x000fe80000100a00 */
[----:B------:R0:W-:Y:S02]  /*36450*/  STL.64 [R1+0x2f8], R22 ;  /* 0x0002f81601007387 */ /* 0x0001e40000100a00 */
[----:B0-----:R-:W-:Y:S02]  /*36460*/  HMMA.16816.F32 R20, R12, R2, R16 ;  /* 0x000000020c14723c */ /* 0x001fe40000001810 */
[----:B------:R-:W-:Y:S04]  /*36470*/  STL.64 [R1+0x8], R2 ;  /* 0x0000080201007387 */ /* 0x000fe80000100a00 */
[----:B------:R-:W3:-:S13]  /*36480*/  LDL.LU.64 R16, [R1+0x340] ;  /* 0x0003400001107983 */ /* 0x000eda0000300a00 */
[----:B------:R-:W-:Y:S04]  /*36490*/  STL.64 [R1+0x300], R20 ;  /* 0x0003001401007387 */ /* 0x000fe80000100a00 */
[----:B------:R-:W-:Y:S04]  /*364a0*/  STL.64 [R1+0x308], R22 ;  /* 0x0003081601007387 */ /* 0x000fe80000100a00 */
[----:B------:R-:W3:Y:S04]  /*364b0*/  LDL.LU.64 R18, [R1+0x348] ;  /* 0x0003480001127983 */ /* 0x000ee80000300a00 */
[----:B------:R-:W0:Y:S01]  /*364c0*/  LDSM.16.M88.4 R20, [R5+0x1600] ;  /* 0x001600000514783b */ /* 0x000e220000000200 */
[----:B------:R-:W-:-:S02]  /*364d0*/  IMAD.MOV.U32 R0, RZ, RZ, R2 ;  /* 0x000000ffff007224 */ /* 0x000fc400078e0002 */
[----:B0-----:R-:W-:Y:S02]  /*364e0*/  IMAD.MOV.U32 R3, RZ, RZ, R20 ;  /* 0x000000ffff037224 */ /* 0x001fe400078e0014 */
[----:B------:R-:W-:Y:S01]  /*364f0*/  IMAD.MOV.U32 R2, RZ, RZ, R21 ;  /* 0x000000ffff027224 */ /* 0x000fe200078e0015 */
[----:B------:R4:W-:Y:S02]  /*36500*/  STL.64 [R1+0x170], R20 ;  /* 0x0001701401007387 */ /* 0x0009e40000100a00 */
[----:B----4-:R-:W-:Y:S02]  /*36510*/  F2FP.F16.E4M3.UNPACK_B R20, R10 ;  /* 0x0000000aff14723e */ /* 0x010fe400020006ff */
[----:B------:R-:W-:Y:S01]  /*36520*/  F2FP.F16.E4M3.UNPACK_B R21, R7 ;  /* 0x00000007ff15723e */ /* 0x000fe200020006ff */
[----:B------:R-:W-:Y:S02]  /*36530*/  IMAD.MOV.U32 R9, RZ, RZ, R22 ;  /* 0x000000ffff097224 */ /* 0x000fe400078e0016 */
[----:B------:R-:W-:Y:S01]  /*36540*/  IMAD.MOV.U32 R8, RZ, RZ, R23 ;  /* 0x000000ffff087224 */ /* 0x000fe200078e0017 */
[----:B------:R-:W-:Y:S04]  /*36550*/  STL.64 [R1+0x178], R22 ;  /* 0x0001781601007387 */ /* 0x000fe80000100a00 */
[----:B------:R0:W-:Y:S04]  /*36560*/  STL.64 [R1+0x9330], R8 ;  /* 0x0093300801007387 */ /* 0x0001e80000100a00 */
[----:B0-----:R-:W4:Y:S04]  /*36570*/  LDL.LU.64 R8, [R1+0x360] ;  /* 0x0003600001087983 */ /* 0x001f280000300a00 */
[----:B------:R-:W4:Y:S04]  /*36580*/  LDL.LU.64 R10, [R1+0x368] ;  /* 0x00036800010a7983 */ /* 0x000f280000300a00 */
[----:B------:R0:W-:Y:S01]  /*36590*/  STL.64 [R1], R20 ;  /* 0x0000001401007387 */ /* 0x0001e20000100a00 */
[----:B------:R-:W-:-:S02]  /*365a0*/  F2FP.F16.E4M3.UNPACK_B R28, R6 ;  /* 0x00000006ff1c723e */ /* 0x000fc400020006ff */
[----:B------:R-:W-:Y:S01]  /*365b0*/  F2FP.F16.E4M3.UNPACK_B R29, R4 ;  /* 0x00000004ff1d723e */ /* 0x000fe200020006ff */
[----:B--2---:R-:W-:Y:S01]  /*365c0*/  HMMA.16816.F32 R24, R12, R20, R24 ;  /* 0x000000140c18723c */ /* 0x004fe20000001818 */
[----:B0-----:R-:W2:Y:S04]  /*365d0*/  LDL.LU.64 R20, [R1+0x380] ;  /* 0x0003800001147983 */ /* 0x001ea80000300a00 */
[----:B------:R-:W2:-:S14]  /*365e0*/  LDL.LU.64 R22, [R1+0x388] ;  /* 0x0003880001167983 */ /* 0x000e9c0000300a00 */
[----:B------:R-:W-:Y:S04]  /*365f0*/  STL.64 [R1+0x320], R24 ;  /* 0x0003201801007387 */ /* 0x000fe80000100a00 */
[----:B------:R-:W-:Y:S04]  /*36600*/  STL.64 [R1+0x328], R26 ;  /* 0x0003281a01007387 */ /* 0x000fe80000100a00 */
[----:B------:R-:W0:Y:S01]  /*36610*/  LDSM.16.M88.4 R24, [R5+0x1800] ;  /* 0x001800000518783b */ /* 0x000e220000000200 */
[----:B---3--:R-:W-:Y:S01]  /*36620*/  HMMA.16816.F32 R16, R12, R28, R16 ;  /* 0x0000001c0c10723c */ /* 0x008fe20000001810 */
[----:B0-----:R-:W-:-:S02]  /*36630*/  IMAD.MOV.U32 R7, RZ, RZ, R24 ;  /* 0x000000ffff077224 */ /* 0x001fc400078e0018 */
[----:B------:R-:W-:-:S15]  /*36640*/  IMAD.MOV.U32 R6, RZ, RZ, R25 ;  /* 0x000000ffff067224 */ /* 0x000fde00078e0019 */
[----:B------:R-:W-:Y:S01]  /*36650*/  NOP ;  /* 0x0000000000007918 */ /* 0x000fe20000000000 */
[----:B------:R-:W-:Y:S04]  /*36660*/  STL.64 [R1+0x340], R16 ;  /* 0x0003401001007387 */ /* 0x000fe80000100a00 */
[----:B------:R-:W-:Y:S04]  /*36670*/  STL.64 [R1+0x348], R18 ;  /* 0x0003481201007387 */ /* 0x000fe80000100a00 */
[----:B------:R0:W-:Y:S04]  /*36680*/  STL.64 [R1+0x180], R24 ;  /* 0x0001801801007387 */ /* 0x0001e80000100a00 */
[----:B------:R-:W-:Y:S04]  /*36690*/  STL.64 [R1+0x188], R26 ;  /* 0x0001881a01007387 */ /* 0x000fe80000100a00 */
[----:B0-----:R-:W3:Y:S01]  /*366a0*/  LDL.LU.64 R24, [R1+0x9338] ;  /* 0x0093380001187983 */ /* 0x001ee20000300a00 */
[----:B------:R-:W-:-:S02]  /*366b0*/  IMAD.MOV.U32 R16, RZ, RZ, R26 ;  /* 0x000000ffff107224 */ /* 0x000fc400078e001a */
[----:B------:R-:W-:-:S03]  /*366c0*/  IMAD.MOV.U32 R4, RZ, RZ, R27 ;  /* 0x000000ffff047224 */ /* 0x000fc600078e001b */
[----:B------:R0:W-:Y:S04]  /*366d0*/  STL [R1+0x9328], R16 ;  /* 0x0093281001007387 */ /* 0x0001e80000100800 */
[----:B0-----:R-:W2:Y:S04]  /*366e0*/  LDL.LU.64 R16, [R1+0x3a0] ;  /* 0x0003a00001107983 */ /* 0x001ea80000300a00 */
[----:B------:R-:W2:Y:S01]  /*366f0*/  LDL.LU.64 R18, [R1+0x3a8] ;  /* 0x0003a80001127983 */ /* 0x000ea20000300a00 */
[----:B---3--:R-:W-:Y:S02]  /*36700*/  F2FP.F16.E4M3.UNPACK_B R26, R25 ;  /* 0x00000019ff1a723e */ /* 0x008fe400020006ff */
[----:B------:R-:W-:-:S02]  /*36710*/  F2FP.F16.E4M3.UNPACK_B R27, R24 ;  /* 0x00000018ff1b723e */ /* 0x000fc400020006ff */
[----:B------:R-:W-:Y:S02]  /*36720*/  F2FP.F16.E4M3.UNPACK_B R24, R3 ;  /* 0x00000003ff18723e */ /* 0x000fe400020006ff */
[----:B------:R-:W-:-:S03]  /*36730*/  F2FP.F16.E4M3.UNPACK_B R25, R2 ;  /* 0x00000002ff19723e */ /* 0x000fc600020006ff */
[C---:B----4-:R-:W-:Y:S08]  /*36740*/  HMMA.16816.F32 R8, R12.reuse, R26, R8 ;  /* 0x0000001a0c08723c */ /* 0x050ff00000001808 */
[----:B--2---:R-:W-:Y:S11]  /*36750*/  HMMA.16816.F32 R20, R12, R24, R20 ;  /* 0x000000180c14723c */ /* 0x004ff60000001814 */
[----:B------:R0:W-:Y:S04]  /*36760*/  STL.64 [R1+0x360], R8 ;  /* 0x0003600801007387 */ /* 0x0001e80000100a00 */
[----:B------:R-:W-:Y:S04]  /*36770*/  STL.64 [R1+0x368], R10 ;  /* 0x0003680a01007387 */ /* 0x000fe80000100a00 */
[----:B0-----:R-:W2:Y:S04]  /*36780*/  LDL.LU.64 R8, [R1+0x9330] ;  /* 0x0093300001087983 */ /* 0x001ea80000300a00 */
[----:B------:R-:W-:Y:S04]  /*36790*/  STL.64 [R1+0x9188], R26 ;  /* 0x0091881a01007387 */ /* 0x000fe80000100a00 */
[----:B------:R0:W-:Y:S04]  /*367a0*/  STL.64 [R1+0x9180], R24 ;  /* 0x0091801801007387 */ /* 0x0001e80000100a00 */
[----:B------:R-:W-:Y:S04]  /*367b0*/  STL.64 [R1+0x380], R20 ;  /* 0x0003801401007387 */ /* 0x000fe80000100a00 */
[----:B------:R-:W-:Y:S04]  /*367c0*/  STL.64 [R1+0x388], R22 ;  /* 0x0003881601007387 */ /* 0x000fe80000100a00 */
[----:B------:R-:W1:Y:S04]  /*367d0*/  LDSM.16.M88.4 R20, [R5+0x1a00] ;  /* 0x001a00000514783b */ /* 0x000e680000000200 */
[----:B0-----:R-:W3:Y:S04]  /*367e0*/  LDL.LU.64 R24, [R1+0x3c0] ;  /* 0x0003c00001187983 */ /* 0x001ee80000300a00 */
[----:B------:R-:W3:Y:S04]  /*367f0*/  LDL.LU.64 R26, [R1+0x3c8] ;  /* 0x0003c800011a7983 */ /* 0x000ee80000300a00 */
[----:B-1----:R0:W-:Y:S01]  /*36800*/  STL.64 [R1+0x1a0], R20 ;  /* 0x0001a01401007387 */ /* 0x0021e20000100a00 */
[----:B------:R-:W-:-:S03]  /*36810*/  IMAD.MOV.U32 R10, RZ, RZ, R22 ;  /* 0x000000ffff0a7224 */ /* 0x000fc600078e0016 */
[----:B------:R2:W-:Y:S01]  /*36820*/  STL.64 [R1+0x1a8], R22 ;  /* 0x0001a81601007387 */ /* 0x0005e20000100a00 */
[----:B------:R-:W-:Y:S02]  /*36830*/  IMAD.MOV.U32 R11, RZ, RZ, R23 ;  /* 0x000000ffff0b7224 */ /* 0x000fe400078e0017 */
[----:B------:R-:W-:Y:S02]  /*36840*/  IMAD.MOV.U32 R3, RZ, RZ, R20 ;  /* 0x000000ffff037224 */ /* 0x000fe400078e0014 */
[----:B------:R-:W-:Y:S01]  /*36850*/  IMAD.MOV.U32 R2, RZ, RZ, R21 ;  /* 0x000000ffff027224 */ /* 0x000fe200078e0015 */
[----:B0-----:R-:W-:Y:S02]  /*36860*/  F2FP.F16.E4M3.UNPACK_B R20, R7 ;  /* 0x00000007ff14723e */ /* 0x001fe400020006ff */
[----:B------:R-:W-:Y:S02]  /*36870*/  F2FP.F16.E4M3.UNPACK_B R21, R6 ;  /* 0x00000006ff15723e */ /* 0x000fe400020006ff */
[----:B--2---:R-:W-:-:S02]  /*36880*/  F2FP.F16.E4M3.UNPACK_B R22, R9 ;  /* 0x00000009ff16723e */ /* 0x004fc400020006ff */
[----:B------:R-:W-:-:S07]  /*36890*/  F2FP.F16.E4M3.UNPACK_B R23, R8 ;  /* 0x00000008ff17723e */ /* 0x000fce00020006ff */
[C---:B------:R-:W-:Y:S08]  /*368a0*/  HMMA.16816.F32 R16, R12.reuse, R22, R16 ;  /* 0x000000160c10723c */ /* 0x040ff00000001810 */
[----:B---3--:R-:W-:Y:S11]  /*368b0*/  HMMA.16816.F32 R24, R12, R20, R24 ;  /* 0x000000140c18723c */ /* 0x008ff60000001818 */
[----:B------:R0:W-:Y:S04]  /*368c0*/  STL.64 [R1+0x3a0], R16 ;  /* 0x0003a01001007387 */ /* 0x0001e80000100a00 */
[----:B------:R-:W-:Y:S04]  /*368d0*/  STL.64 [R1+0x3a8], R18 ;  /* 0x0003a81201007387 */ /* 0x000fe80000100a00 */
[----:B0-----:R-:W2:Y:S04]  /*368e0*/  LDL.LU R16, [R1+0x9328] ;  /* 0x0093280001107983 */ /* 0x001ea80000300800 */
[----:B------:R-:W-:Y:S04]  /*368f0*/  STL.64 [R1+0x9168], R22 ;  /* 0x0091681601007387 */ /* 0x000fe80000100a00 */
[----:B------:R-:W-:Y:S04]  /*36900*/  STL.64 [R1+0x9160], R20 ;  /* 0x0091601401007387 */ /* 0x000fe80000100a00 */
[----:B------:R-:W-:Y:S04]  /*36910*/  STL.64 [R1+0x3c0], R24 ;  /* 0x0003c01801007387 */ /* 0x000fe80000100a00 */
[----:B------:R-:W-:Y:S04]  /*36920*/  STL.64 [R1+0x3c8], R26 ;  /* 0x0003c81a01007387 */ /* 0x000fe80000100a00 */
[----:B------:R-:W0:Y:S02]  /*36930*/  LDSM.16.M88.4 R24, [R5+0x1c00] ;  /* 0x001c00000518783b */ /* 0x000e240000000200 */
[----:B0-----:R-:W-:-:S02]  /*36940*/  IMAD.MOV.U32 R8, RZ, RZ, R24 ;  /* 0x000000ffff087224 */ /* 0x001fc400078e0018 */
[----:B------:R-:W-:Y:S01]  /*36950*/  IMAD.MOV.U32 R9, RZ, RZ, R25 ;  /* 0x000000ffff097224 */ /* 0x000fe200078e0019 */
[----:B------:R-:W-:Y:S04]  /*36960*/  STL.64 [R1+0x1c0], R24 ;  /* 0x0001c01801007387 */ /* 0x000fe80000100a00 */
[----:B------:R-:W-:Y:S04]  /*36970*/  STL.64 [R1+0x1c8], R26 ;  /* 0x0001c81a01007387 */ /* 0x000fe80000100a00 */
[----:B------:R-:W-:Y:S04]  /*36980*/  STL.64 [R1+0x9310], R10 ;  /* 0x0093100a01007387 */ /* 0x000fe80000100a00 */
[----:B------:R0:W-:Y:S04]  /*36990*/  STL.64 [R1+0x9308], R8 ;  /* 0x0093080801007387 */ /* 0x0001e80000100a00 */
[----:B0-----:R-:W3:Y:S04]  /*369a0*/  LDL.LU.64 R8, [R1+0x400] ;  /* 0x0004000001087983 */ /* 0x001ee80000300a00 */
[----:B------:R-:W4:Y:S01]  /*369b0*/  LDL.LU.64 R10, [R1+0x408] ;  /* 0x00040800010a7983 */ /* 0x000f220000300a00 */
[----:B------:R-:W-:-:S03]  /*369c0*/  F2FP.F16.E4M3.UNPACK_B R19, R4 ;  /* 0x00000004ff13723e */ /* 0x000fc600020006ff */
[----:B----4-:R-:W-:Y:S04]  /*369d0*/  STL.64 [R1+0x9320], R10 ;  /* 0x0093200a01007387 */ /* 0x010fe80000100a00 */
[----:B---3--:R0:W-:Y:S04]  /*369e0*/  STL.64 [R1+0x9318], R8 ;  /* 0x0093180801007387 */ /* 0x0081e80000100a00 */
[----:B0-----:R-:W3:Y:S04]  /*369f0*/  LDL.LU.64 R8, [R1+0x3e0] ;  /* 0x0003e00001087983 */ /* 0x001ee80000300a00 */
[----:B------:R-:W3:Y:S01]  /*36a00*/  LDL.LU.64 R10, [R1+0x3e8] ;  /* 0x0003e800010a7983 */ /* 0x000ee20000300a00 */
[----:B--2---:R-:W-:Y:S01]  /*36a10*/  F2FP.F16.E4M3.UNPACK_B R18, R16 ;  /* 0x00000010ff12723e */ /* 0x004fe200020006ff */
[----:B------:R-:W-:-:S02]  /*36a20*/  IMAD.MOV.U32 R6, RZ, RZ, R26 ;  /* 0x000000ffff067224 */ /* 0x000fc400078e001a */
[----:B------:R-:W-:Y:S01]  /*36a30*/  IMAD.MOV.U32 R7, RZ, RZ, R27 ;  /* 0x000000ffff077224 */ /* 0x000fe200078e001b */
[----:B------:R-:W2:Y:S04]  /*36a40*/  LDL.LU.64 R24, [R1+0x420] ;  /* 0x0004200001187983 */ /* 0x000ea80000300a00 */
[----:B------:R-:W2:Y:S04]  /*36a50*/  LDL.LU.64 R26, [R1+0x428] ;  /* 0x00042800011a7983 */ /* 0x000ea80000300a00 */
[----:B------:R-:W4:Y:S04]  /*36a60*/  LDL.LU.64 R20, [R1+0x440] ;  /* 0x0004400001147983 */ /* 0x000f280000300a00 */
[----:B------:R-:W4:Y:S01]  /*36a70*/  LDL.LU.64 R22, [R1+0x448] ;  /* 0x0004480001167983 */ /* 0x000f220000300a00 */
[----:B------:R-:W-:-:S02]  /*36a80*/  F2FP.F16.E4M3.UNPACK_B R16, R3 ;  /* 0x00000003ff10723e */ /* 0x000fc400020006ff */
[----:B------:R-:W-:Y:S01]  /*36a90*/  F2FP.F16.E4M3.UNPACK_B R17, R2 ;  /* 0x00000002ff11723e */ /* 0x000fe200020006ff */
[----:B---3--:R-:W-:-:S15]  /*36aa0*/  HMMA.16816.F32 R8, R12, R18, R8 ;  /* 0x000000120c08723c */ /* 0x008fde0000001808 */
[----:B------:R-:W-:-:S04]  /*36ab0*/  NOP ;  /* 0x0000000000007918 */ /* 0x000fc80000000000 */
        /* <DEDUP_REMOVED lines=9> */
[----:B0-----:R-:W3:Y:S04]  /*36b50*/  LDL.LU.64 R10, [R1+0x9320] ;  /* 0x00932000010a7983 */ /* 0x001ee80000300a00 */
[----:B------:R-:W3:Y:S02]  /*36b60*/  LDL.LU.64 R8, [R1+0x9318] ;  /* 0x0093180001087983 */ /* 0x000ee40000300a00 */
[----:B---3--:R-:W-:-:S15]  /*36b70*/  HMMA.16816.F32 R8, R12, R16, R8 ;  /* 0x000000100c08723c */ /* 0x008fde0000001808 */
[----:B------:R-:W-:-:S04]  /*36b80*/  NOP ;  /* 0x0000000000007918 */ /* 0x000fc80000000000 */
[----:B------:R-:W-:Y:S04]  /*36b90*/  STL.64 [R1+0x400], R8 ;  /* 0x0004000801007387 */ /* 0x000fe80000100a00 */
[----:B------:R0:W-:Y:S04]  /*36ba0*/  STL.64 [R1+0x408], R10 ;  /* 0x0004080a01007387 */ /* 0x0001e80000100a00 */
[----:B0-----:R-:W3:Y:S04]  /*36bb0*/  LDL.LU.64 R10, [R1+0x9310] ;  /* 0x00931000010a7983 */ /* 0x001ee80000300a00 */
[----:B------:R-:W2:Y:S04]  /*36bc0*/  LDL.LU.64 R8, [R1+0x9308] ;  /* 0x0093080001087983 */ /* 0x000ea80000300a00 */
[----:B------:R-:W-:Y:S04]  /*36bd0*/  STL.64 [R1+0x9148], R18 ;  /* 0x0091481201007387 */ /* 0x000fe80000100a00 */
[----:B------:R2:W-:Y:S01]  /*36be0*/  STL.64 [R1+0x9140], R16 ;  /* 0x0091401001007387 */ /* 0x0005e20000100a00 */
[----:B---3--:R-:W-:-:S02]  /*36bf0*/  F2FP.F16.E4M3.UNPACK_B R10, R10 ;  /* 0x0000000aff0a723e */ /* 0x008fc400020006ff */
[----:B------:R-:W-:-:S07]  /*36c00*/  F2FP.F16.E4M3.UNPACK_B R11, R11 ;  /* 0x0000000bff0b723e */ /* 0x000fce00020006ff */
[----:B--2---:R-:W-:Y:S01]  /*36c10*/  HMMA.16816.F32 R16, R12, R10, R24 ;  /* 0x0000000a0c10723c */ /* 0x004fe20000001818 */
[----:B------:R-:W-:Y:S02]  /*36c20*/  F2FP.F16.E4M3.UNPACK_B R8, R8 ;  /* 0x00000008ff08723e */ /* 0x000fe400020006ff */
[----:B------:R-:W-:-:S15]  /*36c30*/  F2FP.F16.E4M3.UNPACK_B R9, R9 ;  /* 0x00000009ff09723e */ /* 0x000fde00020006ff */
[----:B------:R-:W-:Y:S01]  /*36c40*/  NOP ;  /* 0x0000000000007918 */ /* 0x000fe20000000000 */
[----:B------:R-:W-:Y:S04]  /*36c50*/  STL.64 [R1+0x420], R16 ;  /* 0x0004201001007387 */ /* 0x000fe80000100a00 */
[----:B------:R4:W-:Y:S02]  /*36c60*/  STL.64 [R1+0x428], R18 ;  /* 0x0004281201007387 */ /* 0x0009e40000100a00 */
[----:B----4-:R-:W-:Y:S02]  /*36c70*/  HMMA.16816.F32 R16, R12, R8, R20 ;  /* 0x000000080c10723c */ /* 0x010fe40000001814 */
[----:B------:R-:W2:Y:S04]  /*36c80*/  LDL.LU.64 R20, [R1+0x460] ;  /* 0x0004600001147983 */ /* 0x000ea80000300a00 */
[----:B------:R-:W2:-:S13]  /*36c90*/  LDL.LU.64 R22, [R1+0x468] ;  /* 0x0004680001167983 */ /* 0x000e9a0000300a00 */
[----:B------:R-:W-:Y:S04]  /*36ca0*/  STL.64 [R1+0x440], R16 ;  /* 0x0004401001007387 */ /* 0x000fe80000100a00 */
[----:B------:R-:W-:Y:S04]  /*36cb0*/  STL.64 [R1+0x448], R18 ;  /* 0x0004481201007387 */ /* 0x000fe80000100a00 */
[----:B------:R-:W3:Y:S04]  /*36cc0*/  LDL R26, [R1+0x38] ;  /* 0x00003800011a7983 */ /* 0x000ee80000100800 */
[----:B------:R-:W3:Y:S04]  /*36cd0*/  LDL R27, [R1+0x3c] ;  /* 0x00003c00011b7983 */ /* 0x000ee80000100800 */
[----:B------:R-:W-:Y:S04]  /*36ce0*/  STL.64 [R1+0x9158], R10 ;  /* 0x0091580a01007387 */ /* 0x000fe80000100a00 */
[----:B------:R0:W-:Y:S04]  /*36cf0*/  STL.64 [R1+0x9150], R8 ;  /* 0x0091500801007387 */ /* 0x0001e80000100a00 */
[----:B------:R-:W4:Y:S04]  /*36d00*/  LDL R24, [R1+0x40] ;  /* 0x0000400001187983 */ /* 0x000f280000100800 */
[----:B------:R-:W4:Y:S01]  /*36d10*/  LDL R25, [R1+0x44] ;  /* 0x0000440001197983 */ /* 0x000f220000100800 */
[----:B------:R-:W-:-:S02]  /*36d20*/  F2FP.F16.E4M3.UNPACK_B R6, R6 ;  /* 0x00000006ff06723e */ /* 0x000fc400020006ff */
[----:B------:R-:W-:Y:S01]  /*36d30*/  F2FP.F16.E4M3.UNPACK_B R7, R7 ;  /* 0x00000007ff07723e */ /* 0x000fe200020006ff */
[----:B0-----:R-:W2:Y:S04]  /*36d40*/  LDL.LU R8, [R1+0x21fc] ;  /* 0x0021fc0001087983 */ /* 0x001ea80000300800 */
[----:B------:R-:W2:Y:S04]  /*36d50*/  LDL.LU R9, [R1+0x21f8] ;  /* 0x0021f80001097983 */ /* 0x000ea80000300800 */
[----:B------:R-:W2:Y:S04]  /*36d60*/  LDL.LU R10, [R1+0x2204] ;  /* 0x00220400010a7983 */ /* 0x000ea80000300800 */
[----:B------:R-:W2:Y:S04]  /*36d70*/  LDL.LU R11, [R1+0x2200] ;  /* 0x00220000010b7983 */ /* 0x000ea80000300800 */
[----:B------:R-:W2:Y:S04]  /*36d80*/  LDL.LU R16, [R1+0x220c] ;  /* 0x00220c0001107983 */ /* 0x000ea80000300800 */
[----:B------:R-:W2:Y:S04]  /*36d90*/  LDL.LU R17, [R1+0x2208] ;  /* 0x0022080001117983 */ /* 0x000ea80000300800 */
[----:B------:R-:W2:Y:S04]  /*36da0*/  LDL.LU R18, [R1+0x2214] ;  /* 0x0022140001127983 */ /* 0x000ea80000300800 */
[----:B------:R-:W2:Y:S04]  /*36db0*/  LDL.LU R19, [R1+0x2210] ;  /* 0x0022100001137983 */ /* 0x000ea80000300800 */
[----:B---3--:R-:W-:Y:S04]  /*36dc0*/  STL.64 [R1+0x9220], R26 ;  /* 0x0092201a01007387 */ /* 0x008fe80000100a00 */
[----:B----4-:R2:W-:Y:S02]  /*36dd0*/  STL.64 [R1+0x9218], R24 ;  /* 0x0092181801007387 */ /* 0x0105e40000100a00 */
[----:B--2---:R-:W-:Y:S02]  /*36de0*/  HMMA.16816.F32 R24, R12, R6, R20 ;  /* 0x000000060c18723c */ /* 0x004fe40000001814 */
[----:B------:R-:W2:-:S15]  /*36df0*/  LDL R22, [R1+0x48] ;  /* 0x0000480001167983 */ /* 0x000e9e0000100800 */
[----:B------:R-:W-:Y:S02]  /*36e00*/  NOP ;  /* 0x0000000000007918 */ /* 0x000fe40000000000 */
[----:B------:R0:W-:Y:S04]  /*36e10*/  STL.64 [R1+0x460], R24 ;  /* 0x0004601801007387 */ /* 0x0001e80000100a00 */
[----:B------:R1:W-:Y:S04]  /*36e20*/  STL.64 [R1+0x468], R26 ;  /* 0x0004681a01007387 */ /* 0x0003e80000100a00 */
[----:B------:R-:W2:Y:S04]  /*36e30*/  LDL R23, [R1+0x4c] ;  /* 0x00004c0001177983 */ /* 0x000ea80000100800 */
[----:B0-----:R-:W3:Y:S04]  /*36e40*/  LDL.LU.64 R24, [R1+0x490] ;  /* 0x0004900001187983 */ /* 0x001ee80000300a00 */
[----:B-1----:R-:W3:Y:S04]  /*36e50*/  LDL.LU.64 R26, [R1+0x498] ;  /* 0x00049800011a7983 */ /* 0x002ee80000300a00 */
[----:B------:R-:W4:Y:S04]  /*36e60*/  LDL R20, [R1+0x50] ;  /* 0x0000500001147983 */ /* 0x000f280000100800 */
[----:B------:R-:W4:Y:S04]  /*36e70*/  LDL R21, [R1+0x54] ;  /* 0x0000540001157983 */ /* 0x000f280000100800 */
[----:B--2---:R0:W-:Y:S04]  /*36e80*/  STL.64 [R1+0x9230], R22 ;  /* 0x0092301601007387 */ /* 0x0041e80000100a00 */
[----:B0-----:R-:W2:Y:S04]  /*36e90*/  LDL R22, [R1+0x58] ;  /* 0x0000580001167983 */ /* 0x001ea80000100800 */
[----:B------:R-:W2:Y:S04]  /*36ea0*/  LDL R23, [R1+0x5c] ;  /* 0x00005c0001177983 */ /* 0x000ea80000100800 */
[----:B----4-:R0:W-:Y:S01]  /*36eb0*/  STL.64 [R1+0x9228], R20 ;  /* 0x0092281401007387 */ /* 0x0101e20000100a00 */
[----:B------:R-:W-:-:S02]  /*36ec0*/  F2FP.F16.E4M3.UNPACK_B R4, R4 ;  /* 0x00000004ff04723e */ /* 0x000fc400020006ff */
[----:B------:R-:W-:Y:S01]  /*36ed0*/  F2FP.F16.E4M3.UNPACK_B R5, R5 ;  /* 0x00000005ff05723e */ /* 0x000fe200020006ff */
[----:B--2---:R1:W-:Y:S04]  /*36ee0*/  STL.64 [R1+0x9248], R22 ;  /* 0x0092481601007387 */ /* 0x0043e80000100a00 */
[----:B0-----:R-:W2:Y:S04]  /*36ef0*/  LDL.LU.64 R20, [R1+0x4a0] ;  /* 0x0004a00001147983 */ /* 0x001ea80000300a00 */
[----:B-1----:R-:W2:Y:S02]  /*36f00*/  LDL.LU.64 R22, [R1+0x4a8] ;  /* 0x0004a80001167983 */ /* 0x002ea40000300a00 */
[----:B--2---:R-:W-:-:S15]  /*36f10*/  HMMA.16816.F32 R20, R12, R4, R20 ;  /* 0x000000040c14723c */ /* 0x004fde0000001814 */
[----:B------:R-:W-:-:S04]  /*36f20*/  NOP ;  /* 0x0000000000007918 */ /* 0x000fc80000000000 */
[----:B------:R0:W-:Y:S04]  /*36f30*/  STL.64 [R1+0x4a0], R20 ;  /* 0x0004a01401007387 */ /* 0x0001e80000100a00 */
[----:B------:R1:W-:Y:S04]  /*36f40*/  STL.64 [R1+0x4a8], R22 ;  /* 0x0004a81601007387 */ /* 0x0003e80000100a00 */
[----:B0-----:R-:W2:Y:S04]  /*36f50*/  LDL R20, [R1+0x60] ;  /* 0x0000600001147983 */ /* 0x001ea80000100800 */
[----:B------:R-:W2:Y:S01]  /*36f60*/  LDL R21, [R1+0x64] ;  /* 0x0000640001157983 */ /* 0x000ea20000100800 */
[----:B------:R-:W-:-:S02]  /*36f70*/  F2FP.F16.E4M3.UNPACK_B R2, R2 ;  /* 0x00000002ff02723e */ /* 0x000fc400020006ff */
[----:B------:R-:W-:Y:S01]  /*36f80*/  F2FP.F16.E4M3.UNPACK_B R3, R3 ;  /* 0x00000003ff03723e */ /* 0x000fe200020006ff */
[----:B--2---:R-:W-:Y:S04]  /*36f90*/  STL.64 [R1+0x9260], R20 ;  /* 0x0092601401007387 */ /* 0x004fe80000100a00 */
[----:B------:R-:W-:Y:S04]  /*36fa0*/  STL.64 [R1+0x9128], R6 ;  /* 0x0091280601007387 */ /* 0x000fe80000100a00 */
[----:B------:R3:W-:Y:S04]  /*36fb0*/  STL.64 [R1+0x9120], R4 ;  /* 0x0091200401007387 */ /* 0x0007e80000100a00 */
[----:B-1----:R-:W2:Y:S01]  /*36fc0*/  LDL R22, [R1+0x68] ;  /* 0x0000680001167983 */ /* 0x002ea20000100800 */
[----:B---3--:R-:W-:-:S15]  /*36fd0*/  HMMA.16816.F32 R4, R12, R2, R24 ;  /* 0x000000020c04723c */ /* 0x008fde0000001818 */
[----:B------:R-:W-:-:S04]  /*36fe0*/  NOP ;  /* 0x0000000000007918 */ /* 0x000fc80000000000 */
[----:B------:R-:W-:Y:S04]  /*36ff0*/  STL.64 [R1+0x490], R4 ;  /* 0x0004900401007387 */ /* 0x000fe80000100a00 */
[----:B------:R-:W-:Y:S04]  /*37000*/  STL.64 [R1+0x498], R6 ;  /* 0x0004980601007387 */ /* 0x000fe80000100a00 */
[----:B------:R-:W2:Y:S04]  /*37010*/  LDL R23, [R1+0x6c] ;  /* 0x00006c0001177983 */ /* 0x000ea80000100800 */
[----:B--2---:R0:W-:Y:S04]  /*37020*/  STL.64 [R1+0x9278], R22 ;  /* 0x0092781601007387 */ /* 0x0041e80000100a00 */
[----:B------:R-:W2:Y:S04]  /*37030*/  LDL R20, [R1+0x70] ;  /* 0x0000700001147983 */ /* 0x000ea80000100800 */
[----:B------:R-:W2:Y:S04]  /*37040*/  LDL R21, [R1+0x74] ;  /* 0x0000740001157983 */ /* 0x000ea80000100800 */
[----:B--2---:R1:W-:Y:S04]  /*37050*/  STL.64 [R1+0x9290], R20 ;  /* 0x0092901401007387 */ /* 0x0043e80000100a00 */
[----:B0-----:R-:W2:Y:S04]  /*37060*/  LDL R22, [R1+0x78] ;  /* 0x0000780001167983 */ /* 0x001ea80000100800 */
[----:B------:R-:W2:Y:S04]  /*37070*/  LDL R23, [R1+0x7c] ;  /* 0x00007c0001177983 */ /* 0x000ea80000100800 */
[----:B-1----:R-:W3:Y:S04]  /*37080*/  LDL R20, [R1+0x80] ;  /* 0x0000800001147983 */ /* 0x002ee80000100800 */
[----:B------:R-:W3:Y:S04]  /*37090*/  LDL R21, [R1+0x84] ;  /* 0x0000840001157983 */ /* 0x000ee80000100800 */
[----:B--2---:R0:W-:Y:S04]  /*370a0*/  STL.64 [R1+0x92a8], R22 ;  /* 0x0092a81601007387 */ /* 0x0041e80000100a00 */
[----:B0-----:R-:W2:Y:S04]  /*370b0*/  LDL R22, [R1+0x88] ;  /* 0x0000880001167983 */ /* 0x001ea80000100800 */
[----:B------:R-:W2:Y:S04]  /*370c0*/  LDL R23, [R1+0x8c] ;  /* 0x00008c0001177983 */ /* 0x000ea80000100800 */
[----:B---3--:R0:W-:Y:S04]  /*370d0*/  STL.64 [R1+0x92c0], R20 ;  /* 0x0092c01401007387 */ /* 0x0081e80000100a00 */
[----:B0-----:R-:W3:Y:S04]  /*370e0*/  LDL R20, [R1+0x90] ;  /* 0x0000900001147983 */ /* 0x001ee80000100800 */
[----:B------:R-:W3:Y:S04]  /*370f0*/  LDL R21, [R1+0x94] ;  /* 0x0000940001157983 */ /* 0x000ee80000100800 */
[----:B--2---:R0:W-:Y:S04]  /*37100*/  STL.64 [R1+0x92d8], R22 ;  /* 0x0092d81601007387 */ /* 0x0041e80000100a00 */
[----:B0-----:R-:W2:Y:S04]  /*37110*/  LDL R22, [R1+0x98] ;  /* 0x0000980001167983 */ /* 0x001ea80000100800 */
[----:B------:R-:W2:Y:S04]  /*37120*/  LDL R23, [R1+0x9c] ;  /* 0x00009c0001177983 */ /* 0x000ea80000100800 */
[----:B---3--:R-:W-:Y:S04]  /*37130*/  STL.64 [R1+0x92f0], R20 ;  /* 0x0092f01401007387 */ /* 0x008fe80000100a00 */
[----:B------:R-:W3:Y:S04]  /*37140*/  LDL.LU.64 R24, [R1+0x6d0] ;  /* 0x0006d00001187983 */ /* 0x000ee80000300a00 */
[----:B------:R-:W4:Y:S04]  /*37150*/  LDL.LU.64 R26, [R1+0x6d8] ;  /* 0x0006d800011a7983 */ /* 0x000f280000300a00 */
[----:B----4-:R-:W-:Y:S04]  /*37160*/  STL.64 [R1+0x9240], R26 ;  /* 0x0092401a01007387 */ /* 0x010fe80000100a00 */
[----:B---3--:R0:W-:Y:S04]  /*37170*/  STL.64 [R1+0x9238], R24 ;  /* 0x0092381801007387 */ /* 0x0081e80000100a00 */
[----:B0-----:R-:W3:Y:S04]  /*37180*/  LDL.LU.64 R24, [R1+0x6e0] ;  /* 0x0006e00001187983 */ /* 0x001ee80000300a00 */
        /* <DEDUP_REMOVED lines=28> */
[----:B------:R-:W4:Y:S01]  /*37350*/  LDL.LU.64 R26, [R1+0x758] ;  /* 0x00075800011a7983 */ /* 0x000f220000300a00 */
[----:B------:R-:W-:-:S02]  /*37360*/  IMAD R12, R9, 0x100, R8 ;  /* 0x00000100090c7824 */ /* 0x000fc400078e0208 */
[----:B------:R-:W-:Y:S02]  /*37370*/  IMAD R13, R11, 0x100, R10 ;  /* 0x000001000b0d7824 */ /* 0x000fe400078e020a */
[----:B------:R-:W-:Y:S02]  /*37380*/  IMAD R14, R17, 0x100, R16 ;  /* 0x00000100110e7824 */ /* 0x000fe400078e0210 */
[----:B------:R-:W-:Y:S01]  /*37390*/  IMAD R15, R19, 0x100, R18 ;  /* 0x00000100130f7824 */ /* 0x000fe200078e0212 */
[----:B----4-:R-:W-:Y:S04]  /*373a0*/  STL.64 [R1+0x9300], R26 ;  /* 0x0093001a01007387 */ /* 0x010fe80000100a00 */
[----:B---3--:R0:W-:Y:S04]  /*373b0*/  STL.64 [R1+0x92f8], R24 ;  /* 0x0092f81801007387 */ /* 0x0081e80000100a00 */
[----:B0-----:R-:W2:Y:S04]  /*373c0*/  LDL.LU.64 R24, [R1+0x760] ;  /* 0x0007600001187983 */ /* 0x001ea80000300a00 */
[----:B------:R-:W2:Y:S01]  /*373d0*/  LDL.LU.64 R26, [R1+0x768] ;  /* 0x00076800011a7983 */ /* 0x000ea20000300a00 */
[----:B------:R-:W-:-:S02]  /*373e0*/  F2FP.F16.E4M3.UNPACK_B R12, R12 ;  /* 0x0000000cff0c723e */ /* 0x000fc400020006ff */
[----:B------:R-:W-:Y:S02]  /*373f0*/  F2FP.F16.E4M3.UNPACK_B R13, R13 ;  /* 0x0000000dff0d723e */ /* 0x000fe400020006ff */
[----:B------:R-:W-:Y:S02]  /*37400*/  F2FP.F16.E4M3.UNPACK_B R14, R14 ;  /* 0x0000000eff0e723e */ /* 0x000fe400020006ff */
[----:B------:R-:W-:Y:S01]  /*37410*/  F2FP.F16.E4M3.UNPACK_B R15, R15 ;  /* 0x0000000fff0f723e */ /* 0x000fe200020006ff */
[----:B------:R-:W3:Y:S04]  /*37420*/  LDL.LU.64 R16, [R1+0x6c0] ;  /* 0x0006c00001107983 */ /* 0x000ee80000300a00 */
[----:B------:R-:W3:Y:S04]  /*37430*/  LDL.LU.64 R18, [R1+0x6c8] ;  /* 0x0006c80001127983 */ /* 0x000ee80000300a00 */
[----:B------:R-:W4:Y:S04]  /*37440*/  LDL.LU.64 R8, [R1+0x6b0] ;  /* 0x0006b00001087983 */ /* 0x000f280000300a00 */
[----:B------:R-:W4:Y:S04]  /*37450*/  LDL.LU.64 R10, [R1+0x6b8] ;  /* 0x0006b800010a7983 */ /* 0x000f280000300a00 */
[----:B------:R-:W3:Y:S04]  /*37460*/  LDL.LU.64 R4, [R1+0x6a0] ;  /* 0x0006a00001047983 */ /* 0x000ee80000300a00 */
[----:B------:R-:W3:Y:S01]  /*37470*/  LDL.LU.64 R6, [R1+0x6a8] ;  /* 0x0006a80001067983 */ /* 0x000ee20000300a00 */
[----:B--2---:R-:W-:Y:S03]  /*37480*/  HMMA.16816.F32 R20, R12, R22, R24 ;  /* 0x000000160c14723c */ /* 0x004fe60000001818 */
[----:B------:R-:W2:Y:S04]  /*37490*/  LDL.LU.64 R26, [R1+0x9300] ;  /* 0x00930000011a7983 */ /* 0x000ea80000300a00 */
[----:B------:R-:W2:-:S12]  /*374a0*/  LDL.LU.64 R24, [R1+0x92f8] ;  /* 0x0092f80001187983 */ /* 0x000e980000300a00 */
[----:B------:R0:W-:Y:S04]  /*374b0*/  STL.64 [R1+0x760], R20 ;  /* 0x0007601401007387 */ /* 0x0001e80000100a00 */
[----:B------:R2:W-:Y:S04]  /*374c0*/  STL.64 [R1+0x768], R22 ;  /* 0x0007681601007387 */ /* 0x0005e80000100a00 */
[----:B0-----:R-:W2:Y:S02]  /*374d0*/  LDL.LU.64 R20, [R1+0x92f0] ;  /* 0x0092f00001147983 */ /* 0x001ea40000300a00 */
[----:B--2---:R-:W-:Y:S02]  /*374e0*/  HMMA.16816.F32 R20, R12, R20, R24 ;  /* 0x000000140c14723c */ /* 0x004fe40000001818 */
[----:B------:R-:W2:Y:S04]  /*374f0*/  LDL.LU.64 R26, [R1+0x92e8] ;  /* 0x0092e800011a7983 */ /* 0x000ea80000300a00 */
[----:B------:R-:W2:-:S13]  /*37500*/  LDL.LU.64 R24, [R1+0x92e0] ;  /* 0x0092e00001187983 */ /* 0x000e9a0000300a00 */
[----:B------:R-:W-:Y:S04]  /*37510*/  STL.64 [R1+0x750], R20 ;  /* 0x0007501401007387 */ /* 0x000fe80000100a00 */
[----:B------:R0:W-:Y:S04]  /*37520*/  STL.64 [R1+0x758], R22 ;  /* 0x0007581601007387 */ /* 0x0001e80000100a00 */
[----:B0-----:R-:W2:Y:S02]  /*37530*/  LDL.LU.64 R22, [R1+0x92d8] ;  /* 0x0092d80001167983 */ /* 0x001ea40000300a00 */
[----:B--2---:R-:W-:Y:S02]  /*37540*/  HMMA.16816.F32 R20, R12, R22, R24 ;  /* 0x000000160c14723c */ /* 0x004fe40000001818 */
[----:B------:R-:W2:Y:S04]  /*37550*/  LDL.LU.64 R26, [R1+0x92d0] ;  /* 0x0092d000011a7983 */ /* 0x000ea80000300a00 */
[----:B------:R-:W2:-:S13]  /*37560*/  LDL.LU.64 R24, [R1+0x92c8] ;  /* 0x0092c80001187983 */ /* 0x000e9a0000300a00 */
        /* <DEDUP_REMOVED lines=36> */
[----:B------:R-:W-:Y:S04]  /*377b0*/  STL.64 [R1+0x6e0], R20 ;  /* 0x0006e01401007387 */ /* 0x000fe80000100a00 */
[----:B------:R0:W-:Y:S04]  /*377c0*/  STL.64 [R1+0x6e8], R22 ;  /* 0x0006e81601007387 */ /* 0x0001e80000100a00 */
[----:B0-----:R-:W3:Y:S04]  /*377d0*/  LDL.LU.64 R22, [R1+0x9230] ;  /* 0x0092300001167983 */ /* 0x001ee80000300a00 */
[----:B------:R-:W2:Y:S02]  /*377e0*/  LDL.LU.64 R20, [R1+0x9228] ;  /* 0x0092280001147983 */ /* 0x000ea40000300a00 */
[----:B--2---:R-:W-:-:S15]  /*377f0*/  HMMA.16816.F32 R24, R12, R20, R24 ;  /* 0x000000140c18723c */ /* 0x004fde0000001818 */
[----:B------:R-:W-:-:S04]  /*37800*/  NOP ;  /* 0x0000000000007918 */ /* 0x000fc80000000000 */
[----:B------:R-:W-:Y:S04]  /*37810*/  STL.64 [R1+0x6d0], R24 ;  /* 0x0006d01801007387 */ /* 0x000fe80000100a00 */
[----:B------:R0:W-:Y:S04]  /*37820*/  STL.64 [R1+0x6d8], R26 ;  /* 0x0006d81a01007387 */ /* 0x0001e80000100a00 */
[----:B0-----:R-:W2:Y:S04]  /*37830*/  LDL.LU.64 R26, [R1+0x9220] ;  /* 0x00922000011a7983 */ /* 0x001ea80000300a00 */
[----:B------:R-:W4:Y:S01]  /*37840*/  LDL.LU.64 R24, [R1+0x9218] ;  /* 0x0092180001187983 */ /* 0x000f220000300a00 */
[----:B---3--:R-:W-:-:S15]  /*37850*/  HMMA.16816.F32 R16, R12, R22, R16 ;  /* 0x000000160c10723c */ /* 0x008fde0000001810 */
[----:B------:R-:W-:-:S04]  /*37860*/  NOP ;  /* 0x0000000000007918 */ /* 0x000fc80000000000 */
[----:B------:R-:W-:Y:S04]  /*37870*/  STL.64 [R1+0x6c0], R16 ;  /* 0x0006c01001007387 */ /* 0x000fe80000100a00 */
[----:B------:R-:W-:Y:S01]  /*37880*/  STL.64 [R1+0x6c8], R18 ;  /* 0x0006c81201007387 */ /* 0x000fe20000100a00 */
[C---:B----4-:R-:W-:Y:S03]  /*37890*/  HMMA.16816.F32 R8, R12.reuse, R24, R8 ;  /* 0x000000180c08723c */ /* 0x050fe60000001808 */
[----:B------:R-:W3:Y:S05]  /*378a0*/  LDL.LU.64 R24, [R1+0x620] ;  /* 0x0006200001187983 */ /* 0x000eea0000300a00 */
[----:B--2---:R-:W-:Y:S11]  /*378b0*/  HMMA.16816.F32 R4, R12, R26, R4 ;  /* 0x0000001a0c04723c */ /* 0x004ff60000001804 */
[----:B------:R-:W-:Y:S04]  /*378c0*/  STL.64 [R1+0x6b0], R8 ;  /* 0x0006b00801007387 */ /* 0x000fe80000100a00 */
[----:B------:R-:W-:Y:S04]  /*378d0*/  STL.64 [R1+0x6b8], R10 ;  /* 0x0006b80a01007387 */ /* 0x000fe80000100a00 */
[----:B------:R-:W2:Y:S04]  /*378e0*/  LDL.LU.64 R26, [R1+0x628] ;  /* 0x00062800011a7983 */ /* 0x000ea80000300a00 */
[----:B------:R-:W-:Y:S04]  /*378f0*/  STL.64 [R1+0x6a0], R4 ;  /* 0x0006a00401007387 */ /* 0x000fe80000100a00 */
[----:B------:R-:W-:Y:S04]  /*37900*/  STL.64 [R1+0x6a8], R6 ;  /* 0x0006a80601007387 */ /* 0x000fe80000100a00 */
[----:B--2---:R0:W-:Y:S04]  /*37910*/  STL.64 [R1+0x9198], R26 ;  /* 0x0091981a01007387 */ /* 0x0041e80000100a00 */
[----:B0-----:R-:W2:Y:S04]  /*37920*/  LDL R26, [R1] ;  /* 0x00000000011a7983 */ /* 0x001ea80000100800 */
[----:B------:R-:W2:Y:S04]  /*37930*/  LDL R27, [R1+0x4] ;  /* 0x00000400011b7983 */ /* 0x000ea80000100800 */
[----:B---3--:R0:W-:Y:S02]  /*37940*/  STL.64 [R1+0x9190], R24 ;  /* 0x0091901801007387 */ /* 0x0081e40000100a00 */
[----:B0-----:R-:W-:-:S02]  /*37950*/  IMAD.MOV.U32 R24, RZ, RZ, R0 ;  /* 0x000000ffff187224 */ /* 0x001fc400078e0000 */
[----:B------:R-:W3:Y:S04]  /*37960*/  LDL.LU R0, [R1+0x9214] ;  /* 0x0092140001007983 */ /* 0x000ee80000300800 */
[----:B------:R-:W4:Y:S04]  /*37970*/  LDL R25, [R1+0xc] ;  /* 0x00000c0001197983 */ /* 0x000f280000100800 */
[----:B--2---:R0:W-:Y:S04]  /*37980*/  STL.64 [R1+0x91b0], R26 ;  /* 0x0091b01a01007387 */ /* 0x0041e80000100a00 */
[----:B0-----:R-:W2:Y:S04]  /*37990*/  LDL R26, [R1+0x10] ;  /* 0x00001000011a7983 */ /* 0x001ea80000100800 */
[----:B------:R-:W2:Y:S04]  /*379a0*/  LDL R27, [R1+0x14] ;  /* 0x00001400011b7983 */ /* 0x000ea80000100800 */
[----:B----4-:R0:W-:Y:S04]  /*379b0*/  STL.64 [R1+0x91c8], R24 ;  /* 0x0091c81801007387 */ /* 0x0101e80000100a00 */
[----:B0-----:R-:W4:Y:S01]  /*379c0*/  LDL R24, [R1+0x18] ;  /* 0x0000180001187983 */ /* 0x001f220000100800 */
[----:B---3--:R-:W-:-:S03]  /*379d0*/  IMAD.MOV.U32 R25, RZ, RZ, R0 ;  /* 0x000000ffff197224 */ /* 0x008fc600078e0000 */
[----:B------:R-:W3:Y:S04]  /*379e0*/  LDL.LU R0, [R1+0x9210] ;  /* 0x0092100001007983 */ /* 0x000ee80000300800 */
[----:B------:R-:W3:Y:S04]  /*379f0*/  LDL R18, [R1+0x28] ;  /* 0x0000280001127983 */ /* 0x000ee80000100800 */
[----:B------:R-:W3:Y:S04]  /*37a00*/  LDL R19, [R1+0x2c] ;  /* 0x00002c0001137983 */ /* 0x000ee80000100800 */
[----:B------:R-:W3:Y:S04]  /*37a10*/  LDL R16, [R1+0x30] ;  /* 0x0000300001107983 */ /* 0x000ee80000100800 */
[----:B------:R-:W3:Y:S04]  /*37a20*/  LDL R17, [R1+0x34] ;  /* 0x0000340001117983 */ /* 0x000ee80000100800 */
[----:B------:R-:W3:Y:S04]  /*37a30*/  LDL.LU.64 R8, [R1+0x690] ;  /* 0x0006900001087983 */ /* 0x000ee80000300a00 */
[----:B------:R-:W3:Y:S04]  /*37a40*/  LDL.LU.64 R10, [R1+0x698] ;  /* 0x00069800010a7983 */ /* 0x000ee80000300a00 */
[----:B--2---:R0:W-:Y:S04]  /*37a50*/  STL.64 [R1+0x91e0], R26 ;  /* 0x0091e01a01007387 */ /* 0x0041e80000100a00 */
[----:B0-----:R-:W2:Y:S04]  /*37a60*/  LDL R26, [R1+0x20] ;  /* 0x00002000011a7983 */ /* 0x001ea80000100800 */
[----:B------:R-:W2:Y:S04]  /*37a70*/  LDL.LU.64 R4, [R1+0x680] ;  /* 0x0006800001047983 */ /* 0x000ea80000300a00 */
[----:B------:R-:W2:Y:S04]  /*37a80*/  LDL.LU.64 R6, [R1+0x688] ;  /* 0x0006880001067983 */ /* 0x000ea80000300a00 */
[----:B----4-:R-:W-:Y:S04]  /*37a90*/  STL.64 [R1+0x91f8], R24 ;  /* 0x0091f81801007387 */ /* 0x010fe80000100a00 */
[----:B------:R-:W4:Y:S04]  /*37aa0*/  LDL.LU.64 R20, [R1+0x600] ;  /* 0x0006000001147983 */ /* 0x000f280000300a00 */
[----:B------:R-:W2:Y:S04]  /*37ab0*/  LDL.LU.64 R22, [R1+0x608] ;  /* 0x0006080001167983 */ /* 0x000ea80000300a00 */
[----:B--2---:R-:W-:Y:S04]  /*37ac0*/  STL.64 [R1+0x9178], R22 ;  /* 0x0091781601007387 */ /* 0x004fe80000100a00 */
[----:B----4-:R0:W-:Y:S04]  /*37ad0*/  STL.64 [R1+0x9170], R20 ;  /* 0x0091701401007387 */ /* 0x0101e80000100a00 */
[----:B0-----:R-:W2:Y:S04]  /*37ae0*/  LDL.LU.64 R20, [R1+0x610] ;  /* 0x0006100001147983 */ /* 0x001ea80000300a00 */
[----:B------:R-:W4:Y:S04]  /*37af0*/  LDL.LU.64 R22, [R1+0x618] ;  /* 0x0006180001167983 */ /* 0x000f280000300a00 */
[----:B----4-:R-:W-:Y:S04]  /*37b00*/  STL.64 [R1+0x91a8], R22 ;  /* 0x0091a81601007387 */ /* 0x010fe80000100a00 */
[----:B--2---:R0:W-:Y:S04]  /*37b10*/  STL.64 [R1+0x91a0], R20 ;  /* 0x0091a01401007387 */ /* 0x0041e80000100a00 */
        /* <DEDUP_REMOVED lines=13> */
[----:B------:R-:W4:Y:S01]  /*37bf0*/  LDL.LU.64 R22, [R1+0x668] ;  /* 0x0006680001167983 */ /* 0x000f220000300a00 */
[C---:B---3--:R-:W-:Y:S08]  /*37c00*/  HMMA.16816.F32 R8, R12.reuse, R16, R8 ;  /* 0x000000100c08723c */ /* 0x048ff00000001808 */
[C---:B------:R-:W-:Y:S01]  /*37c10*/  HMMA.16816.F32 R4, R12.reuse, R18, R4 ;  /* 0x000000120c04723c */ /* 0x040fe20000001804 */
[----:B------:R-:W-:Y:S01]  /*37c20*/  IMAD.MOV.U32 R27, RZ, RZ, R0 ;  /* 0x000000ffff1b7224 */ /* 0x000fe200078e0000 */
[----:B----4-:R-:W-:Y:S04]  /*37c30*/  STL.64 [R1+0x9208], R22 ;  /* 0x0092081601007387 */ /* 0x010fe80000100a00 */
[----:B--2---:R0:W-:Y:S04]  /*37c40*/  STL.64 [R1+0x9200], R20 ;  /* 0x0092001401007387 */ /* 0x0041e80000100a00 */
[----:B0-----:R-:W2:Y:S04]  /*37c50*/  LDL.LU.64 R20, [R1+0x670] ;  /* 0x0006700001147983 */ /* 0x001ea80000300a00 */
[----:B------:R-:W2:Y:S04]  /*37c60*/  LDL.LU.64 R22, [R1+0x678] ;  /* 0x0006780001167983 */ /* 0x000ea80000300a00 */
[----:B------:R0:W-:Y:S04]  /*37c70*/  STL.64 [R1+0x690], R8 ;  /* 0x0006900801007387 */ /* 0x0001e80000100a00 */
[----:B------:R1:W-:Y:S04]  /*37c80*/  STL.64 [R1+0x698], R10 ;  /* 0x0006980a01007387 */ /* 0x0003e80000100a00 */
[----:B0-----:R-:W3:Y:S04]  /*37c90*/  LDL.LU.64 R8, [R1+0x5f0] ;  /* 0x0005f00001087983 */ /* 0x001ee80000300a00 */
[----:B-1----:R-:W3:Y:S04]  /*37ca0*/  LDL.LU.64 R10, [R1+0x5f8] ;  /* 0x0005f800010a7983 */ /* 0x002ee80000300a00 */
[----:B------:R0:W-:Y:S04]  /*37cb0*/  STL.64 [R1+0x680], R4 ;  /* 0x0006800401007387 */ /* 0x0001e80000100a00 */
[----:B------:R1:W-:Y:S04]  /*37cc0*/  STL.64 [R1+0x688], R6 ;  /* 0x0006880601007387 */ /* 0x0003e80000100a00 */
[----:B------:R-:W4:Y:S04]  /*37cd0*/  LDL.LU.64 R16, [R1+0x5e0] ;  /* 0x0005e00001107983 */ /* 0x000f280000300a00 */
[----:B------:R-:W4:Y:S04]  /*37ce0*/  LDL.LU.64 R18, [R1+0x5e8] ;  /* 0x0005e80001127983 */ /* 0x000f280000300a00 */
[----:B0-----:R-:W3:Y:S04]  /*37cf0*/  LDL.LU.64 R4, [R1+0x5c0] ;  /* 0x0005c00001047983 */ /* 0x001ee80000300a00 */
[----:B-1----:R-:W3:Y:S01]  /*37d00*/  LDL.LU.64 R6, [R1+0x5c8] ;  /* 0x0005c80001067983 */ /* 0x002ee20000300a00 */
        /* <DEDUP_REMOVED lines=29> */
[----:B0-----:R-:W2:Y:S04]  /*37ee0*/  LDL.LU.64 R26, [R1+0x9198] ;  /* 0x00919800011a7983 */ /* 0x001ea80000300a00 */
[----:B------:R-:W2:Y:S02]  /*37ef0*/  LDL.LU.64 R24, [R1+0x9190] ;  /* 0x0091900001187983 */ /* 0x000ea40000300a00 */
[----:B--2---:R-:W-:-:S15]  /*37f00*/  HMMA.16816.F32 R24, R12, R28, R24 ;  /* 0x0000001c0c18723c */ /* 0x004fde0000001818 */
[----:B------:R-:W-:-:S04]  /*37f10*/  NOP ;  /* 0x0000000000007918 */ /* 0x000fc80000000000 */
[----:B------:R-:W-:Y:S04]  /*37f20*/  STL.64 [R1+0x620], R24 ;  /* 0x0006201801007387 */ /* 0x000fe80000100a00 */
[----:B------:R0:W-:Y:S04]  /*37f30*/  STL.64 [R1+0x628], R26 ;  /* 0x0006281a01007387 */ /* 0x0001e80000100a00 */
[----:B0-----:R-:W2:Y:S04]  /*37f40*/  LDL.LU.64 R26, [R1+0x9188] ;  /* 0x00918800011a7983 */ /* 0x001ea80000300a00 */
[----:B------:R-:W3:Y:S04]  /*37f50*/  LDL.LU.64 R24, [R1+0x9180] ;  /* 0x0091800001187983 */ /* 0x000ee80000300a00 */
[----:B------:R-:W-:Y:S01]  /*37f60*/  STL.64 [R1+0x90b8], R28 ;  /* 0x0090b81c01007387 */ /* 0x000fe20000100a00 */
[----:B--2---:R-:W-:-:S15]  /*37f70*/  HMMA.16816.F32 R20, R12, R26, R20 ;  /* 0x0000001a0c14723c */ /* 0x004fde0000001814 */
[----:B------:R-:W-:-:S04]  /*37f80*/  NOP ;  /* 0x0000000000007918 */ /* 0x000fc80000000000 */
[----:B------:R-:W-:Y:S04]  /*37f90*/  STL.64 [R1+0x610], R20 ;  /* 0x0006101401007387 */ /* 0x000fe80000100a00 */
[----:B------:R0:W-:Y:S04]  /*37fa0*/  STL.64 [R1+0x618], R22 ;  /* 0x0006181601007387 */ /* 0x0001e80000100a00 */
[----:B0-----:R-:W3:Y:S04]  /*37fb0*/  LDL.LU.64 R22, [R1+0x9178] ;  /* 0x0091780001167983 */ /* 0x001ee80000300a00 */
[----:B------:R-:W3:Y:S02]  /*37fc0*/  LDL.LU.64 R20, [R1+0x9170] ;  /* 0x0091700001147983 */ /* 0x000ee40000300a00 */
[----:B---3--:R-:W-:-:S15]  /*37fd0*/  HMMA.16816.F32 R20, R12, R24, R20 ;  /* 0x000000180c14723c */ /* 0x008fde0000001814 */
[----:B------:R-:W-:-:S04]  /*37fe0*/  NOP ;  /* 0x0000000000007918 */ /* 0x000fc80000000000 */
[----:B------:R-:W-:Y:S04]  /*37ff0*/  STL.64 [R1+0x600], R20 ;  /* 0x0006001401007387 */ /* 0x000fe80000100a00 */
[----:B------:R0:W-:Y:S04]  /*38000*/  STL.64 [R1+0x608], R22 ;  /* 0x0006081601007387 */ /* 0x0001e80000100a00 */
[----:B0-----:R-:W2:Y:S04]  /*38010*/  LDL.LU.64 R22, [R1+0x9168] ;  /* 0x0091680001167983 */ /* 0x001ea80000300a00 */
[----:B------:R-:W4:Y:S04]  /*38020*/  LDL.LU.64 R20, [R1+0x9160] ;  /* 0x0091600001147983 */ /* 0x000f280000300a00 */
[----:B------:R-:W-:Y:S04]  /*38030*/  STL.64 [R1+0x9010], R26 ;  /* 0x0090101a01007387 */ /* 0x000fe80000100a00 */
[----:B------:R0:W-:Y:S04]  /*38040*/  STL.64 [R1+0x9008], R24 ;  /* 0x0090081801007387 */ /* 0x0001e80000100a00 */
[----:B0-----:R-:W3:Y:S04]  /*38050*/  LDL.LU.64 R24, [R1+0x5d0] ;  /* 0x0005d00001187983 */ /* 0x001ee80000300a00 */
[----:B------:R-:W3:Y:S01]  /*38060*/  LDL.LU.64 R26, [R1+0x5d8] ;  /* 0x0005d800011a7983 */ /* 0x000ee20000300a00 */
[C---:B--2---:R-:W-:Y:S08]  /*38070*/  HMMA.16816.F32 R8, R12.reuse, R22, R8 ;  /* 0x000000160c08723c */ /* 0x044ff00000001808 */
[C---:B----4-:R-:W-:Y:S11]  /*38080*/  HMMA.16816.F32 R16, R12.reuse, R20, R16 ;  /* 0x000000140c10723c */ /* 0x050ff60000001810 */
[----:B------:R-:W-:Y:S04]  /*38090*/  STL.64 [R1+0x5f0], R8 ;  /* 0x0005f00801007387 */ /* 0x000fe80000100a00 */
[----:B------:R0:W-:Y:S04]  /*380a0*/  STL.64 [R1+0x5f8], R10 ;  /* 0x0005f80a01007387 */ /* 0x0001e80000100a00 */
[----:B0-----:R-:W2:Y:S04]  /*380b0*/  LDL.LU.64 R10, [R1+0x9158] ;  /* 0x00915800010a7983 */ /* 0x001ea80000300a00 */
[----:B------:R-:W4:Y:S04]  /*380c0*/  LDL.LU.64 R8, [R1+0x9150] ;  /* 0x0091500001087983 */ /* 0x000f280000300a00 */
[----:B------:R-:W-:Y:S04]  /*380d0*/  STL.64 [R1+0x5e0], R16 ;  /* 0x0005e01001007387 */ /* 0x000fe80000100a00 */
[----:B------:R0:W-:Y:S04]  /*380e0*/  STL.64 [R1+0x5e8], R18 ;  /* 0x0005e81201007387 */ /* 0x0001e80000100a00 */
[----:B0-----:R-:W3:Y:S04]  /*380f0*/  LDL.LU.64 R18, [R1+0x9148] ;  /* 0x0091480001127983 */ /* 0x001ee80000300a00 */
[----:B------:R-:W2:Y:S04]  /*38100*/  LDL.LU.64 R16, [R1+0x9140] ;  /* 0x0091400001107983 */ /* 0x000ea80000300a00 */
[----:B------:R-:W-:Y:S04]  /*38110*/  STL.64 [R1+0x8ff0], R22 ;  /* 0x008ff01601007387 */ /* 0x000fe80000100a00 */
[----:B------:R2:W-:Y:S01]  /*38120*/  STL.64 [R1+0x8fe8], R20 ;  /* 0x008fe81401007387 */ /* 0x0005e20000100a00 */
[C---:B---3--:R-:W-:Y:S08]  /*38130*/  HMMA.16816.F32 R24, R12.reuse, R18, R24 ;  /* 0x000000120c18723c */ /* 0x048ff00000001818 */
[C---:B--2---:R-:W-:Y:S01]  /*38140*/  HMMA.16816.F32 R20, R12.reuse, R16, R4 ;  /* 0x000000100c14723c */ /* 0x044fe20000001804 */
[----:B------:R-:W2:Y:S10]  /*38150*/  LDL.LU.64 R4, [R1+0x5a0] ;  /* 0x0005a00001047983 */ /* 0x000eb40000300a00 */
[----:B------:R-:W-:Y:S04]  /*38160*/  STL.64 [R1+0x5d0], R24 ;  /* 0x0005d01801007387 */ /* 0x000fe80000100a00 */
[----:B------:R-:W-:Y:S04]  /*38170*/  STL.64 [R1+0x5d8], R26 ;  /* 0x0005d81a01007387 */ /* 0x000fe80000100a00 */
[----:B------:R-:W3:Y:S04]  /*38180*/  LDL.LU.64 R6, [R1+0x5a8] ;  /* 0x0005a80001067983 */ /* 0x000ee80000300a00 */
[----:B------:R-:W-:Y:S04]  /*38190*/  STL.64 [R1+0x5c0], R20 ;  /* 0x0005c01401007387 */ /* 0x000fe80000100a00 */
[----:B------:R-:W-:Y:S04]  /*381a0*/  STL.64 [R1+0x5c8], R22 ;  /* 0x0005c81601007387 */ /* 0x000fe80000100a00 */
[----:B---3--:R-:W-:Y:S04]  /*381b0*/  STL.64 [R1+0x9138], R6 ;  /* 0x0091380601007387 */ /* 0x008fe80000100a00 */
[----:B--2---:R0:W-:Y:S04]  /*381c0*/  STL.64 [R1+0x9130], R4 ;  /* 0x0091300401007387 */ /* 0x0041e80000100a00 */
[----:B0-----:R-:W2:Y:S04]  /*381d0*/  LDL.LU.64 R4, [R1+0x5b0] ;  /* 0x0005b00001047983 */ /* 0x001ea80000300a00 */
[----:B------:R-:W2:Y:S04]  /*381e0*/  LDL.LU.64 R6, [R1+0x5b8] ;  /* 0x0005b80001067983 */ /* 0x000ea80000300a00 */
[----:B------:R-:W3:Y:S04]  /*381f0*/  LDL.LU R22, [R1+0x2220] ;  /* 0x0022200001167983 */ /* 0x000ee80000300800 */
[----:B------:R-:W3:Y:S04]  /*38200*/  LDL.LU R23, [R1+0x222c] ;  /* 0x00222c0001177983 */ /* 0x000ee80000300800 */
[----:B---3--:R0:W-:Y:S04]  /*38210*/  STL.64 [R1+0x9108], R22 ;  /* 0x0091081601007387 */ /* 0x0081e80000100a00 */
[----:B------:R-:W3:Y:S04]  /*38220*/  LDL.LU.64 R20, [R1+0x480] ;  /* 0x0004800001147983 */ /* 0x000ee80000300a00 */
[----:B0-----:R-:W3:Y:S01]  /*38230*/  LDL.LU.64 R22, [R1+0x488] ;  /* 0x0004880001167983 */ /* 0x001ee20000300a00 */
[C---:B--2---:R-:W-:Y:S03]  /*38240*/  HMMA.16816.F32 R4, R12.reuse, R10, R4 ;  /* 0x0000000a0c04723c */ /* 0x044fe60000001804 */
[----:B---3--:R-:W-:Y:S04]  /*38250*/  STL.64 [R1+0x9118], R22 ;  /* 0x0091181601007387 */ /* 0x008fe80000100a00 */
[----:B------:R0:W-:Y:S04]  /*38260*/  STL.64 [R1+0x9110], R20 ;  /* 0x0091101401007387 */ /* 0x0001e80000100a00 */
[----:B0-----:R-:W2:Y:S04]  /*38270*/  LDL.LU.64 R20, [R1+0x590] ;  /* 0x0005900001147983 */ /* 0x001ea80000300a00 */
[----:B------:R-:W2:Y:S04]  /*38280*/  LDL.LU.64 R22, [R1+0x598] ;  /* 0x0005980001167983 */ /* 0x000ea80000300a00 */
[----:B------:R-:W3:Y:S04]  /*38290*/  LDL.LU R24, [R1+0x2228] ;  /* 0x0022280001187983 */ /* 0x000ee80000300800 */
[----:B------:R-:W2:Y:S04]  /*382a0*/  LDL.LU R25, [R1+0x2234] ;  /* 0x0022340001197983 */ /* 0x000ea80000300800 */
[----:B------:R-:W2:Y:S04]  /*382b0*/  LDL.LU R0, [R1+0x2230] ;  /* 0x0022300001007983 */ /* 0x000ea80000300800 */
[----:B------:R-:W-:Y:S04]  /*382c0*/  STL.64 [R1+0x8fd0], R18 ;  /* 0x008fd01201007387 */ /* 0x000fe80000100a00 */
[----:B------:R0:W-:Y:S04]  /*382d0*/  STL.64 [R1+0x8fc8], R16 ;  /* 0x008fc81001007387 */ /* 0x0001e80000100a00 */
[----:B0-----:R-:W2:Y:S04]  /*382e0*/  LDL.LU.64 R16, [R1+0x580] ;  /* 0x0005800001107983 */ /* 0x001ea80000300a00 */
[----:B------:R-:W2:Y:S04]  /*382f0*/  LDL.LU.64 R18, [R1+0x588] ;  /* 0x0005880001127983 */ /* 0x000ea80000300a00 */
[----:B------:R-:W-:Y:S04]  /*38300*/  STL.64 [R1+0x5b0], R4 ;  /* 0x0005b00401007387 */ /* 0x000fe80000100a00 */
[----:B------:R0:W-:Y:S04]  /*38310*/  STL.64 [R1+0x5b8], R6 ;  /* 0x0005b80601007387 */ /* 0x0001e80000100a00 */
[----:B0-----:R-:W4:Y:S04]  /*38320*/  LDL.LU.64 R6, [R1+0x9138] ;  /* 0x0091380001067983 */ /* 0x001f280000300a00 */
[----:B------:R-:W4:Y:S02]  /*38330*/  LDL.LU.64 R4, [R1+0x9130] ;  /* 0x0091300001047983 */ /* 0x000f240000300a00 */
[----:B----4-:R-:W-:-:S15]  /*38340*/  HMMA.16816.F32 R4, R12, R8, R4 ;  /* 0x000000080c04723c */ /* 0x010fde0000001804 */
[----:B------:R-:W-:-:S04]  /*38350*/  NOP ;  /* 0x0000000000007918 */ /* 0x000fc80000000000 */
[----:B------:R-:W-:Y:S04]  /*38360*/  STL.64 [R1+0x5a0], R4 ;  /* 0x0005a00401007387 */ /* 0x000fe80000100a00 */
[----:B------:R0:W-:Y:S04]  /*38370*/  STL.64 [R1+0x5a8], R6 ;  /* 0x0005a80601007387 */ /* 0x0001e80000100a00 */
[----:B0-----:R-:W2:Y:S04]  /*38380*/  LDL.LU.64 R6, [R1+0x9128] ;  /* 0x0091280001067983 */ /* 0x001ea80000300a00 */
[----:B------:R-:W4:Y:S04]  /*38390*/  LDL.LU.64 R4, [R1+0x9120] ;  /* 0x0091200001047983 */ /* 0x000f280000300a00 */
[----:B------:R0:W-:Y:S04]  /*383a0*/  STL [R1+0x8fa0], R8 ;  /* 0x008fa00801007387 */ /* 0x0001e80000100800 */
[----:B0-----:R-:W3:Y:S04]  /*383b0*/  LDL.LU R8, [R1+0x2224] ;  /* 0x0022240001087983 */ /* 0x001ee80000300800 */
[----:B------:R0:W-:Y:S04]  /*383c0*/  STL [R1+0x8f9c], R9 ;  /* 0x008f9c0901007387 */ /* 0x0001e80000100800 */
[----:B0-----:R-:W3:Y:S01]  /*383d0*/  LDL.LU R9, [R1+0x2218] ;  /* 0x0022180001097983 */ /* 0x001ee20000300800 */
[C---:B--2---:R-:W-:Y:S08]  /*383e0*/  HMMA.16816.F32 R20, R12.reuse, R6, R20 ;  /* 0x000000060c14723c */ /* 0x044ff00000001814 */
[C---:B----4-:R-:W-:Y:S11]  /*383f0*/  HMMA.16816.F32 R16, R12.reuse, R4, R16 ;  /* 0x000000040c10723c */ /* 0x050ff60000001810 */
[----:B------:R-:W-:Y:S04]  /*38400*/  STL.64 [R1+0x590], R20 ;  /* 0x0005901401007387 */ /* 0x000fe80000100a00 */
[----:B------:R0:W-:Y:S04]  /*38410*/  STL.64 [R1+0x598], R22 ;  /* 0x0005981601007387 */ /* 0x0001e80000100a00 */
[----:B0-----:R-:W2:Y:S04]  /*38420*/  LDL.LU.64 R22, [R1+0x9118] ;  /* 0x0091180001167983 */ /* 0x001ea80000300a00 */
[----:B------:R-:W2:Y:S04]  /*38430*/  LDL.LU.64 R20, [R1+0x9110] ;  /* 0x0091100001147983 */ /* 0x000ea80000300a00 */
[----:B------:R0:W-:Y:S04]  /*38440*/  STL [R1+0x8f98], R6 ;  /* 0x008f980601007387 */ /* 0x0001e80000100800 */
[----:B0-----:R-:W3:Y:S04]  /*38450*/  LDL.LU R6, [R1+0x221c] ;  /* 0x00221c0001067983 */ /* 0x001ee80000300800 */
[----:B------:R-:W-:Y:S04]  /*38460*/  STL [R1+0x8f94], R7 ;  /* 0x008f940701007387 */ /* 0x000fe80000100800 */
[----:B------:R-:W-:Y:S04]  /*38470*/  STL.64 [R1+0x580], R16 ;  /* 0x0005801001007387 */ /* 0x000fe80000100a00 */
[----:B------:R0:W-:Y:S04]  /*38480*/  STL.64 [R1+0x588], R18 ;  /* 0x0005881201007387 */ /* 0x0001e80000100a00 */
[----:B0-----:R-:W4:Y:S04]  /*38490*/  LDL.64 R18, [R1+0x78] ;  /* 0x0000780001127983 */ /* 0x001f280000100a00 */
[----:B------:R-:W-:Y:S04]  /*384a0*/  STL [R1+0x8f90], R4 ;  /* 0x008f900401007387 */ /* 0x000fe80000100800 */
[----:B------:R-:W-:Y:S01]  /*384b0*/  STL [R1+0x8f8c], R5 ;  /* 0x008f8c0501007387 */ /* 0x000fe20000100800 */
[----:B--2---:R-:W-:Y:S03]  /*384c0*/  HMMA.16816.F32 R12, R12, R2, R20 ;  /* 0x000000020c0c723c */ /* 0x004fe60000001814 */
[----:B------:R-:W2:Y:S04]  /*384d0*/  LDL.LU.64 R22, [R1+0x9108] ;  /* 0x0091080001167983 */ /* 0x000ea80000300a00 */
[----:B------:R-:W2:-:S12]  /*384e0*/  LDL R16, [R1+0x80] ;  /* 0x0000800001107983 */ /* 0x000e980000100800 */
[----:B------:R-:W-:Y:S04]  /*384f0*/  STL.64 [R1+0x480], R12 ;  /* 0x0004800c01007387 */ /* 0x000fe80000100a00 */
[----:B------:R-:W-:Y:S04]  /*38500*/  STL.64 [R1+0x488], R14 ;  /* 0x0004880e01007387 */ /* 0x000fe80000100a00 */
[----:B------:R-:W2:Y:S04]  /*38510*/  LDL R17, [R1+0x84] ;  /* 0x0000840001117983 */ /* 0x000ea80000100800 */
[----:B------:R-:W2:Y:S04]  /*38520*/  LDL.64 R28, [R1+0x98] ;  /* 0x00009800011c7983 */ /* 0x000ea80000100a00 */
[----:B----4-:R0:W-:Y:S04]  /*38530*/  STL.64 [R1+0x90e8], R18 ;  /* 0x0090e81201007387 */ /* 0x0101e80000100a00 */
[----:B------:R-:W4:Y:S04]  /*38540*/  LDL R26, [R1+0x90] ;  /* 0x00009000011a7983 */ /* 0x000f280000100800 */
[----:B------:R-:W4:Y:S04]  /*38550*/  LDL R27, [R1+0x94] ;  /* 0x00009400011b7983 */ /* 0x000f280000100800 */
[----:B0-----:R-:W4:Y:S04]  /*38560*/  LDL R18, [R1+0x88] ;  /* 0x0000880001127983 */ /* 0x001f280000100800 */
[----:B------:R-:W4:Y:S01]  /*38570*/  LDL R19, [R1+0x8c] ;  /* 0x00008c0001137983 */ /* 0x000f220000100800 */
[----:B---3--:R-:W-:-:S03]  /*38580*/  IMAD R12, R9, 0x100, R6 ;  /* 0x00000100090c7824 */ /* 0x008fc600078e0206 */
[----:B--2---:R0:W-:Y:S04]  /*38590*/  STL.64 [R1+0x90e0], R16 ;  /* 0x0090e01001007387 */ /* 0x0041e80000100a00 */
[----:B----4-:R1:W-:Y:S04]  /*385a0*/  STL.64 [R1+0x9100], R18 ;  /* 0x0091001201007387 */ /* 0x0103e80000100a00 */
[----:B------:R-:W2:Y:S04]  /*385b0*/  LDL.64 R20, [R1+0x70] ;  /* 0x0000700001147983 */ /* 0x000ea80000100a00 */
[----:B------:R-:W-:Y:S04]  /*385c0*/  STL [R1+0x8f88], R2 ;  /* 0x008f880201007387 */ /* 0x000fe80000100800 */
[----:B------:R-:W-:Y:S04]  /*385d0*/  STL [R1+0x8f84], R3 ;  /* 0x008f840301007387 */ /* 0x000fe80000100800 */
[----:B0-----:R-:W3:Y:S04]  /*385e0*/  LDL.LU.64 R16, [R1+0x560] ;  /* 0x0005600001107983 */ /* 0x001ee80000300a00 */
[----:B-1----:R-:W3:Y:S04]  /*385f0*/  LDL.LU.64 R18, [R1+0x568] ;  /* 0x0005680001127983 */ /* 0x002ee80000300a00 */
[----:B------:R-:W4:Y:S04]  /*38600*/  LDL.LU.64 R4, [R1+0x530] ;  /* 0x0005300001047983 */ /* 0x000f280000300a00 */
[----:B------:R-:W2:Y:S01]  /*38610*/  LDL.LU.64 R6, [R1+0x538] ;  /* 0x0005380001067983 */ /* 0x000ea20000300a00 */
[----:B------:R-:W-:-:S03]  /*38620*/  IMAD R13, R22, 0x100, R8 ;  /* 0x00000100160d7824 */ /* 0x000fc600078e0208 */
[----:B--2---:R-:W-:Y:S04]  /*38630*/  STL.64 [R1+0x90f8], R6 ;  /* 0x0090f80601007387 */ /* 0x004fe80000100a00 */
[----:B----4-:R0:W-:Y:S04]  /*38640*/  STL.64 [R1+0x90f0], R4 ;  /* 0x0090f00401007387 */ /* 0x0101e80000100a00 */
[----:B0-----:R-:W2:Y:S04]  /*38650*/  LDL.LU.64 R4, [R1+0x550] ;  /* 0x0005500001047983 */ /* 0x001ea80000300a00 */
[----:B------:R-:W2:Y:S04]  /*38660*/  LDL.LU.64 R6, [R1+0x558] ;  /* 0x0005580001067983 */ /* 0x000ea80000300a00 */
[----:B------:R-:W4:Y:S01]  /*38670*/  LDL.64 R8, [R1+0x50] ;  /* 0x0000500001087983 */ /* 0x000f220000100a00 */
[----:B------:R-:W-:-:S03]  /*38680*/  IMAD R14, R24, 0x100, R23 ;  /* 0x00000100180e7824 */ /* 0x000fc600078e0217 */
[----:B------:R-:W2:Y:S04]  /*38690*/  LDL.64 R22, [R1+0x68] ;  /* 0x0000680001167983 */ /* 0x000ea80000100a00 */
[----:B------:R-:W-:Y:S01]  /*386a0*/  STL.64 [R1+0x90c8], R10 ;  /* 0x0090c80a01007387 */ /* 0x000fe20000100a00 */
[----:B------:R-:W-:-:S03]  /*386b0*/  IMAD R15, R0, 0x100, R25 ;  /* 0x00000100000f7824 */ /* 0x000fc600078e0219 */
[----:B----4-:R0:W-:Y:S04]  /*386c0*/  STL.64 [R1+0x90c0], R8 ;  /* 0x0090c00801007387 */ /* 0x0101e80000100a00 */
[----:B0-----:R-:W4:Y:S04]  /*386d0*/  LDL.LU.64 R8, [R1+0x570] ;  /* 0x0005700001087983 */ /* 0x001f280000300a00 */
[----:B------:R-:W4:Y:S01]  /*386e0*/  LDL.LU.64 R10, [R1+0x578] ;  /* 0x00057800010a7983 */ /* 0x000f220000300a00 */
[----:B------:R-:W-:Y:S02]  /*386f0*/  F2FP.F16.E4M3.UNPACK_B R12, R12 ;  /* 0x0000000cff0c723e */ /* 0x000fe400020006ff */
[----:B------:R-:W-:-:S02]  /*38700*/  F2FP.F16.E4M3.UNPACK_B R13, R13 ;  /* 0x0000000dff0d723e */ /* 0x000fc400020006ff */
[----:B------:R-:W-:Y:S02]  /*38710*/  F2FP.F16.E4M3.UNPACK_B R14, R14 ;  /* 0x0000000eff0e723e */ /* 0x000fe400020006ff */
[----:B------:R-:W-:-:S07]  /*38720*/  F2FP.F16.E4M3.UNPACK_B R15, R15 ;  /* 0x0000000fff0f723e */ /* 0x000fce00020006ff */
[----:B---3--:R-:W-:Y:S01]  /*38730*/  HMMA.16816.F32 R16, R12, R26, R16 ;  /* 0x0000001a0c10723c */ /* 0x008fe20000001810 */
[----:B------:R-:W-:-:S07]  /*38740*/  IMAD.MOV.U32 R0, RZ, RZ, R29 ;  /* 0x000000ffff007224 */ /* 0x000fce00078e001d */
[----:B----4-:R-:W-:-:S15]  /*38750*/  HMMA.16816.F32 R8, R12, R28, R8 ;  /* 0x0000001c0c08723c */ /* 0x010fde0000001808 */
[----:B------:R-:W-:-:S04]  /*38760*/  NOP ;  /* 0x0000000000007918 */ /* 0x000fc80000000000 */
[----:B------:R0:W-:Y:S04]  /*38770*/  STL.64 [R1+0x570], R8 ;  /* 0x0005700801007387 */ /* 0x0001e80000100a00 */
[----:B------:R1:W-:Y:S04]  /*38780*/  STL.64 [R1+0x578], R10 ;  /* 0x0005780a01007387 */ /* 0x0003e80000100a00 */
[----:B0-----:R-:W3:Y:S04]  /*38790*/  LDL.LU.64 R8, [R1+0x520] ;  /* 0x0005200001087983 */ /* 0x001ee80000300a00 */
[----:B-1----:R-:W3:Y:S04]  /*387a0*/  LDL.LU.64 R10, [R1+0x528] ;  /* 0x00052800010a7983 */ /* 0x002ee80000300a00 */
[----:B------:R-:W4:Y:S04]  /*387b0*/  LDL.64 R28, [R1+0x58] ;  /* 0x00005800011c7983 */ /* 0x000f280000100a00 */
[----:B------:R-:W2:Y:S04]  /*387c0*/  LDL.64 R24, [R1+0x48] ;  /* 0x0000480001187983 */ /* 0x000ea80000100a00 */
[----:B------:R-:W-:Y:S04]  /*387d0*/  STL [R1+0x8f80], R0 ;  /* 0x008f800001007387 */ /* 0x000fe80000100800 */
[----:B------:R-:W-:Y:S04]  /*387e0*/  STL.64 [R1+0x560], R16 ;  /* 0x0005601001007387 */ /* 0x000fe80000100a00 */
[----:B------:R0:W-:Y:S04]  /*387f0*/  STL.64 [R1+0x568], R18 ;  /* 0x0005681201007387 */ /* 0x0001e80000100a00 */
[----:B0-----:R-:W2:Y:S04]  /*38800*/  LDL.LU.64 R18, [R1+0x9100] ;  /* 0x0091000001127983 */ /* 0x001ea80000300a00 */
[----:B------:R-:W3:Y:S04]  /*38810*/  LDL R26, [R1+0x40] ;  /* 0x00004000011a7983 */ /* 0x000ee80000100800 */
[----:B------:R-:W3:Y:S01]  /*38820*/  LDL R27, [R1+0x44] ;  /* 0x00004400011b7983 */ /* 0x000ee20000100800 */
[C---:B--2---:R-:W-:Y:S03]  /*38830*/  HMMA.16816.F32 R16, R12.reuse, R18, R4 ;  /* 0x000000120c10723c */ /* 0x044fe60000001804 */
[----:B---3--:R-:W-:Y:S04]  /*38840*/  STL.64 [R1+0x90b0], R26 ;  /* 0x0090b01a01007387 */ /* 0x008fe80000100a00 */
[----:B------:R0:W-:Y:S04]  /*38850*/  STL.64 [R1+0x90a8], R24 ;  /* 0x0090a81801007387 */ /* 0x0001e80000100a00 */
[----:B0-----:R-:W2:Y:S04]  /*38860*/  LDL.LU.64 R24, [R1+0x540] ;  /* 0x0005400001187983 */ /* 0x001ea80000300a00 */
[----:B------:R-:W2:Y:S04]  /*38870*/  LDL.LU.64 R26, [R1+0x548] ;  /* 0x00054800011a7983 */ /* 0x000ea80000300a00 */
[----:B------:R-:W3:Y:S04]  /*38880*/  LDL.LU.64 R6, [R1+0x90f8] ;  /* 0x0090f80001067983 */ /* 0x000ee80000300a00 */
[----:B------:R-:W3:Y:S04]  /*38890*/  LDL.LU.64 R4, [R1+0x90f0] ;  /* 0x0090f00001047983 */ /* 0x000ee80000300a00 */
[----:B------:R-:W-:Y:S04]  /*388a0*/  STL.64 [R1+0x550], R16 ;  /* 0x0005501001007387 */ /* 0x000fe80000100a00 */
[----:B------:R0:W-:Y:S04]  /*388b0*/  STL.64 [R1+0x558], R18 ;  /* 0x0005581201007387 */ /* 0x0001e80000100a00 */
[----:B0-----:R-:W3:Y:S04]  /*388c0*/  LDL.LU.64 R18, [R1+0x90e8] ;  /* 0x0090e80001127983 */ /* 0x001ee80000300a00 */
[----:B------:R-:W2:Y:S01]  /*388d0*/  LDL.LU.64 R16, [R1+0x90e0] ;  /* 0x0090e00001107983 */ /* 0x000ea20000300a00 */
[C---:B------:R-:W-:Y:S08]  /*388e0*/  HMMA.16816.F32 R8, R12.reuse, R20, R8 ;  /* 0x000000140c08723c */ /* 0x040ff00000001808 */
[----:B--2---:R-:W-:-:S15]  /*388f0*/  HMMA.16816.F32 R24, R12, R16, R24 ;  /* 0x000000100c18723c */ /* 0x004fde0000001818 */
[----:B------:R-:W-:-:S04]  /*38900*/  NOP ;  /* 0x0000000000007918 */ /* 0x000fc80000000000 */
[----:B------:R-:W-:Y:S04]  /*38910*/  STL.64 [R1+0x540], R24 ;  /* 0x0005401801007387 */ /* 0x000fe80000100a00 */
[----:B------:R3:W-:Y:S02]  /*38920*/  STL.64 [R1+0x548], R26 ;  /* 0x0005481a01007387 */ /* 0x0007e40000100a00 */
[----:B---3--:R-:W-:Y:S01]  /*38930*/  HMMA.16816.F32 R24, R12, R18, R4 ;  /* 0x000000120c18723c */ /* 0x008fe20000001804 */
[----:B------:R-:W-:Y:S01]  /*38940*/  IMAD.MOV.U32 R0, RZ, RZ, R19 ;  /* 0x000000ffff007224 */ /* 0x000fe200078e0013 */
[----:B------:R-:W2:-:S15]  /*38950*/  LDL.LU.64 R4, [R1+0x510] ;  /* 0x0005100001047983 */ /* 0x000e9e0000300a00 */
[----:B------:R-:W-:Y:S02]  /*38960*/  NOP ;  /* 0x0000000000007918 */ /* 0x000fe40000000000 */
[----:B------:R-:W-:Y:S04]  /*38970*/  STL.64 [R1+0x530], R24 ;  /* 0x0005301801007387 */ /* 0x000fe80000100a00 */
[----:B------:R-:W-:Y:S04]  /*38980*/  STL.64 [R1+0x538], R26 ;  /* 0x0005381a01007387 */ /* 0x000fe80000100a00 */
[----:B------:R-:W2:Y:S04]  /*38990*/  LDL.LU.64 R6, [R1+0x518] ;  /* 0x0005180001067983 */ /* 0x000ea80000300a00 */
[----:B------:R-:W-:Y:S04]  /*389a0*/  STL [R1+0x8fa4], R0 ;  /* 0x008fa40001007387 */ /* 0x000fe80000100800 */
[----:B------:R0:W-:Y:S04]  /*389b0*/  STL.64 [R1+0x520], R8 ;  /* 0x0005200801007387 */ /* 0x0001e80000100a00 */
[----:B------:R1:W-:Y:S04]  /*389c0*/  STL.64 [R1+0x528], R10 ;  /* 0x0005280a01007387 */ /* 0x0003e80000100a00 */
[----:B0-----:R-:W3:Y:S04]  /*389d0*/  LDL.LU.64 R8, [R1+0x4f0] ;  /* 0x0004f00001087983 */ /* 0x001ee80000300a00 */
[----:B-1----:R-:W2:Y:S01]  /*389e0*/  LDL.LU.64 R10, [R1+0x4f8] ;  /* 0x0004f800010a7983 */ /* 0x002ea20000300a00 */
[----:B------:R-:W-:-:S02]  /*389f0*/  IMAD.MOV.U32 R3, RZ, RZ, R21 ;  /* 0x000000ffff037224 */ /* 0x000fc400078e0015 */
[----:B------:R-:W-:Y:S01]  /*38a00*/  IMAD.MOV.U32 R2, RZ, RZ, R20 ;  /* 0x000000ffff027224 */ /* 0x000fe200078e0014 */
[----:B--2---:R-:W-:Y:S04]  /*38a10*/  STL.64 [R1+0x90d8], R10 ;  /* 0x0090d80a01007387 */ /* 0x004fe80000100a00 */
[----:B---3--:R0:W-:Y:S04]  /*38a20*/  STL.64 [R1+0x90d0], R8 ;  /* 0x0090d00801007387 */ /* 0x0081e80000100a00 */
[----:B0-----:R-:W2:Y:S04]  /*38a30*/  LDL.LU.64 R8, [R1+0x500] ;  /* 0x0005000001087983 */ /* 0x001ea80000300a00 */
[----:B------:R-:W2:Y:S04]  /*38a40*/  LDL.LU.64 R10, [R1+0x508] ;  /* 0x00050800010a7983 */ /* 0x000ea80000300a00 */
[----:B------:R-:W3:Y:S04]  /*38a50*/  LDL.LU.64 R24, [R1+0x4e0] ;  /* 0x0004e00001187983 */ /* 0x000ee80000300a00 */
[----:B------:R-:W3:Y:S04]  /*38a60*/  LDL.LU.64 R26, [R1+0x4e8] ;  /* 0x0004e800011a7983 */ /* 0x000ee80000300a00 */
[----:B------:R-:W-:Y:S04]  /*38a70*/  STL [R1+0x8fac], R3 ;  /* 0x008fac0301007387 */ /* 0x000fe80000100800 */
[----:B------:R0:W-:Y:S04]  /*38a80*/  STL [R1+0x8fa8], R2 ;  /* 0x008fa80201007387 */ /* 0x0001e80000100800 */
[----:B0-----:R-:W2:Y:S01]  /*38a90*/  LDL.64 R2, [R1+0x60] ;  /* 0x0000600001027983 */ /* 0x001ea20000100a00 */
[----:B------:R-:W-:Y:S01]  /*38aa0*/  HMMA.16816.F32 R16, R12, R22, R4 ;  /* 0x000000160c10723c */ /* 0x000fe20000001804 */
[----:B------:R-:W-:-:S02]  /*38ab0*/  IMAD.MOV.U32 R4, RZ, RZ, R22 ;  /* 0x000000ffff047224 */ /* 0x000fc400078e0016 */
[----:B------:R-:W-:-:S15]  /*38ac0*/  IMAD.MOV.U32 R5, RZ, RZ, R23 ;  /* 0x000000ffff057224 */ /* 0x000fde00078e0017 */
[----:B------:R-:W-:Y:S01]  /*38ad0*/  NOP ;  /* 0x0000000000007918 */ /* 0x000fe20000000000 */
[----:B------:R0:W-:Y:S04]  /*38ae0*/  STL.64 [R1+0x510], R16 ;  /* 0x0005101001007387 */ /* 0x0001e80000100a00 */
[----:B------:R1:W-:Y:S04]  /*38af0*/  STL.64 [R1+0x518], R18 ;  /* 0x0005181201007387 */ /* 0x0003e80000100a00 */
[----:B------:R-:W3:Y:S04]  /*38b00*/  LDL.LU.64 R20, [R1+0x4d0] ;  /* 0x0004d00001147983 */ /* 0x000ee80000300a00 */
[----:B------:R-:W3:Y:S04]  /*38b10*/  LDL.LU.64 R22, [R1+0x4d8] ;  /* 0x0004d80001167983 */ /* 0x000ee80000300a00 */
[----:B0-----:R-:W3:Y:S04]  /*38b20*/  LDL.LU.64 R16, [R1+0x4c0] ;  /* 0x0004c00001107983 */ /* 0x001ee80000300a00 */
[----:B-1----:R-:W3:Y:S04]  /*38b30*/  LDL.LU.64 R18, [R1+0x4c8] ;  /* 0x0004c80001127983 */ /* 0x002ee80000300a00 */
[----:B------:R-:W-:Y:S01]  /*38b40*/  STL [R1+0x8fb0], R4 ;  /* 0x008fb00401007387 */ /* 0x000fe20000100800 */
[----:B--2---:R-:W-:-:S15]  /*38b50*/  HMMA.16816.F32 R8, R12, R2, R8 ;  /* 0x000000020c08723c */ /* 0x004fde0000001808 */
[----:B------:R-:W-:-:S04]  /*38b60*/  NOP ;  /* 0x0000000000007918 */ /* 0x000fc80000000000 */
        /* <DEDUP_REMOVED lines=9> */
[----:B------:R-:W3:Y:S01]  /*38c00*/  LDL.LU.64 R8, [R1+0x90c0] ;  /* 0x0090c00001087983 */ /* 0x000ee20000300a00 */
[----:B------:R-:W-:-:S02]  /*38c10*/  IMAD.MOV.U32 R6, RZ, RZ, R2 ;  /* 0x000000ffff067224 */ /* 0x000fc400078e0002 */
[----:B------:R-:W-:Y:S02]  /*38c20*/  IMAD.MOV.U32 R2, RZ, RZ, R28 ;  /* 0x000000ffff027224 */ /* 0x000fe400078e001c */
[----:B------:R-:W-:Y:S02]  /*38c30*/  IMAD.MOV.U32 R0, RZ, RZ, R29 ;  /* 0x000000ffff007224 */ /* 0x000fe400078e001d */
[----:B------:R-:W4:Y:S01]  /*38c40*/  LDL.LU.64 R28, [R1+0x90b8] ;  /* 0x0090b800011c7983 */ /* 0x000f220000300a00 */
[----:B---3--:R-:W-:-:S15]  /*38c50*/  HMMA.16816.F32 R24, R12, R8, R24 ;  /* 0x000000080c18723c */ /* 0x008fde0000001818 */
[----:B------:R-:W-:-:S04]  /*38c60*/  NOP ;  /* 0x0000000000007918 */ /* 0x000fc80000000000 */
[----:B------:R-:W-:Y:S04]  /*38c70*/  STL.64 [R1+0x4e0], R24 ;  /* 0x0004e01801007387 */ /* 0x000fe80000100a00 */
[----:B------:R0:W-:Y:S04]  /*38c80*/  STL.64 [R1+0x4e8], R26 ;  /* 0x0004e81a01007387 */ /* 0x0001e80000100a00 */
[----:B0-----:R-:W3:Y:S04]  /*38c90*/  LDL.LU.64 R26, [R1+0x90b0] ;  /* 0x0090b000011a7983 */ /* 0x001ee80000300a00 */
[----:B------:R-:W2:Y:S01]  /*38ca0*/  LDL.LU.64 R24, [R1+0x90a8] ;  /* 0x0090a80001187983 */ /* 0x000ea20000300a00 */
[----:B------:R-:W-:-:S02]  /*38cb0*/  IMAD.MOV.U32 R7, RZ, RZ, R3 ;  /* 0x000000ffff077224 */ /* 0x000fc400078e0003 */
[----:B------:R-:W-:-:S03]  /*38cc0*/  IMAD.MOV.U32 R4, RZ, RZ, R8 ;  /* 0x000000ffff047224 */ /* 0x000fc600078e0008 */
[----:B------:R-:W-:Y:S04]  /*38cd0*/  STL.64 [R1+0x8fc0], R6 ;  /* 0x008fc00601007387 */ /* 0x000fe80000100a00 */
[----:B------:R2:W-:Y:S01]  /*38ce0*/  STL.64 [R1+0x8fb8], R4 ;  /* 0x008fb80401007387 */ /* 0x0005e20000100a00 */
[----:B------:R-:W-:Y:S01]  /*38cf0*/  IMAD.MOV.U32 R3, RZ, RZ, R9 ;  /* 0x000000ffff037224 */ /* 0x000fe200078e0009 */
[----:B--2---:R-:W-:Y:S01]  /*38d00*/  HMMA.16816.F32 R4, R12, R24, R20 ;  /* 0x000000180c04723c */ /* 0x004fe20000001814 */
[----:B------:R-:W-:Y:S02]  /*38d10*/  IMAD.MOV.U32 R8, RZ, RZ, R24 ;  /* 0x000000ffff087224 */ /* 0x000fe400078e0018 */
[----:B------:R-:W-:-:S15]  /*38d20*/  IMAD.MOV.U32 R9, RZ, RZ, R25 ;  /* 0x000000ffff097224 */ /* 0x000fde00078e0019 */
[----:B------:R-:W-:Y:S01]  /*38d30*/  NOP ;  /* 0x0000000000007918 */ /* 0x000fe20000000000 */
[----:B------:R-:W-:Y:S04]  /*38d40*/  STL.64 [R1+0x4d0], R4 ;  /* 0x0004d00401007387 */ /* 0x000fe80000100a00 */
[----:B------:R3:W-:Y:S04]  /*38d50*/  STL.64 [R1+0x4d8], R6 ;  /* 0x0004d80601007387 */ /* 0x0007e80000100a00 */
[----:B------:R-:W-:Y:S04]  /*38d60*/  STL.64 [R1+0x8fe0], R10 ;  /* 0x008fe00a01007387 */ /* 0x000fe80000100a00 */
[----:B------:R-:W-:Y:S04]  /*38d70*/  STL.64 [R1+0x8fd8], R8 ;  /* 0x008fd80801007387 */ /* 0x000fe80000100a00 */
[----:B------:R-:W2:Y:S01]  /*38d80*/  LDL.LU.64 R24, [R1+0x2140] ;  /* 0x0021400001187983 */ /* 0x000ea20000300a00 */
[----:B---3--:R-:W-:Y:S03]  /*38d90*/  HMMA.16816.F32 R4, R12, R26, R16 ;  /* 0x0000001a0c04723c */ /* 0x008fe60000001810 */
[----:B------:R-:W3:-:S15]  /*38da0*/  LDL.LU.64 R26, [R1+0x2148] ;  /* 0x00214800011a7983 */ /* 0x000ede0000300a00 */
[----:B------:R-:W-:Y:S01]  /*38db0*/  NOP ;  /* 0x0000000000007918 */ /* 0x000fe20000000000 */
[----:B------:R-:W-:Y:S04]  /*38dc0*/  STL.64 [R1+0x4c0], R4 ;  /* 0x0004c00401007387 */ /* 0x000fe80000100a00 */
[----:B------:R-:W-:Y:S04]  /*38dd0*/  STL.64 [R1+0x4c8], R6 ;  /* 0x0004c80601007387 */ /* 0x000fe80000100a00 */
[----:B---3--:R0:W-:Y:S04]  /*38de0*/  STL.64 [R1+0x9020], R26 ;  /* 0x0090201a01007387 */ /* 0x0081e80000100a00 */
[----:B0-----:R-:W3:Y:S04]  /*38df0*/  LDL R26, [R1] ;  /* 0x00000000011a7983 */ /* 0x001ee80000100800 */
[----:B------:R-:W3:Y:S04]  /*38e00*/  LDL R27, [R1+0x4] ;  /* 0x00000400011b7983 */ /* 0x000ee80000100800 */
[----:B--2---:R0:W-:Y:S04]  /*38e10*/  STL.64 [R1+0x9018], R24 ;  /* 0x0090181801007387 */ /* 0x0041e80000100a00 */
[----:B------:R-:W2:Y:S04]  /*38e20*/  LDL R6, [R1+0x18] ;  /* 0x0000180001067983 */ /* 0x000ea80000100800 */
[----:B------:R-:W2:Y:S04]  /*38e30*/  LDL R7, [R1+0x1c] ;  /* 0x00001c0001077983 */ /* 0x000ea80000100800 */
[----:B------:R-:W3:Y:S04]  /*38e40*/  LDL R4, [R1+0x20] ;  /* 0x0000200001047983 */ /* 0x000ee80000100800 */
[----:B------:R-:W3:Y:S04]  /*38e50*/  LDL R5, [R1+0x24] ;  /* 0x0000240001057983 */ /* 0x000ee80000100800 */
[----:B0-----:R-:W4:Y:S04]  /*38e60*/  LDL R24, [R1+0x8] ;  /* 0x0000080001187983 */ /* 0x001f280000100800 */
[----:B------:R-:W4:Y:S04]  /*38e70*/  LDL R25, [R1+0xc] ;  /* 0x00000c0001197983 */ /* 0x000f280000100800 */
[----:B--2---:R0:W-:Y:S04]  /*38e80*/  STL.64 [R1+0x9070], R6 ;  /* 0x0090700601007387 */ /* 0x0041e80000100a00 */
[----:B---3--:R-:W-:Y:S04]  /*38e90*/  STL.64 [R1+0x9088], R4 ;  /* 0x0090880401007387 */ /* 0x008fe80000100a00 */
[----:B------:R1:W-:Y:S04]  /*38ea0*/  STL.64 [R1+0x9038], R26 ;  /* 0x0090381a01007387 */ /* 0x0003e80000100a00 */
[----:B0-----:R-:W2:Y:S04]  /*38eb0*/  LDL R6, [R1+0x28] ;  /* 0x0000280001067983 */ /* 0x001ea80000100800 */
[----:B------:R-:W2:Y:S04]  /*38ec0*/  LDL R7, [R1+0x2c] ;  /* 0x00002c0001077983 */ /* 0x000ea80000100800 */
[----:B-1----:R-:W3:Y:S04]  /*38ed0*/  LDL R26, [R1+0x10] ;  /* 0x00001000011a7983 */ /* 0x002ee80000100800 */
[----:B------:R-:W3:Y:S04]  /*38ee0*/  LDL R27, [R1+0x14] ;  /* 0x00001400011b7983 */ /* 0x000ee80000100800 */
[----:B--2---:R0:W-:Y:S04]  /*38ef0*/  STL.64 [R1+0x90a0], R6 ;  /* 0x0090a00601007387 */ /* 0x0041e80000100a00 */
[----:B------:R-:W2:Y:S04]  /*38f00*/  LDL R18, [R1+0x30] ;  /* 0x0000300001127983 */ /* 0x000ea80000100800 */
[----:B------:R-:W2:Y:S04]  /*38f10*/  LDL R19, [R1+0x34] ;  /* 0x0000340001137983 */ /* 0x000ea80000100800 */
[----:B------:R-:W2:Y:S04]  /*38f20*/  LDL R16, [R1+0x38] ;  /* 0x0000380001107983 */ /* 0x000ea80000100800 */
[----:B------:R-:W2:Y:S04]  /*38f30*/  LDL R17, [R1+0x3c] ;  /* 0x00003c0001117983 */ /* 0x000ea80000100800 */
[----:B------:R-:W2:Y:S04]  /*38f40*/  LDL.LU.64 R4, [R1+0x780] ;  /* 0x0007800001047983 */ /* 0x000ea80000300a00 */
[----:B0-----:R-:W2:Y:S04]  /*38f50*/  LDL.LU.64 R6, [R1+0x788] ;  /* 0x0007880001067983 */ /* 0x001ea80000300a00 */
[----:B------:R-:W2:Y:S04]  /*38f60*/  LDL.LU.64 R8, [R1+0x21b0] ;  /* 0x0021b00001087983 */ /* 0x000ea80000300a00 */
[----:B------:R-:W2:Y:S04]  /*38f70*/  LDL.LU.64 R10, [R1+0x21b8] ;  /* 0x0021b800010a7983 */ /* 0x000ea80000300a00 */
[----:B----4-:R0:W-:Y:S04]  /*38f80*/  STL.64 [R1+0x9050], R24 ;  /* 0x0090501801007387 */ /* 0x0101e80000100a00 */
[----:B---3--:R1:W-:Y:S04]  /*38f90*/  STL.64 [R1+0x9068], R26 ;  /* 0x0090681a01007387 */ /* 0x0083e80000100a00 */
[----:B0-----:R-:W3:Y:S04]  /*38fa0*/  LDL.LU.64 R24, [R1+0x2180] ;  /* 0x0021800001187983 */ /* 0x001ee80000300a00 */
[----:B-1----:R-:W4:Y:S04]  /*38fb0*/  LDL.LU.64 R26, [R1+0x2188] ;  /* 0x00218800011a7983 */ /* 0x002f280000300a00 */
[----:B----4-:R-:W-:Y:S04]  /*38fc0*/  STL.64 [R1+0x9080], R26 ;  /* 0x0090801a01007387 */ /* 0x010fe80000100a00 */
[----:B---3--:R0:W-:Y:S04]  /*38fd0*/  STL.64 [R1+0x9078], R24 ;  /* 0x0090781801007387 */ /* 0x0081e80000100a00 */
[----:B0-----:R-:W3:Y:S04]  /*38fe0*/  LDL.LU.64 R24, [R1+0x2190] ;  /* 0x0021900001187983 */ /* 0x001ee80000300a00 */
[----:B------:R-:W4:Y:S04]  /*38ff0*/  LDL.LU.64 R26, [R1+0x2198] ;  /* 0x00219800011a7983 */ /* 0x000f280000300a00 */
[----:B----4-:R-:W-:Y:S04]  /*39000*/  STL.64 [R1+0x9098], R26 ;  /* 0x0090981a01007387 */ /* 0x010fe80000100a00 */
[----:B---3--:R0:W-:Y:S04]  /*39010*/  STL.64 [R1+0x9090], R24 ;  /* 0x0090901801007387 */ /* 0x0081e80000100a00 */
[----:B0-----:R-:W3:Y:S04]  /*39020*/  LDL.LU.64 R24, [R1+0x21a0] ;  /* 0x0021a00001187983 */ /* 0x001ee80000300a00 */
[----:B------:R-:W3:Y:S04]  /*39030*/  LDL.LU.64 R26, [R1+0x21a8] ;  /* 0x0021a800011a7983 */ /* 0x000ee80000300a00 */
        /* <DEDUP_REMOVED lines=9> */
[----:B------:R-:W4:Y:S01]  /*390d0*/  LDL.LU.64 R22, [R1+0x2158] ;  /* 0x0021580001167983 */ /* 0x000f220000300a00 */
[C---:B------:R-:W-:Y:S03]  /*390e0*/  HMMA.16816.F32 R4, R12.reuse, R16, R4 ;  /* 0x000000100c04723c */ /* 0x040fe60000001804 */
[----:B----4-:R-:W-:Y:S04]  /*390f0*/  STL.64 [R1+0x9048], R22 ;  /* 0x0090481601007387 */ /* 0x010fe80000100a00 */
[----:B--2---:R0:W-:Y:S04]  /*39100*/  STL.64 [R1+0x9040], R20 ;  /* 0x0090401401007387 */ /* 0x0041e80000100a00 */
[----:B0-----:R-:W2:Y:S04]  /*39110*/  LDL.LU.64 R20, [R1+0x2160] ;  /* 0x0021600001147983 */ /* 0x001ea80000300a00 */
[----:B------:R-:W4:Y:S04]  /*39120*/  LDL.LU.64 R22, [R1+0x2168] ;  /* 0x0021680001167983 */ /* 0x000f280000300a00 */
[----:B----4-:R-:W-:Y:S04]  /*39130*/  STL.64 [R1+0x9060], R22 ;  /* 0x0090601601007387 */ /* 0x010fe80000100a00 */
[----:B--2---:R0:W-:Y:S04]  /*39140*/  STL.64 [R1+0x9058], R20 ;  /* 0x0090581401007387 */ /* 0x0041e80000100a00 */
[----:B0-----:R-:W2:Y:S04]  /*39150*/  LDL.LU.64 R20, [R1+0x2170] ;  /* 0x0021700001147983 */ /* 0x001ea80000300a00 */
[----:B------:R-:W2:Y:S04]  /*39160*/  LDL.LU.64 R22, [R1+0x2178] ;  /* 0x0021780001167983 */ /* 0x000ea80000300a00 */
[----:B------:R-:W-:Y:S04]  /*39170*/  STL.64 [R1+0x780], R4 ;  /* 0x0007800401007387 */ /* 0x000fe80000100a00 */
[----:B------:R0:W-:Y:S04]  /*39180*/  STL.64 [R1+0x788], R6 ;  /* 0x0007880601007387 */ /* 0x0001e80000100a00 */
[----:B0-----:R-:W3:Y:S01]  /*39190*/  LDL.LU.64 R6, [R1+0x90a0] ;  /* 0x0090a00001067983 */ /* 0x001ee20000300a00 */
[----:B------:R-:W-:Y:S03]  /*391a0*/  HMMA.16816.F32 R16, R12, R18, R8 ;  /* 0x000000120c10723c */ /* 0x000fe60000001808 */
[----:B------:R-:W4:Y:S04]  /*391b0*/  LDL.LU.64 R8, [R1+0x2110] ;  /* 0x0021100001087983 */ /* 0x000f280000300a00 */
[----:B------:R-:W4:-:S12]  /*391c0*/  LDL.LU.64 R10, [R1+0x2118] ;  /* 0x00211800010a7983 */ /* 0x000f180000300a00 */
[----:B------:R0:W-:Y:S04]  /*391d0*/  STL.64 [R1+0x21b0], R16 ;  /* 0x0021b01001007387 */ /* 0x0001e80000100a00 */
[----:B------:R1:W-:Y:S04]  /*391e0*/  STL.64 [R1+0x21b8], R18 ;  /* 0x0021b81201007387 */ /* 0x0003e80000100a00 */
[----:B0-----:R-:W2:Y:S04]  /*391f0*/  LDL.LU.64 R16, [R1+0x2100] ;  /* 0x0021000001107983 */ /* 0x001ea80000300a00 */
[----:B-1----:R-:W2:Y:S01]  /*39200*/  LDL.LU.64 R18, [R1+0x2108] ;  /* 0x0021080001127983 */ /* 0x002ea20000300a00 */
[----:B---3--:R-:W-:Y:S03]  /*39210*/  HMMA.16816.F32 R4, R12, R6, R24 ;  /* 0x000000060c04723c */ /* 0x008fe60000001818 */
[----:B------:R-:W3:Y:S04]  /*39220*/  LDL.LU.64 R26, [R1+0x9098] ;  /* 0x00909800011a7983 */ /* 0x000ee80000300a00 */
[----:B------:R-:W3:-:S12]  /*39230*/  LDL.LU.64 R24, [R1+0x9090] ;  /* 0x0090900001187983 */ /* 0x000ed80000300a00 */
[----:B------:R0:W-:Y:S04]  /*39240*/  STL.64 [R1+0x21a0], R4 ;  /* 0x0021a00401007387 */ /* 0x0001e80000100a00 */
[----:B------:R3:W-:Y:S04]  /*39250*/  STL.64 [R1+0x21a8], R6 ;  /* 0x0021a80601007387 */ /* 0x0007e80000100a00 */
[----:B0-----:R-:W3:Y:S02]  /*39260*/  LDL.LU.64 R4, [R1+0x9088] ;  /* 0x0090880001047983 */ /* 0x001ee40000300a00 */
[----:B---3--:R-:W-:Y:S02]  /*39270*/  HMMA.16816.F32 R4, R12, R4, R24 ;  /* 0x000000040c04723c */ /* 0x008fe40000001818 */
[----:B------:R-:W3:Y:S04]  /*39280*/  LDL.LU.64 R26, [R1+0x9080] ;  /* 0x00908000011a7983 */ /* 0x000ee80000300a00 */
[----:B------:R-:W3:-:S13]  /*39290*/  LDL.LU.64 R24, [R1+0x9078] ;  /* 0x0090780001187983 */ /* 0x000eda0000300a00 */
[----:B------:R-:W-:Y:S04]  /*392a0*/  STL.64 [R1+0x2190], R4 ;  /* 0x0021900401007387 */ /* 0x000fe80000100a00 */
[----:B------:R0:W-:Y:S04]  /*392b0*/  STL.64 [R1+0x2198], R6 ;  /* 0x0021980601007387 */ /* 0x0001e80000100a00 */
[----:B0-----:R-:W3:Y:S02]  /*392c0*/  LDL.LU.64 R6, [R1+0x9070] ;  /* 0x0090700001067983 */ /* 0x001ee40000300a00 */
[----:B---3--:R-:W-:Y:S02]  /*392d0*/  HMMA.16816.F32 R4, R12, R6, R24 ;  /* 0x000000060c04723c */ /* 0x008fe40000001818 */
[----:B------:R-:W2:-:S15]  /*392e0*/  LDL.LU.64 R26, [R1+0x9068] ;  /* 0x00906800011a7983 */ /* 0x000e9e0000300a00 */
[----:B------:R-:W-:Y:S02]  /*392f0*/  NOP ;  /* 0x0000000000007918 */ /* 0x000fe40000000000 */
[----:B------:R0:W-:Y:S04]  /*39300*/  STL.64 [R1+0x2180], R4 ;  /* 0x0021800401007387 */ /* 0x0001e80000100a00 */
[----:B------:R1:W-:Y:S04]  /*39310*/  STL.64 [R1+0x2188], R6 ;  /* 0x0021880601007387 */ /* 0x0003e80000100a00 */
        /* <DEDUP_REMOVED lines=26> */
[----:B------:R-:W3:Y:S01]  /*394c0*/  LDL.LU.64 R24, [R1+0x9008] ;  /* 0x0090080001187983 */ /* 0x000ee20000300a00 */
        /* <DEDUP_REMOVED lines=10> */
[----:B0-----:R-:W4:Y:S04]  /*39570*/  LDL.LU.64 R22, [R1+0x8ff0] ;  /* 0x008ff00001167983 */ /* 0x001f280000300a00 */
[----:B------:R-:W2:Y:S04]  /*39580*/  LDL.LU.64 R20, [R1+0x8fe8] ;  /* 0x008fe80001147983 */ /* 0x000ea80000300a00 */
[----:B------:R-:W-:Y:S04]  /*39590*/  STL.64 [R1+0x8df8], R26 ;  /* 0x008df81a01007387 */ /* 0x000fe80000100a00 */
[----:B------:R0:W-:Y:S04]  /*395a0*/  STL.64 [R1+0x8df0], R24 ;  /* 0x008df01801007387 */ /* 0x0001e80000100a00 */
[----:B0-----:R-:W3:Y:S04]  /*395b0*/  LDL.LU.64 R24, [R1+0x20d0] ;  /* 0x0020d00001187983 */ /* 0x001ee80000300a00 */
[----:B------:R-:W3:Y:S01]  /*395c0*/  LDL.LU.64 R26, [R1+0x20d8] ;  /* 0x0020d800011a7983 */ /* 0x000ee20000300a00 */
[C---:B----4-:R-:W-:Y:S08]  /*395d0*/  HMMA.16816.F32 R8, R12.reuse, R22, R8 ;  /* 0x000000160c08723c */ /* 0x050ff00000001808 */
[C---:B--2---:R-:W-:Y:S11]  /*395e0*/  HMMA.16816.F32 R16, R12.reuse, R20, R16 ;  /* 0x000000140c10723c */ /* 0x044ff60000001810 */
[----:B------:R-:W-:Y:S04]  /*395f0*/  STL.64 [R1+0x2110], R8 ;  /* 0x0021100801007387 */ /* 0x000fe80000100a00 */
[----:B------:R0:W-:Y:S04]  /*39600*/  STL.64 [R1+0x2118], R10 ;  /* 0x0021180a01007387 */ /* 0x0001e80000100a00 */
[----:B0-----:R-:W3:Y:S04]  /*39610*/  LDL.LU.64 R10, [R1+0x8fe0] ;  /* 0x008fe000010a7983 */ /* 0x001ee80000300a00 */
[----:B------:R-:W2:Y:S04]  /*39620*/  LDL.LU.64 R8, [R1+0x8fd8] ;  /* 0x008fd80001087983 */ /* 0x000ea80000300a00 */
[----:B------:R-:W-:Y:S04]  /*39630*/  STL.64 [R1+0x2100], R16 ;  /* 0x0021001001007387 */ /* 0x000fe80000100a00 */
[----:B------:R0:W-:Y:S04]  /*39640*/  STL.64 [R1+0x2108], R18 ;  /* 0x0021081201007387 */ /* 0x0001e80000100a00 */
[----:B0-----:R-:W4:Y:S04]  /*39650*/  LDL.LU.64 R18, [R1+0x8fd0] ;  /* 0x008fd00001127983 */ /* 0x001f280000300a00 */
[----:B------:R-:W2:Y:S04]  /*39660*/  LDL.LU.64 R16, [R1+0x8fc8] ;  /* 0x008fc80001107983 */ /* 0x000ea80000300a00 */
[----:B------:R-:W-:Y:S04]  /*39670*/  STL.64 [R1+0x8de8], R22 ;  /* 0x008de81601007387 */ /* 0x000fe80000100a00 */
[----:B------:R0:W-:Y:S04]  /*39680*/  STL.64 [R1+0x8de0], R20 ;  /* 0x008de01401007387 */ /* 0x0001e80000100a00 */
[----:B0-----:R-:W2:Y:S04]  /*39690*/  LDL.LU.64 R20, [R1+0x20e0] ;  /* 0x0020e00001147983 */ /* 0x001ea80000300a00 */
[----:B------:R-:W2:Y:S01]  /*396a0*/  LDL.LU.64 R22, [R1+0x20e8] ;  /* 0x0020e80001167983 */ /* 0x000ea20000300a00 */
[----:B----4-:R-:W-:-:S15]  /*396b0*/  HMMA.16816.F32 R4, R12, R18, R4 ;  /* 0x000000120c04723c */ /* 0x010fde0000001804 */
[----:B------:R-:W-:-:S04]  /*396c0*/  NOP ;  /* 0x0000000000007918 */ /* 0x000fc80000000000 */
[----:B------:R-:W-:Y:S04]  /*396d0*/  STL.64 [R1+0x20f0], R4 ;  /* 0x0020f00401007387 */ /* 0x000fe80000100a00 */
[----:B------:R0:W-:Y:S04]  /*396e0*/  STL.64 [R1+0x20f8], R6 ;  /* 0x0020f80601007387 */ /* 0x0001e80000100a00 */
[----:B0-----:R-:W4:Y:S04]  /*396f0*/  LDL.LU.64 R6, [R1+0x8fc0] ;  /* 0x008fc00001067983 */ /* 0x001f280000300a00 */
[----:B------:R-:W4:Y:S01]  /*39700*/  LDL.LU.64 R4, [R1+0x8fb8] ;  /* 0x008fb80001047983 */ /* 0x000f220000300a00 */
[C---:B--2---:R-:W-:Y:S03]  /*39710*/  HMMA.16816.F32 R20, R12.reuse, R16, R20 ;  /* 0x000000100c14723c */ /* 0x044fe60000001814 */
[----:B------:R-:W-:Y:S04]  /*39720*/  STL.64 [R1+0x8dd8], R18 ;  /* 0x008dd81201007387 */ /* 0x000fe80000100a00 */
[----:B------:R3:W-:Y:S02]  /*39730*/  STL.64 [R1+0x8dd0], R16 ;  /* 0x008dd01001007387 */ /* 0x0007e40000100a00 */
[----:B---3--:R-:W-:Y:S01]  /*39740*/  HMMA.16816.F32 R16, R12, R10, R24 ;  /* 0x0000000a0c10723c */ /* 0x008fe20000001818 */
[----:B------:R-:W-:-:S09]  /*39750*/  IMAD.MOV.U32 R25, RZ, RZ, R3 ;  /* 0x000000ffff197224 */ /* 0x000fd200078e0003 */
[----:B------:R-:W-:Y:S04]  /*39760*/  STL.64 [R1+0x20e0], R20 ;  /* 0x0020e01401007387 */ /* 0x000fe80000100a00 */
[----:B------:R0:W-:Y:S01]  /*39770*/  STL.64 [R1+0x20e8], R22 ;  /* 0x0020e81601007387 */ /* 0x0001e20000100a00 */
[----:B------:R-:W-:Y:S02]  /*39780*/  IMAD.MOV.U32 R26, RZ, RZ, R8 ;  /* 0x000000ffff1a7224 */ /* 0x000fe400078e0008 */
[----:B------:R-:W-:Y:S02]  /*39790*/  IMAD.MOV.U32 R27, RZ, RZ, R9 ;  /* 0x000000ffff1b7224 */ /* 0x000fe400078e0009 */
[----:B0-----:R-:W-:Y:S02]  /*397a0*/  IMAD.MOV.U32 R22, RZ, RZ, R2 ;  /* 0x000000ffff167224 */ /* 0x001fe400078e0002 */
[----:B------:R-:W-:-:S02]  /*397b0*/  IMAD.MOV.U32 R23, RZ, RZ, R0 ;  /* 0x000000ffff177224 */ /* 0x000fc400078e0000 */
[----:B----4-:R-:W-:Y:S02]  /*397c0*/  IMAD.MOV.U32 R24, RZ, RZ, R4 ;  /* 0x000000ffff187224 */ /* 0x010fe400078e0004 */
[----:B------:R-:W2:Y:S04]  /*397d0*/  LDL.LU R4, [R1+0x8fb0] ;  /* 0x008fb00001047983 */ /* 0x000ea80000300800 */
[----:B------:R0:W-:Y:S04]  /*397e0*/  STL.64 [R1+0x20d0], R16 ;  /* 0x0020d01001007387 */ /* 0x0001e80000100a00 */
[----:B------:R1:W-:Y:S04]  /*397f0*/  STL.64 [R1+0x20d8], R18 ;  /* 0x0020d81201007387 */ /* 0x0003e80000100a00 */
[----:B------:R-:W3:Y:S04]  /*39800*/  LDL.LU R3, [R1+0x8fac] ;  /* 0x008fac0001037983 */ /* 0x000ee80000300800 */
[----:B------:R-:W4:Y:S04]  /*39810*/  LDL.LU R2, [R1+0x8fa8] ;  /* 0x008fa80001027983 */ /* 0x000f280000300800 */
[----:B------:R-:W2:Y:S04]  /*39820*/  LDL.LU R0, [R1+0x8fa4] ;  /* 0x008fa40001007983 */ /* 0x000ea80000300800 */
[----:B0-----:R-:W2:Y:S04]  /*39830*/  LDL.LU R16, [R1+0x224c] ;  /* 0x00224c0001107983 */ /* 0x001ea80000300800 */
[----:B------:R-:W2:Y:S04]  /*39840*/  LDL.LU R17, [R1+0x2248] ;  /* 0x0022480001117983 */ /* 0x000ea80000300800 */
[----:B-1----:R-:W2:Y:S04]  /*39850*/  LDL.LU R18, [R1+0x2254] ;  /* 0x0022540001127983 */ /* 0x002ea80000300800 */
[----:B------:R-:W2:Y:S04]  /*39860*/  LDL.LU R19, [R1+0x2250] ;  /* 0x0022500001137983 */ /* 0x000ea80000300800 */
[----:B------:R-:W-:Y:S04]  /*39870*/  STL.64 [R1+0x8ec0], R22 ;  /* 0x008ec01601007387 */ /* 0x000fe80000100a00 */
[----:B------:R-:W2:Y:S04]  /*39880*/  LDL.LU R8, [R1+0x8fa0] ;  /* 0x008fa00001087983 */ /* 0x000ea80000300800 */
[----:B------:R-:W2:Y:S04]  /*39890*/  LDL.LU R9, [R1+0x8f9c] ;  /* 0x008f9c0001097983 */ /* 0x000ea80000300800 */
[----:B------:R0:W-:Y:S01]  /*398a0*/  STL.64 [R1+0x8ed0], R26 ;  /* 0x008ed01a01007387 */ /* 0x0001e20000100a00 */
[----:B------:R-:W-:-:S02]  /*398b0*/  IMAD.MOV.U32 R20, RZ, RZ, R6 ;  /* 0x000000ffff147224 */ /* 0x000fc400078e0006 */
[----:B------:R-:W-:Y:S01]  /*398c0*/  IMAD.MOV.U32 R21, RZ, RZ, R7 ;  /* 0x000000ffff157224 */ /* 0x000fe200078e0007 */
[----:B0-----:R-:W2:Y:S04]  /*398d0*/  LDL.LU R26, [R1+0x2244] ;  /* 0x00224400011a7983 */ /* 0x001ea80000300800 */
[----:B------:R-:W2:Y:S04]  /*398e0*/  LDL.LU R27, [R1+0x2240] ;  /* 0x00224000011b7983 */ /* 0x000ea80000300800 */
[----:B------:R0:W-:Y:S04]  /*398f0*/  STL.64 [R1+0x8ec8], R24 ;  /* 0x008ec81801007387 */ /* 0x0001e80000100a00 */
[----:B0-----:R-:W2:Y:S04]  /*39900*/  LDL.LU R24, [R1+0x223c] ;  /* 0x00223c0001187983 */ /* 0x001ea80000300800 */
[----:B------:R-:W2:Y:S04]  /*39910*/  LDL.LU R25, [R1+0x2238] ;  /* 0x0022380001197983 */ /* 0x000ea80000300800 */
[----:B------:R-:W2:Y:S04]  /*39920*/  LDL.LU R6, [R1+0x8f98] ;  /* 0x008f980001067983 */ /* 0x000ea80000300800 */
[----:B------:R-:W2:Y:S04]  /*39930*/  LDL.LU R7, [R1+0x8f94] ;  /* 0x008f940001077983 */ /* 0x000ea80000300800 */
[----:B------:R0:W-:Y:S04]  /*39940*/  STL.64 [R1+0x8ed8], R20 ;  /* 0x008ed81401007387 */ /* 0x0001e80000100a00 */
[----:B0-----:R-:W2:Y:S04]  /*39950*/  LDL.LU.64 R20, [R1+0x20c0] ;  /* 0x0020c00001147983 */ /* 0x001ea80000300a00 */
[----:B------:R-:W2:Y:S02]  /*39960*/  LDL.LU.64 R22, [R1+0x20c8] ;  /* 0x0020c80001167983 */ /* 0x000ea40000300a00 */
[----:B--2---:R-:W-:-:S15]  /*39970*/  HMMA.16816.F32 R20, R12, R8, R20 ;  /* 0x000000080c14723c */ /* 0x004fde0000001814 */
[----:B------:R-:W-:-:S04]  /*39980*/  NOP ;  /* 0x0000000000007918 */ /* 0x000fc80000000000 */
[----:B------:R-:W-:Y:S04]  /*39990*/  STL.64 [R1+0x20c0], R20 ;  /* 0x0020c01401007387 */ /* 0x000fe80000100a00 */
[----:B------:R0:W-:Y:S02]  /*399a0*/  STL.64 [R1+0x20c8], R22 ;  /* 0x0020c81601007387 */ /* 0x0001e40000100a00 */
[----:B0-----:R-:W-:Y:S02]  /*399b0*/  IMAD.MOV.U32 R22, RZ, RZ, R4 ;  /* 0x000000ffff167224 */ /* 0x001fe400078e0004 */
[----:B------:R-:W-:Y:S01]  /*399c0*/  IMAD.MOV.U32 R23, RZ, RZ, R5 ;  /* 0x000000ffff177224 */ /* 0x000fe200078e0005 */
[----:B------:R-:W2:Y:S04]  /*399d0*/  LDL.LU R4, [R1+0x8f90] ;  /* 0x008f900001047983 */ /* 0x000ea80000300800 */
[----:B------:R-:W2:Y:S04]  /*399e0*/  LDL.LU R5, [R1+0x8f8c] ;  /* 0x008f8c0001057983 */ /* 0x000ea80000300800 */
[----:B------:R0:W-:Y:S04]  /*399f0*/  STL.64 [R1+0x8ef0], R22 ;  /* 0x008ef01601007387 */ /* 0x0001e80000100a00 */
[----:B------:R-:W2:Y:S04]  /*39a00*/  LDL.LU.64 R20, [R1+0x20b0] ;  /* 0x0020b00001147983 */ /* 0x000ea80000300a00 */
[----:B0-----:R-:W2:Y:S04]  /*39a10*/  LDL.LU.64 R22, [R1+0x20b8] ;  /* 0x0020b80001167983 */ /* 0x001ea80000300a00 */
[----:B------:R-:W-:Y:S04]  /*39a20*/  STL.64 [R1+0x8dc8], R10 ;  /* 0x008dc80a01007387 */ /* 0x000fe80000100a00 */
[----:B------:R0:W-:Y:S04]  /*39a30*/  STL.64 [R1+0x8dc0], R8 ;  /* 0x008dc00801007387 */ /* 0x0001e80000100a00 */
[----:B0-----:R-:W3:Y:S04]  /*39a40*/  LDL.LU.64 R8, [R1+0x950] ;  /* 0x0009500001087983 */ /* 0x001ee80000300a00 */
[----:B------:R-:W3:Y:S01]  /*39a50*/  LDL.LU.64 R10, [R1+0x958] ;  /* 0x00095800010a7983 */ /* 0x000ee20000300a00 */
[----:B--2---:R-:W-:-:S15]  /*39a60*/  HMMA.16816.F32 R20, R12, R6, R20 ;  /* 0x000000060c14723c */ /* 0x004fde0000001814 */
[----:B------:R-:W-:-:S04]  /*39a70*/  NOP ;  /* 0x0000000000007918 */ /* 0x000fc80000000000 */
[----:B------:R4:W-:Y:S04]  /*39a80*/  STL.64 [R1+0x20b0], R20 ;  /* 0x0020b01401007387 */ /* 0x0009e80000100a00 */
[----:B------:R-:W-:Y:S01]  /*39a90*/  STL.64 [R1+0x20b8], R22 ;  /* 0x0020b81601007387 */ /* 0x000fe20000100a00 */
[----:B----4-:R-:W-:Y:S02]  /*39aa0*/  IMAD.MOV.U32 R20, RZ, RZ, R2 ;  /* 0x000000ffff147224 */ /* 0x010fe400078e0002 */
[----:B---3--:R-:W-:Y:S01]  /*39ab0*/  IMAD.MOV.U32 R21, RZ, RZ, R3 ;  /* 0x000000ffff157224 */ /* 0x008fe200078e0003 */
[----:B------:R-:W2:Y:S04]  /*39ac0*/  LDL.LU R2, [R1+0x8f88] ;  /* 0x008f880001027983 */ /* 0x000ea80000300800 */
[----:B------:R-:W2:Y:S04]  /*39ad0*/  LDL.LU R3, [R1+0x8f84] ;  /* 0x008f840001037983 */ /* 0x000ea80000300800 */
[----:B------:R0:W-:Y:S04]  /*39ae0*/  STL.64 [R1+0x8f08], R20 ;  /* 0x008f081401007387 */ /* 0x0001e80000100a00 */
[----:B0-----:R-:W3:Y:S04]  /*39af0*/  LDL.LU.64 R20, [R1+0x20a0] ;  /* 0x0020a00001147983 */ /* 0x001ee80000300a00 */
[----:B------:R-:W3:Y:S02]  /*39b00*/  LDL.LU.64 R22, [R1+0x20a8] ;  /* 0x0020a80001167983 */ /* 0x000ee40000300a00 */
[----:B---3--:R-:W-:-:S15]  /*39b10*/  HMMA.16816.F32 R20, R12, R4, R20 ;  /* 0x000000040c14723c */ /* 0x008fde0000001814 */
[----:B------:R-:W-:-:S04]  /*39b20*/  NOP ;  /* 0x0000000000007918 */ /* 0x000fc80000000000 */
[----:B------:R-:W-:Y:S04]  /*39b30*/  STL.64 [R1+0x20a0], R20 ;  /* 0x0020a01401007387 */ /* 0x000fe80000100a00 */
[----:B------:R0:W-:Y:S04]  /*39b40*/  STL.64 [R1+0x20a8], R22 ;  /* 0x0020a81601007387 */ /* 0x0001e80000100a00 */
[----:B0-----:R-:W3:Y:S01]  /*39b50*/  LDL R22, [R1+0x78] ;  /* 0x0000780001167983 */ /* 0x001ee20000100800 */
[----:B------:R-:W-:-:S03]  /*39b60*/  IMAD.MOV.U32 R23, RZ, RZ, R0 ;  /* 0x000000ffff177224 */ /* 0x000fc600078e0000 */
[----:B------:R-:W4:Y:S04]  /*39b70*/  LDL.LU R0, [R1+0x8f80] ;  /* 0x008f800001007983 */ /* 0x000f280000300800 */
[----:B------:R-:W-:Y:S04]  /*39b80*/  STL.64 [R1+0x8db8], R6 ;  /* 0x008db80601007387 */ /* 0x000fe80000100a00 */
[----:B------:R2:W-:Y:S04]  /*39b90*/  STL.64 [R1+0x8db0], R4 ;  /* 0x008db00401007387 */ /* 0x0005e80000100a00 */
[----:B------:R-:W4:Y:S01]  /*39ba0*/  LDL.64 R20, [R1+0x80] ;  /* 0x0000800001147983 */ /* 0x000f220000100a00 */
[----:B--2---:R-:W-:-:S15]  /*39bb0*/  HMMA.16816.F32 R4, R12, R2, R8 ;  /* 0x000000020c04723c */ /* 0x004fde0000001808 */
[----:B------:R-:W-:-:S04]  /*39bc0*/  NOP ;  /* 0x0000000000007918 */ /* 0x000fc80000000000 */
[----:B------:R-:W-:Y:S04]  /*39bd0*/  STL.64 [R1+0x950], R4 ;  /* 0x0009500401007387 */ /* 0x000fe80000100a00 */
[----:B------:R-:W-:Y:S04]  /*39be0*/  STL.64 [R1+0x958], R6 ;  /* 0x0009580601007387 */ /* 0x000fe80000100a00 */
[----:B---3--:R0:W-:Y:S04]  /*39bf0*/  STL.64 [R1+0x8f38], R22 ;  /* 0x008f381601007387 */ /* 0x0081e80000100a00 */
[----:B----4-:R1:W-:Y:S04]  /*39c00*/  STL.64 [R1+0x8f30], R20 ;  /* 0x008f301401007387 */ /* 0x0103e80000100a00 */
[----:B0-----:R-:W2:Y:S04]  /*39c10*/  LDL R22, [R1+0x88] ;  /* 0x0000880001167983 */ /* 0x001ea80000100800 */
[----:B------:R-:W2:Y:S04]  /*39c20*/  LDL R23, [R1+0x8c] ;  /* 0x00008c0001177983 */ /* 0x000ea80000100800 */
[----:B-1----:R-:W3:Y:S04]  /*39c30*/  LDL R20, [R1+0x90] ;  /* 0x0000900001147983 */ /* 0x002ee80000100800 */
[----:B------:R-:W3:Y:S01]  /*39c40*/  LDL R21, [R1+0x94] ;  /* 0x0000940001157983 */ /* 0x000ee20000100800 */
[----:B------:R-:W-:-:S02]  /*39c50*/  IMAD R12, R25, 0x100, R24 ;  /* 0x00000100190c7824 */ /* 0x000fc400078e0218 */
[----:B------:R-:W-:Y:S01]  /*39c60*/  IMAD R13, R27, 0x100, R26 ;  /* 0x000001001b0d7824 */ /* 0x000fe200078e021a */
[----:B--2---:R0:W-:Y:S04]  /*39c70*/  STL.64 [R1+0x8f50], R22 ;  /* 0x008f501601007387 */ /* 0x0041e80000100a00 */
[----:B0-----:R-:W2:Y:S04]  /*39c80*/  LDL R22, [R1+0x98] ;  /* 0x0000980001167983 */ /* 0x001ea80000100800 */
        /* <DEDUP_REMOVED lines=29> */
[----:B------:R-:W-:Y:S01]  /*39e60*/  IMAD.MOV.U32 R23, RZ, RZ, R0 ;  /* 0x000000ffff177224 */ /* 0x000fe200078e0000 */
[----:B------:R-:W-:Y:S01]  /*39e70*/  F2FP.F16.E4M3.UNPACK_B R12, R12 ;  /* 0x0000000cff0c723e */ /* 0x000fe200020006ff */
[----:B----4-:R-:W-:Y:S04]  /*39e80*/  STL.64 [R1+0x8f78], R26 ;  /* 0x008f781a01007387 */ /* 0x010fe80000100a00 */
[----:B---3--:R0:W-:Y:S04]  /*39e90*/  STL.64 [R1+0x8f70], R24 ;  /* 0x008f701801007387 */ /* 0x0081e80000100a00 */
[----:B0-----:R-:W2:Y:S04]  /*39ea0*/  LDL.LU.64 R24, [R1+0x2090] ;  /* 0x0020900001187983 */ /* 0x001ea80000300a00 */
[----:B------:R-:W2:Y:S01]  /*39eb0*/  LDL.LU.64 R26, [R1+0x2098] ;  /* 0x00209800011a7983 */ /* 0x000ea20000300a00 */
[----:B------:R-:W-:-:S02]  /*39ec0*/  F2FP.F16.E4M3.UNPACK_B R13, R13 ;  /* 0x0000000dff0d723e */ /* 0x000fc400020006ff */
        /* <DEDUP_REMOVED lines=32> */
[----:B------:R-:W2:Y:S01]  /*3a0d0*/  LDL.LU.64 R24, [R1+0x8f20] ;  /* 0x008f200001187983 */ /* 0x000ea20000300a00 */
[----:B------:R-:W-:-:S02]  /*3a0e0*/  IMAD.MOV.U32 R0, RZ, RZ, R21 ;  /* 0x000000ffff007224 */ /* 0x000fc400078e0015 */
[----:B--2---:R-:W-:Y:S01]  /*3a0f0*/  HMMA.16816.F32 R20, R12, R22, R24 ;  /* 0x000000160c14723c */ /* 0x004fe20000001818 */
[----:B------:R-:W2:Y:S04]  /*3a100*/  LDL.LU.64 R26, [R1+0x8f18] ;  /* 0x008f1800011a7983 */ /* 0x000ea80000300a00 */
[----:B------:R-:W2:-:S14]  /*3a110*/  LDL.LU.64 R24, [R1+0x8f10] ;  /* 0x008f100001187983 */ /* 0x000e9c0000300a00 */
        /* <DEDUP_REMOVED lines=17> */
[----:B------:R-:W4:-:S13]  /*3a230*/  LDL.LU.64 R24, [R1+0x8ec8] ;  /* 0x008ec80001187983 */ /* 0x000f1a0000300a00 */
[----:B------:R-:W-:Y:S04]  /*3a240*/  STL.64 [R1+0x2020], R20 ;  /* 0x0020201401007387 */ /* 0x000fe80000100a00 */
[----:B------:R0:W-:Y:S04]  /*3a250*/  STL.64 [R1+0x2028], R22 ;  /* 0x0020281601007387 */ /* 0x0001e80000100a00 */
[----:B0-----:R-:W3:Y:S02]  /*3a260*/  LDL.LU.64 R22, [R1+0x8ec0] ;  /* 0x008ec00001167983 */ /* 0x001ee40000300a00 */
[C---:B---3--:R-:W-:Y:S08]  /*3a270*/  HMMA.16816.F32 R20, R12.reuse, R22, R16 ;  /* 0x000000160c14723c */ /* 0x048ff00000001810 */
[C---:B----4-:R-:W-:Y:S01]  /*3a280*/  HMMA.16816.F32 R16, R12.reuse, R24, R4 ;  /* 0x000000180c10723c */ /* 0x050fe20000001804 */
[----:B------:R-:W3:Y:S10]  /*3a290*/  LDL R6, [R1+0x10] ;  /* 0x0000100001067983 */ /* 0x000ef40000100800 */
[----:B------:R-:W-:Y:S04]  /*3a2a0*/  STL.64 [R1+0x2010], R20 ;  /* 0x0020101401007387 */ /* 0x000fe80000100a00 */
[----:B------:R-:W-:Y:S04]  /*3a2b0*/  STL.64 [R1+0x2018], R22 ;  /* 0x0020181601007387 */ /* 0x000fe80000100a00 */
[----:B------:R-:W-:Y:S04]  /*3a2c0*/  STL.64 [R1+0x2000], R16 ;  /* 0x0020001001007387 */ /* 0x000fe80000100a00 */
[----:B------:R0:W-:Y:S04]  /*3a2d0*/  STL.64 [R1+0x2008], R18 ;  /* 0x0020081201007387 */ /* 0x0001e80000100a00 */
[----:B------:R-:W3:Y:S01]  /*3a2e0*/  LDL R7, [R1+0x14] ;  /* 0x0000140001077983 */ /* 0x000ee20000100800 */
[----:B--2---:R-:W-:Y:S03]  /*3a2f0*/  HMMA.16816.F32 R8, R12, R26, R8 ;  /* 0x0000001a0c08723c */ /* 0x004fe60000001808 */
[----:B---3--:R-:W-:Y:S04]  /*3a300*/  STL.64 [R1+0x8e40], R6 ;  /* 0x008e400601007387 */ /* 0x008fe80000100a00 */
[----:B------:R-:W2:-:S12]  /*3a310*/  LDL R4, [R1+0x18] ;  /* 0x0000180001047983 */ /* 0x000e980000100800 */
[----:B------:R-:W-:Y:S04]  /*3a320*/  STL.64 [R1+0x1ff0], R8 ;  /* 0x001ff00801007387 */ /* 0x000fe80000100a00 */
[----:B------:R-:W-:Y:S04]  /*3a330*/  STL.64 [R1+0x1ff8], R10 ;  /* 0x001ff80a01007387 */ /* 0x000fe80000100a00 */
[----:B------:R-:W2:Y:S04]  /*3a340*/  LDL R5, [R1+0x1c] ;  /* 0x00001c0001057983 */ /* 0x000ea80000100800 */
[----:B--2---:R-:W-:Y:S04]  /*3a350*/  STL.64 [R1+0x8e58], R4 ;  /* 0x008e580401007387 */ /* 0x004fe80000100a00 */
[----:B0-----:R-:W2:Y:S04]  /*3a360*/  LDL R18, [R1+0x20] ;  /* 0x0000200001127983 */ /* 0x001ea80000100800 */
[----:B------:R-:W2:Y:S04]  /*3a370*/  LDL R19, [R1+0x24] ;  /* 0x0000240001137983 */ /* 0x000ea80000100800 */
[----:B------:R-:W3:Y:S04]  /*3a380*/  LDL R16, [R1+0x28] ;  /* 0x0000280001107983 */ /* 0x000ee80000100800 */
[----:B------:R-:W3:Y:S04]  /*3a390*/  LDL R17, [R1+0x2c] ;  /* 0x00002c0001117983 */ /* 0x000ee80000100800 */
[----:B--2---:R0:W-:Y:S04]  /*3a3a0*/  STL.64 [R1+0x8e60], R18 ;  /* 0x008e601201007387 */ /* 0x0041e80000100a00 */
[----:B---3--:R-:W-:Y:S04]  /*3a3b0*/  STL.64 [R1+0x8e78], R16 ;  /* 0x008e781001007387 */ /* 0x008fe80000100a00 */
[----:B------:R-:W2:Y:S04]  /*3a3c0*/  LDL.LU.64 R24, [R1+0x1f50] ;  /* 0x001f500001187983 */ /* 0x000ea80000300a00 */
[----:B------:R-:W3:Y:S04]  /*3a3d0*/  LDL.LU.64 R26, [R1+0x1f58] ;  /* 0x001f5800011a7983 */ /* 0x000ee80000300a00 */
[----:B---3--:R1:W-:Y:S04]  /*3a3e0*/  STL.64 [R1+0x8e08], R26 ;  /* 0x008e081a01007387 */ /* 0x0083e80000100a00 */
[----:B0-----:R-:W3:Y:S04]  /*3a3f0*/  LDL R18, [R1+0x30] ;  /* 0x0000300001127983 */ /* 0x001ee80000100800 */
[----:B------:R-:W3:Y:S04]  /*3a400*/  LDL R19, [R1+0x34] ;  /* 0x0000340001137983 */ /* 0x000ee80000100800 */
[----:B-1----:R-:W4:Y:S04]  /*3a410*/  LDL R26, [R1] ;  /* 0x00000000011a7983 */ /* 0x002f280000100800 */
[----:B------:R-:W4:Y:S04]  /*3a420*/  LDL R27, [R1+0x4] ;  /* 0x00000400011b7983 */ /* 0x000f280000100800 */
[----:B---3--:R0:W-:Y:S04]  /*3a430*/  STL.64 [R1+0x8e90], R18 ;  /* 0x008e901201007387 */ /* 0x0081e80000100a00 */
[----:B--2---:R1:W-:Y:S04]  /*3a440*/  STL.64 [R1+0x8e00], R24 ;  /* 0x008e001801007387 */ /* 0x0043e80000100a00 */
[----:B------:R-:W2:Y:S04]  /*3a450*/  LDL R16, [R1+0x38] ;  /* 0x0000380001107983 */ /* 0x000ea80000100800 */
[----:B------:R-:W2:Y:S04]  /*3a460*/  LDL R17, [R1+0x3c] ;  /* 0x00003c0001117983 */ /* 0x000ea80000100800 */
[----:B0-----:R-:W3:Y:S04]  /*3a470*/  LDL R18, [R1+0x40] ;  /* 0x0000400001127983 */ /* 0x001ee80000100800 */
[----:B-1----:R-:W3:Y:S04]  /*3a480*/  LDL R24, [R1+0x8] ;  /* 0x0000080001187983 */ /* 0x002ee80000100800 */
[----:B------:R-:W3:Y:S04]  /*3a490*/  LDL R25, [R1+0xc] ;  /* 0x00000c0001197983 */ /* 0x000ee80000100800 */
[----:B------:R-:W3:Y:S04]  /*3a4a0*/  LDL R19, [R1+0x44] ;  /* 0x0000440001137983 */ /* 0x000ee80000100800 */
[----:B--2---:R-:W-:Y:S04]  /*3a4b0*/  STL.64 [R1+0x8ea8], R16 ;  /* 0x008ea81001007387 */ /* 0x004fe80000100a00 */
[----:B------:R-:W2:Y:S04]  /*3a4c0*/  LDL.LU.64 R4, [R1+0x1fa0] ;  /* 0x001fa00001047983 */ /* 0x000ea80000300a00 */
[----:B------:R-:W2:Y:S04]  /*3a4d0*/  LDL.LU.64 R6, [R1+0x1fa8] ;  /* 0x001fa80001067983 */ /* 0x000ea80000300a00 */
[----:B--2---:R-:W-:Y:S04]  /*3a4e0*/  STL.64 [R1+0x8e70], R6 ;  /* 0x008e700601007387 */ /* 0x004fe80000100a00 */
[----:B------:R0:W-:Y:S04]  /*3a4f0*/  STL.64 [R1+0x8e68], R4 ;  /* 0x008e680401007387 */ /* 0x0001e80000100a00 */
[----:B0-----:R-:W2:Y:S04]  /*3a500*/  LDL.LU.64 R4, [R1+0x1fb0] ;  /* 0x001fb00001047983 */ /* 0x001ea80000300a00 */
        /* <DEDUP_REMOVED lines=22> */
[----:B------:R-:W3:Y:S01]  /*3a670*/  LDL.LU.64 R22, [R1+0x1f48] ;  /* 0x001f480001167983 */ /* 0x000ee20000300a00 */
[C---:B--2---:R-:W-:Y:S03]  /*3a680*/  HMMA.16816.F32 R16, R12.reuse, R18, R4 ;  /* 0x000000120c10723c */ /* 0x044fe60000001804 */
[----:B---3--:R-:W-:Y:S04]  /*3a690*/  STL.64 [R1+0x8e18], R22 ;  /* 0x008e181601007387 */ /* 0x008fe80000100a00 */
[----:B----4-:R0:W-:Y:S04]  /*3a6a0*/  STL.64 [R1+0x8e10], R20 ;  /* 0x008e101401007387 */ /* 0x0101e80000100a00 */
[----:B0-----:R-:W2:Y:S04]  /*3a6b0*/  LDL.LU.64 R20, [R1+0x1f60] ;  /* 0x001f600001147983 */ /* 0x001ea80000300a00 */
[----:B------:R-:W3:Y:S04]  /*3a6c0*/  LDL.LU.64 R22, [R1+0x1f68] ;  /* 0x001f680001167983 */ /* 0x000ee80000300a00 */
[----:B---3--:R-:W-:Y:S04]  /*3a6d0*/  STL.64 [R1+0x8e30], R22 ;  /* 0x008e301601007387 */ /* 0x008fe80000100a00 */
[----:B--2---:R0:W-:Y:S04]  /*3a6e0*/  STL.64 [R1+0x8e28], R20 ;  /* 0x008e281401007387 */ /* 0x0041e80000100a00 */
[----:B0-----:R-:W2:Y:S04]  /*3a6f0*/  LDL.LU.64 R20, [R1+0x1f70] ;  /* 0x001f700001147983 */ /* 0x001ea80000300a00 */
[----:B------:R-:W2:Y:S04]  /*3a700*/  LDL.LU.64 R22, [R1+0x1f78] ;  /* 0x001f780001167983 */ /* 0x000ea80000300a00 */
[----:B------:R-:W3:Y:S04]  /*3a710*/  LDL.LU.64 R8, [R1+0x1f30] ;  /* 0x001f300001087983 */ /* 0x000ee80000300a00 */
[----:B------:R-:W3:Y:S04]  /*3a720*/  LDL.LU.64 R10, [R1+0x1f38] ;  /* 0x001f3800010a7983 */ /* 0x000ee80000300a00 */
[----:B------:R-:W4:Y:S04]  /*3a730*/  LDL.LU.64 R6, [R1+0x8eb8] ;  /* 0x008eb80001067983 */ /* 0x000f280000300a00 */
[----:B------:R-:W4:Y:S04]  /*3a740*/  LDL.LU.64 R4, [R1+0x8eb0] ;  /* 0x008eb00001047983 */ /* 0x000f280000300a00 */
[----:B------:R0:W-:Y:S04]  /*3a750*/  STL.64 [R1+0x1fe0], R16 ;  /* 0x001fe01001007387 */ /* 0x0001e80000100a00 */
[----:B------:R4:W-:Y:S04]  /*3a760*/  STL.64 [R1+0x1fe8], R18 ;  /* 0x001fe81201007387 */ /* 0x0009e80000100a00 */
[----:B0-----:R-:W4:Y:S02]  /*3a770*/  LDL.LU.64 R16, [R1+0x8ea8] ;  /* 0x008ea80001107983 */ /* 0x001f240000300a00 */
[----:B----4-:R-:W-:Y:S02]  /*3a780*/  HMMA.16816.F32 R16, R12, R16, R4 ;  /* 0x000000100c10723c */ /* 0x010fe40000001804 */
[----:B------:R-:W4:Y:S04]  /*3a790*/  LDL.LU.64 R6, [R1+0x8ea0] ;  /* 0x008ea00001067983 */ /* 0x000f280000300a00 */
[----:B------:R-:W4:-:S13]  /*3a7a0*/  LDL.LU.64 R4, [R1+0x8e98] ;  /* 0x008e980001047983 */ /* 0x000f1a0000300a00 */
[----:B------:R-:W-:Y:S04]  /*3a7b0*/  STL.64 [R1+0x1fd0], R16 ;  /* 0x001fd01001007387 */ /* 0x000fe80000100a00 */
[----:B------:R0:W-:Y:S04]  /*3a7c0*/  STL.64 [R1+0x1fd8], R18 ;  /* 0x001fd81201007387 */ /* 0x0001e80000100a00 */
[----:B0-----:R-:W4:Y:S02]  /*3a7d0*/  LDL.LU.64 R18, [R1+0x8e90] ;  /* 0x008e900001127983 */ /* 0x001f240000300a00 */
[----:B----4-:R-:W-:Y:S02]  /*3a7e0*/  HMMA.16816.F32 R16, R12, R18, R4 ;  /* 0x000000120c10723c */ /* 0x010fe40000001804 */
[----:B------:R-:W4:Y:S04]  /*3a7f0*/  LDL.LU.64 R6, [R1+0x8e88] ;  /* 0x008e880001067983 */ /* 0x000f280000300a00 */
[----:B------:R-:W4:-:S13]  /*3a800*/  LDL.LU.64 R4, [R1+0x8e80] ;  /* 0x008e800001047983 */ /* 0x000f1a0000300a00 */
        /* <DEDUP_REMOVED lines=10> */
[----:B------:R-:W4:-:S15]  /*3a8b0*/  LDL.LU.64 R4, [R1+0x8e58] ;  /* 0x008e580001047983 */ /* 0x000f1e0000300a00 */
[----:B------:R-:W-:Y:S02]  /*3a8c0*/  NOP ;  /* 0x0000000000007918 */ /* 0x000fe40000000000 */
[----:B------:R0:W-:Y:S04]  /*3a8d0*/  STL.64 [R1+0x1fa0], R16 ;  /* 0x001fa01001007387 */ /* 0x0001e80000100a00 */
[----:B------:R1:W-:Y:S04]  /*3a8e0*/  STL.64 [R1+0x1fa8], R18 ;  /* 0x001fa81201007387 */ /* 0x0003e80000100a00 */
[----:B0-----:R-:W2:Y:S04]  /*3a8f0*/  LDL.LU.64 R16, [R1+0x1f20] ;  /* 0x001f200001107983 */ /* 0x001ea80000300a00 */
[----:B-1----:R-:W2:Y:S01]  /*3a900*/  LDL.LU.64 R18, [R1+0x1f28] ;  /* 0x001f280001127983 */ /* 0x002ea20000300a00 */
[----:B----4-:R-:W-:Y:S03]  /*3a910*/  HMMA.16816.F32 R4, R12, R4, R24 ;  /* 0x000000040c04723c */ /* 0x010fe60000001818 */
[----:B------:R-:W4:Y:S04]  /*3a920*/  LDL.LU.64 R26, [R1+0x8e50] ;  /* 0x008e5000011a7983 */ /* 0x000f280000300a00 */
[----:B------:R-:W4:-:S12]  /*3a930*/  LDL.LU.64 R24, [R1+0x8e48] ;  /* 0x008e480001187983 */ /* 0x000f180000300a00 */
[----:B------:R-:W-:Y:S04]  /*3a940*/  STL.64 [R1+0x1f90], R4 ;  /* 0x001f900401007387 */ /* 0x000fe80000100a00 */
[----:B------:R0:W-:Y:S04]  /*3a950*/  STL.64 [R1+0x1f98], R6 ;  /* 0x001f980601007387 */ /* 0x0001e80000100a00 */
[----:B0-----:R-:W4:Y:S02]  /*3a960*/  LDL.LU.64 R6, [R1+0x8e40] ;  /* 0x008e400001067983 */ /* 0x001f240000300a00 */
[----:B----4-:R-:W-:Y:S02]  /*3a970*/  HMMA.16816.F32 R4, R12, R6, R24 ;  /* 0x000000060c04723c */ /* 0x010fe40000001818 */
[----:B------:R-:W2:-:S15]  /*3a980*/  LDL.LU.64 R24, [R1+0x8e38] ;  /* 0x008e380001187983 */ /* 0x000e9e0000300a00 */
[----:B------:R-:W-:Y:S02]  /*3a990*/  NOP ;  /* 0x0000000000007918 */ /* 0x000fe40000000000 */
[----:B------:R0:W-:Y:S04]  /*3a9a0*/  STL.64 [R1+0x1f80], R4 ;  /* 0x001f800401007387 */ /* 0x0001e80000100a00 */
[----:B------:R1:W-:Y:S04]  /*3a9b0*/  STL.64 [R1+0x1f88], R6 ;  /* 0x001f880601007387 */ /* 0x0003e80000100a00 */
[----:B0-----:R-:W4:Y:S04]  /*3a9c0*/  LDL.LU.64 R4, [R1+0x1f00] ;  /* 0x001f000001047983 */ /* 0x001f280000300a00 */
[----:B-1----:R-:W4:Y:S01]  /*3a9d0*/  LDL.LU.64 R6, [R1+0x1f08] ;  /* 0x001f080001067983 */ /* 0x002f220000300a00 */
[----:B--2---:R-:W-:Y:S03]  /*3a9e0*/  HMMA.16816.F32 R24, R12, R24, R20 ;  /* 0x000000180c18723c */ /* 0x004fe60000001814 */
[----:B------:R-:W2:Y:S04]  /*3a9f0*/  LDL.LU.64 R22, [R1+0x8e30] ;  /* 0x008e300001167983 */ /* 0x000ea80000300a00 */
[----:B------:R-:W2:-:S12]  /*3aa00*/  LDL.LU.64 R20, [R1+0x8e28] ;  /* 0x008e280001147983 */ /* 0x000e980000300a00 */
        /* <DEDUP_REMOVED lines=21> */
[----:B0-----:R-:W2:Y:S01]  /*3ab60*/  LDL.LU.64 R22, [R1+0x8de8] ;  /* 0x008de80001167983 */ /* 0x001ea20000300a00 */
[----:B---3--:R-:W-:Y:S03]  /*3ab70*/  HMMA.16816.F32 R8, R12, R24, R8 ;  /* 0x000000180c08723c */ /* 0x008fe60000001808 */
[----:B------:R-:W3:-:S15]  /*3ab80*/  LDL.LU.64 R20, [R1+0x8de0] ;  /* 0x008de00001147983 */ /* 0x000ede0000300a00 */
[----:B------:R-:W-:Y:S01]  /*3ab90*/  NOP ;  /* 0x0000000000007918 */ /* 0x000fe20000000000 */
[----:B------:R0:W-:Y:S04]  /*3aba0*/  STL.64 [R1+0x1f30], R8 ;  /* 0x001f300801007387 */ /* 0x0001e80000100a00 */
[----:B------:R1:W-:Y:S04]  /*3abb0*/  STL.64 [R1+0x1f38], R10 ;  /* 0x001f380a01007387 */ /* 0x0003e80000100a00 */
[----:B0-----:R-:W3:Y:S04]  /*3abc0*/  LDL.LU.64 R8, [R1+0x1ef0] ;  /* 0x001ef00001087983 */ /* 0x001ee80000300a00 */
[----:B-1----:R-:W3:Y:S04]  /*3abd0*/  LDL.LU.64 R10, [R1+0x1ef8] ;  /* 0x001ef800010a7983 */ /* 0x002ee80000300a00 */
[----:B------:R-:W-:Y:S04]  /*3abe0*/  STL.64 [R1+0x8c48], R26 ;  /* 0x008c481a01007387 */ /* 0x000fe80000100a00 */
[----:B------:R0:W-:Y:S04]  /*3abf0*/  STL.64 [R1+0x8c40], R24 ;  /* 0x008c401801007387 */ /* 0x0001e80000100a00 */
[----:B0-----:R-:W3:Y:S04]  /*3ac00*/  LDL.LU.64 R24, [R1+0x1f10] ;  /* 0x001f100001187983 */ /* 0x001ee80000300a00 */
[----:B------:R-:W3:Y:S01]  /*3ac10*/  LDL.LU.64 R26, [R1+0x1f18] ;  /* 0x001f1800011a7983 */ /* 0x000ee20000300a00 */
[----:B--2---:R-:W-:-:S15]  /*3ac20*/  HMMA.16816.F32 R16, R12, R22, R16 ;  /* 0x000000160c10723c */ /* 0x004fde0000001810 */
[----:B------:R-:W-:-:S04]  /*3ac30*/  NOP ;  /* 0x0000000000007918 */ /* 0x000fc80000000000 */
[----:B------:R-:W-:Y:S04]  /*3ac40*/  STL.64 [R1+0x1f20], R16 ;  /* 0x001f201001007387 */ /* 0x000fe80000100a00 */
[----:B------:R0:W-:Y:S04]  /*3ac50*/  STL.64 [R1+0x1f28], R18 ;  /* 0x001f281201007387 */ /* 0x0001e80000100a00 */
[----:B0-----:R-:W4:Y:S04]  /*3ac60*/  LDL.LU.64 R18, [R1+0x8dd8] ;  /* 0x008dd80001127983 */ /* 0x001f280000300a00 */
[----:B------:R-:W2:Y:S01]  /*3ac70*/  LDL.LU.64 R16, [R1+0x8dd0] ;  /* 0x008dd00001107983 */ /* 0x000ea20000300a00 */
[----:B---3--:R-:W-:Y:S03]  /*3ac80*/  HMMA.16816.F32 R24, R12, R20, R24 ;  /* 0x000000140c18723c */ /* 0x008fe60000001818 */
[----:B------:R-:W-:Y:S04]  /*3ac90*/  STL.64 [R1+0x8c28], R22 ;  /* 0x008c281601007387 */ /* 0x000fe80000100a00 */
[----:B------:R0:W-:-:S12]  /*3aca0*/  STL.64 [R1+0x8c20], R20 ;  /* 0x008c201401007387 */ /* 0x0001d80000100a00 */
[----:B------:R-:W-:Y:S04]  /*3acb0*/  STL.64 [R1+0x1f10], R24 ;  /* 0x001f101801007387 */ /* 0x000fe80000100a00 */
[----:B------:R4:W-:Y:S04]  /*3acc0*/  STL.64 [R1+0x1f18], R26 ;  /* 0x001f181a01007387 */ /* 0x0009e80000100a00 */
[----:B0-----:R-:W3:Y:S04]  /*3acd0*/  LDL.LU.64 R20, [R1+0x1ee0] ;  /* 0x001ee00001147983 */ /* 0x001ee80000300a00 */
[----:B------:R-:W3:Y:S01]  /*3ace0*/  LDL.LU.64 R22, [R1+0x1ee8] ;  /* 0x001ee80001167983 */ /* 0x000ee20000300a00 */
[----:B----4-:R-:W-:Y:S03]  /*3acf0*/  HMMA.16816.F32 R24, R12, R18, R4 ;  /* 0x000000120c18723c */ /* 0x010fe60000001804 */
[----:B------:R-:W4:Y:S04]  /*3ad00*/  LDL.LU.64 R4, [R1+0x1ed0] ;  /* 0x001ed00001047983 */ /* 0x000f280000300a00 */
[----:B------:R-:W4:-:S12]  /*3ad10*/  LDL.LU.64 R6, [R1+0x1ed8] ;  /* 0x001ed80001067983 */ /* 0x000f180000300a00 */
[----:B------:R0:W-:Y:S04]  /*3ad20*/  STL.64 [R1+0x1f00], R24 ;  /* 0x001f001801007387 */ /* 0x0001e80000100a00 */
[----:B------:R1:W-:Y:S04]  /*3ad30*/  STL.64 [R1+0x1f08], R26 ;  /* 0x001f081a01007387 */ /* 0x0003e80000100a00 */
[----:B0-----:R-:W3:Y:S04]  /*3ad40*/  LDL.LU.64 R24, [R1+0x1eb0] ;  /* 0x001eb00001187983 */ /* 0x001ee80000300a00 */
[----:B-1----:R-:W3:Y:S01]  /*3ad50*/  LDL.LU.64 R26, [R1+0x1eb8] ;  /* 0x001eb800011a7983 */ /* 0x002ee20000300a00 */
[C---:B--2---:R-:W-:Y:S03]  /*3ad60*/  HMMA.16816.F32 R8, R12.reuse, R16, R8 ;  /* 0x000000100c08723c */ /* 0x044fe60000001808 */
[----:B---3--:R-:W-:Y:S04]  /*3ad70*/  STL.64 [R1+0x8da8], R26 ;  /* 0x008da81a01007387 */ /* 0x008fe80000100a00 */
[----:B------:R0:W-:Y:S04]  /*3ad80*/  STL.64 [R1+0x8da0], R24 ;  /* 0x008da01801007387 */ /* 0x0001e80000100a00 */
[----:B0-----:R-:W2:Y:S04]  /*3ad90*/  LDL.LU.64 R24, [R1+0x1ec0] ;  /* 0x001ec00001187983 */ /* 0x001ea80000300a00 */
[----:B------:R-:W2:Y:S04]  /*3ada0*/  LDL.LU.64 R26, [R1+0x1ec8] ;  /* 0x001ec800011a7983 */ /* 0x000ea80000300a00 */
[----:B------:R-:W-:Y:S04]  /*3adb0*/  STL.64 [R1+0x1ef0], R8 ;  /* 0x001ef00801007387 */ /* 0x000fe80000100a00 */
[----:B------:R0:W-:Y:S04]  /*3adc0*/  STL.64 [R1+0x1ef8], R10 ;  /* 0x001ef80a01007387 */ /* 0x0001e80000100a00 */
[----:B0-----:R-:W3:Y:S04]  /*3add0*/  LDL.LU.64 R10, [R1+0x8dc8] ;  /* 0x008dc800010a7983 */ /* 0x001ee80000300a00 */
[----:B------:R-:W4:Y:S04]  /*3ade0*/  LDL.LU.64 R8, [R1+0x8dc0] ;  /* 0x008dc00001087983 */ /* 0x000f280000300a00 */
[----:B------:R-:W-:Y:S04]  /*3adf0*/  STL.64 [R1+0x8c08], R18 ;  /* 0x008c081201007387 */ /* 0x000fe80000100a00 */
[----:B------:R3:W-:Y:S02]  /*3ae00*/  STL.64 [R1+0x8c00], R16 ;  /* 0x008c001001007387 */ /* 0x0007e40000100a00 */
[C---:B---3--:R-:W-:Y:S08]  /*3ae10*/  HMMA.16816.F32 R16, R12.reuse, R10, R20 ;  /* 0x0000000a0c10723c */ /* 0x048ff00000001814 */
[C---:B----4-:R-:W-:Y:S01]  /*3ae20*/  HMMA.16816.F32 R4, R12.reuse, R8, R4 ;  /* 0x000000080c04723c */ /* 0x050fe20000001804 */
[----:B------:R-:W3:Y:S04]  /*3ae30*/  LDL.LU.64 R20, [R1+0x940] ;  /* 0x0009400001147983 */ /* 0x000ee80000300a00 */
[----:B------:R-:W3:Y:S06]  /*3ae40*/  LDL.LU.64 R22, [R1+0x948] ;  /* 0x0009480001167983 */ /* 0x000eec0000300a00 */
[----:B------:R0:W-:Y:S04]  /*3ae50*/  STL.64 [R1+0x1ee0], R16 ;  /* 0x001ee01001007387 */ /* 0x0001e80000100a00 */
[----:B------:R-:W-:Y:S04]  /*3ae60*/  STL.64 [R1+0x1ee8], R18 ;  /* 0x001ee81201007387 */ /* 0x000fe80000100a00 */
[----:B0-----:R-:W4:Y:S04]  /*3ae70*/  LDL.LU R16, [R1+0x225c] ;  /* 0x00225c0001107983 */ /* 0x001f280000300800 */
[----:B------:R-:W4:Y:S04]  /*3ae80*/  LDL.LU R17, [R1+0x2258] ;  /* 0x0022580001117983 */ /* 0x000f280000300800 */
[----:B------:R-:W-:Y:S04]  /*3ae90*/  STL [R1+0x8bf8], R10 ;  /* 0x008bf80a01007387 */ /* 0x000fe80000100800 */
[----:B------:R-:W-:Y:S04]  /*3aea0*/  STL [R1+0x8bf4], R11 ;  /* 0x008bf40b01007387 */ /* 0x000fe80000100800 */
[----:B------:R-:W-:Y:S04]  /*3aeb0*/  STL.64 [R1+0x1ed0], R4 ;  /* 0x001ed00401007387 */ /* 0x000fe80000100a00 */
[----:B------:R0:W-:Y:S04]  /*3aec0*/  STL.64 [R1+0x1ed8], R6 ;  /* 0x001ed80601007387 */ /* 0x0001e80000100a00 */
[----:B0-----:R-:W2:Y:S04]  /*3aed0*/  LDL.LU.64 R6, [R1+0x8db8] ;  /* 0x008db80001067983 */ /* 0x001ea80000300a00 */
[----:B------:R-:W3:Y:S04]  /*3aee0*/  LDL.LU.64 R4, [R1+0x8db0] ;  /* 0x008db00001047983 */ /* 0x000ee80000300a00 */
[----:B------:R0:W-:Y:S04]  /*3aef0*/  STL [R1+0x8bfc], R8 ;  /* 0x008bfc0801007387 */ /* 0x0001e80000100800 */
[----:B0-----:R-:W3:Y:S04]  /*3af00*/  LDL.LU R8, [R1+0x2270] ;  /* 0x0022700001087983 */ /* 0x001ee80000300800 */
[----:B------:R0:W-:Y:S04]  /*3af10*/  STL [R1+0x8bf0], R9 ;  /* 0x008bf00901007387 */ /* 0x0001e80000100800 */
[----:B0-----:R-:W3:Y:S01]  /*3af20*/  LDL.LU R9, [R1+0x2274] ;  /* 0x0022740001097983 */ /* 0x001ee20000300800 */
[----:B--2---:R-:W-:-:S15]  /*3af30*/  HMMA.16816.F32 R24, R12, R6, R24 ;  /* 0x000000060c18723c */ /* 0x004fde0000001818 */
[----:B------:R-:W-:-:S04]  /*3af40*/  NOP ;  /* 0x0000000000007918 */ /* 0x000fc80000000000 */
[----:B------:R-:W-:Y:S04]  /*3af50*/  STL.64 [R1+0x1ec0], R24 ;  /* 0x001ec01801007387 */ /* 0x000fe80000100a00 */
[----:B------:R0:W-:Y:S04]  /*3af60*/  STL.64 [R1+0x1ec8], R26 ;  /* 0x001ec81a01007387 */ /* 0x0001e80000100a00 */
[----:B0-----:R-:W3:Y:S04]  /*3af70*/  LDL.LU.64 R26, [R1+0x8da8] ;  /* 0x008da800011a7983 */ /* 0x001ee80000300a00 */
[----:B------:R-:W3:Y:S04]  /*3af80*/  LDL.LU.64 R24, [R1+0x8da0] ;  /* 0x008da00001187983 */ /* 0x000ee80000300a00 */
[----:B------:R0:W-:Y:S04]  /*3af90*/  STL.64 [R1+0x8be0], R6 ;  /* 0x008be00601007387 */ /* 0x0001e80000100a00 */
[----:B0-----:R-:W2:Y:S01]  /*3afa0*/  LDL.LU R6, [R1+0x226c] ;  /* 0x00226c0001067983 */ /* 0x001ea20000300800 */
[C---:B---3--:R-:W-:Y:S08]  /*3afb0*/  HMMA.16816.F32 R24, R12.reuse, R4, R24 ;  /* 0x000000040c18723c */ /* 0x048ff00000001818 */
[----:B------:R-:W-:Y:S11]  /*3afc0*/  HMMA.16816.F32 R12, R12, R2, R20 ;  /* 0x000000020c0c723c */ /* 0x000ff60000001814 */
[----:B------:R-:W-:Y:S04]  /*3afd0*/  STL.64 [R1+0x1eb0], R24 ;  /* 0x001eb01801007387 */ /* 0x000fe80000100a00 */
[----:B------:R-:W-:Y:S04]  /*3afe0*/  STL.64 [R1+0x1eb8], R26 ;  /* 0x001eb81a01007387 */ /* 0x000fe80000100a00 */
[----:B------:R-:W2:Y:S04]  /*3aff0*/  LDL.LU R7, [R1+0x2268] ;  /* 0x0022680001077983 */ /* 0x000ea80000300800 */
[----:B------:R0:W-:Y:S04]  /*3b000*/  STL.64 [R1+0x8bd8], R4 ;  /* 0x008bd80401007387 */ /* 0x0001e80000100a00 */
[----:B0-----:R-:W3:Y:S04]  /*3b010*/  LDL.LU R4, [R1+0x2264] ;  /* 0x0022640001047983 */ /* 0x001ee80000300800 */
[----:B------:R-:W3:Y:S04]  /*3b020*/  LDL.LU R5, [R1+0x2260] ;  /* 0x0022600001057983 */ /* 0x000ee80000300800 */
[----:B------:R-:W2:Y:S04]  /*3b030*/  LDL.64 R10, [R1+0x98] ;  /* 0x00009800010a7983 */ /* 0x000ea80000100a00 */
[----:B------:R-:W2:Y:S04]  /*3b040*/  LDL.64 R28, [R1+0x70] ;  /* 0x00007000011c7983 */ /* 0x000ea80000100a00 */
[----:B------:R4:W-:Y:S04]  /*3b050*/  STL.64 [R1+0x940], R12 ;  /* 0x0009400c01007387 */ /* 0x0009e80000100a00 */
[----:B------:R-:W-:Y:S04]  /*3b060*/  STL.64 [R1+0x948], R14 ;  /* 0x0009480e01007387 */ /* 0x000fe80000100a00 */
[----:B------:R-:W2:Y:S04]  /*3b070*/  LDL.64 R22, [R1+0x60] ;  /* 0x0000600001167983 */ /* 0x000ea80000100a00 */
[----:B------:R-:W3:Y:S04]  /*3b080*/  LDL.64 R20, [R1+0x68] ;  /* 0x0000680001147983 */ /* 0x000ee80000100a00 */
[----:B--2---:R-:W-:Y:S04]  /*3b090*/  STL.64 [R1+0x8d50], R22 ;  /* 0x008d501601007387 */ /* 0x004fe80000100a00 */
[----:B---3--:R-:W-:Y:S04]  /*3b0a0*/  STL.64 [R1+0x8d48], R20 ;  /* 0x008d481401007387 */ /* 0x008fe80000100a00 */
[----:B------:R-:W2:Y:S04]  /*3b0b0*/  LDL.64 R26, [R1+0x50] ;  /* 0x00005000011a7983 */ /* 0x000ea80000100a00 */
[----:B------:R-:W3:Y:S04]  /*3b0c0*/  LDL.64 R24, [R1+0x58] ;  /* 0x0000580001187983 */ /* 0x000ee80000100a00 */
[----:B--2---:R-:W-:Y:S04]  /*3b0d0*/  STL.64 [R1+0x8d38], R26 ;  /* 0x008d381a01007387 */ /* 0x004fe80000100a00 */
[----:B---3--:R-:W-:Y:S04]  /*3b0e0*/  STL.64 [R1+0x8d30], R24 ;  /* 0x008d301801007387 */ /* 0x008fe80000100a00 */
[----:B------:R0:W-:Y:S04]  /*3b0f0*/  STL [R1+0x8bec], R2 ;  /* 0x008bec0201007387 */ /* 0x0001e80000100800 */
[----:B------:R1:W-:Y:S04]  /*3b100*/  STL [R1+0x8be8], R3 ;  /* 0x008be80301007387 */ /* 0x0003e80000100800 */
[----:B------:R-:W2:Y:S01]  /*3b110*/  LDL.64 R18, [R1+0x88] ;  /* 0x0000880001127983 */ /* 0x000ea20000100a00 */
[----:B----4-:R-:W-:-:S03]  /*3b120*/  IMAD R12, R17, 0x100, R16 ;  /* 0x00000100110c7824 */ /* 0x010fc600078e0210 */
[----:B0-----:R-:W3:Y:S04]  /*3b130*/  LDL R2, [R1+0x78] ;  /* 0x0000780001027983 */ /* 0x001ee80000100800 */
[----:B-1----:R-:W3:Y:S04]  /*3b140*/  LDL R3, [R1+0x7c] ;  /* 0x00007c0001037983 */ /* 0x002ee80000100800 */
[----:B--2---:R-:W-:Y:S04]  /*3b150*/  STL.64 [R1+0x8d88], R18 ;  /* 0x008d881201007387 */ /* 0x004fe80000100a00 */
[----:B------:R-:W2:Y:S04]  /*3b160*/  LDL R16, [R1+0x90] ;  /* 0x0000900001107983 */ /* 0x000ea80000100800 */
[----:B------:R-:W2:Y:S04]  /*3b170*/  LDL R17, [R1+0x94] ;  /* 0x0000940001117983 */ /* 0x000ea80000100800 */
[----:B------:R-:W4:Y:S04]  /*3b180*/  LDL.LU.64 R24, [R1+0x1ea0] ;  /* 0x001ea00001187983 */ /* 0x000f280000300a00 */
[----:B------:R-:W4:Y:S04]  /*3b190*/  LDL.LU.64 R26, [R1+0x1ea8] ;  /* 0x001ea800011a7983 */ /* 0x000f280000300a00 */
[----:B------:R-:W2:Y:S04]  /*3b1a0*/  LDL.LU.64 R20, [R1+0x1e50] ;  /* 0x001e500001147983 */ /* 0x000ea80000300a00 */
[----:B------:R-:W2:Y:S04]  /*3b1b0*/  LDL.LU.64 R22, [R1+0x1e58] ;  /* 0x001e580001167983 */ /* 0x000ea80000300a00 */
[----:B--2---:R-:W-:Y:S04]  /*3b1c0*/  STL.64 [R1+0x8d60], R22 ;  /* 0x008d601601007387 */ /* 0x004fe80000100a00 */
[----:B------:R0:W-:Y:S04]  /*3b1d0*/  STL.64 [R1+0x8d58], R20 ;  /* 0x008d581401007387 */ /* 0x0001e80000100a00 */
[----:B0-----:R-:W2:Y:S04]  /*3b1e0*/  LDL.LU.64 R20, [R1+0x1e60] ;  /* 0x001e600001147983 */ /* 0x001ea80000300a00 */
[----:B------:R-:W2:Y:S01]  /*3b1f0*/  LDL.LU.64 R22, [R1+0x1e68] ;  /* 0x001e680001167983 */ /* 0x000ea20000300a00 */
[----:B------:R-:W-:-:S02]  /*3b200*/  IMAD R13, R5, 0x100, R4 ;  /* 0x00000100050d7824 */ /* 0x000fc400078e0204 */
[----:B------:R-:W-:Y:S02]  /*3b210*/  IMAD R14, R7, 0x100, R6 ;  /* 0x00000100070e7824 */ /* 0x000fe400078e0206 */
[----:B------:R-:W-:Y:S01]  /*3b220*/  IMAD R15, R8, 0x100, R9 ;  /* 0x00000100080f7824 */ /* 0x000fe200078e0209 */
[----:B------:R-:W-:Y:S02]  /*3b230*/  F2FP.F16.E4M3.UNPACK_B R12, R12 ;  /* 0x0000000cff0c723e */ /* 0x000fe400020006ff */
[----:B------:R-:W-:Y:S02]  /*3b240*/  F2FP.F16.E4M3.UNPACK_B R13, R13 ;  /* 0x0000000dff0d723e */ /* 0x000fe400020006ff */
[----:B------:R-:W-:Y:S02]  /*3b250*/  F2FP.F16.E4M3.UNPACK_B R14, R14 ;  /* 0x0000000eff0e723e */ /* 0x000fe400020006ff */
[----:B------:R-:W-:Y:S01]  /*3b260*/  F2FP.F16.E4M3.UNPACK_B R15, R15 ;  /* 0x0000000fff0f723e */ /* 0x000fe200020006ff */
[----:B--2---:R0:W-:Y:S04]  /*3b270*/  STL.64 [R1+0x8d70], R22 ;  /* 0x008d701601007387 */ /* 0x0041e80000100a00 */
[----:B0-----:R-:W2:Y:S04]  /*3b280*/  LDL R22, [R1+0x80] ;  /* 0x0000800001167983 */ /* 0x001ea80000100800 */
[----:B------:R-:W2:Y:S04]  /*3b290*/  LDL.LU.64 R4, [R1+0x1e80] ;  /* 0x001e800001047983 */ /* 0x000ea80000300a00 */
[----:B------:R-:W2:Y:S01]  /*3b2a0*/  LDL.LU.64 R6, [R1+0x1e88] ;  /* 0x001e880001067983 */ /* 0x000ea20000300a00 */
[----:B----4-:R-:W-:Y:S01]  /*3b2b0*/  HMMA.16816.F32 R24, R12, R10, R24 ;  /* 0x0000000a0c18723c */ /* 0x010fe20000001818 */
[----:B------:R-:W-:-:S02]  /*3b2c0*/  IMAD.MOV.U32 R23, RZ, RZ, R0 ;  /* 0x000000ffff177224 */ /* 0x000fc400078e0000 */
[----:B------:R-:W-:Y:S01]  /*3b2d0*/  IMAD.MOV.U32 R0, RZ, RZ, R11 ;  /* 0x000000ffff007224 */ /* 0x000fe200078e000b */
[----:B--2---:R-:W-:Y:S04]  /*3b2e0*/  STL.64 [R1+0x8d98], R6 ;  /* 0x008d980601007387 */ /* 0x004fe80000100a00 */
[----:B------:R0:W-:Y:S04]  /*3b2f0*/  STL.64 [R1+0x8d90], R4 ;  /* 0x008d900401007387 */ /* 0x0001e80000100a00 */
[----:B0-----:R-:W2:Y:S04]  /*3b300*/  LDL.LU.64 R4, [R1+0x1e90] ;  /* 0x001e900001047983 */ /* 0x001ea80000300a00 */
[----:B------:R-:W2:Y:S04]  /*3b310*/  LDL.LU.64 R6, [R1+0x1e98] ;  /* 0x001e980001067983 */ /* 0x000ea80000300a00 */
[----:B------:R-:W-:Y:S04]  /*3b320*/  STL.64 [R1+0x8d68], R20 ;  /* 0x008d681401007387 */ /* 0x000fe80000100a00 */
[----:B------:R-:W4:Y:S04]  /*3b330*/  LDL.LU.64 R8, [R1+0x1e40] ;  /* 0x001e400001087983 */ /* 0x000f280000300a00 */
[----:B------:R-:W-:Y:S04]  /*3b340*/  STL.64 [R1+0x1ea0], R24 ;  /* 0x001ea01801007387 */ /* 0x000fe80000100a00 */
[----:B------:R-:W-:Y:S04]  /*3b350*/  STL.64 [R1+0x1ea8], R26 ;  /* 0x001ea81a01007387 */ /* 0x000fe80000100a00 */
[----:B------:R-:W3:Y:S01]  /*3b360*/  LDL.LU.64 R10, [R1+0x1e48] ;  /* 0x001e4800010a7983 */ /* 0x000ee20000300a00 */
[C---:B--2---:R-:W-:Y:S03]  /*3b370*/  HMMA.16816.F32 R16, R12.reuse, R16, R4 ;  /* 0x000000100c10723c */ /* 0x044fe60000001804 */
[----:B---3--:R-:W-:Y:S04]  /*3b380*/  STL.64 [R1+0x8d80], R10 ;  /* 0x008d800a01007387 */ /* 0x008fe80000100a00 */
[----:B----4-:R0:W-:Y:S04]  /*3b390*/  STL.64 [R1+0x8d78], R8 ;  /* 0x008d780801007387 */ /* 0x0101e80000100a00 */
[----:B0-----:R-:W2:Y:S04]  /*3b3a0*/  LDL.LU.64 R8, [R1+0x1e70] ;  /* 0x001e700001087983 */ /* 0x001ea80000300a00 */
[----:B------:R-:W2:Y:S04]  /*3b3b0*/  LDL.LU.64 R10, [R1+0x1e78] ;  /* 0x001e7800010a7983 */ /* 0x000ea80000300a00 */
[----:B------:R-:W3:Y:S04]  /*3b3c0*/  LDL.LU.64 R24, [R1+0x1e30] ;  /* 0x001e300001187983 */ /* 0x000ee80000300a00 */
[----:B------:R-:W3:Y:S04]  /*3b3d0*/  LDL.LU.64 R26, [R1+0x1e38] ;  /* 0x001e3800011a7983 */ /* 0x000ee80000300a00 */
[----:B------:R-:W-:Y:S04]  /*3b3e0*/  STL [R1+0x8bd0], R0 ;  /* 0x008bd00001007387 */ /* 0x000fe80000100800 */
[----:B------:R-:W4:Y:S04]  /*3b3f0*/  LDL.LU.64 R6, [R1+0x8d98] ;  /* 0x008d980001067983 */ /* 0x000f280000300a00 */
[----:B------:R-:W4:Y:S04]  /*3b400*/  LDL.LU.64 R4, [R1+0x8d90] ;  /* 0x008d900001047983 */ /* 0x000f280000300a00 */
[----:B------:R-:W-:Y:S04]  /*3b410*/  STL.64 [R1+0x1e90], R16 ;  /* 0x001e901001007387 */ /* 0x000fe80000100a00 */
[----:B------:R0:W-:Y:S04]  /*3b420*/  STL.64 [R1+0x1e98], R18 ;  /* 0x001e981201007387 */ /* 0x0001e80000100a00 */
[----:B0-----:R-:W4:Y:S01]  /*3b430*/  LDL.LU.64 R18, [R1+0x8d88] ;  /* 0x008d880001127983 */ /* 0x001f220000300a00 */
[C---:B--2---:R-:W-:Y:S08]  /*3b440*/  HMMA.16816.F32 R20, R12.reuse, R22, R8 ;  /* 0x000000160c14723c */ /* 0x044ff00000001808 */
[----:B----4-:R-:W-:Y:S01]  /*3b450*/  HMMA.16816.F32 R4, R12, R18, R4 ;  /* 0x000000120c04723c */ /* 0x010fe20000001804 */
[----:B------:R-:W-:-:S15]  /*3b460*/  IMAD.MOV.U32 R0, RZ, RZ, R18 ;  /* 0x000000ffff007224 */ /* 0x000fde00078e0012 */
[----:B------:R-:W-:-:S03]  /*3b470*/  NOP ;  /* 0x0000000000007918 */ /* 0x000fc60000000000 */
[----:B------:R0:W-:Y:S04]  /*3b480*/  STL.64 [R1+0x1e80], R4 ;  /* 0x001e800401007387 */ /* 0x0001e80000100a00 */
[----:B------:R1:W-:Y:S04]  /*3b490*/  STL.64 [R1+0x1e88], R6 ;  /* 0x001e880601007387 */ /* 0x0003e80000100a00 */
[----:B0-----:R-:W2:Y:S04]  /*3b4a0*/  LDL.LU.64 R4, [R1+0x1e20] ;  /* 0x001e200001047983 */ /* 0x001ea80000300a00 */
[----:B-1----:R-:W2:Y:S04]  /*3b4b0*/  LDL.LU.64 R6, [R1+0x1e28] ;  /* 0x001e280001067983 */ /* 0x002ea80000300a00 */
[----:B------:R-:W4:Y:S04]  /*3b4c0*/  LDL.LU.64 R16, [R1+0x1e10] ;  /* 0x001e100001107983 */ /* 0x000f280000300a00 */
[----:B------:R-:W4:Y:S04]  /*3b4d0*/  LDL.LU.64 R18, [R1+0x1e18] ;  /* 0x001e180001127983 */ /* 0x000f280000300a00 */
[----:B------:R-:W2:Y:S04]  /*3b4e0*/  LDL.LU.64 R10, [R1+0x8d80] ;  /* 0x008d8000010a7983 */ /* 0x000ea80000300a00 */
[----:B------:R-:W2:Y:S04]  /*3b4f0*/  LDL.LU.64 R8, [R1+0x8d78] ;  /* 0x008d780001087983 */ /* 0x000ea80000300a00 */
        /* <DEDUP_REMOVED lines=14> */
[----:B0-----:R-:W3:Y:S04]  /*3b5e0*/  LDL.LU.64 R22, [R1+0x8d50] ;  /* 0x008d500001167983 */ /* 0x001ee80000300a00 */
[----:B------:R-:W2:Y:S01]  /*3b5f0*/  LDL.LU.64 R20, [R1+0x8d48] ;  /* 0x008d480001147983 */ /* 0x000ea20000300a00 */
[----:B------:R-:W-:-:S02]  /*3b600*/  IMAD.MOV.U32 R2, RZ, RZ, R28 ;  /* 0x000000ffff027224 */ /* 0x000fc400078e001c */
[----:B------:R-:W-:Y:S02]  /*3b610*/  IMAD.MOV.U32 R3, RZ, RZ, R29 ;  /* 0x000000ffff037224 */ /* 0x000fe400078e001d */
[----:B------:R-:W3:Y:S01]  /*3b620*/  LDL.LU.64 R28, [R1+0x8d40] ;  /* 0x008d4000011c7983 */ /* 0x000ee20000300a00 */
[C---:B--2---:R-:W-:Y:S08]  /*3b630*/  HMMA.16816.F32 R8, R12.reuse, R20, R8 ;  /* 0x000000140c08723c */ /* 0x044ff00000001808 */
[----:B---3--:R-:W-:Y:S11]  /*3b640*/  HMMA.16816.F32 R24, R12, R22, R24 ;  /* 0x000000160c18723c */ /* 0x008ff60000001818 */
[----:B------:R-:W-:Y:S04]  /*3b650*/  STL.64 [R1+0x1e40], R8 ;  /* 0x001e400801007387 */ /* 0x000fe80000100a00 */
[----:B------:R-:W-:Y:S04]  /*3b660*/  STL.64 [R1+0x1e48], R10 ;  /* 0x001e480a01007387 */ /* 0x000fe80000100a00 */
[----:B------:R-:W-:Y:S04]  /*3b670*/  STL.64 [R1+0x1e30], R24 ;  /* 0x001e301801007387 */ /* 0x000fe80000100a00 */
[----:B------:R0:W-:Y:S04]  /*3b680*/  STL.64 [R1+0x1e38], R26 ;  /* 0x001e381a01007387 */ /* 0x0001e80000100a00 */
[----:B0-----:R-:W4:Y:S04]  /*3b690*/  LDL.LU.64 R26, [R1+0x8d38] ;  /* 0x008d3800011a7983 */ /* 0x001f280000300a00 */
[----:B------:R-:W2:Y:S01]  /*3b6a0*/  LDL.LU.64 R24, [R1+0x8d30] ;  /* 0x008d300001187983 */ /* 0x000ea20000300a00 */
[----:B------:R-:W-:-:S02]  /*3b6b0*/  IMAD.MOV.U32 R11, RZ, RZ, R20 ;  /* 0x000000ffff0b7224 */ /* 0x000fc400078e0014 */
[----:B------:R-:W-:Y:S02]  /*3b6c0*/  IMAD.MOV.U32 R10, RZ, RZ, R23 ;  /* 0x000000ffff0a7224 */ /* 0x000fe400078e0017 */
[----:B------:R-:W-:Y:S02]  /*3b6d0*/  IMAD.MOV.U32 R9, RZ, RZ, R21 ;  /* 0x000000ffff097224 */ /* 0x000fe400078e0015 */
[----:B------:R-:W-:Y:S01]  /*3b6e0*/  IMAD.MOV.U32 R8, RZ, RZ, R22 ;  /* 0x000000ffff087224 */ /* 0x000fe200078e0016 */
[----:B------:R-:W-:Y:S04]  /*3b6f0*/  STL.64 [R1+0x8c18], R10 ;  /* 0x008c180a01007387 */ /* 0x000fe80000100a00 */
[----:B------:R2:W-:Y:S02]  /*3b700*/  STL.64 [R1+0x8c10], R8 ;  /* 0x008c100801007387 */ /* 0x0005e40000100a00 */
[----:B--2---:R-:W-:-:S15]  /*3b710*/  HMMA.16816.F32 R8, R12, R24, R4 ;  /* 0x000000180c08723c */ /* 0x004fde0000001804 */
[----:B------:R-:W-:-:S04]  /*3b720*/  NOP ;  /* 0x0000000000007918 */ /* 0x000fc80000000000 */
[----:B------:R-:W-:Y:S04]  /*3b730*/  STL.64 [R1+0x1e20], R8 ;  /* 0x001e200801007387 */ /* 0x000fe80000100a00 */
[----:B------:R4:W-:Y:S02]  /*3b740*/  STL.64 [R1+0x1e28], R10 ;  /* 0x001e280a01007387 */ /* 0x0009e40000100a00 */
[----:B----4-:R-:W-:Y:S01]  /*3b750*/  HMMA.16816.F32 R8, R12, R26, R16 ;  /* 0x0000001a0c08723c */ /* 0x010fe20000001810 */
[----:B------:R-:W-:Y:S02]  /*3b760*/  IMAD.MOV.U32 R5, RZ, RZ, R24 ;  /* 0x000000ffff057224 */ /* 0x000fe400078e0018 */
[----:B------:R-:W-:Y:S02]  /*3b770*/  IMAD.MOV.U32 R4, RZ, RZ, R25 ;  /* 0x000000ffff047224 */ /* 0x000fe400078e0019 */
[----:B------:R-:W-:-:S02]  /*3b780*/  IMAD.MOV.U32 R7, RZ, RZ, R26 ;  /* 0x000000ffff077224 */ /* 0x000fc400078e001a */
[----:B------:R-:W-:-:S12]  /*3b790*/  IMAD.MOV.U32 R6, RZ, RZ, R27 ;  /* 0x000000ffff067224 */ /* 0x000fd800078e001b */
[----:B------:R-:W-:Y:S04]  /*3b7a0*/  STL.64 [R1+0x1e10], R8 ;  /* 0x001e100801007387 */ /* 0x000fe80000100a00 */
[----:B------:R-:W-:Y:S04]  /*3b7b0*/  STL.64 [R1+0x1e18], R10 ;  /* 0x001e180a01007387 */ /* 0x000fe80000100a00 */
[----:B------:R-:W2:Y:S04]  /*3b7c0*/  LDL.LU.64 R24, [R1+0x1d60] ;  /* 0x001d600001187983 */ /* 0x000ea80000300a00 */
[----:B------:R-:W3:Y:S04]  /*3b7d0*/  LDL.LU.64 R26, [R1+0x1d68] ;  /* 0x001d6800011a7983 */ /* 0x000ee80000300a00 */
[----:B---3--:R0:W-:Y:S04]  /*3b7e0*/  STL.64 [R1+0x8c58], R26 ;  /* 0x008c581a01007387 */ /* 0x0081e80000100a00 */
[----:B0-----:R-:W3:Y:S04]  /*3b7f0*/  LDL R26, [R1] ;  /* 0x00000000011a7983 */ /* 0x001ee80000100800 */
        /* <DEDUP_REMOVED lines=20> */
[----:B------:R-:W2:Y:S04]  /*3b940*/  LDL R18, [R1+0x40] ;  /* 0x0000400001127983 */ /* 0x000ea80000100800 */
[----:B------:R-:W2:Y:S04]  /*3b950*/  LDL R19, [R1+0x44] ;  /* 0x0000440001137983 */ /* 0x000ea80000100800 */
[----:B------:R-:W4:Y:S04]  /*3b960*/  LDL R16, [R1+0x48] ;  /* 0x0000480001107983 */ /* 0x000f280000100800 */
[----:B------:R-:W4:Y:S04]  /*3b970*/  LDL R17, [R1+0x4c] ;  /* 0x00004c0001117983 */ /* 0x000f280000100800 */
[----:B0-----:R-:W3:Y:S04]  /*3b980*/  LDL R24, [R1+0x38] ;  /* 0x0000380001187983 */ /* 0x001ee80000100800 */
[----:B------:R-:W3:Y:S04]  /*3b990*/  LDL R25, [R1+0x3c] ;  /* 0x00003c0001197983 */ /* 0x000ee80000100800 */
[----:B--2---:R-:W-:Y:S04]  /*3b9a0*/  STL.64 [R1+0x8d18], R18 ;  /* 0x008d181201007387 */ /* 0x004fe80000100a00 */
[----:B------:R-:W2:Y:S04]  /*3b9b0*/  LDL.LU.64 R8, [R1+0x1df0] ;  /* 0x001df00001087983 */ /* 0x000ea80000300a00 */
[----:B------:R-:W2:Y:S04]  /*3b9c0*/  LDL.LU.64 R10, [R1+0x1df8] ;  /* 0x001df800010a7983 */ /* 0x000ea80000300a00 */
[----:B--2---:R-:W-:Y:S04]  /*3b9d0*/  STL.64 [R1+0x8d28], R10 ;  /* 0x008d280a01007387 */ /* 0x004fe80000100a00 */
[----:B------:R0:W-:Y:S04]  /*3b9e0*/  STL.64 [R1+0x8d20], R8 ;  /* 0x008d200801007387 */ /* 0x0001e80000100a00 */
[----:B0-----:R-:W4:Y:S04]  /*3b9f0*/  LDL.LU.64 R8, [R1+0x1e00] ;  /* 0x001e000001087983 */ /* 0x001f280000300a00 */
[----:B------:R-:W4:Y:S04]  /*3ba00*/  LDL.LU.64 R10, [R1+0x1e08] ;  /* 0x001e0800010a7983 */ /* 0x000f280000300a00 */
[----:B---3--:R-:W-:Y:S04]  /*3ba10*/  STL.64 [R1+0x8d00], R26 ;  /* 0x008d001a01007387 */ /* 0x008fe80000100a00 */
[----:B------:R-:W-:Y:S04]  /*3ba20*/  STL.64 [R1+0x8c38], R6 ;  /* 0x008c380601007387 */ /* 0x000fe80000100a00 */
[----:B------:R0:W-:Y:S04]  /*3ba30*/  STL.64 [R1+0x8c30], R4 ;  /* 0x008c300401007387 */ /* 0x0001e80000100a00 */
[----:B0-----:R-:W2:Y:S04]  /*3ba40*/  LDL.LU.64 R4, [R1+0x1d50] ;  /* 0x001d500001047983 */ /* 0x001ea80000300a00 */
[----:B------:R-:W3:Y:S04]  /*3ba50*/  LDL.LU.64 R6, [R1+0x1d58] ;  /* 0x001d580001067983 */ /* 0x000ee80000300a00 */
[----:B---3--:R-:W-:Y:S04]  /*3ba60*/  STL.64 [R1+0x8c68], R6 ;  /* 0x008c680601007387 */ /* 0x008fe80000100a00 */
[----:B--2---:R0:W-:Y:S04]  /*3ba70*/  STL.64 [R1+0x8c60], R4 ;  /* 0x008c600401007387 */ /* 0x0041e80000100a00 */
        /* <DEDUP_REMOVED lines=21> */
[----:B------:R-:W3:Y:S01]  /*3bbd0*/  LDL.LU.64 R6, [R1+0x1dc8] ;  /* 0x001dc80001067983 */ /* 0x000ee20000300a00 */
[C---:B----4-:R-:W-:Y:S03]  /*3bbe0*/  HMMA.16816.F32 R16, R12.reuse, R16, R8 ;  /* 0x000000100c10723c */ /* 0x050fe60000001808 */
[----:B---3--:R-:W-:Y:S04]  /*3bbf0*/  STL.64 [R1+0x8cf8], R6 ;  /* 0x008cf80601007387 */ /* 0x008fe80000100a00 */
[----:B--2---:R0:W-:Y:S04]  /*3bc00*/  STL.64 [R1+0x8cf0], R4 ;  /* 0x008cf00401007387 */ /* 0x0041e80000100a00 */
        /* <DEDUP_REMOVED lines=10> */
[----:B------:R-:W-:Y:S04]  /*3bcb0*/  STL.64 [R1+0x1e00], R16 ;  /* 0x001e001001007387 */ /* 0x000fe80000100a00 */
[----:B------:R0:W-:Y:S04]  /*3bcc0*/  STL.64 [R1+0x1e08], R18 ;  /* 0x001e081201007387 */ /* 0x0001e80000100a00 */
[----:B0-----:R-:W4:Y:S01]  /*3bcd0*/  LDL.LU.64 R18, [R1+0x8d18] ;  /* 0x008d180001127983 */ /* 0x001f220000300a00 */
[C---:B--2---:R-:W-:Y:S08]  /*3bce0*/  HMMA.16816.F32 R24, R12.reuse, R24, R4 ;  /* 0x000000180c18723c */ /* 0x044ff00000001804 */
[----:B----4-:R-:W-:Y:S01]  /*3bcf0*/  HMMA.16816.F32 R16, R12, R18, R8 ;  /* 0x000000120c10723c */ /* 0x010fe20000001808 */
[----:B------:R-:W2:Y:S04]  /*3bd00*/  LDL.LU.64 R8, [R1+0x1d30] ;  /* 0x001d300001087983 */ /* 0x000ea80000300a00 */
[----:B------:R-:W2:-:S14]  /*3bd10*/  LDL.LU.64 R10, [R1+0x1d38] ;  /* 0x001d3800010a7983 */ /* 0x000e9c0000300a00 */
[----:B------:R0:W-:Y:S04]  /*3bd20*/  STL.64 [R1+0x1df0], R16 ;  /* 0x001df01001007387 */ /* 0x0001e80000100a00 */
[----:B------:R1:W-:Y:S04]  /*3bd30*/  STL.64 [R1+0x1df8], R18 ;  /* 0x001df81201007387 */ /* 0x0003e80000100a00 */
[----:B0-----:R-:W4:Y:S04]  /*3bd40*/  LDL.LU.64 R16, [R1+0x1d20] ;  /* 0x001d200001107983 */ /* 0x001f280000300a00 */
[----:B-1----:R-:W4:Y:S04]  /*3bd50*/  LDL.LU.64 R18, [R1+0x1d28] ;  /* 0x001d280001127983 */ /* 0x002f280000300a00 */
[----:B------:R-:W2:Y:S04]  /*3bd60*/  LDL.LU.64 R6, [R1+0x8d10] ;  /* 0x008d100001067983 */ /* 0x000ea80000300a00 */
[----:B------:R-:W2:Y:S04]  /*3bd70*/  LDL.LU.64 R4, [R1+0x8d08] ;  /* 0x008d080001047983 */ /* 0x000ea80000300a00 */
        /* <DEDUP_REMOVED lines=52> */
[C---:B--2---:R-:W-:Y:S08]  /*3c0c0*/  HMMA.16816.F32 R4, R12.reuse, R26, R4 ;  /* 0x0000001a0c04723c */ /* 0x044ff00000001804 */
[C---:B---3--:R-:W-:Y:S11]  /*3c0d0*/  HMMA.16816.F32 R20, R12.reuse, R24, R20 ;  /* 0x000000180c14723c */ /* 0x048ff60000001814 */
[----:B------:R-:W-:Y:S04]  /*3c0e0*/  STL.64 [R1+0x1d50], R4 ;  /* 0x001d500401007387 */ /* 0x000fe80000100a00 */
[----:B------:R0:W-:Y:S04]  /*3c0f0*/  STL.64 [R1+0x1d58], R6 ;  /* 0x001d580601007387 */ /* 0x0001e80000100a00 */
[----:B0-----:R-:W2:Y:S04]  /*3c100*/  LDL.LU.64 R6, [R1+0x8c38] ;  /* 0x008c380001067983 */ /* 0x001ea80000300a00 */
[----:B------:R-:W3:Y:S04]  /*3c110*/  LDL.LU.64 R4, [R1+0x8c30] ;  /* 0x008c300001047983 */ /* 0x000ee80000300a00 */
        /* <DEDUP_REMOVED lines=19> */
[----:B------:R0:W-:Y:S04]  /*3c250*/  STL.64 [R1+0x8a18], R20 ;  /* 0x008a181401007387 */ /* 0x0001e80000100a00 */
[----:B0-----:R-:W2:Y:S04]  /*3c260*/  LDL.LU.64 R20, [R1+0x1d00] ;  /* 0x001d000001147983 */ /* 0x001ea80000300a00 */
[----:B------:R-:W2:Y:S01]  /*3c270*/  LDL.LU.64 R22, [R1+0x1d08] ;  /* 0x001d080001167983 */ /* 0x000ea20000300a00 */
[C---:B---3--:R-:W-:Y:S08]  /*3c280*/  HMMA.16816.F32 R24, R12.reuse, R18, R24 ;  /* 0x000000120c18723c */ /* 0x048ff00000001818 */
[----:B--2---:R-:W-:Y:S11]  /*3c290*/  HMMA.16816.F32 R20, R12, R16, R20 ;  /* 0x000000100c14723c */ /* 0x004ff60000001814 */
[----:B------:R-:W-:Y:S04]  /*3c2a0*/  STL.64 [R1+0x1d10], R24 ;  /* 0x001d101801007387 */ /* 0x000fe80000100a00 */
[----:B------:R0:W-:Y:S02]  /*3c2b0*/  STL.64 [R1+0x1d18], R26 ;  /* 0x001d181a01007387 */ /* 0x0001e40000100a00 */
[----:B0-----:R-:W-:-:S02]  /*3c2c0*/  IMAD.MOV.U32 R26, RZ, RZ, R7 ;  /* 0x000000ffff1a7224 */ /* 0x001fc400078e0007 */
[----:B------:R-:W-:Y:S02]  /*3c2d0*/  IMAD.MOV.U32 R27, RZ, RZ, R6 ;  /* 0x000000ffff1b7224 */ /* 0x000fe400078e0006 */
[----:B------:R-:W-:Y:S01]  /*3c2e0*/  IMAD.MOV.U32 R24, RZ, RZ, R5 ;  /* 0x000000ffff187224 */ /* 0x000fe200078e0005 */
[----:B------:R0:W-:Y:S01]  /*3c2f0*/  STL.64 [R1+0x1d00], R20 ;  /* 0x001d001401007387 */ /* 0x0001e20000100a00 */
[----:B------:R-:W-:-:S03]  /*3c300*/  IMAD.MOV.U32 R25, RZ, RZ, R4 ;  /* 0x000000ffff197224 */ /* 0x000fc600078e0004 */
[----:B------:R-:W-:Y:S04]  /*3c310*/  STL.64 [R1+0x1d08], R22 ;  /* 0x001d081601007387 */ /* 0x000fe80000100a00 */
[----:B------:R-:W2:Y:S04]  /*3c320*/  LDL.LU.64 R4, [R1+0x1ce0] ;  /* 0x001ce00001047983 */ /* 0x000ea80000300a00 */
[----:B------:R-:W2:Y:S04]  /*3c330*/  LDL.LU.64 R6, [R1+0x1ce8] ;  /* 0x001ce80001067983 */ /* 0x000ea80000300a00 */
[----:B------:R1:W-:Y:S01]  /*3c340*/  STL.64 [R1+0x8b30], R26 ;  /* 0x008b301a01007387 */ /* 0x0003e20000100a00 */
[----:B0-----:R-:W-:-:S03]  /*3c350*/  IMAD.MOV.U32 R20, RZ, RZ, R11 ;  /* 0x000000ffff147224 */ /* 0x001fc600078e000b */
[----:B-1----:R-:W3:Y:S04]  /*3c360*/  LDL.LU R26, [R1+0x2284] ;  /* 0x00228400011a7983 */ /* 0x002ee80000300800 */
[----:B------:R-:W3:Y:S04]  /*3c370*/  LDL.LU R27, [R1+0x2280] ;  /* 0x00228000011b7983 */ /* 0x000ee80000300800 */
[----:B------:R0:W-:Y:S01]  /*3c380*/  STL.64 [R1+0x8b28], R24 ;  /* 0x008b281801007387 */ /* 0x0001e20000100a00 */
[----:B----4-:R-:W-:Y:S02]  /*3c390*/  IMAD.MOV.U32 R22, RZ, RZ, R8 ;  /* 0x000000ffff167224 */ /* 0x010fe400078e0008 */
[----:B------:R-:W-:-:S02]  /*3c3a0*/  IMAD.MOV.U32 R23, RZ, RZ, R10 ;  /* 0x000000ffff177224 */ /* 0x000fc400078e000a */
[----:B------:R-:W-:Y:S01]  /*3c3b0*/  IMAD.MOV.U32 R21, RZ, RZ, R9 ;  /* 0x000000ffff157224 */ /* 0x000fe200078e0009 */
[----:B0-----:R-:W4:Y:S04]  /*3c3c0*/  LDL.LU R24, [R1+0x227c] ;  /* 0x00227c0001187983 */ /* 0x001f280000300800 */
[----:B------:R-:W4:Y:S04]  /*3c3d0*/  LDL.LU R25, [R1+0x2278] ;  /* 0x0022780001197983 */ /* 0x000f280000300800 */
[----:B------:R-:W2:Y:S04]  /*3c3e0*/  LDL.LU R8, [R1+0x8bfc] ;  /* 0x008bfc0001087983 */ /* 0x000ea80000300800 */
[----:B------:R-:W2:Y:S04]  /*3c3f0*/  LDL.LU R10, [R1+0x8bf8] ;  /* 0x008bf800010a7983 */ /* 0x000ea80000300800 */
[----:B------:R-:W2:Y:S04]  /*3c400*/  LDL.LU R11, [R1+0x8bf4] ;  /* 0x008bf400010b7983 */ /* 0x000ea80000300800 */
[----:B------:R-:W2:Y:S04]  /*3c410*/  LDL.LU R9, [R1+0x8bf0] ;  /* 0x008bf00001097983 */ /* 0x000ea80000300800 */
[----:B------:R-:W-:Y:S04]  /*3c420*/  STL.64 [R1+0x8b40], R22 ;  /* 0x008b401601007387 */ /* 0x000fe80000100a00 */
[----:B------:R0:W-:Y:S04]  /*3c430*/  STL.64 [R1+0x8b38], R20 ;  /* 0x008b381401007387 */ /* 0x0001e80000100a00 */
[----:B0-----:R-:W3:Y:S04]  /*3c440*/  LDL.LU.64 R20, [R1+0x1cf0] ;  /* 0x001cf00001147983 */ /* 0x001ee80000300a00 */
[----:B------:R-:W3:Y:S04]  /*3c450*/  LDL.LU.64 R22, [R1+0x1cf8] ;  /* 0x001cf80001167983 */ /* 0x000ee80000300a00 */
[----:B------:R-:W-:Y:S04]  /*3c460*/  STL.64 [R1+0x8a30], R18 ;  /* 0x008a301201007387 */ /* 0x000fe80000100a00 */
[----:B------:R0:W-:Y:S04]  /*3c470*/  STL.64 [R1+0x8a28], R16 ;  /* 0x008a281001007387 */ /* 0x0001e80000100a00 */
[----:B0-----:R-:W4:Y:S04]  /*3c480*/  LDL.LU.64 R16, [R1+0x930] ;  /* 0x0009300001107983 */ /* 0x001f280000300a00 */
[----:B------:R-:W4:Y:S01]  /*3c490*/  LDL.LU.64 R18, [R1+0x938] ;  /* 0x0009380001127983 */ /* 0x000f220000300a00 */
[C---:B--2---:R-:W-:Y:S08]  /*3c4a0*/  HMMA.16816.F32 R4, R12.reuse, R8, R4 ;  /* 0x000000080c04723c */ /* 0x044ff00000001804 */
[----:B---3--:R-:W-:-:S15]  /*3c4b0*/  HMMA.16816.F32 R20, R12, R10, R20 ;  /* 0x0000000a0c14723c */ /* 0x008fde0000001814 */
[----:B------:R-:W-:-:S04]  /*3c4c0*/  NOP ;  /* 0x0000000000007918 */ /* 0x000fc80000000000 */
[----:B------:R-:W-:Y:S04]  /*3c4d0*/  STL.64 [R1+0x1cf0], R20 ;  /* 0x001cf01401007387 */ /* 0x000fe80000100a00 */
[----:B------:R0:W-:Y:S02]  /*3c4e0*/  STL.64 [R1+0x1cf8], R22 ;  /* 0x001cf81601007387 */ /* 0x0001e40000100a00 */
[----:B0-----:R-:W-:Y:S02]  /*3c4f0*/  IMAD.MOV.U32 R22, RZ, RZ, R2 ;  /* 0x000000ffff167224 */ /* 0x001fe400078e0002 */
[----:B------:R-:W-:Y:S01]  /*3c500*/  IMAD.MOV.U32 R23, RZ, RZ, R3 ;  /* 0x000000ffff177224 */ /* 0x000fe200078e0003 */
[----:B------:R-:W4:Y:S04]  /*3c510*/  LDL.LU R2, [R1+0x8bec] ;  /* 0x008bec0001027983 */ /* 0x000f280000300800 */
[----:B------:R-:W4:Y:S04]  /*3c520*/  LDL.LU R3, [R1+0x8be8] ;  /* 0x008be80001037983 */ /* 0x000f280000300800 */
[----:B------:R-:W-:Y:S04]  /*3c530*/  STL.64 [R1+0x1ce0], R4 ;  /* 0x001ce00401007387 */ /* 0x000fe80000100a00 */
[----:B------:R0:W-:Y:S04]  /*3c540*/  STL.64 [R1+0x1ce8], R6 ;  /* 0x001ce80601007387 */ /* 0x0001e80000100a00 */
[----:B0-----:R-:W2:Y:S04]  /*3c550*/  LDL.LU.64 R6, [R1+0x8be0] ;  /* 0x008be00001067983 */ /* 0x001ea80000300a00 */
[----:B------:R-:W3:Y:S04]  /*3c560*/  LDL.LU.64 R4, [R1+0x8bd8] ;  /* 0x008bd80001047983 */ /* 0x000ee80000300a00 */
[----:B------:R-:W2:Y:S04]  /*3c570*/  LDL.64 R20, [R1+0x78] ;  /* 0x0000780001147983 */ /* 0x000ea80000100a00 */
[----:B------:R-:W-:Y:S04]  /*3c580*/  STL.64 [R1+0x8b70], R22 ;  /* 0x008b701601007387 */ /* 0x000fe80000100a00 */
[----:B--2---:R0:W-:Y:S04]  /*3c590*/  STL.64 [R1+0x8b68], R20 ;  /* 0x008b681401007387 */ /* 0x0041e80000100a00 */
[----:B0-----:R-:W3:Y:S04]  /*3c5a0*/  LDL.LU.64 R20, [R1+0x1cc0] ;  /* 0x001cc00001147983 */ /* 0x001ee80000300a00 */
[----:B------:R-:W3:Y:S04]  /*3c5b0*/  LDL.LU.64 R22, [R1+0x1cc8] ;  /* 0x001cc80001167983 */ /* 0x000ee80000300a00 */
[----:B------:R-:W-:Y:S04]  /*3c5c0*/  STL.64 [R1+0x8a00], R10 ;  /* 0x008a000a01007387 */ /* 0x000fe80000100a00 */
[----:B------:R0:W-:Y:S04]  /*3c5d0*/  STL.64 [R1+0x89f8], R8 ;  /* 0x0089f80801007387 */ /* 0x0001e80000100a00 */
[----:B0-----:R-:W2:Y:S04]  /*3c5e0*/  LDL.LU.64 R8, [R1+0x1cd0] ;  /* 0x001cd00001087983 */ /* 0x001ea80000300a00 */
[----:B------:R-:W2:Y:S02]  /*3c5f0*/  LDL.LU.64 R10, [R1+0x1cd8] ;  /* 0x001cd800010a7983 */ /* 0x000ea40000300a00 */
[----:B--2---:R-:W-:-:S15]  /*3c600*/  HMMA.16816.F32 R8, R12, R6, R8 ;  /* 0x000000060c08723c */ /* 0x004fde0000001808 */
[----:B------:R-:W-:-:S04]  /*3c610*/  NOP ;  /* 0x0000000000007918 */ /* 0x000fc80000000000 */
[----:B------:R-:W-:Y:S04]  /*3c620*/  STL.64 [R1+0x1cd0], R8 ;  /* 0x001cd00801007387 */ /* 0x000fe80000100a00 */
[----:B------:R3:W-:Y:S02]  /*3c630*/  STL.64 [R1+0x1cd8], R10 ;  /* 0x001cd80a01007387 */ /* 0x0007e40000100a00 */
[----:B---3--:R-:W-:Y:S02]  /*3c640*/  HMMA.16816.F32 R8, R12, R4, R20 ;  /* 0x000000040c08723c */ /* 0x008fe40000001814 */
[----:B------:R-:W2:-:S15]  /*3c650*/  LDL R22, [R1+0x80] ;  /* 0x0000800001167983 */ /* 0x000e9e0000100800 */
[----:B------:R-:W-:Y:S02]  /*3c660*/  NOP ;  /* 0x0000000000007918 */ /* 0x000fe40000000000 */
[----:B------:R-:W-:Y:S04]  /*3c670*/  STL.64 [R1+0x1cc0], R8 ;  /* 0x001cc00801007387 */ /* 0x000fe80000100a00 */
[----:B------:R-:W-:Y:S04]  /*3c680*/  STL.64 [R1+0x1cc8], R10 ;  /* 0x001cc80a01007387 */ /* 0x000fe80000100a00 */
[----:B------:R-:W2:Y:S01]  /*3c690*/  LDL R23, [R1+0x84] ;  /* 0x0000840001177983 */ /* 0x000ea20000100800 */
[----:B------:R-:W-:-:S03]  /*3c6a0*/  IMAD.MOV.U32 R20, RZ, RZ, R0 ;  /* 0x000000ffff147224 */ /* 0x000fc600078e0000 */
[----:B--2---:R-:W-:Y:S04]  /*3c6b0*/  STL.64 [R1+0x8b88], R22 ;  /* 0x008b881601007387 */ /* 0x004fe80000100a00 */
[----:B------:R-:W-:Y:S04]  /*3c6c0*/  STL.64 [R1+0x89e0], R6 ;  /* 0x0089e00601007387 */ /* 0x000fe80000100a00 */
[----:B------:R4:W-:Y:S04]  /*3c6d0*/  STL.64 [R1+0x89d8], R4 ;  /* 0x0089d80401007387 */ /* 0x0009e80000100a00 */
[----:B------:R-:W2:Y:S01]  /*3c6e0*/  LDL.LU R0, [R1+0x8bd0] ;  /* 0x008bd00001007983 */ /* 0x000ea20000300800 */
[----:B----4-:R-:W-:-:S15]  /*3c6f0*/  HMMA.16816.F32 R4, R12, R2, R16 ;  /* 0x000000020c04723c */ /* 0x010fde0000001810 */
[----:B------:R-:W-:-:S04]  /*3c700*/  NOP ;  /* 0x0000000000007918 */ /* 0x000fc80000000000 */
[----:B------:R-:W-:Y:S04]  /*3c710*/  STL.64 [R1+0x930], R4 ;  /* 0x0009300401007387 */ /* 0x000fe80000100a00 */
[----:B------:R-:W-:Y:S04]  /*3c720*/  STL.64 [R1+0x938], R6 ;  /* 0x0009380601007387 */ /* 0x000fe80000100a00 */
[----:B------:R-:W3:Y:S04]  /*3c730*/  LDL R21, [R1+0x8c] ;  /* 0x00008c0001157983 */ /* 0x000ee80000100800 */
[----:B---3--:R0:W-:Y:S04]  /*3c740*/  STL.64 [R1+0x8ba0], R20 ;  /* 0x008ba01401007387 */ /* 0x0081e80000100a00 */
[----:B------:R-:W3:Y:S04]  /*3c750*/  LDL R22, [R1+0x90] ;  /* 0x0000900001167983 */ /* 0x000ee80000100800 */
[----:B------:R-:W3:Y:S01]  /*3c760*/  LDL R23, [R1+0x94] ;  /* 0x0000940001177983 */ /* 0x000ee20000100800 */
[----:B------:R-:W-:-:S02]  /*3c770*/  IMAD R12, R25, 0x100, R24 ;  /* 0x00000100190c7824 */ /* 0x000fc400078e0218 */
[----:B------:R-:W-:Y:S01]  /*3c780*/  IMAD R13, R27, 0x100, R26 ;  /* 0x000001001b0d7824 */ /* 0x000fe200078e021a */
[----:B0-----:R-:W4:Y:S04]  /*3c790*/  LDL R20, [R1+0x98] ;  /* 0x0000980001147983 */ /* 0x001f280000100800 */
[----:B------:R-:W4:Y:S01]  /*3c7a0*/  LDL.LU R14, [R1+0x2288] ;  /* 0x00228800010e7983 */ /* 0x000f220000300800 */
[----:B--2---:R-:W-:-:S03]  /*3c7b0*/  IMAD.MOV.U32 R21, RZ, RZ, R0 ;  /* 0x000000ffff157224 */ /* 0x004fc600078e0000 */
[----:B------:R-:W2:Y:S04]  /*3c7c0*/  LDL.LU R15, [R1+0x2294] ;  /* 0x00229400010f7983 */ /* 0x000ea80000300800 */
[----:B------:R-:W2:Y:S04]  /*3c7d0*/  LDL.LU R0, [R1+0x2290] ;  /* 0x0022900001007983 */ /* 0x000ea80000300800 */
[----:B---3--:R0:W-:Y:S04]  /*3c7e0*/  STL.64 [R1+0x8bb8], R22 ;  /* 0x008bb81601007387 */ /* 0x0081e80000100a00 */
[----:B0-----:R-:W4:Y:S04]  /*3c7f0*/  LDL.LU R23, [R1+0x228c] ;  /* 0x00228c0001177983 */ /* 0x001f280000300800 */
[----:B------:R-:W3:Y:S04]  /*3c800*/  LDL.LU.64 R24, [R1+0x1c50] ;  /* 0x001c500001187983 */ /* 0x000ee80000300a00 */
[----:B------:R-:W2:Y:S04]  /*3c810*/  LDL.LU.64 R26, [R1+0x1c58] ;  /* 0x001c5800011a7983 */ /* 0x000ea80000300a00 */
[----:B--2---:R-:W-:Y:S04]  /*3c820*/  STL.64 [R1+0x8b50], R26 ;  /* 0x008b501a01007387 */ /* 0x004fe80000100a00 */
[----:B---3--:R0:W-:Y:S04]  /*3c830*/  STL.64 [R1+0x8b48], R24 ;  /* 0x008b481801007387 */ /* 0x0081e80000100a00 */
        /* <DEDUP_REMOVED lines=18> */
[----:B----4-:R-:W-:-:S02]  /*3c960*/  IMAD R14, R14, 0x100, R23 ;  /* 0x000001000e0e7824 */ /* 0x010fc400078e0217 */
[----:B------:R-:W-:Y:S01]  /*3c970*/  IMAD R15, R0, 0x100, R15 ;  /* 0x00000100000f7824 */ /* 0x000fe200078e020f */
[----:B------:R-:W-:Y:S02]  /*3c980*/  F2FP.F16.E4M3.UNPACK_B R12, R12 ;  /* 0x0000000cff0c723e */ /* 0x000fe400020006ff */
[----:B------:R-:W-:Y:S01]  /*3c990*/  F2FP.F16.E4M3.UNPACK_B R13, R13 ;  /* 0x0000000dff0d723e */ /* 0x000fe200020006ff */
[----:B---3--:R-:W-:Y:S04]  /*3c9a0*/  STL.64 [R1+0x8bc8], R26 ;  /* 0x008bc81a01007387 */ /* 0x008fe80000100a00 */
[----:B--2---:R0:W-:Y:S04]  /*3c9b0*/  STL.64 [R1+0x8bc0], R24 ;  /* 0x008bc01801007387 */ /* 0x0041e80000100a00 */
[----:B0-----:R-:W2:Y:S04]  /*3c9c0*/  LDL.LU.64 R24, [R1+0x1cb0] ;  /* 0x001cb00001187983 */ /* 0x001ea80000300a00 */
[----:B------:R-:W2:Y:S01]  /*3c9d0*/  LDL.LU.64 R26, [R1+0x1cb8] ;  /* 0x001cb800011a7983 */ /* 0x000ea20000300a00 */
[----:B------:R-:W-:-:S02]  /*3c9e0*/  F2FP.F16.E4M3.UNPACK_B R14, R14 ;  /* 0x0000000eff0e723e */ /* 0x000fc400020006ff */
        /* <DEDUP_REMOVED lines=58> */
[C---:B--2---:R-:W-:Y:S11]  /*3cd90*/  HMMA.16816.F32 R4, R12.reuse, R26, R4 ;  /* 0x0000001a0c04723c */ /* 0x044ff60000001804 */
        /* <DEDUP_REMOVED lines=27> */
[----:B------:R-:W3:Y:S04]  /*3cf50*/  LDL R10, [R1+0x40] ;  /* 0x00004000010a7983 */ /* 0x000ee80000100800 */
[----:B------:R-:W3:Y:S04]  /*3cf60*/  LDL R11, [R1+0x44] ;  /* 0x00004400010b7983 */ /* 0x000ee80000100800 */
[----:B------:R-:W4:Y:S04]  /*3cf70*/  LDL R8, [R1+0x48] ;  /* 0x0000480001087983 */ /* 0x000f280000100800 */
[----:B------:R-:W4:Y:S04]  /*3cf80*/  LDL R9, [R1+0x4c] ;  /* 0x00004c0001097983 */ /* 0x000f280000100800 */
[----:B0-----:R-:W2:Y:S04]  /*3cf90*/  LDL R24, [R1+0x38] ;  /* 0x0000380001187983 */ /* 0x001ea80000100800 */
[----:B------:R-:W2:Y:S04]  /*3cfa0*/  LDL R25, [R1+0x3c] ;  /* 0x00003c0001197983 */ /* 0x000ea80000100800 */
[----:B---3--:R-:W-:Y:S04]  /*3cfb0*/  STL.64 [R1+0x8b10], R10 ;  /* 0x008b100a01007387 */ /* 0x008fe80000100a00 */
[----:B------:R-:W3:Y:S04]  /*3cfc0*/  LDL.LU.64 R4, [R1+0x1c00] ;  /* 0x001c000001047983 */ /* 0x000ee80000300a00 */
[----:B------:R-:W2:Y:S04]  /*3cfd0*/  LDL.LU.64 R6, [R1+0x1c08] ;  /* 0x001c080001067983 */ /* 0x000ea80000300a00 */
[----:B--2---:R-:W-:Y:S04]  /*3cfe0*/  STL.64 [R1+0x8b20], R6 ;  /* 0x008b200601007387 */ /* 0x004fe80000100a00 */
[----:B---3--:R0:W-:Y:S04]  /*3cff0*/  STL.64 [R1+0x8b18], R4 ;  /* 0x008b180401007387 */ /* 0x0081e80000100a00 */
[----:B0-----:R-:W4:Y:S04]  /*3d000*/  LDL.LU.64 R4, [R1+0x1c10] ;  /* 0x001c100001047983 */ /* 0x001f280000300a00 */
[----:B------:R-:W4:Y:S04]  /*3d010*/  LDL.LU.64 R6, [R1+0x1c18] ;  /* 0x001c180001067983 */ /* 0x000f280000300a00 */
[----:B------:R-:W-:Y:S04]  /*3d020*/  STL.64 [R1+0x8af8], R26 ;  /* 0x008af81a01007387 */ /* 0x000fe80000100a00 */
[----:B------:R-:W2:Y:S04]  /*3d030*/  LDL.LU.64 R16, [R1+0x1b60] ;  /* 0x001b600001107983 */ /* 0x000ea80000300a00 */
        /* <DEDUP_REMOVED lines=40> */
[----:B0-----:R-:W4:Y:S04]  /*3d2c0*/  LDL.LU.64 R10, [R1+0x8b10] ;  /* 0x008b1000010a7983 */ /* 0x001f280000300a00 */
[----:B------:R-:W3:Y:S01]  /*3d2d0*/  LDL.LU.64 R8, [R1+0x1b40] ;  /* 0x001b400001087983 */ /* 0x000ee20000300a00 */
[C---:B--2---:R-:W-:Y:S08]  /*3d2e0*/  HMMA.16816.F32 R24, R12.reuse, R24, R16 ;  /* 0x000000180c18723c */ /* 0x044ff00000001810 */
[----:B----4-:R-:W-:Y:S01]  /*3d2f0*/  HMMA.16816.F32 R4, R12, R10, R4 ;  /* 0x0000000a0c04723c */ /* 0x010fe20000001804 */
[----:B------:R-:W2:-:S15]  /*3d300*/  LDL.LU.64 R10, [R1+0x1b48] ;  /* 0x001b4800010a7983 */ /* 0x000e9e0000300a00 */
[----:B------:R-:W-:-:S03]  /*3d310*/  NOP ;  /* 0x0000000000007918 */ /* 0x000fc60000000000 */
        /* <DEDUP_REMOVED lines=70> */
[----:B0-----:R-:W3:Y:S04]  /*3d780*/  LDL.LU R24, [R1+0x22a4] ;  /* 0x0022a40001187983 */ /* 0x001ee80000300800 */
[----:B------:R-:W3:Y:S01]  /*3d790*/  LDL.LU R25, [R1+0x22a0] ;  /* 0x0022a00001197983 */ /* 0x000ee20000300800 */
[----:B--2---:R-:W-:-:S15]  /*3d7a0*/  HMMA.16816.F32 R8, R12, R22, R8 ;  /* 0x000000160c08723c */ /* 0x004fde0000001808 */
[----:B------:R-:W-:-:S04]  /*3d7b0*/  NOP ;  /* 0x0000000000007918 */ /* 0x000fc80000000000 */
[----:B------:R0:W-:Y:S04]  /*3d7c0*/  STL.64 [R1+0x1b40], R8 ;  /* 0x001b400801007387 */ /* 0x0001e80000100a00 */
[----:B------:R1:W-:Y:S04]  /*3d7d0*/  STL.64 [R1+0x1b48], R10 ;  /* 0x001b480a01007387 */ /* 0x0003e80000100a00 */
[----:B0-----:R-:W2:Y:S04]  /*3d7e0*/  LDL.LU.64 R8, [R1+0x1b10] ;  /* 0x001b100001087983 */ /* 0x001ea80000300a00 */
[----:B-1----:R-:W2:Y:S01]  /*3d7f0*/  LDL.LU.64 R10, [R1+0x1b18] ;  /* 0x001b1800010a7983 */ /* 0x002ea20000300a00 */
[----:B----4-:R-:W-:-:S15]  /*3d800*/  HMMA.16816.F32 R4, R12, R20, R4 ;  /* 0x000000140c04723c */ /* 0x010fde0000001804 */
[----:B------:R-:W-:-:S04]  /*3d810*/  NOP ;  /* 0x0000000000007918 */ /* 0x000fc80000000000 */
[----:B------:R-:W-:Y:S04]  /*3d820*/  STL.64 [R1+0x1b30], R4 ;  /* 0x001b300401007387 */ /* 0x000fe80000100a00 */
[----:B------:R-:W-:Y:S04]  /*3d830*/  STL.64 [R1+0x1b38], R6 ;  /* 0x001b380601007387 */ /* 0x000fe80000100a00 */
[----:B--2---:R-:W-:Y:S04]  /*3d840*/  STL.64 [R1+0x8a10], R10 ;  /* 0x008a100a01007387 */ /* 0x004fe80000100a00 */
[----:B------:R0:W-:Y:S04]  /*3d850*/  STL.64 [R1+0x8a08], R8 ;  /* 0x008a080801007387 */ /* 0x0001e80000100a00 */
[----:B0-----:R-:W2:Y:S04]  /*3d860*/  LDL.LU.64 R8, [R1+0x1b20] ;  /* 0x001b200001087983 */ /* 0x001ea80000300a00 */
[----:B------:R-:W2:Y:S04]  /*3d870*/  LDL.LU.64 R10, [R1+0x1b28] ;  /* 0x001b2800010a7983 */ /* 0x000ea80000300a00 */
[----:B------:R-:W4:Y:S04]  /*3d880*/  LDL.LU.64 R4, [R1+0x1af0] ;  /* 0x001af00001047983 */ /* 0x000f280000300a00 */
[----:B------:R-:W2:Y:S04]  /*3d890*/  LDL.LU.64 R6, [R1+0x1af8] ;  /* 0x001af80001067983 */ /* 0x000ea80000300a00 */
[----:B--2---:R-:W-:Y:S04]  /*3d8a0*/  STL.64 [R1+0x89f0], R6 ;  /* 0x0089f00601007387 */ /* 0x004fe80000100a00 */
[----:B----4-:R0:W-:Y:S04]  /*3d8b0*/  STL.64 [R1+0x89e8], R4 ;  /* 0x0089e80401007387 */ /* 0x0101e80000100a00 */
[----:B0-----:R-:W2:Y:S04]  /*3d8c0*/  LDL.LU.64 R4, [R1+0x1b00] ;  /* 0x001b000001047983 */ /* 0x001ea80000300a00 */
[----:B------:R-:W2:Y:S04]  /*3d8d0*/  LDL.LU.64 R6, [R1+0x1b08] ;  /* 0x001b080001067983 */ /* 0x000ea80000300a00 */
[----:B------:R-:W4:Y:S04]  /*3d8e0*/  LDL.LU R26, [R1+0x22ac] ;  /* 0x0022ac00011a7983 */ /* 0x000f280000300800 */
[----:B------:R-:W4:Y:S01]  /*3d8f0*/  LDL.LU R27, [R1+0x22a8] ;  /* 0x0022a800011b7983 */ /* 0x000f220000300800 */
[C---:B------:R-:W-:Y:S03]  /*3d900*/  HMMA.16816.F32 R8, R12.reuse, R18, R8 ;  /* 0x000000120c08723c */ /* 0x040fe60000001808 */
[----:B----4-:R-:W-:Y:S04]  /*3d910*/  STL.64 [R1+0x89d0], R26 ;  /* 0x0089d01a01007387 */ /* 0x010fe80000100a00 */
[----:B---3--:R0:W-:Y:S04]  /*3d920*/  STL.64 [R1+0x89c8], R24 ;  /* 0x0089c81801007387 */ /* 0x0081e80000100a00 */
[----:B0-----:R-:W3:Y:S04]  /*3d930*/  LDL.LU.64 R24, [R1+0x1ae0] ;  /* 0x001ae00001187983 */ /* 0x001ee80000300a00 */
[----:B------:R-:W3:Y:S04]  /*3d940*/  LDL.LU.64 R26, [R1+0x1ae8] ;  /* 0x001ae800011a7983 */ /* 0x000ee80000300a00 */
[----:B------:R0:W-:Y:S04]  /*3d950*/  STL.64 [R1+0x88b0], R22 ;  /* 0x0088b01601007387 */ /* 0x0001e80000100a00 */
[----:B0-----:R-:W4:Y:S04]  /*3d960*/  LDL.LU R22, [R1+0x229c] ;  /* 0x00229c0001167983 */ /* 0x001f280000300800 */
[----:B------:R-:W4:Y:S04]  /*3d970*/  LDL.LU R23, [R1+0x2298] ;  /* 0x0022980001177983 */ /* 0x000f280000300800 */
[----:B------:R-:W-:Y:S04]  /*3d980*/  STL.64 [R1+0x88a8], R20 ;  /* 0x0088a81401007387 */ /* 0x000fe80000100a00 */
        /* <DEDUP_REMOVED lines=25> */
[----:B------:R-:W3:Y:S04]  /*3db20*/  LDL.LU.64 R4, [R1+0x89d8] ;  /* 0x0089d80001047983 */ /* 0x000ee80000300a00 */
[----:B------:R-:W-:Y:S04]  /*3db30*/  STL.64 [R1+0x8880], R10 ;  /* 0x0088800a01007387 */ /* 0x000fe80000100a00 */
[----:B------:R0:W-:Y:S04]  /*3db40*/  STL.64 [R1+0x8878], R8 ;  /* 0x0088780801007387 */ /* 0x0001e80000100a00 */
[----:B0-----:R-:W4:Y:S04]  /*3db50*/  LDL.LU.64 R8, [R1+0x920] ;  /* 0x0009200001087983 */ /* 0x001f280000300a00 */
[----:B------:R-:W4:Y:S01]  /*3db60*/  LDL.LU.64 R10, [R1+0x928] ;  /* 0x00092800010a7983 */ /* 0x000f220000300a00 */
[C---:B--2---:R-:W-:Y:S08]  /*3db70*/  HMMA.16816.F32 R24, R12.reuse, R6, R24 ;  /* 0x000000060c18723c */ /* 0x044ff00000001818 */
[C---:B---3--:R-:W-:Y:S11]  /*3db80*/  HMMA.16816.F32 R16, R12.reuse, R4, R16 ;  /* 0x000000040c10723c */ /* 0x048ff60000001810 */
[----:B------:R-:W-:Y:S04]  /*3db90*/  STL.64 [R1+0x1ae0], R24 ;  /* 0x001ae01801007387 */ /* 0x000fe80000100a00 */
[----:B------:R0:W-:Y:S04]  /*3dba0*/  STL.64 [R1+0x1ae8], R26 ;  /* 0x001ae81a01007387 */ /* 0x0001e80000100a00 */
[----:B0-----:R-:W2:Y:S04]  /*3dbb0*/  LDL.LU.64 R26, [R1+0x89d0] ;  /* 0x0089d000011a7983 */ /* 0x001ea80000300a00 */
[----:B------:R-:W3:Y:S04]  /*3dbc0*/  LDL.LU.64 R24, [R1+0x89c8] ;  /* 0x0089c80001187983 */ /* 0x000ee80000300a00 */
[----:B------:R-:W-:Y:S04]  /*3dbd0*/  STL [R1+0x8864], R6 ;  /* 0x0088640601007387 */ /* 0x000fe80000100800 */
[----:B------:R-:W-:Y:S04]  /*3dbe0*/  STL [R1+0x8860], R7 ;  /* 0x0088600701007387 */ /* 0x000fe80000100800 */
[----:B------:R-:W-:Y:S04]  /*3dbf0*/  STL.64 [R1+0x1ad0], R16 ;  /* 0x001ad01001007387 */ /* 0x000fe80000100a00 */
[----:B------:R0:W-:Y:S04]  /*3dc00*/  STL.64 [R1+0x1ad8], R18 ;  /* 0x001ad81201007387 */ /* 0x0001e80000100a00 */
[----:B0-----:R-:W2:Y:S04]  /*3dc10*/  LDL.64 R18, [R1+0x80] ;  /* 0x0000800001127983 */ /* 0x001ea80000100a00 */
[----:B------:R-:W-:Y:S04]  /*3dc20*/  STL [R1+0x886c], R4 ;  /* 0x00886c0401007387 */ /* 0x000fe80000100800 */
[----:B------:R4:W-:Y:S04]  /*3dc30*/  STL [R1+0x8868], R5 ;  /* 0x0088680501007387 */ /* 0x0009e80000100800 */
[----:B------:R-:W2:Y:S01]  /*3dc40*/  LDL R16, [R1+0x88] ;  /* 0x0000880001107983 */ /* 0x000ea20000100800 */
[----:B----4-:R-:W-:-:S15]  /*3dc50*/  HMMA.16816.F32 R4, R12, R2, R8 ;  /* 0x000000020c04723c */ /* 0x010fde0000001808 */
[----:B------:R-:W-:-:S04]  /*3dc60*/  NOP ;  /* 0x0000000000007918 */ /* 0x000fc80000000000 */
[----:B------:R0:W-:Y:S04]  /*3dc70*/  STL.64 [R1+0x920], R4 ;  /* 0x0009200401007387 */ /* 0x0001e80000100a00 */
[----:B------:R-:W-:Y:S04]  /*3dc80*/  STL.64 [R1+0x928], R6 ;  /* 0x0009280601007387 */ /* 0x000fe80000100a00 */
[----:B------:R-:W4:Y:S04]  /*3dc90*/  LDL R17, [R1+0x8c] ;  /* 0x00008c0001117983 */ /* 0x000f280000100800 */
[----:B------:R-:W4:Y:S01]  /*3dca0*/  LDL.LU R15, [R1+0x22b4] ;  /* 0x0022b400010f7983 */ /* 0x000f220000300800 */
[----:B---3--:R-:W-:-:S02]  /*3dcb0*/  IMAD R13, R25, 0x100, R24 ;  /* 0x00000100190d7824 */ /* 0x008fc400078e0218 */
[----:B------:R-:W-:Y:S01]  /*3dcc0*/  IMAD.MOV.U32 R25, RZ, RZ, R0 ;  /* 0x000000ffff197224 */ /* 0x000fe200078e0000 */
[----:B--2---:R-:W-:Y:S04]  /*3dcd0*/  STL.64 [R1+0x89a8], R18 ;  /* 0x0089a81201007387 */ /* 0x004fe80000100a00 */
[----:B----4-:R-:W-:Y:S04]  /*3dce0*/  STL.64 [R1+0x89a0], R16 ;  /* 0x0089a01001007387 */ /* 0x010fe80000100a00 */
[----:B------:R1:W-:Y:S04]  /*3dcf0*/  STL [R1+0x8874], R2 ;  /* 0x0088740201007387 */ /* 0x0003e80000100800 */
[----:B------:R2:W-:Y:S04]  /*3dd00*/  STL [R1+0x8870], R3 ;  /* 0x0088700301007387 */ /* 0x0005e80000100800 */
[----:B0-----:R-:W3:Y:S04]  /*3dd10*/  LDL.64 R4, [R1+0x58] ;  /* 0x0000580001047983 */ /* 0x001ee80000100a00 */
[----:B------:R-:W4:Y:S04]  /*3dd20*/  LDL R20, [R1+0x50] ;  /* 0x0000500001147983 */ /* 0x000f280000100800 */
[----:B------:R-:W4:Y:S04]  /*3dd30*/  LDL R21, [R1+0x54] ;  /* 0x0000540001157983 */ /* 0x000f280000100800 */
[----:B------:R-:W3:Y:S04]  /*3dd40*/  LDL R24, [R1+0x78] ;  /* 0x0000780001187983 */ /* 0x000ee80000100800 */
[----:B-1----:R-:W3:Y:S04]  /*3dd50*/  LDL R2, [R1+0x68] ;  /* 0x0000680001027983 */ /* 0x002ee80000100800 */
[----:B--2---:R-:W2:Y:S04]  /*3dd60*/  LDL R3, [R1+0x6c] ;  /* 0x00006c0001037983 */ /* 0x004ea80000100800 */
[----:B------:R-:W2:Y:S04]  /*3dd70*/  LDL.LU R0, [R1+0x89c0] ;  /* 0x0089c00001007983 */ /* 0x000ea80000300800 */
[----:B------:R-:W2:Y:S04]  /*3dd80*/  LDL.LU.64 R16, [R1+0x1ab0] ;  /* 0x001ab00001107983 */ /* 0x000ea80000300a00 */
[----:B------:R-:W2:Y:S04]  /*3dd90*/  LDL.LU.64 R18, [R1+0x1ab8] ;  /* 0x001ab80001127983 */ /* 0x000ea80000300a00 */
[----:B--2---:R-:W-:Y:S04]  /*3dda0*/  STL.64 [R1+0x89b8], R18 ;  /* 0x0089b81201007387 */ /* 0x004fe80000100a00 */
[----:B------:R0:W-:Y:S04]  /*3ddb0*/  STL.64 [R1+0x89b0], R16 ;  /* 0x0089b01001007387 */ /* 0x0001e80000100a00 */
[----:B0-----:R-:W2:Y:S04]  /*3ddc0*/  LDL.LU.64 R16, [R1+0x1ac0] ;  /* 0x001ac00001107983 */ /* 0x001ea80000300a00 */
[----:B------:R-:W2:Y:S04]  /*3ddd0*/  LDL.LU.64 R18, [R1+0x1ac8] ;  /* 0x001ac80001127983 */ /* 0x000ea80000300a00 */
[----:B------:R-:W2:Y:S04]  /*3dde0*/  LDL.LU.64 R8, [R1+0x1a90] ;  /* 0x001a900001087983 */ /* 0x000ea80000300a00 */
[----:B------:R-:W2:Y:S04]  /*3ddf0*/  LDL.LU.64 R10, [R1+0x1a98] ;  /* 0x001a9800010a7983 */ /* 0x000ea80000300a00 */
[----:B------:R-:W2:Y:S01]  /*3de00*/  LDL.64 R6, [R1+0x60] ;  /* 0x0000600001067983 */ /* 0x000ea20000100a00 */
[----:B------:R-:W-:-:S03]  /*3de10*/  IMAD R14, R27, 0x100, R26 ;  /* 0x000001001b0e7824 */ /* 0x000fc600078e021a */
[----:B------:R-:W3:Y:S01]  /*3de20*/  LDL.64 R26, [R1+0x70] ;  /* 0x00007000011a7983 */ /* 0x000ee20000100a00 */
[----:B------:R-:W-:-:S03]  /*3de30*/  IMAD R12, R23, 0x100, R22 ;  /* 0x00000100170c7824 */ /* 0x000fc600078e0216 */
[----:B--2---:R-:W-:Y:S04]  /*3de40*/  STL.64 [R1+0x8988], R6 ;  /* 0x0089880601007387 */ /* 0x004fe80000100a00 */
[----:B---3--:R0:W-:Y:S04]  /*3de50*/  STL.64 [R1+0x8980], R4 ;  /* 0x0089800401007387 */ /* 0x0081e80000100a00 */
[----:B0-----:R-:W2:Y:S04]  /*3de60*/  LDL.LU.64 R4, [R1+0x1aa0] ;  /* 0x001aa00001047983 */ /* 0x001ea80000300a00 */
[----:B------:R-:W2:Y:S04]  /*3de70*/  LDL.LU.64 R6, [R1+0x1aa8] ;  /* 0x001aa80001067983 */ /* 0x000ea80000300a00 */
[----:B------:R-:W3:Y:S01]  /*3de80*/  LDL.64 R22, [R1+0x48] ;  /* 0x0000480001167983 */ /* 0x000ee20000100a00 */
[----:B------:R-:W-:Y:S01]  /*3de90*/  IMAD R15, R0, 0x100, R15 ;  /* 0x00000100000f7824 */ /* 0x000fe200078e020f */
[----:B------:R-:W-:-:S02]  /*3dea0*/  F2FP.F16.E4M3.UNPACK_B R12, R12 ;  /* 0x0000000cff0c723e */ /* 0x000fc400020006ff */
[----:B------:R-:W-:Y:S02]  /*3deb0*/  F2FP.F16.E4M3.UNPACK_B R13, R13 ;  /* 0x0000000dff0d723e */ /* 0x000fe400020006ff */
[----:B------:R-:W-:Y:S01]  /*3dec0*/  F2FP.F16.E4M3.UNPACK_B R14, R14 ;  /* 0x0000000eff0e723e */ /* 0x000fe200020006ff */
[----:B---3--:R0:W-:Y:S04]  /*3ded0*/  STL.64 [R1+0x8968], R22 ;  /* 0x0089681601007387 */ /* 0x0081e80000100a00 */
[----:B0-----:R-:W3:Y:S04]  /*3dee0*/  LDL R22, [R1+0x90] ;  /* 0x0000900001167983 */ /* 0x001ee80000100800 */
[----:B------:R-:W3:Y:S04]  /*3def0*/  LDL R23, [R1+0x94] ;  /* 0x0000940001177983 */ /* 0x000ee80000100800 */
[----:B----4-:R0:W-:Y:S04]  /*3df00*/  STL.64 [R1+0x8960], R20 ;  /* 0x0089601401007387 */ /* 0x0101e80000100a00 */
[----:B0-----:R-:W4:Y:S01]  /*3df10*/  LDL.64 R20, [R1+0x98] ;  /* 0x0000980001147983 */ /* 0x001f220000100a00 */
[----:B------:R-:W-:-:S07]  /*3df20*/  F2FP.F16.E4M3.UNPACK_B R15, R15 ;  /* 0x0000000fff0f723e */ /* 0x000fce00020006ff */
[----:B----4-:R-:W-:-:S15]  /*3df30*/  HMMA.16816.F32 R16, R12, R20, R16 ;  /* 0x000000140c10723c */ /* 0x010fde0000001810 */
[----:B------:R-:W-:-:S04]  /*3df40*/  NOP ;  /* 0x0000000000007918 */ /* 0x000fc80000000000 */
[----:B------:R-:W-:Y:S04]  /*3df50*/  STL.64 [R1+0x1ac0], R16 ;  /* 0x001ac01001007387 */ /* 0x000fe80000100a00 */
[----:B------:R0:W-:Y:S04]  /*3df60*/  STL.64 [R1+0x1ac8], R18 ;  /* 0x001ac81201007387 */ /* 0x0001e80000100a00 */
[----:B0-----:R-:W3:Y:S04]  /*3df70*/  LDL.LU.64 R18, [R1+0x89b8] ;  /* 0x0089b80001127983 */ /* 0x001ee80000300a00 */
[----:B------:R-:W3:Y:S01]  /*3df80*/  LDL.LU.64 R16, [R1+0x89b0] ;  /* 0x0089b00001107983 */ /* 0x000ee20000300a00 */
[----:B------:R-:W-:-:S05]  /*3df90*/  IMAD.MOV.U32 R0, RZ, RZ, R21 ;  /* 0x000000ffff007224 */ /* 0x000fca00078e0015 */
[----:B------:R-:W-:Y:S01]  /*3dfa0*/  STL [R1+0x8840], R0 ;  /* 0x0088400001007387 */ /* 0x000fe20000100800 */
[----:B---3--:R-:W-:Y:S03]  /*3dfb0*/  HMMA.16816.F32 R20, R12, R22, R16 ;  /* 0x000000160c14723c */ /* 0x008fe60000001810 */
[----:B------:R-:W3:Y:S04]  /*3dfc0*/  LDL.LU.64 R18, [R1+0x89a8] ;  /* 0x0089a80001127983 */ /* 0x000ee80000300a00 */
[----:B------:R-:W2:-:S12]  /*3dfd0*/  LDL.LU.64 R16, [R1+0x89a0] ;  /* 0x0089a00001107983 */ /* 0x000e980000300a00 */
[----:B------:R-:W-:Y:S04]  /*3dfe0*/  STL.64 [R1+0x1ab0], R20 ;  /* 0x001ab01401007387 */ /* 0x000fe80000100a00 */
[----:B------:R2:W-:Y:S02]  /*3dff0*/  STL.64 [R1+0x1ab8], R22 ;  /* 0x001ab81601007387 */ /* 0x0005e40000100a00 */
[C---:B--2---:R-:W-:Y:S08]  /*3e000*/  HMMA.16816.F32 R20, R12.reuse, R16, R4 ;  /* 0x000000100c14723c */ /* 0x044ff00000001804 */
[----:B---3--:R-:W-:Y:S01]  /*3e010*/  HMMA.16816.F32 R4, R12, R18, R8 ;  /* 0x000000120c04723c */ /* 0x008fe20000001808 */
[----:B------:R-:W-:-:S10]  /*3e020*/  IMAD.MOV.U32 R0, RZ, RZ, R19 ;  /* 0x000000ffff007224 */ /* 0x000fd400078e0013 */
[----:B------:R-:W-:Y:S04]  /*3e030*/  STL.64 [R1+0x1aa0], R20 ;  /* 0x001aa01401007387 */ /* 0x000fe80000100a00 */
[----:B------:R-:W-:Y:S04]  /*3e040*/  STL.64 [R1+0x1aa8], R22 ;  /* 0x001aa81601007387 */ /* 0x000fe80000100a00 */
[----:B------:R-:W2:Y:S04]  /*3e050*/  LDL.LU.64 R16, [R1+0x1a80] ;  /* 0x001a800001107983 */ /* 0x000ea80000300a00 */
[----:B------:R0:W-:Y:S04]  /*3e060*/  STL.64 [R1+0x1a90], R4 ;  /* 0x001a900401007387 */ /* 0x0001e80000100a00 */
[----:B------:R1:W-:Y:S04]  /*3e070*/  STL.64 [R1+0x1a98], R6 ;  /* 0x001a980601007387 */ /* 0x0003e80000100a00 */
[----:B------:R-:W2:Y:S04]  /*3e080*/  LDL.LU.64 R18, [R1+0x1a88] ;  /* 0x001a880001127983 */ /* 0x000ea80000300a00 */
[----:B0-----:R-:W3:Y:S04]  /*3e090*/  LDL.LU.64 R4, [R1+0x1a60] ;  /* 0x001a600001047983 */ /* 0x001ee80000300a00 */
[----:B-1----:R-:W4:Y:S04]  /*3e0a0*/  LDL.LU.64 R6, [R1+0x1a68] ;  /* 0x001a680001067983 */ /* 0x002f280000300a00 */
[----:B----4-:R-:W-:Y:S04]  /*3e0b0*/  STL.64 [R1+0x8998], R6 ;  /* 0x0089980601007387 */ /* 0x010fe80000100a00 */
[----:B---3--:R0:W-:Y:S04]  /*3e0c0*/  STL.64 [R1+0x8990], R4 ;  /* 0x0089900401007387 */ /* 0x0081e80000100a00 */
[----:B0-----:R-:W3:Y:S04]  /*3e0d0*/  LDL.LU.64 R4, [R1+0x1a70] ;  /* 0x001a700001047983 */ /* 0x001ee80000300a00 */
[----:B------:R-:W3:Y:S04]  /*3e0e0*/  LDL.LU.64 R6, [R1+0x1a78] ;  /* 0x001a780001067983 */ /* 0x000ee80000300a00 */
[----:B------:R-:W4:Y:S04]  /*3e0f0*/  LDL.LU.64 R20, [R1+0x1a40] ;  /* 0x001a400001147983 */ /* 0x000f280000300a00 */
[----:B------:R-:W4:Y:S01]  /*3e100*/  LDL.LU.64 R22, [R1+0x1a48] ;  /* 0x001a480001167983 */ /* 0x000f220000300a00 */
[C---:B--2---:R-:W-:Y:S08]  /*3e110*/  HMMA.16816.F32 R16, R12.reuse, R24, R16 ;  /* 0x000000180c10723c */ /* 0x044ff00000001810 */
[----:B---3--:R-:W-:Y:S01]  /*3e120*/  HMMA.16816.F32 R4, R12, R26, R4 ;  /* 0x0000001a0c04723c */ /* 0x008fe20000001804 */
[----:B----4-:R-:W-:Y:S04]  /*3e130*/  STL.64 [R1+0x8978], R22 ;  /* 0x0089781601007387 */ /* 0x010fe80000100a00 */
[----:B------:R0:W-:Y:S04]  /*3e140*/  STL.64 [R1+0x8970], R20 ;  /* 0x0089701401007387 */ /* 0x0001e80000100a00 */
[----:B0-----:R-:W2:Y:S04]  /*3e150*/  LDL.LU.64 R20, [R1+0x1a50] ;  /* 0x001a500001147983 */ /* 0x001ea80000300a00 */
[----:B------:R-:W2:Y:S04]  /*3e160*/  LDL.LU.64 R22, [R1+0x1a58] ;  /* 0x001a580001167983 */ /* 0x000ea80000300a00 */
[----:B------:R-:W3:Y:S04]  /*3e170*/  LDL.LU.64 R8, [R1+0x1a30] ;  /* 0x001a300001087983 */ /* 0x000ee80000300a00 */
[----:B------:R-:W3:Y:S04]  /*3e180*/  LDL.LU.64 R10, [R1+0x1a38] ;  /* 0x001a3800010a7983 */ /* 0x000ee80000300a00 */
[----:B------:R-:W-:Y:S04]  /*3e190*/  STL [R1+0x8844], R0 ;  /* 0x0088440001007387 */ /* 0x000fe80000100800 */
[----:B------:R0:W-:Y:S04]  /*3e1a0*/  STL.64 [R1+0x1a80], R16 ;  /* 0x001a801001007387 */ /* 0x0001e80000100a00 */
[----:B------:R1:W-:Y:S04]  /*3e1b0*/  STL.64 [R1+0x1a88], R18 ;  /* 0x001a881201007387 */ /* 0x0003e80000100a00 */
[----:B0-----:R-:W4:Y:S04]  /*3e1c0*/  LDL.LU.64 R16, [R1+0x1a20] ;  /* 0x001a200001107983 */ /* 0x001f280000300a00 */
[----:B-1----:R-:W4:Y:S04]  /*3e1d0*/  LDL.LU.64 R18, [R1+0x1a28] ;  /* 0x001a280001127983 */ /* 0x002f280000300a00 */
[----:B------:R-:W2:Y:S04]  /*3e1e0*/  LDL.64 R24, [R1+0x40] ;  /* 0x0000400001187983 */ /* 0x000ea80000100a00 */
[----:B------:R-:W-:Y:S04]  /*3e1f0*/  STL.64 [R1+0x1a70], R4 ;  /* 0x001a700401007387 */ /* 0x000fe80000100a00 */
[----:B------:R0:W-:Y:S04]  /*3e200*/  STL.64 [R1+0x1a78], R6 ;  /* 0x001a780601007387 */ /* 0x0001e80000100a00 */
[----:B0-----:R-:W2:Y:S04]  /*3e210*/  LDL.LU.64 R6, [R1+0x8998] ;  /* 0x0089980001067983 */ /* 0x001ea80000300a00 */
[----:B------:R-:W2:Y:S01]  /*3e220*/  LDL.LU.64 R4, [R1+0x8990] ;  /* 0x0089900001047983 */ /* 0x000ea20000300a00 */
[----:B------:R-:W-:-:S03]  /*3e230*/  IMAD.MOV.U32 R0, RZ, RZ, R27 ;  /* 0x000000ffff007224 */ /* 0x000fc600078e001b */
[----:B------:R-:W3:Y:S04]  /*3e240*/  LDL R26, [R1+0x38] ;  /* 0x00003800011a7983 */ /* 0x000ee80000100800 */
[----:B------:R-:W3:Y:S04]  /*3e250*/  LDL R27, [R1+0x3c] ;  /* 0x00003c00011b7983 */ /* 0x000ee80000100800 */
[----:B------:R-:W-:Y:S01]  /*3e260*/  STL [R1+0x8848], R0 ;  /* 0x0088480001007387 */ /* 0x000fe20000100800 */
        /* <DEDUP_REMOVED lines=17> */
[----:B------:R-:W3:Y:S02]  /*3e380*/  LDL.LU.64 R20, [R1+0x8960] ;  /* 0x0089600001147983 */ /* 0x000ee40000300a00 */
[----:B---3--:R-:W-:-:S15]  /*3e390*/  HMMA.16816.F32 R8, R12, R20, R8 ;  /* 0x000000140c08723c */ /* 0x008fde0000001808 */
[----:B------:R-:W-:-:S04]  /*3e3a0*/  NOP ;  /* 0x0000000000007918 */ /* 0x000fc80000000000 */
[----:B------:R-:W-:Y:S04]  /*3e3b0*/  STL.64 [R1+0x1a30], R8 ;  /* 0x001a300801007387 */ /* 0x000fe80000100a00 */
[----:B------:R0:W-:Y:S04]  /*3e3c0*/  STL.64 [R1+0x1a38], R10 ;  /* 0x001a380a01007387 */ /* 0x0001e80000100a00 */
[----:B0-----:R-:W3:Y:S04]  /*3e3d0*/  LDL R10, [R1+0x8] ;  /* 0x00000800010a7983 */ /* 0x001ee80000100800 */
[----:B------:R-:W3:Y:S01]  /*3e3e0*/  LDL R11, [R1+0xc] ;  /* 0x00000c00010b7983 */ /* 0x000ee20000100800 */
[----:B------:R-:W-:-:S02]  /*3e3f0*/  IMAD.MOV.U32 R0, RZ, RZ, R7 ;  /* 0x000000ffff007224 */ /* 0x000fc400078e0007 */
[----:B------:R-:W-:Y:S02]  /*3e400*/  IMAD.MOV.U32 R6, RZ, RZ, R4 ;  /* 0x000000ffff067224 */ /* 0x000fe400078e0004 */
[----:B------:R-:W-:Y:S02]  /*3e410*/  IMAD.MOV.U32 R7, RZ, RZ, R5 ;  /* 0x000000ffff077224 */ /* 0x000fe400078e0005 */
[----:B--2---:R-:W-:Y:S02]  /*3e420*/  IMAD.MOV.U32 R4, RZ, RZ, R22 ;  /* 0x000000ffff047224 */ /* 0x004fe400078e0016 */
[----:B------:R-:W-:Y:S01]  /*3e430*/  IMAD.MOV.U32 R5, RZ, RZ, R23 ;  /* 0x000000ffff057224 */ /* 0x000fe200078e0017 */
[----:B---3--:R4:W-:Y:S02]  /*3e440*/  STL.64 [R1+0x88f8], R10 ;  /* 0x0088f80a01007387 */ /* 0x0089e40000100a00 */
[----:B----4-:R-:W-:-:S15]  /*3e450*/  HMMA.16816.F32 R8, R12, R22, R16 ;  /* 0x000000160c08723c */ /* 0x010fde0000001810 */
[----:B------:R-:W-:-:S04]  /*3e460*/  NOP ;  /* 0x0000000000007918 */ /* 0x000fc80000000000 */
[----:B------:R0:W-:Y:S04]  /*3e470*/  STL.64 [R1+0x1a20], R8 ;  /* 0x001a200801007387 */ /* 0x0001e80000100a00 */
[----:B------:R-:W-:Y:S04]  /*3e480*/  STL.64 [R1+0x1a28], R10 ;  /* 0x001a280a01007387 */ /* 0x000fe80000100a00 */
[----:B------:R-:W2:Y:S04]  /*3e490*/  LDL.LU.64 R20, [R1+0x1a00] ;  /* 0x001a000001147983 */ /* 0x000ea80000300a00 */
[----:B------:R-:W2:Y:S04]  /*3e4a0*/  LDL.LU.64 R22, [R1+0x1a08] ;  /* 0x001a080001167983 */ /* 0x000ea80000300a00 */
[----:B0-----:R-:W3:Y:S04]  /*3e4b0*/  LDL R8, [R1+0x10] ;  /* 0x0000100001087983 */ /* 0x001ee80000100800 */
[----:B------:R-:W3:Y:S04]  /*3e4c0*/  LDL R9, [R1+0x14] ;  /* 0x0000140001097983 */ /* 0x000ee80000100800 */
[----:B---3--:R0:W-:Y:S04]  /*3e4d0*/  STL.64 [R1+0x8910], R8 ;  /* 0x0089100801007387 */ /* 0x0081e80000100a00 */
[----:B0-----:R-:W3:Y:S04]  /*3e4e0*/  LDL.LU.64 R8, [R1+0x1a10] ;  /* 0x001a100001087983 */ /* 0x001ee80000300a00 */
[----:B------:R-:W3:Y:S04]  /*3e4f0*/  LDL.LU.64 R10, [R1+0x1a18] ;  /* 0x001a1800010a7983 */ /* 0x000ee80000300a00 */
[----:B------:R-:W4:Y:S04]  /*3e500*/  LDL R18, [R1+0x18] ;  /* 0x0000180001127983 */ /* 0x000f280000100800 */
[----:B------:R-:W4:Y:S04]  /*3e510*/  LDL R19, [R1+0x1c] ;  /* 0x00001c0001137983 */ /* 0x000f280000100800 */
[----:B------:R-:W2:Y:S04]  /*3e520*/  LDL R16, [R1+0x20] ;  /* 0x0000200001107983 */ /* 0x000ea80000100800 */
[----:B------:R-:W2:Y:S04]  /*3e530*/  LDL R17, [R1+0x24] ;  /* 0x0000240001117983 */ /* 0x000ea80000100800 */
[----:B----4-:R-:W-:Y:S04]  /*3e540*/  STL.64 [R1+0x8918], R18 ;  /* 0x0089181201007387 */ /* 0x010fe80000100a00 */
[----:B--2---:R-:W-:Y:S04]  /*3e550*/  STL.64 [R1+0x8930], R16 ;  /* 0x0089301001007387 */ /* 0x004fe80000100a00 */
[----:B------:R-:W-:Y:S04]  /*3e560*/  STL.64 [R1+0x8890], R6 ;  /* 0x0088900601007387 */ /* 0x000fe80000100a00 */
[----:B------:R3:W-:Y:S02]  /*3e570*/  STL.64 [R1+0x8888], R4 ;  /* 0x0088880401007387 */ /* 0x0007e40000100a00 */
[----:B---3--:R-:W-:-:S15]  /*3e580*/  HMMA.16816.F32 R4, R12, R24, R8 ;  /* 0x000000180c04723c */ /* 0x008fde0000001808 */
[----:B------:R-:W-:-:S04]  /*3e590*/  NOP ;  /* 0x0000000000007918 */ /* 0x000fc80000000000 */
[----:B------:R-:W-:Y:S04]  /*3e5a0*/  STL.64 [R1+0x1a10], R4 ;  /* 0x001a100401007387 */ /* 0x000fe80000100a00 */
[----:B------:R0:W-:Y:S04]  /*3e5b0*/  STL.64 [R1+0x1a18], R6 ;  /* 0x001a180601007387 */ /* 0x0001e80000100a00 */
[----:B------:R-:W2:Y:S04]  /*3e5c0*/  LDL R18, [R1+0x28] ;  /* 0x0000280001127983 */ /* 0x000ea80000100800 */
[----:B------:R-:W2:Y:S01]  /*3e5d0*/  LDL R19, [R1+0x2c] ;  /* 0x00002c0001137983 */ /* 0x000ea20000100800 */
[----:B0-----:R-:W-:Y:S01]  /*3e5e0*/  HMMA.16816.F32 R4, R12, R26, R20 ;  /* 0x0000001a0c04723c */ /* 0x001fe20000001814 */
[----:B------:R-:W-:-:S02]  /*3e5f0*/  IMAD.MOV.U32 R2, RZ, RZ, R24 ;  /* 0x000000ffff027224 */ /* 0x000fc400078e0018 */
[----:B------:R-:W-:Y:S01]  /*3e600*/  IMAD.MOV.U32 R3, RZ, RZ, R25 ;  /* 0x000000ffff037224 */ /* 0x000fe200078e0019 */
[----:B--2---:R-:W-:Y:S04]  /*3e610*/  STL.64 [R1+0x8948], R18 ;  /* 0x0089481201007387 */ /* 0x004fe80000100a00 */
[----:B------:R-:W2:Y:S11]  /*3e620*/  LDL R16, [R1+0x30] ;  /* 0x0000300001107983 */ /* 0x000eb60000100800 */
[----:B------:R-:W-:Y:S04]  /*3e630*/  STL.64 [R1+0x1a00], R4 ;  /* 0x001a000401007387 */ /* 0x000fe80000100a00 */
[----:B------:R-:W-:Y:S04]  /*3e640*/  STL.64 [R1+0x1a08], R6 ;  /* 0x001a080601007387 */ /* 0x000fe80000100a00 */
[----:B------:R-:W2:Y:S04]  /*3e650*/  LDL R17, [R1+0x34] ;  /* 0x0000340001117983 */ /* 0x000ea80000100800 */
[----:B------:R-:W3:Y:S04]  /*3e660*/  LDL.LU.64 R24, [R1+0x1980] ;  /* 0x0019800001187983 */ /* 0x000ee80000300a00 */
[----:B------:R-:W4:Y:S04]  /*3e670*/  LDL.LU.64 R26, [R1+0x1988] ;  /* 0x00198800011a7983 */ /* 0x000f280000300a00 */
[----:B----4-:R0:W-:Y:S04]  /*3e680*/  STL.64 [R1+0x88e0], R26 ;  /* 0x0088e01a01007387 */ /* 0x0101e80000100a00 */
[----:B0-----:R-:W4:Y:S04]  /*3e690*/  LDL R26, [R1] ;  /* 0x00000000011a7983 */ /* 0x001f280000100800 */
[----:B------:R-:W4:Y:S04]  /*3e6a0*/  LDL R27, [R1+0x4] ;  /* 0x00000400011b7983 */ /* 0x000f280000100800 */
        /* <DEDUP_REMOVED lines=14> */
[----:B------:R-:W2:Y:S04]  /*3e790*/  LDL.LU.64 R4, [R1+0x19a0] ;  /* 0x0019a00001047983 */ /* 0x000ea80000300a00 */
[----:B------:R-:W2:Y:S04]  /*3e7a0*/  LDL.LU.64 R6, [R1+0x19a8] ;  /* 0x0019a80001067983 */ /* 0x000ea80000300a00 */
[----:B--2---:R-:W-:Y:S04]  /*3e7b0*/  STL.64 [R1+0x8908], R6 ;  /* 0x0089080601007387 */ /* 0x004fe80000100a00 */
[----:B------:R0:W-:Y:S04]  /*3e7c0*/  STL.64 [R1+0x8900], R4 ;  /* 0x0089000401007387 */ /* 0x0001e80000100a00 */
[----:B0-----:R-:W2:Y:S04]  /*3e7d0*/  LDL.LU.64 R4, [R1+0x19b0] ;  /* 0x0019b00001047983 */ /* 0x001ea80000300a00 */
[----:B------:R-:W2:Y:S04]  /*3e7e0*/  LDL.LU.64 R6, [R1+0x19b8] ;  /* 0x0019b80001067983 */ /* 0x000ea80000300a00 */
[----:B---3--:R-:W-:Y:S04]  /*3e7f0*/  STL.64 [R1+0x88d8], R24 ;  /* 0x0088d81801007387 */ /* 0x008fe80000100a00 */
[----:B------:R-:W3:Y:S04]  /*3e800*/  LDL.LU.64 R20, [R1+0x1960] ;  /* 0x0019600001147983 */ /* 0x000ee80000300a00 */
[----:B------:R-:W2:Y:S01]  /*3e810*/  LDL.LU.64 R22, [R1+0x1968] ;  /* 0x0019680001167983 */ /* 0x000ea20000300a00 */
[C---:B------:R-:W-:Y:S03]  /*3e820*/  HMMA.16816.F32 R16, R12.reuse, R16, R8 ;  /* 0x000000100c10723c */ /* 0x040fe60000001808 */
[----:B--2---:R-:W-:Y:S04]  /*3e830*/  STL.64 [R1+0x88c0], R22 ;  /* 0x0088c01601007387 */ /* 0x004fe80000100a00 */
[----:B---3--:R0:W-:Y:S04]  /*3e840*/  STL.64 [R1+0x88b8], R20 ;  /* 0x0088b81401007387 */ /* 0x0081e80000100a00 */
[----:B0-----:R-:W2:Y:S04]  /*3e850*/  LDL.LU.64 R20, [R1+0x1970] ;  /* 0x0019700001147983 */ /* 0x001ea80000300a00 */
[----:B------:R-:W3:Y:S04]  /*3e860*/  LDL.LU.64 R22, [R1+0x1978] ;  /* 0x0019780001167983 */ /* 0x000ee80000300a00 */
[----:B---3--:R-:W-:Y:S04]  /*3e870*/  STL.64 [R1+0x88f0], R22 ;  /* 0x0088f01601007387 */ /* 0x008fe80000100a00 */
[----:B--2---:R0:W-:Y:S04]  /*3e880*/  STL.64 [R1+0x88e8], R20 ;  /* 0x0088e81401007387 */ /* 0x0041e80000100a00 */
[----:B0-----:R-:W4:Y:S04]  /*3e890*/  LDL.LU.64 R20, [R1+0x1990] ;  /* 0x0019900001147983 */ /* 0x001f280000300a00 */
[----:B------:R-:W4:Y:S04]  /*3e8a0*/  LDL.LU.64 R22, [R1+0x1998] ;  /* 0x0019980001167983 */ /* 0x000f280000300a00 */
        /* <DEDUP_REMOVED lines=27> */
[----:B------:R-:W-:Y:S04]  /*3ea60*/  STL.64 [R1+0x19b0], R8 ;  /* 0x0019b00801007387 */ /* 0x000fe80000100a00 */
[----:B------:R0:W-:Y:S04]  /*3ea70*/  STL.64 [R1+0x19b8], R10 ;  /* 0x0019b80a01007387 */ /* 0x0001e80000100a00 */
[----:B0-----:R-:W2:Y:S01]  /*3ea80*/  LDL.LU.64 R10, [R1+0x88f8] ;  /* 0x0088f800010a7983 */ /* 0x001ea20000300a00 */
[C---:B----4-:R-:W-:Y:S08]  /*3ea90*/  HMMA.16816.F32 R24, R12.reuse, R26, R20 ;  /* 0x0000001a0c18723c */ /* 0x050ff00000001814 */
[----:B--2---:R-:W-:Y:S01]  /*3eaa0*/  HMMA.16816.F32 R8, R12, R10, R4 ;  /* 0x0000000a0c08723c */ /* 0x004fe20000001804 */
        /* <DEDUP_REMOVED lines=33> */
[----:B0-----:R-:W2:Y:S04]  /*3ecc0*/  LDL.LU.64 R24, [R1+0x1950] ;  /* 0x0019500001187983 */ /* 0x001ea80000300a00 */
[----:B------:R-:W2:Y:S01]  /*3ecd0*/  LDL.LU.64 R26, [R1+0x1958] ;  /* 0x00195800011a7983 */ /* 0x000ea20000300a00 */
[C---:B---3--:R-:W-:Y:S08]  /*3ece0*/  HMMA.16816.F32 R16, R12.reuse, R20, R16 ;  /* 0x000000140c10723c */ /* 0x048ff00000001810 */
[----:B--2---:R-:W-:-:S15]  /*3ecf0*/  HMMA.16816.F32 R24, R12, R22, R24 ;  /* 0x000000160c18723c */ /* 0x004fde0000001818 */
[----:B------:R-:W-:-:S04]  /*3ed00*/  NOP ;  /* 0x0000000000007918 */ /* 0x000fc80000000000 */
[----:B------:R0:W-:Y:S04]  /*3ed10*/  STL.64 [R1+0x1950], R24 ;  /* 0x0019501801007387 */ /* 0x0001e80000100a00 */
[----:B------:R1:W-:Y:S04]  /*3ed20*/  STL.64 [R1+0x1958], R26 ;  /* 0x0019581a01007387 */ /* 0x0003e80000100a00 */
[----:B0-----:R-:W2:Y:S04]  /*3ed30*/  LDL.LU.64 R24, [R1+0x1900] ;  /* 0x0019000001187983 */ /* 0x001ea80000300a00 */
[----:B-1----:R-:W2:Y:S04]  /*3ed40*/  LDL.LU.64 R26, [R1+0x1908] ;  /* 0x00190800011a7983 */ /* 0x002ea80000300a00 */
[----:B------:R-:W-:Y:S04]  /*3ed50*/  STL.64 [R1+0x1940], R16 ;  /* 0x0019401001007387 */ /* 0x000fe80000100a00 */
[----:B------:R0:W-:Y:S04]  /*3ed60*/  STL.64 [R1+0x1948], R18 ;  /* 0x0019481201007387 */ /* 0x0001e80000100a00 */
[----:B0-----:R-:W3:Y:S04]  /*3ed70*/  LDL.LU.64 R18, [R1+0x88a0] ;  /* 0x0088a00001127983 */ /* 0x001ee80000300a00 */
[----:B------:R-:W4:Y:S04]  /*3ed80*/  LDL.LU.64 R16, [R1+0x8898] ;  /* 0x0088980001107983 */ /* 0x000f280000300a00 */
[----:B------:R-:W-:Y:S04]  /*3ed90*/  STL.64 [R1+0x86b0], R22 ;  /* 0x0086b01601007387 */ /* 0x000fe80000100a00 */
[----:B------:R0:W-:Y:S04]  /*3eda0*/  STL.64 [R1+0x86a8], R20 ;  /* 0x0086a81401007387 */ /* 0x0001e80000100a00 */
[----:B0-----:R-:W2:Y:S04]  /*3edb0*/  LDL.LU.64 R20, [R1+0x1910] ;  /* 0x0019100001147983 */ /* 0x001ea80000300a00 */
[----:B------:R-:W2:Y:S01]  /*3edc0*/  LDL.LU.64 R22, [R1+0x1918] ;  /* 0x0019180001167983 */ /* 0x000ea20000300a00 */
[C---:B---3--:R-:W-:Y:S08]  /*3edd0*/  HMMA.16816.F32 R4, R12.reuse, R18, R4 ;  /* 0x000000120c04723c */ /* 0x048ff00000001804 */
[C---:B----4-:R-:W-:Y:S11]  /*3ede0*/  HMMA.16816.F32 R8, R12.reuse, R16, R8 ;  /* 0x000000100c08723c */ /* 0x050ff60000001808 */
[----:B------:R-:W-:Y:S04]  /*3edf0*/  STL.64 [R1+0x1930], R4 ;  /* 0x0019300401007387 */ /* 0x000fe80000100a00 */
[----:B------:R0:W-:Y:S04]  /*3ee00*/  STL.64 [R1+0x1938], R6 ;  /* 0x0019380601007387 */ /* 0x0001e80000100a00 */
[----:B0-----:R-:W3:Y:S04]  /*3ee10*/  LDL.LU.64 R6, [R1+0x8890] ;  /* 0x0088900001067983 */ /* 0x001ee80000300a00 */
[----:B------:R-:W4:Y:S04]  /*3ee20*/  LDL.LU.64 R4, [R1+0x8888] ;  /* 0x0088880001047983 */ /* 0x000f280000300a00 */
[----:B------:R-:W-:Y:S04]  /*3ee30*/  STL.64 [R1+0x1920], R8 ;  /* 0x0019200801007387 */ /* 0x000fe80000100a00 */
[----:B------:R0:W-:Y:S04]  /*3ee40*/  STL.64 [R1+0x1928], R10 ;  /* 0x0019280a01007387 */ /* 0x0001e80000100a00 */
[----:B0-----:R-:W2:Y:S04]  /*3ee50*/  LDL.LU.64 R10, [R1+0x8880] ;  /* 0x00888000010a7983 */ /* 0x001ea80000300a00 */
[----:B------:R-:W3:Y:S04]  /*3ee60*/  LDL.LU.64 R8, [R1+0x8878] ;  /* 0x0088780001087983 */ /* 0x000ee80000300a00 */
[----:B------:R-:W-:Y:S04]  /*3ee70*/  STL.64 [R1+0x86d8], R18 ;  /* 0x0086d81201007387 */ /* 0x000fe80000100a00 */
[----:B------:R0:W-:Y:S04]  /*3ee80*/  STL.64 [R1+0x86d0], R16 ;  /* 0x0086d01001007387 */ /* 0x0001e80000100a00 */
[----:B0-----:R-:W3:Y:S04]  /*3ee90*/  LDL.LU R16, [R1+0x22c4] ;  /* 0x0022c40001107983 */ /* 0x001ee80000300800 */
[----:B------:R-:W3:Y:S01]  /*3eea0*/  LDL.LU R17, [R1+0x22c0] ;  /* 0x0022c00001117983 */ /* 0x000ee20000300800 */
[----:B--2---:R-:W-:-:S15]  /*3eeb0*/  HMMA.16816.F32 R20, R12, R10, R20 ;  /* 0x0000000a0c14723c */ /* 0x004fde0000001814 */
[----:B------:R-:W-:-:S04]  /*3eec0*/  NOP ;  /* 0x0000000000007918 */ /* 0x000fc80000000000 */
[----:B------:R-:W-:Y:S04]  /*3eed0*/  STL.64 [R1+0x1910], R20 ;  /* 0x0019101401007387 */ /* 0x000fe80000100a00 */
[----:B------:R3:W-:Y:S04]  /*3eee0*/  STL.64 [R1+0x1918], R22 ;  /* 0x0019181601007387 */ /* 0x0007e80000100a00 */
[----:B------:R-:W2:Y:S04]  /*3eef0*/  LDL.LU R18, [R1+0x22cc] ;  /* 0x0022cc0001127983 */ /* 0x000ea80000300800 */
[----:B------:R-:W2:Y:S01]  /*3ef00*/  LDL.LU R19, [R1+0x22c8] ;  /* 0x0022c80001137983 */ /* 0x000ea20000300800 */
[----:B---3--:R-:W-:Y:S01]  /*3ef10*/  HMMA.16816.F32 R20, R12, R8, R24 ;  /* 0x000000080c14723c */ /* 0x008fe20000001818 */
[----:B------:R-:W-:-:S02]  /*3ef20*/  IMAD.MOV.U32 R24, RZ, RZ, R2 ;  /* 0x000000ffff187224 */ /* 0x000fc400078e0002 */
[----:B------:R-:W-:Y:S01]  /*3ef30*/  IMAD.MOV.U32 R25, RZ, RZ, R3 ;  /* 0x000000ffff197224 */ /* 0x000fe200078e0003 */
[----:B--2---:R-:W-:Y:S04]  /*3ef40*/  STL.64 [R1+0x8858], R18 ;  /* 0x0088581201007387 */ /* 0x004fe80000100a00 */
[----:B------:R0:W-:Y:S04]  /*3ef50*/  STL.64 [R1+0x8850], R16 ;  /* 0x0088501001007387 */ /* 0x0001e80000100a00 */
[----:B------:R-:W2:Y:S04]  /*3ef60*/  LDL.LU R28, [R1+0x22d4] ;  /* 0x0022d400011c7983 */ /* 0x000ea80000300800 */
[----:B------:R-:W2:Y:S04]  /*3ef70*/  LDL.LU R29, [R1+0x22d0] ;  /* 0x0022d000011d7983 */ /* 0x000ea80000300800 */
[----:B0-----:R-:W3:Y:S04]  /*3ef80*/  LDL.LU.64 R16, [R1+0x18f0] ;  /* 0x0018f00001107983 */ /* 0x001ee80000300a00 */
[----:B------:R-:W3:Y:S04]  /*3ef90*/  LDL.LU.64 R18, [R1+0x18f8] ;  /* 0x0018f80001127983 */ /* 0x000ee80000300a00 */
[----:B------:R-:W-:Y:S04]  /*3efa0*/  STL.64 [R1+0x1900], R20 ;  /* 0x0019001401007387 */ /* 0x000fe80000100a00 */
[----:B------:R4:W-:Y:S04]  /*3efb0*/  STL.64 [R1+0x1908], R22 ;  /* 0x0019081601007387 */ /* 0x0009e80000100a00 */
[----:B------:R-:W2:Y:S04]  /*3efc0*/  LDL.LU R2, [R1+0x8874] ;  /* 0x0088740001027983 */ /* 0x000ea80000300800 */
[----:B------:R-:W2:Y:S01]  /*3efd0*/  LDL.LU R3, [R1+0x8870] ;  /* 0x0088700001037983 */ /* 0x000ea20000300800 */
[----:B----4-:R-:W-:-:S02]  /*3efe0*/  IMAD.MOV.U32 R22, RZ, RZ, R4 ;  /* 0x000000ffff167224 */ /* 0x010fc400078e0004 */
[----:B------:R-:W-:Y:S01]  /*3eff0*/  IMAD.MOV.U32 R23, RZ, RZ, R5 ;  /* 0x000000ffff177224 */ /* 0x000fe200078e0005 */
[----:B------:R-:W4:Y:S04]  /*3f000*/  LDL.LU R4, [R1+0x886c] ;  /* 0x00886c0001047983 */ /* 0x000f280000300800 */
[----:B------:R-:W4:Y:S04]  /*3f010*/  LDL.LU R5, [R1+0x8868] ;  /* 0x0088680001057983 */ /* 0x000f280000300800 */
[----:B------:R-:W2:Y:S04]  /*3f020*/  LDL.64 R20, [R1+0x50] ;  /* 0x0000500001147983 */ /* 0x000ea80000100a00 */
[----:B------:R0:W-:Y:S02]  /*3f030*/  STL.64 [R1+0x8780], R22 ;  /* 0x0087801601007387 */ /* 0x0001e40000100a00 */
[----:B0-----:R-:W-:-:S02]  /*3f040*/  IMAD.MOV.U32 R22, RZ, RZ, R6 ;  /* 0x000000ffff167224 */ /* 0x001fc400078e0006 */
[----:B------:R-:W-:Y:S01]  /*3f050*/  IMAD.MOV.U32 R23, RZ, RZ, R7 ;  /* 0x000000ffff177224 */ /* 0x000fe200078e0007 */
[----:B------:R-:W3:Y:S04]  /*3f060*/  LDL.LU R6, [R1+0x8864] ;  /* 0x0088640001067983 */ /* 0x000ee80000300800 */
[----:B------:R-:W3:Y:S04]  /*3f070*/  LDL.LU R7, [R1+0x8860] ;  /* 0x0088600001077983 */ /* 0x000ee80000300800 */
[----:B--2---:R-:W-:Y:S04]  /*3f080*/  STL.64 [R1+0x8778], R20 ;  /* 0x0087781401007387 */ /* 0x004fe80000100a00 */
[----:B------:R0:W-:Y:S04]  /*3f090*/  STL.64 [R1+0x8798], R22 ;  /* 0x0087981601007387 */ /* 0x0001e80000100a00 */
[----:B0-----:R-:W2:Y:S04]  /*3f0a0*/  LDL.LU R22, [R1+0x22bc] ;  /* 0x0022bc0001167983 */ /* 0x001ea80000300800 */
[----:B------:R-:W2:Y:S04]  /*3f0b0*/  LDL.LU R23, [R1+0x22b8] ;  /* 0x0022b80001177983 */ /* 0x000ea80000300800 */
[----:B------:R-:W2:Y:S01]  /*3f0c0*/  LDL.64 R26, [R1+0x38] ;  /* 0x00003800011a7983 */ /* 0x000ea20000100a00 */
[C---:B---3--:R-:W-:Y:S03]  /*3f0d0*/  HMMA.16816.F32 R16, R12.reuse, R6, R16 ;  /* 0x000000060c10723c */ /* 0x048fe60000001810 */
[----:B--2---:R-:W-:Y:S04]  /*3f0e0*/  STL.64 [R1+0x8770], R26 ;  /* 0x0087701a01007387 */ /* 0x004fe80000100a00 */
[----:B------:R0:W-:Y:S04]  /*3f0f0*/  STL.64 [R1+0x8768], R24 ;  /* 0x0087681801007387 */ /* 0x0001e80000100a00 */
[----:B0-----:R-:W2:Y:S04]  /*3f100*/  LDL.LU.64 R24, [R1+0x910] ;  /* 0x0009100001187983 */ /* 0x001ea80000300a00 */
[----:B------:R-:W2:Y:S04]  /*3f110*/  LDL.LU.64 R26, [R1+0x918] ;  /* 0x00091800011a7983 */ /* 0x000ea80000300a00 */
[----:B------:R-:W-:Y:S04]  /*3f120*/  STL.64 [R1+0x8690], R10 ;  /* 0x0086900a01007387 */ /* 0x000fe80000100a00 */
[----:B------:R0:W-:Y:S04]  /*3f130*/  STL.64 [R1+0x8688], R8 ;  /* 0x0086880801007387 */ /* 0x0001e80000100a00 */
[----:B0-----:R-:W4:Y:S04]  /*3f140*/  LDL.LU.64 R8, [R1+0x18e0] ;  /* 0x0018e00001087983 */ /* 0x001f280000300a00 */
[----:B------:R-:W4:Y:S04]  /*3f150*/  LDL.LU.64 R10, [R1+0x18e8] ;  /* 0x0018e800010a7983 */ /* 0x000f280000300a00 */
[----:B------:R-:W-:Y:S04]  /*3f160*/  STL.64 [R1+0x18f0], R16 ;  /* 0x0018f01001007387 */ /* 0x000fe80000100a00 */
[----:B------:R0:W-:Y:S04]  /*3f170*/  STL.64 [R1+0x18f8], R18 ;  /* 0x0018f81201007387 */ /* 0x0001e80000100a00 */
[----:B0-----:R-:W3:Y:S04]  /*3f180*/  LDL.LU.64 R18, [R1+0x8858] ;  /* 0x0088580001127983 */ /* 0x001ee80000300a00 */
[----:B------:R-:W2:Y:S04]  /*3f190*/  LDL.LU.64 R16, [R1+0x8850] ;  /* 0x0088500001107983 */ /* 0x000ea80000300a00 */
[----:B------:R-:W2:Y:S01]  /*3f1a0*/  LDL R20, [R1+0x60] ;  /* 0x0000600001147983 */ /* 0x000ea20000100800 */
[----:B------:R-:W-:Y:S01]  /*3f1b0*/  IMAD.MOV.U32 R21, RZ, RZ, R0 ;  /* 0x000000ffff157224 */ /* 0x000fe200078e0000 */
[----:B----4-:R-:W-:-:S15]  /*3f1c0*/  HMMA.16816.F32 R8, R12, R4, R8 ;  /* 0x000000040c08723c */ /* 0x010fde0000001808 */
[----:B------:R-:W-:-:S04]  /*3f1d0*/  NOP ;  /* 0x0000000000007918 */ /* 0x000fc80000000000 */
[----:B------:R-:W-:Y:S04]  /*3f1e0*/  STL.64 [R1+0x18e0], R8 ;  /* 0x0018e00801007387 */ /* 0x000fe80000100a00 */
[----:B------:R-:W-:Y:S04]  /*3f1f0*/  STL.64 [R1+0x18e8], R10 ;  /* 0x0018e80a01007387 */ /* 0x000fe80000100a00 */
[----:B------:R-:W4:Y:S04]  /*3f200*/  LDL.LU R0, [R1+0x8848] ;  /* 0x0088480001007983 */ /* 0x000f280000300800 */
[----:B--2---:R-:W-:Y:S04]  /*3f210*/  STL.64 [R1+0x87b0], R20 ;  /* 0x0087b01401007387 */ /* 0x004fe80000100a00 */
[----:B------:R-:W-:Y:S04]  /*3f220*/  STL.64 [R1+0x8670], R6 ;  /* 0x0086700601007387 */ /* 0x000fe80000100a00 */
[----:B------:R0:W-:Y:S02]  /*3f230*/  STL.64 [R1+0x8668], R4 ;  /* 0x0086680401007387 */ /* 0x0001e40000100a00 */
[----:B0-----:R-:W-:Y:S01]  /*3f240*/  HMMA.16816.F32 R4, R12, R2, R24 ;  /* 0x000000020c04723c */ /* 0x001fe20000001818 */
[----:B------:R-:W-:-:S02]  /*3f250*/  IMAD R12, R23, 0x100, R22 ;  /* 0x00000100170c7824 */ /* 0x000fc400078e0216 */
[----:B------:R-:W2:-:S15]  /*3f260*/  LDL R22, [R1+0x68] ;  /* 0x0000680001167983 */ /* 0x000e9e0000100800 */
[----:B------:R-:W-:Y:S01]  /*3f270*/  NOP ;  /* 0x0000000000007918 */ /* 0x000fe20000000000 */
[----:B------:R-:W-:Y:S04]  /*3f280*/  STL.64 [R1+0x910], R4 ;  /* 0x0009100401007387 */ /* 0x000fe80000100a00 */
[----:B------:R-:W-:Y:S04]  /*3f290*/  STL.64 [R1+0x918], R6 ;  /* 0x0009180601007387 */ /* 0x000fe80000100a00 */
[----:B------:R-:W2:Y:S01]  /*3f2a0*/  LDL R23, [R1+0x6c] ;  /* 0x00006c0001177983 */ /* 0x000ea20000100800 */
[----:B------:R-:W-:-:S03]  /*3f2b0*/  IMAD R15, R29, 0x100, R28 ;  /* 0x000001001d0f7824 */ /* 0x000fc600078e021c */
[----:B--2---:R-:W-:Y:S04]  /*3f2c0*/  STL.64 [R1+0x87c8], R22 ;  /* 0x0087c81601007387 */ /* 0x004fe80000100a00 */
[----:B------:R-:W2:Y:S01]  /*3f2d0*/  LDL R20, [R1+0x70] ;  /* 0x0000700001147983 */ /* 0x000ea20000100800 */
[----:B----4-:R-:W-:-:S03]  /*3f2e0*/  IMAD.MOV.U32 R21, RZ, RZ, R0 ;  /* 0x000000ffff157224 */ /* 0x010fc600078e0000 */
[----:B------:R-:W4:Y:S04]  /*3f2f0*/  LDL.LU R0, [R1+0x8844] ;  /* 0x0088440001007983 */ /* 0x000f280000300800 */
[----:B------:R-:W3:Y:S04]  /*3f300*/  LDL R28, [R1+0x78] ;  /* 0x00007800011c7983 */ /* 0x000ee80000100800 */
[----:B------:R-:W3:Y:S04]  /*3f310*/  LDL R29, [R1+0x7c] ;  /* 0x00007c00011d7983 */ /* 0x000ee80000100800 */
[----:B--2---:R0:W-:Y:S04]  /*3f320*/  STL.64 [R1+0x87e0], R20 ;  /* 0x0087e01401007387 */ /* 0x0041e80000100a00 */
[----:B0-----:R-:W2:Y:S04]  /*3f330*/  LDL.LU.64 R20, [R1+0x1890] ;  /* 0x0018900001147983 */ /* 0x001ea80000300a00 */
[----:B------:R-:W2:Y:S04]  /*3f340*/  LDL.LU.64 R22, [R1+0x1898] ;  /* 0x0018980001167983 */ /* 0x000ea80000300a00 */
[----:B--2---:R0:W-:Y:S04]  /*3f350*/  STL.64 [R1+0x87f0], R22 ;  /* 0x0087f01601007387 */ /* 0x0041e80000100a00 */
[----:B0-----:R-:W2:Y:S01]  /*3f360*/  LDL R22, [R1+0x80] ;  /* 0x0000800001167983 */ /* 0x001ea20000100800 */
[----:B----4-:R-:W-:-:S03]  /*3f370*/  IMAD.MOV.U32 R23, RZ, RZ, R0 ;  /* 0x000000ffff177224 */ /* 0x010fc600078e0000 */
[----:B------:R-:W4:Y:S04]  /*3f380*/  LDL.LU R0, [R1+0x8840] ;  /* 0x0088400001007983 */ /* 0x000f280000300800 */
[----:B------:R0:W-:Y:S04]  /*3f390*/  STL.64 [R1+0x87e8], R20 ;  /* 0x0087e81401007387 */ /* 0x0001e80000100a00 */
[----:B0-----:R-:W3:Y:S04]  /*3f3a0*/  LDL R20, [R1+0x88] ;  /* 0x0000880001147983 */ /* 0x001ee80000100800 */
[----:B------:R-:W3:Y:S04]  /*3f3b0*/  LDL R21, [R1+0x8c] ;  /* 0x00008c0001157983 */ /* 0x000ee80000100800 */
[----:B--2---:R0:W-:Y:S04]  /*3f3c0*/  STL.64 [R1+0x8808], R22 ;  /* 0x0088081601007387 */ /* 0x0041e80000100a00 */
[----:B------:R-:W2:Y:S04]  /*3f3d0*/  LDL R10, [R1+0x98] ;  /* 0x00009800010a7983 */ /* 0x000ea80000100800 */
[----:B0-----:R-:W2:Y:S04]  /*3f3e0*/  LDL R22, [R1+0x90] ;  /* 0x0000900001167983 */ /* 0x001ea80000100800 */
[----:B------:R-:W2:Y:S04]  /*3f3f0*/  LDL R23, [R1+0x94] ;  /* 0x0000940001177983 */ /* 0x000ea80000100800 */
[----:B---3--:R0:W-:Y:S04]  /*3f400*/  STL.64 [R1+0x8820], R20 ;  /* 0x0088201401007387 */ /* 0x0081e80000100a00 */
[----:B--2---:R1:W-:Y:S04]  /*3f410*/  STL.64 [R1+0x8838], R22 ;  /* 0x0088381601007387 */ /* 0x0043e80000100a00 */
[----:B0-----:R-:W2:Y:S04]  /*3f420*/  LDL.LU.64 R20, [R1+0x18d0] ;  /* 0x0018d00001147983 */ /* 0x001ea80000300a00 */
[----:B-1----:R-:W2:Y:S04]  /*3f430*/  LDL.LU.64 R22, [R1+0x18d8] ;  /* 0x0018d80001167983 */ /* 0x002ea80000300a00 */
        /* <DEDUP_REMOVED lines=22> */
[----:B------:R-:W-:-:S02]  /*3f5a0*/  IMAD R13, R17, 0x100, R16 ;  /* 0x00000100110d7824 */ /* 0x000fc400078e0210 */
[----:B------:R-:W-:Y:S01]  /*3f5b0*/  IMAD R14, R19, 0x100, R18 ;  /* 0x00000100130e7824 */ /* 0x000fe200078e0212 */
[----:B---3--:R-:W-:Y:S04]  /*3f5c0*/  STL.64 [R1+0x8818], R26 ;  /* 0x0088181a01007387 */ /* 0x008fe80000100a00 */
[----:B--2---:R0:W-:Y:S04]  /*3f5d0*/  STL.64 [R1+0x8810], R24 ;  /* 0x0088101801007387 */ /* 0x0041e80000100a00 */
[----:B0-----:R-:W2:Y:S04]  /*3f5e0*/  LDL.LU.64 R24, [R1+0x18b0] ;  /* 0x0018b00001187983 */ /* 0x001ea80000300a00 */
[----:B------:R-:W3:Y:S01]  /*3f5f0*/  LDL.LU.64 R26, [R1+0x18b8] ;  /* 0x0018b800011a7983 */ /* 0x000ee20000300a00 */
[----:B----4-:R-:W-:Y:S01]  /*3f600*/  IMAD.MOV.U32 R11, RZ, RZ, R0 ;  /* 0x000000ffff0b7224 */ /* 0x010fe200078e0000 */
[----:B------:R-:W-:-:S02]  /*3f610*/  F2FP.F16.E4M3.UNPACK_B R12, R12 ;  /* 0x0000000cff0c723e */ /* 0x000fc400020006ff */
[----:B------:R-:W-:Y:S02]  /*3f620*/  F2FP.F16.E4M3.UNPACK_B R13, R13 ;  /* 0x0000000dff0d723e */ /* 0x000fe400020006ff */
[----:B------:R-:W-:Y:S02]  /*3f630*/  F2FP.F16.E4M3.UNPACK_B R14, R14 ;  /* 0x0000000eff0e723e */ /* 0x000fe400020006ff */
[----:B------:R-:W-:-:S07]  /*3f640*/  F2FP.F16.E4M3.UNPACK_B R15, R15 ;  /* 0x0000000fff0f723e */ /* 0x000fce00020006ff */
[C---:B------:R-:W-:Y:S01]  /*3f650*/  HMMA.16816.F32 R8, R12.reuse, R10, R20 ;  /* 0x0000000a0c08723c */ /* 0x040fe20000001814 */
        /* <DEDUP_REMOVED lines=8> */
[----:B------:R-:W2:Y:S04]  /*3f6e0*/  LDL.LU.64 R22, [R1+0x8838] ;  /* 0x0088380001167983 */ /* 0x000ea80000300a00 */
        /* <DEDUP_REMOVED lines=25> */
[----:B------:R0:W-:Y:S04]  /*3f880*/  STL.64 [R1+0x1890], R20 ;  /* 0x0018901401007387 */ /* 0x0001e80000100a00 */
[----:B------:R1:W-:Y:S04]  /*3f890*/  STL.64 [R1+0x1898], R22 ;  /* 0x0018981601007387 */ /* 0x0003e80000100a00 */
[----:B0-----:R-:W1:Y:S04]  /*3f8a0*/  LDL.LU.64 R20, [R1+0x87e0] ;  /* 0x0087e00001147983 */ /* 0x001e680000300a00 */
[----:B------:R-:W2:Y:S01]  /*3f8b0*/  LDL.64 R28, [R1] ;  /* 0x00000000011c7983 */ /* 0x000ea20000100a00 */
[----:B-1----:R-:W-:Y:S03]  /*3f8c0*/  HMMA.16816.F32 R20, R12, R20, R24 ;  /* 0x000000140c14723c */ /* 0x002fe60000001818 */
        /* <DEDUP_REMOVED lines=30> */
[----:B------:R-:W-:-:S02]  /*3fab0*/  IMAD.MOV.U32 R0, RZ, RZ, R21 ;  /* 0x000000ffff007224 */ /* 0x000fc400078e0015 */
[C---:B---3--:R-:W-:Y:S03]  /*3fac0*/  HMMA.16816.F32 R20, R12.reuse, R22, R16 ;  /* 0x000000160c14723c */ /* 0x048fe60000001810 */
[----:B------:R-:W-:Y:S05]  /*3fad0*/  STL [R1+0x85e8], R0 ;  /* 0x0085e80001007387 */ /* 0x000fea0000100800 */
[C---:B----4-:R-:W-:Y:S01]  /*3fae0*/  HMMA.16816.F32 R16, R12.reuse, R24, R4 ;  /* 0x000000180c10723c */ /* 0x050fe20000001804 */
[----:B------:R-:W3:Y:S07]  /*3faf0*/  LDL.64 R6, [R1+0x18] ;  /* 0x0000180001067983 */ /* 0x000eee0000100a00 */
[----:B--2---:R-:W-:Y:S03]  /*3fb00*/  HMMA.16816.F32 R8, R12, R26, R8 ;  /* 0x0000001a0c08723c */ /* 0x004fe60000001808 */
[----:B------:R-:W-:Y:S04]  /*3fb10*/  STL.64 [R1+0x1830], R20 ;  /* 0x0018301401007387 */ /* 0x000fe80000100a00 */
[----:B------:R-:W-:Y:S04]  /*3fb20*/  STL.64 [R1+0x1838], R22 ;  /* 0x0018381601007387 */ /* 0x000fe80000100a00 */
[----:B---3--:R0:W-:Y:S04]  /*3fb30*/  STL.64 [R1+0x8720], R6 ;  /* 0x0087200601007387 */ /* 0x0081e80000100a00 */
[----:B------:R1:W-:Y:S04]  /*3fb40*/  STL.64 [R1+0x1820], R16 ;  /* 0x0018201001007387 */ /* 0x0003e80000100a00 */
[----:B------:R2:W-:Y:S04]  /*3fb50*/  STL.64 [R1+0x1828], R18 ;  /* 0x0018281201007387 */ /* 0x0005e80000100a00 */
[----:B------:R-:W3:Y:S04]  /*3fb60*/  LDL R4, [R1+0x20] ;  /* 0x0000200001047983 */ /* 0x000ee80000100800 */
[----:B------:R-:W-:Y:S04]  /*3fb70*/  STL.64 [R1+0x1810], R8 ;  /* 0x0018100801007387 */ /* 0x000fe80000100a00 */
[----:B------:R-:W-:Y:S04]  /*3fb80*/  STL.64 [R1+0x1818], R10 ;  /* 0x0018180a01007387 */ /* 0x000fe80000100a00 */
[----:B------:R-:W3:Y:S04]  /*3fb90*/  LDL R5, [R1+0x24] ;  /* 0x0000240001057983 */ /* 0x000ee80000100800 */
[----:B0-----:R-:W4:Y:S04]  /*3fba0*/  LDL.64 R6, [R1+0x28] ;  /* 0x0000280001067983 */ /* 0x001f280000100a00 */
[----:B----4-:R0:W-:Y:S04]  /*3fbb0*/  STL.64 [R1+0x8750], R6 ;  /* 0x0087500601007387 */ /* 0x0101e80000100a00 */
[----:B---3--:R-:W-:Y:S04]  /*3fbc0*/  STL.64 [R1+0x8748], R4 ;  /* 0x0087480401007387 */ /* 0x008fe80000100a00 */
[----:B-1----:R-:W3:Y:S04]  /*3fbd0*/  LDL.LU.64 R16, [R1+0x17a0] ;  /* 0x0017a00001107983 */ /* 0x002ee80000300a00 */
[----:B--2---:R-:W2:Y:S04]  /*3fbe0*/  LDL.LU.64 R18, [R1+0x17a8] ;  /* 0x0017a80001127983 */ /* 0x004ea80000300a00 */
[----:B--2---:R1:W-:Y:S04]  /*3fbf0*/  STL.64 [R1+0x86e8], R18 ;  /* 0x0086e81201007387 */ /* 0x0043e80000100a00 */
[----:B0-----:R-:W2:Y:S04]  /*3fc00*/  LDL R6, [R1+0x30] ;  /* 0x0000300001067983 */ /* 0x001ea80000100800 */
[----:B------:R-:W2:Y:S04]  /*3fc10*/  LDL R7, [R1+0x34] ;  /* 0x0000340001077983 */ /* 0x000ea80000100800 */
[----:B-1----:R-:W4:Y:S04]  /*3fc20*/  LDL R18, [R1+0x8] ;  /* 0x0000080001127983 */ /* 0x002f280000100800 */
[----:B------:R-:W4:Y:S04]  /*3fc30*/  LDL R19, [R1+0xc] ;  /* 0x00000c0001137983 */ /* 0x000f280000100800 */
[----:B---3--:R0:W-:Y:S04]  /*3fc40*/  STL.64 [R1+0x86e0], R16 ;  /* 0x0086e01001007387 */ /* 0x0081e80000100a00 */
[----:B0-----:R-:W3:Y:S04]  /*3fc50*/  LDL R16, [R1+0x10] ;  /* 0x0000100001107983 */ /* 0x001ee80000100800 */
[----:B------:R-:W3:Y:S04]  /*3fc60*/  LDL R17, [R1+0x14] ;  /* 0x0000140001117983 */ /* 0x000ee80000100800 */
        /* <DEDUP_REMOVED lines=12> */
[----:B------:R-:W-:-:S03]  /*3fd30*/  IMAD.MOV.U32 R0, RZ, RZ, R27 ;  /* 0x000000ffff007224 */ /* 0x000fc600078e001b */
[----:B----4-:R-:W-:Y:S04]  /*3fd40*/  STL.64 [R1+0x8760], R18 ;  /* 0x0087601201007387 */ /* 0x010fe80000100a00 */
[----:B---3--:R0:W-:Y:S04]  /*3fd50*/  STL.64 [R1+0x8758], R16 ;  /* 0x0087581001007387 */ /* 0x0081e80000100a00 */
[----:B0-----:R-:W2:Y:S04]  /*3fd60*/  LDL.LU.64 R16, [R1+0x1800] ;  /* 0x0018000001107983 */ /* 0x001ea80000300a00 */
[----:B------:R-:W2:Y:S04]  /*3fd70*/  LDL.LU.64 R18, [R1+0x1808] ;  /* 0x0018080001127983 */ /* 0x000ea80000300a00 */
[----:B------:R-:W3:Y:S04]  /*3fd80*/  LDL.LU.64 R24, [R1+0x1790] ;  /* 0x0017900001187983 */ /* 0x000ee80000300a00 */
[----:B------:R-:W4:Y:S04]  /*3fd90*/  LDL.LU.64 R26, [R1+0x1798] ;  /* 0x00179800011a7983 */ /* 0x000f280000300a00 */
[----:B----4-:R-:W-:Y:S04]  /*3fda0*/  STL.64 [R1+0x86f8], R26 ;  /* 0x0086f81a01007387 */ /* 0x010fe80000100a00 */
[----:B---3--:R0:W-:Y:S04]  /*3fdb0*/  STL.64 [R1+0x86f0], R24 ;  /* 0x0086f01801007387 */ /* 0x0081e80000100a00 */
[----:B0-----:R-:W3:Y:S04]  /*3fdc0*/  LDL.LU.64 R24, [R1+0x17b0] ;  /* 0x0017b00001187983 */ /* 0x001ee80000300a00 */
[----:B------:R-:W4:Y:S01]  /*3fdd0*/  LDL.LU.64 R26, [R1+0x17b8] ;  /* 0x0017b800011a7983 */ /* 0x000f220000300a00 */
[C---:B--2---:R-:W-:Y:S03]  /*3fde0*/  HMMA.16816.F32 R4, R12.reuse, R6, R16 ;  /* 0x000000060c04723c */ /* 0x044fe60000001810 */
[----:B----4-:R-:W-:Y:S04]  /*3fdf0*/  STL.64 [R1+0x8710], R26 ;  /* 0x0087101a01007387 */ /* 0x010fe80000100a00 */
[----:B---3--:R0:W-:Y:S04]  /*3fe00*/  STL.64 [R1+0x8708], R24 ;  /* 0x0087081801007387 */ /* 0x0081e80000100a00 */
[----:B0-----:R-:W2:Y:S04]  /*3fe10*/  LDL.LU.64 R24, [R1+0x17c0] ;  /* 0x0017c00001187983 */ /* 0x001ea80000300a00 */
[----:B------:R-:W2:Y:S04]  /*3fe20*/  LDL.LU.64 R26, [R1+0x17c8] ;  /* 0x0017c800011a7983 */ /* 0x000ea80000300a00 */
[----:B------:R-:W3:Y:S04]  /*3fe30*/  LDL.LU.64 R20, [R1+0x1780] ;  /* 0x0017800001147983 */ /* 0x000ee80000300a00 */
[----:B------:R-:W3:Y:S04]  /*3fe40*/  LDL.LU.64 R22, [R1+0x1788] ;  /* 0x0017880001167983 */ /* 0x000ee80000300a00 */
[----:B------:R-:W4:Y:S04]  /*3fe50*/  LDL.LU.64 R8, [R1+0x1770] ;  /* 0x0017700001087983 */ /* 0x000f280000300a00 */
[----:B------:R-:W4:Y:S04]  /*3fe60*/  LDL.LU.64 R10, [R1+0x1778] ;  /* 0x00177800010a7983 */ /* 0x000f280000300a00 */
[----:B------:R-:W-:Y:S04]  /*3fe70*/  STL [R1+0x85ec], R0 ;  /* 0x0085ec0001007387 */ /* 0x000fe80000100800 */
[----:B------:R-:W2:Y:S04]  /*3fe80*/  LDL.LU.64 R18, [R1+0x8760] ;  /* 0x0087600001127983 */ /* 0x000ea80000300a00 */
[----:B------:R-:W2:Y:S04]  /*3fe90*/  LDL.LU.64 R16, [R1+0x8758] ;  /* 0x0087580001107983 */ /* 0x000ea80000300a00 */
        /* <DEDUP_REMOVED lines=13> */
[----:B------:R-:W2:Y:S04]  /*3ff70*/  LDL.LU.64 R18, [R1+0x8730] ;  /* 0x0087300001127983 */ /* 0x000ea80000300a00 */
[----:B------:R-:W2:-:S12]  /*3ff80*/  LDL.LU.64 R16, [R1+0x8728] ;  /* 0x0087280001107983 */ /* 0x000e980000300a00 */
[----:B------:R-:W-:Y:S04]  /*3ff90*/  STL.64 [R1+0x17e0], R4 ;  /* 0x0017e00401007387 */ /* 0x000fe80000100a00 */
[----:B------:R0:W-:Y:S04]  /*3ffa0*/  STL.64 [R1+0x17e8], R6 ;  /* 0x0017e80601007387 */ /* 0x0001e80000100a00 */
[----:B0-----:R-:W2:Y:S02]  /*3ffb0*/  LDL.LU.64 R6, [R1+0x8720] ;  /* 0x0087200001067983 */ /* 0x001ea40000300a00 */
[----:B--2---:R-:W-:-:S15]  /*3ffc0*/  HMMA.16816.F32 R16, R12, R6, R16 ;  /* 0x000000060c10723c */ /* 0x004fde0000001810 */
[----:B------:R-:W-:-:S04]  /*3ffd0*/  NOP ;  /* 0x0000000000007918 */ /* 0x000fc80000000000 */
[----:B------:R0:W-:Y:S04]  /*3ffe0*/  STL.64 [R1+0x17d0], R16 ;  /* 0x0017d01001007387 */ /* 0x0001e80000100a00 */
[----:B------:R1:W-:Y:S04]  /*3fff0*/  STL.64 [R1+0x17d8], R18 ;  /* 0x0017d81201007387 */ /* 0x0003e80000100a00 */
[----:B0-----:R-:W1:Y:S01]  /*40000*/  LDL.LU.64 R16, [R1+0x8718] ;  /* 0x0087180001107983 */ /* 0x001e620000300a00 */
[----:B------:R-:W-:-:S03]  /*40010*/  IMAD.MOV.U32 R0, RZ, RZ, R7 ;  /* 0x000000ffff007224 */ /* 0x000fc600078e0007 */
[----:B------:R-:W2:Y:S04]  /*40020*/  LDL.LU.64 R4, [R1+0x1760] ;  /* 0x0017600001047983 */ /* 0x000ea80000300a00 */
[----:B------:R-:W2:Y:S04]  /*40030*/  LDL.LU.64 R6, [R1+0x1768] ;  /* 0x0017680001067983 */ /* 0x000ea80000300a00 */
[----:B------:R-:W-:Y:S01]  /*40040*/  STL [R1+0x8658], R0 ;  /* 0x0086580001007387 */ /* 0x000fe20000100800 */
[----:B-1----:R-:W-:Y:S03]  /*40050*/  HMMA.16816.F32 R16, R12, R16, R24 ;  /* 0x000000100c10723c */ /* 0x002fe60000001818 */
[----:B------:R-:W3:Y:S04]  /*40060*/  LDL.LU.64 R26, [R1+0x8710] ;  /* 0x00871000011a7983 */ /* 0x000ee80000300a00 */
[----:B------:R-:W3:-:S12]  /*40070*/  LDL.LU.64 R24, [R1+0x8708] ;  /* 0x0087080001187983 */ /* 0x000ed80000300a00 */
[----:B------:R-:W-:Y:S04]  /*40080*/  STL.64 [R1+0x17c0], R16 ;  /* 0x0017c01001007387 */ /* 0x000fe80000100a00 */
[----:B------:R0:W-:Y:S04]  /*40090*/  STL.64 [R1+0x17c8], R18 ;  /* 0x0017c81201007387 */ /* 0x0001e80000100a00 */
[----:B0-----:R-:W3:Y:S02]  /*400a0*/  LDL.LU.64 R18, [R1+0x8700] ;  /* 0x0087000001127983 */ /* 0x001ee40000300a00 */
[----:B---3--:R-:W-:Y:S02]  /*400b0*/  HMMA.16816.F32 R16, R12, R18, R24 ;  /* 0x000000120c10723c */ /* 0x008fe40000001818 */
[----:B------:R-:W3:Y:S04]  /*400c0*/  LDL.LU.64 R26, [R1+0x86f8] ;  /* 0x0086f800011a7983 */ /* 0x000ee80000300a00 */
[----:B------:R-:W3:-:S13]  /*400d0*/  LDL.LU.64 R24, [R1+0x86f0] ;  /* 0x0086f00001187983 */ /* 0x000eda0000300a00 */
[----:B------:R-:W-:Y:S04]  /*400e0*/  STL.64 [R1+0x17b0], R16 ;  /* 0x0017b01001007387 */ /* 0x000fe80000100a00 */
[----:B------:R0:W-:Y:S04]  /*400f0*/  STL.64 [R1+0x17b8], R18 ;  /* 0x0017b81201007387 */ /* 0x0001e80000100a00 */
[----:B0-----:R-:W2:Y:S04]  /*40100*/  LDL.LU.64 R18, [R1+0x86e8] ;  /* 0x0086e80001127983 */ /* 0x001ea80000300a00 */
[----:B------:R-:W2:Y:S01]  /*40110*/  LDL.LU.64 R16, [R1+0x86e0] ;  /* 0x0086e00001107983 */ /* 0x000ea20000300a00 */
[----:B------:R-:W-:Y:S01]  /*40120*/  IMAD.MOV.U32 R0, RZ, RZ, R29 ;  /* 0x000000ffff007224 */ /* 0x000fe200078e001d */
[----:B--2---:R-:W-:-:S15]  /*40130*/  HMMA.16816.F32 R16, R12, R28, R16 ;  /* 0x0000001c0c10723c */ /* 0x004fde0000001810 */
[----:B------:R-:W-:-:S04]  /*40140*/  NOP ;  /* 0x0000000000007918 */ /* 0x000fc80000000000 */
[----:B------:R-:W-:Y:S04]  /*40150*/  STL.64 [R1+0x17a0], R16 ;  /* 0x0017a01001007387 */ /* 0x000fe80000100a00 */
[----:B------:R0:W-:Y:S04]  /*40160*/  STL.64 [R1+0x17a8], R18 ;  /* 0x0017a81201007387 */ /* 0x0001e80000100a00 */
[----:B0-----:R-:W2:Y:S04]  /*40170*/  LDL.LU.64 R18, [R1+0x86d8] ;  /* 0x0086d80001127983 */ /* 0x001ea80000300a00 */
[----:B------:R-:W2:Y:S04]  /*40180*/  LDL.LU.64 R16, [R1+0x86d0] ;  /* 0x0086d00001107983 */ /* 0x000ea80000300a00 */
[----:B------:R-:W3:Y:S02]  /*40190*/  LDL.LU.64 R28, [R1+0x86c8] ;  /* 0x0086c800011c7983 */ /* 0x000ee40000300a00 */
[----:B---3--:R-:W-:-:S15]  /*401a0*/  HMMA.16816.F32 R24, R12, R28, R24 ;  /* 0x0000001c0c18723c */ /* 0x008fde0000001818 */
[----:B------:R-:W-:-:S04]  /*401b0*/  NOP ;  /* 0x0000000000007918 */ /* 0x000fc80000000000 */
[----:B------:R-:W-:Y:S04]  /*401c0*/  STL.64 [R1+0x1790], R24 ;  /* 0x0017901801007387 */ /* 0x000fe80000100a00 */
[----:B------:R0:W-:Y:S04]  /*401d0*/  STL.64 [R1+0x1798], R26 ;  /* 0x0017981a01007387 */ /* 0x0001e80000100a00 */
[----:B0-----:R-:W3:Y:S04]  /*401e0*/  LDL.LU.64 R26, [R1+0x86c0] ;  /* 0x0086c000011a7983 */ /* 0x001ee80000300a00 */
[----:B------:R-:W4:Y:S01]  /*401f0*/  LDL.LU.64 R24, [R1+0x86b8] ;  /* 0x0086b80001187983 */ /* 0x000f220000300a00 */
        /* <DEDUP_REMOVED lines=8> */
[----:B------:R-:W-:Y:S04]  /*40280*/  STL.64 [R1+0x1770], R8 ;  /* 0x0017700801007387 */ /* 0x000fe80000100a00 */
[----:B------:R-:W-:Y:S04]  /*40290*/  STL.64 [R1+0x1778], R10 ;  /* 0x0017780a01007387 */ /* 0x000fe80000100a00 */
[----:B0-----:R-:W2:Y:S04]  /*402a0*/  LDL.LU R24, [R1+0x22ec] ;  /* 0x0022ec0001187983 */ /* 0x001ea80000300800 */
[----:B------:R-:W2:Y:S04]  /*402b0*/  LDL.LU R25, [R1+0x22e8] ;  /* 0x0022e80001197983 */ /* 0x000ea80000300800 */
[----:B--2---:R0:W-:Y:S04]  /*402c0*/  STL.64 [R1+0x8660], R24 ;  /* 0x0086601801007387 */ /* 0x0041e80000100a00 */
[----:B0-----:R-:W4:Y:S04]  /*402d0*/  LDL.LU.64 R24, [R1+0x1750] ;  /* 0x0017500001187983 */ /* 0x001f280000300a00 */
[----:B------:R-:W4:Y:S04]  /*402e0*/  LDL.LU.64 R26, [R1+0x1758] ;  /* 0x00175800011a7983 */ /* 0x000f280000300a00 */
[----:B------:R-:W2:Y:S04]  /*402f0*/  LDL.LU.64 R8, [R1+0x1730] ;  /* 0x0017300001087983 */ /* 0x000ea80000300a00 */
[----:B------:R-:W2:Y:S01]  /*40300*/  LDL.LU.64 R10, [R1+0x1738] ;  /* 0x00173800010a7983 */ /* 0x000ea20000300a00 */
[----:B---3--:R-:W-:-:S15]  /*40310*/  HMMA.16816.F32 R4, R12, R22, R4 ;  /* 0x000000160c04723c */ /* 0x008fde0000001804 */
[----:B------:R-:W-:-:S04]  /*40320*/  NOP ;  /* 0x0000000000007918 */ /* 0x000fc80000000000 */
[----:B------:R-:W-:Y:S04]  /*40330*/  STL.64 [R1+0x1760], R4 ;  /* 0x0017600401007387 */ /* 0x000fe80000100a00 */
[----:B------:R-:W-:Y:S04]  /*40340*/  STL.64 [R1+0x1768], R6 ;  /* 0x0017680601007387 */ /* 0x000fe80000100a00 */
[----:B--2---:R-:W-:Y:S04]  /*40350*/  STL.64 [R1+0x86a0], R10 ;  /* 0x0086a00a01007387 */ /* 0x004fe80000100a00 */
[----:B------:R0:W-:Y:S04]  /*40360*/  STL.64 [R1+0x8698], R8 ;  /* 0x0086980801007387 */ /* 0x0001e80000100a00 */
[----:B0-----:R-:W2:Y:S04]  /*40370*/  LDL.LU.64 R8, [R1+0x1740] ;  /* 0x0017400001087983 */ /* 0x001ea80000300a00 */
[----:B------:R-:W2:Y:S04]  /*40380*/  LDL.LU.64 R10, [R1+0x1748] ;  /* 0x00174800010a7983 */ /* 0x000ea80000300a00 */
[----:B------:R-:W3:Y:S04]  /*40390*/  LDL.LU.64 R4, [R1+0x1710] ;  /* 0x0017100001047983 */ /* 0x000ee80000300a00 */
[----:B------:R-:W3:Y:S01]  /*403a0*/  LDL.LU.64 R6, [R1+0x1718] ;  /* 0x0017180001067983 */ /* 0x000ee20000300a00 */
[C---:B----4-:R-:W-:Y:S08]  /*403b0*/  HMMA.16816.F32 R24, R12.reuse, R20, R24 ;  /* 0x000000140c18723c */ /* 0x050ff00000001818 */
[C---:B--2---:R-:W-:Y:S01]  /*403c0*/  HMMA.16816.F32 R8, R12.reuse, R18, R8 ;  /* 0x000000120c08723c */ /* 0x044fe20000001808 */
[----:B---3--:R-:W-:Y:S04]  /*403d0*/  STL.64 [R1+0x8680], R6 ;  /* 0x0086800601007387 */ /* 0x008fe80000100a00 */
[----:B------:R0:W-:Y:S04]  /*403e0*/  STL.64 [R1+0x8678], R4 ;  /* 0x0086780401007387 */ /* 0x0001e80000100a00 */
[----:B0-----:R-:W2:Y:S04]  /*403f0*/  LDL.LU.64 R4, [R1+0x1720] ;  /* 0x0017200001047983 */ /* 0x001ea80000300a00 */
[----:B------:R-:W2:Y:S04]  /*40400*/  LDL.LU.64 R6, [R1+0x1728] ;  /* 0x0017280001067983 */ /* 0x000ea80000300a00 */
[----:B------:R0:W-:Y:S04]  /*40410*/  STL.64 [R1+0x1750], R24 ;  /* 0x0017501801007387 */ /* 0x0001e80000100a00 */
[----:B------:R1:W-:Y:S04]  /*40420*/  STL.64 [R1+0x1758], R26 ;  /* 0x0017581a01007387 */ /* 0x0003e80000100a00 */
[----:B0-----:R-:W3:Y:S04]  /*40430*/  LDL.LU.64 R24, [R1+0x1700] ;  /* 0x0017000001187983 */ /* 0x001ee80000300a00 */
[----:B-1----:R-:W3:Y:S04]  /*40440*/  LDL.LU.64 R26, [R1+0x1708] ;  /* 0x00170800011a7983 */ /* 0x002ee80000300a00 */
[----:B------:R0:W-:Y:S04]  /*40450*/  STL.64 [R1+0x8508], R22 ;  /* 0x0085081601007387 */ /* 0x0001e80000100a00 */
[----:B0-----:R-:W4:Y:S04]  /*40460*/  LDL.LU R22, [R1+0x22e4] ;  /* 0x0022e40001167983 */ /* 0x001f280000300800 */
[----:B------:R-:W4:Y:S04]  /*40470*/  LDL.LU R23, [R1+0x22e0] ;  /* 0x0022e00001177983 */ /* 0x000f280000300800 */
[----:B------:R0:W-:Y:S04]  /*40480*/  STL.64 [R1+0x8500], R20 ;  /* 0x0085001401007387 */ /* 0x0001e80000100a00 */
[----:B0-----:R-:W2:Y:S04]  /*40490*/  LDL.LU R20, [R1+0x22dc] ;  /* 0x0022dc0001147983 */ /* 0x001ea80000300800 */
[----:B------:R-:W2:Y:S04]  /*404a0*/  LDL.LU R21, [R1+0x22d8] ;  /* 0x0022d80001157983 */ /* 0x000ea80000300800 */
        /* <DEDUP_REMOVED lines=30> */
[C---:B--2---:R-:W-:Y:S08]  /*40690*/  HMMA.16816.F32 R24, R12.reuse, R6, R24 ;  /* 0x000000060c18723c */ /* 0x044ff00000001818 */
[C---:B---3--:R-:W-:Y:S11]  /*406a0*/  HMMA.16816.F32 R8, R12.reuse, R4, R8 ;  /* 0x000000040c08723c */ /* 0x048ff60000001808 */
[----:B------:R0:W-:Y:S04]  /*406b0*/  STL.64 [R1+0x1700], R24 ;  /* 0x0017001801007387 */ /* 0x0001e80000100a00 */
[----:B------:R1:W-:Y:S04]  /*406c0*/  STL.64 [R1+0x1708], R26 ;  /* 0x0017081a01007387 */ /* 0x0003e80000100a00 */
[----:B0-----:R-:W2:Y:S04]  /*406d0*/  LDL.LU.64 R24, [R1+0x8660] ;  /* 0x0086600001187983 */ /* 0x001ea80000300a00 */
[----:B-1----:R-:W3:Y:S04]  /*406e0*/  LDL.LU R26, [R1+0x22f4] ;  /* 0x0022f400011a7983 */ /* 0x002ee80000300800 */
[----:B------:R-:W3:Y:S04]  /*406f0*/  LDL.LU R27, [R1+0x22f0] ;  /* 0x0022f000011b7983 */ /* 0x000ee80000300800 */
[----:B------:R-:W-:Y:S04]  /*40700*/  STL.64 [R1+0x16f0], R8 ;  /* 0x0016f00801007387 */ /* 0x000fe80000100a00 */
[----:B------:R-:W-:Y:S04]  /*40710*/  STL.64 [R1+0x16f8], R10 ;  /* 0x0016f80a01007387 */ /* 0x000fe80000100a00 */
[----:B------:R-:W-:Y:S04]  /*40720*/  STL.64 [R1+0x8498], R6 ;  /* 0x0084980601007387 */ /* 0x000fe80000100a00 */
[----:B------:R0:W-:Y:S02]  /*40730*/  STL.64 [R1+0x8490], R4 ;  /* 0x0084900401007387 */ /* 0x0001e40000100a00 */
[----:B0-----:R-:W-:-:S15]  /*40740*/  HMMA.16816.F32 R4, R12, R2, R16 ;  /* 0x000000020c04723c */ /* 0x001fde0000001810 */
[----:B------:R-:W-:-:S04]  /*40750*/  NOP ;  /* 0x0000000000007918 */ /* 0x000fc80000000000 */
[----:B------:R-:W-:Y:S04]  /*40760*/  STL.64 [R1+0x900], R4 ;  /* 0x0009000401007387 */ /* 0x000fe80000100a00 */
[----:B------:R-:W-:Y:S04]  /*40770*/  STL.64 [R1+0x908], R6 ;  /* 0x0009080601007387 */ /* 0x000fe80000100a00 */
[----:B------:R-:W2:Y:S04]  /*40780*/  LDL R18, [R1+0x68] ;  /* 0x0000680001127983 */ /* 0x000ea80000100800 */
[----:B------:R-:W2:Y:S01]  /*40790*/  LDL R19, [R1+0x6c] ;  /* 0x00006c0001137983 */ /* 0x000ea20000100800 */
[----:B------:R-:W-:-:S02]  /*407a0*/  IMAD R12, R21, 0x100, R20 ;  /* 0x00000100150c7824 */ /* 0x000fc400078e0214 */
[----:B----4-:R-:W-:Y:S01]  /*407b0*/  IMAD R13, R23, 0x100, R22 ;  /* 0x00000100170d7824 */ /* 0x010fe200078e0216 */
[----:B------:R-:W4:Y:S04]  /*407c0*/  LDL R20, [R1+0x60] ;  /* 0x0000600001147983 */ /* 0x000f280000100800 */
[----:B------:R-:W4:Y:S04]  /*407d0*/  LDL R21, [R1+0x64] ;  /* 0x0000640001157983 */ /* 0x000f280000100800 */
[----:B--2---:R0:W-:Y:S04]  /*407e0*/  STL.64 [R1+0x85f0], R18 ;  /* 0x0085f01201007387 */ /* 0x0041e80000100a00 */
[----:B------:R-:W2:Y:S04]  /*407f0*/  LDL R22, [R1+0x58] ;  /* 0x0000580001167983 */ /* 0x000ea80000100800 */
[----:B------:R-:W2:Y:S04]  /*40800*/  LDL R23, [R1+0x5c] ;  /* 0x00005c0001177983 */ /* 0x000ea80000100800 */
[----:B0-----:R-:W3:Y:S04]  /*40810*/  LDL R18, [R1+0x78] ;  /* 0x0000780001127983 */ /* 0x001ee80000100800 */
[----:B------:R-:W3:Y:S04]  /*40820*/  LDL R19, [R1+0x7c] ;  /* 0x00007c0001137983 */ /* 0x000ee80000100800 */
[----:B--2---:R-:W-:Y:S04]  /*40830*/  STL.64 [R1+0x8600], R22 ;  /* 0x0086001601007387 */ /* 0x004fe80000100a00 */
[----:B----4-:R-:W-:Y:S04]  /*40840*/  STL.64 [R1+0x85f8], R20 ;  /* 0x0085f81401007387 */ /* 0x010fe80000100a00 */
[----:B------:R-:W2:Y:S04]  /*40850*/  LDL R16, [R1+0x70] ;  /* 0x0000700001107983 */ /* 0x000ea80000100800 */
[----:B------:R-:W2:Y:S04]  /*40860*/  LDL R17, [R1+0x74] ;  /* 0x0000740001117983 */ /* 0x000ea80000100800 */
[----:B---3--:R0:W-:Y:S04]  /*40870*/  STL.64 [R1+0x8610], R18 ;  /* 0x0086101201007387 */ /* 0x0081e80000100a00 */
[----:B0-----:R-:W3:Y:S04]  /*40880*/  LDL R18, [R1+0x80] ;  /* 0x0000800001127983 */ /* 0x001ee80000100800 */
[----:B------:R-:W3:Y:S04]  /*40890*/  LDL R19, [R1+0x84] ;  /* 0x0000840001137983 */ /* 0x000ee80000100800 */
[----:B--2---:R0:W-:Y:S04]  /*408a0*/  STL.64 [R1+0x8608], R16 ;  /* 0x0086081001007387 */ /* 0x0041e80000100a00 */
[----:B------:R-:W2:Y:S04]  /*408b0*/  LDL R6, [R1+0x98] ;  /* 0x0000980001067983 */ /* 0x000ea80000100800 */
[----:B------:R-:W2:Y:S04]  /*408c0*/  LDL R7, [R1+0x9c] ;  /* 0x00009c0001077983 */ /* 0x000ea80000100800 */
[----:B0-----:R-:W4:Y:S04]  /*408d0*/  LDL R16, [R1+0x88] ;  /* 0x0000880001107983 */ /* 0x001f280000100800 */
[----:B------:R-:W4:Y:S04]  /*408e0*/  LDL R17, [R1+0x8c] ;  /* 0x00008c0001117983 */ /* 0x000f280000100800 */
[----:B---3--:R0:W-:Y:S04]  /*408f0*/  STL.64 [R1+0x8628], R18 ;  /* 0x0086281201007387 */ /* 0x0081e80000100a00 */
[----:B0-----:R-:W3:Y:S04]  /*40900*/  LDL R18, [R1+0x90] ;  /* 0x0000900001127983 */ /* 0x001ee80000100800 */
[----:B------:R-:W3:Y:S01]  /*40910*/  LDL R19, [R1+0x94] ;  /* 0x0000940001137983 */ /* 0x000ee20000100800 */
[----:B------:R-:W-:-:S03]  /*40920*/  IMAD R15, R27, 0x100, R26 ;  /* 0x000001001b0f7824 */ /* 0x000fc600078e021a */
[----:B---3--:R-:W-:Y:S04]  /*40930*/  STL.64 [R1+0x8650], R18 ;  /* 0x0086501201007387 */ /* 0x008fe80000100a00 */
[----:B----4-:R0:W-:Y:S04]  /*40940*/  STL.64 [R1+0x8648], R16 ;  /* 0x0086481001007387 */ /* 0x0101e80000100a00 */
[----:B0-----:R-:W2:Y:S04]  /*40950*/  LDL.LU.64 R16, [R1+0x16e0] ;  /* 0x0016e00001107983 */ /* 0x001ea80000300a00 */
[----:B------:R-:W2:Y:S04]  /*40960*/  LDL.LU.64 R18, [R1+0x16e8] ;  /* 0x0016e80001127983 */ /* 0x000ea80000300a00 */
[----:B------:R-:W3:Y:S01]  /*40970*/  LDL R26, [R1] ;  /* 0x00000000011a7983 */ /* 0x000ee20000100800 */
[----:B------:R-:W-:-:S02]  /*40980*/  IMAD.MOV.U32 R27, RZ, RZ, R0 ;  /* 0x000000ffff1b7224 */ /* 0x000fc400078e0000 */
[----:B------:R-:W-:Y:S01]  /*40990*/  IMAD R14, R25, 0x100, R24 ;  /* 0x00000100190e7824 */ /* 0x000fe200078e0218 */
[----:B------:R-:W4:Y:S04]  /*409a0*/  LDL.LU R0, [R1+0x8658] ;  /* 0x0086580001007983 */ /* 0x000f280000300800 */
[----:B------:R-:W2:Y:S04]  /*409b0*/  LDL.64 R24, [R1+0x8] ;  /* 0x0000080001187983 */ /* 0x000ea80000100a00 */
[----:B---3--:R0:W-:Y:S04]  /*409c0*/  STL.64 [R1+0x8528], R26 ;  /* 0x0085281a01007387 */ /* 0x0081e80000100a00 */
[----:B0-----:R-:W3:Y:S04]  /*409d0*/  LDL R26, [R1+0x10] ;  /* 0x00001000011a7983 */ /* 0x001ee80000100800 */
[----:B------:R-:W3:Y:S04]  /*409e0*/  LDL R27, [R1+0x14] ;  /* 0x00001400011b7983 */ /* 0x000ee80000100800 */
[----:B------:R-:W2:Y:S04]  /*409f0*/  LDL.LU.64 R20, [R1+0x1690] ;  /* 0x0016900001147983 */ /* 0x000ea80000300a00 */
[----:B------:R-:W2:Y:S04]  /*40a00*/  LDL.LU.64 R22, [R1+0x1698] ;  /* 0x0016980001167983 */ /* 0x000ea80000300a00 */
[----:B--2---:R-:W-:Y:S04]  /*40a10*/  STL.64 [R1+0x8620], R22 ;  /* 0x0086201601007387 */ /* 0x004fe80000100a00 */
[----:B------:R0:W-:Y:S04]  /*40a20*/  STL.64 [R1+0x8618], R20 ;  /* 0x0086181401007387 */ /* 0x0001e80000100a00 */
[----:B0-----:R-:W2:Y:S04]  /*40a30*/  LDL.LU.64 R20, [R1+0x16b0] ;  /* 0x0016b00001147983 */ /* 0x001ea80000300a00 */
[----:B------:R-:W2:Y:S01]  /*40a40*/  LDL.LU.64 R22, [R1+0x16b8] ;  /* 0x0016b80001167983 */ /* 0x000ea20000300a00 */
[----:B------:R-:W-:-:S02]  /*40a50*/  F2FP.F16.E4M3.UNPACK_B R12, R12 ;  /* 0x0000000cff0c723e */ /* 0x000fc400020006ff */
[----:B------:R-:W-:Y:S02]  /*40a60*/  F2FP.F16.E4M3.UNPACK_B R13, R13 ;  /* 0x0000000dff0d723e */ /* 0x000fe400020006ff */
[----:B------:R-:W-:Y:S02]  /*40a70*/  F2FP.F16.E4M3.UNPACK_B R14, R14 ;  /* 0x0000000eff0e723e */ /* 0x000fe400020006ff */
[----:B------:R-:W-:-:S07]  /*40a80*/  F2FP.F16.E4M3.UNPACK_B R15, R15 ;  /* 0x0000000fff0f723e */ /* 0x000fce00020006ff */
[C---:B------:R-:W-:Y:S01]  /*40a90*/  HMMA.16816.F32 R4, R12.reuse, R6, R16 ;  /* 0x000000060c04723c */ /* 0x040fe20000001810 */
[----:B--2---:R-:W-:Y:S04]  /*40aa0*/  STL.64 [R1+0x8638], R22 ;  /* 0x0086381601007387 */ /* 0x004fe80000100a00 */
[----:B------:R0:W-:Y:S04]  /*40ab0*/  STL.64 [R1+0x8630], R20 ;  /* 0x0086301401007387 */ /* 0x0001e80000100a00 */
[----:B0-----:R-:W2:Y:S04]  /*40ac0*/  LDL.LU.64 R20, [R1+0x16c0] ;  /* 0x0016c00001147983 */ /* 0x001ea80000300a00 */
[----:B------:R-:W2:Y:S04]  /*40ad0*/  LDL.LU.64 R22, [R1+0x16c8] ;  /* 0x0016c80001167983 */ /* 0x000ea80000300a00 */
[----:B------:R-:W2:Y:S04]  /*40ae0*/  LDL.LU.64 R8, [R1+0x1670] ;  /* 0x0016700001087983 */ /* 0x000ea80000300a00 */
[----:B------:R-:W2:Y:S04]  /*40af0*/  LDL.LU.64 R10, [R1+0x1678] ;  /* 0x00167800010a7983 */ /* 0x000ea80000300a00 */
[----:B------:R0:W-:Y:S04]  /*40b00*/  STL.64 [R1+0x8520], R24 ;  /* 0x0085201801007387 */ /* 0x0001e80000100a00 */
[----:B---3--:R1:W-:Y:S04]  /*40b10*/  STL.64 [R1+0x8540], R26 ;  /* 0x0085401a01007387 */ /* 0x0083e80000100a00 */
[----:B0-----:R-:W3:Y:S04]  /*40b20*/  LDL.LU.64 R24, [R1+0x16d0] ;  /* 0x0016d00001187983 */ /* 0x001ee80000300a00 */
[----:B-1----:R-:W3:Y:S04]  /*40b30*/  LDL.LU.64 R26, [R1+0x16d8] ;  /* 0x0016d800011a7983 */ /* 0x002ee80000300a00 */
[----:B------:R-:W3:Y:S04]  /*40b40*/  LDL.LU.64 R18, [R1+0x8650] ;  /* 0x0086500001127983 */ /* 0x000ee80000300a00 */
[----:B------:R-:W2:Y:S04]  /*40b50*/  LDL.LU.64 R16, [R1+0x8648] ;  /* 0x0086480001107983 */ /* 0x000ea80000300a00 */
[----:B------:R0:W-:Y:S04]  /*40b60*/  STL.64 [R1+0x16e0], R4 ;  /* 0x0016e00401007387 */ /* 0x0001e80000100a00 */
[----:B------:R1:W-:Y:S04]  /*40b70*/  STL.64 [R1+0x16e8], R6 ;  /* 0x0016e80601007387 */ /* 0x0003e80000100a00 */
[----:B0-----:R-:W2:Y:S04]  /*40b80*/  LDL.LU.64 R4, [R1+0x1660] ;  /* 0x0016600001047983 */ /* 0x001ea80000300a00 */
[----:B-1----:R-:W2:Y:S01]  /*40b90*/  LDL.LU.64 R6, [R1+0x1668] ;  /* 0x0016680001067983 */ /* 0x002ea20000300a00 */
[----:B---3--:R-:W-:-:S15]  /*40ba0*/  HMMA.16816.F32 R24, R12, R18, R24 ;  /* 0x000000120c18723c */ /* 0x008fde0000001818 */
[----:B------:R-:W-:-:S04]  /*40bb0*/  NOP ;  /* 0x0000000000007918 */ /* 0x000fc80000000000 */
[----:B------:R0:W-:Y:S04]  /*40bc0*/  STL.64 [R1+0x16d0], R24 ;  /* 0x0016d01801007387 */ /* 0x0001e80000100a00 */
[----:B------:R-:W-:Y:S04]  /*40bd0*/  STL.64 [R1+0x16d8], R26 ;  /* 0x0016d81a01007387 */ /* 0x000fe80000100a00 */
[----:B0-----:R-:W3:Y:S01]  /*40be0*/  LDL R24, [R1+0x18] ;  /* 0x0000180001187983 */ /* 0x001ee20000100800 */
[----:B--2---:R-:W-:Y:S01]  /*40bf0*/  HMMA.16816.F32 R16, R12, R16, R20 ;  /* 0x000000100c10723c */ /* 0x004fe20000001814 */
[----:B----4-:R-:W-:-:S02]  /*40c00*/  IMAD.MOV.U32 R25, RZ, RZ, R0 ;  /* 0x000000ffff197224 */ /* 0x010fc400078e0000 */
[----:B------:R-:W2:Y:S04]  /*40c10*/  LDL.LU R0, [R1+0x8640] ;  /* 0x0086400001007983 */ /* 0x000ea80000300800 */
[----:B---3--:R0:W-:Y:S04]  /*40c20*/  STL.64 [R1+0x8558], R24 ;  /* 0x0085581801007387 */ /* 0x0081e80000100a00 */
[----:B0-----:R-:W3:Y:S04]  /*40c30*/  LDL.LU.64 R24, [R1+0x16a0] ;  /* 0x0016a00001187983 */ /* 0x001ee80000300a00 */
[----:B------:R-:W3:Y:S04]  /*40c40*/  LDL.LU.64 R26, [R1+0x16a8] ;  /* 0x0016a800011a7983 */ /* 0x000ee80000300a00 */
[----:B------:R-:W4:Y:S04]  /*40c50*/  LDL.LU.64 R22, [R1+0x8638] ;  /* 0x0086380001167983 */ /* 0x000f280000300a00 */
[----:B------:R-:W4:Y:S04]  /*40c60*/  LDL.LU.64 R20, [R1+0x8630] ;  /* 0x0086300001147983 */ /* 0x000f280000300a00 */
[----:B------:R-:W-:Y:S04]  /*40c70*/  STL.64 [R1+0x16c0], R16 ;  /* 0x0016c01001007387 */ /* 0x000fe80000100a00 */
[----:B------:R0:W-:Y:S04]  /*40c80*/  STL.64 [R1+0x16c8], R18 ;  /* 0x0016c81201007387 */ /* 0x0001e80000100a00 */
[----:B0-----:R-:W4:Y:S02]  /*40c90*/  LDL.LU.64 R18, [R1+0x8628] ;  /* 0x0086280001127983 */ /* 0x001f240000300a00 */
[----:B----4-:R-:W-:Y:S02]  /*40ca0*/  HMMA.16816.F32 R16, R12, R18, R20 ;  /* 0x000000120c10723c */ /* 0x010fe40000001814 */
[----:B------:R-:W4:Y:S04]  /*40cb0*/  LDL.LU.64 R22, [R1+0x8620] ;  /* 0x0086200001167983 */ /* 0x000f280000300a00 */
[----:B------:R-:W4:-:S13]  /*40cc0*/  LDL.LU.64 R20, [R1+0x8618] ;  /* 0x0086180001147983 */ /* 0x000f1a0000300a00 */
[----:B------:R-:W-:Y:S04]  /*40cd0*/  STL.64 [R1+0x16b0], R16 ;  /* 0x0016b01001007387 */ /* 0x000fe80000100a00 */
[----:B------:R0:W-:Y:S04]  /*40ce0*/  STL.64 [R1+0x16b8], R18 ;  /* 0x0016b81201007387 */ /* 0x0001e80000100a00 */
[----:B0-----:R-:W3:Y:S04]  /*40cf0*/  LDL.LU.64 R18, [R1+0x8610] ;  /* 0x0086100001127983 */ /* 0x001ee80000300a00 */
[----:B------:R-:W4:Y:S01]  /*40d00*/  LDL.LU.64 R16, [R1+0x8608] ;  /* 0x0086080001107983 */ /* 0x000f220000300a00 */
[----:B---3--:R-:W-:-:S15]  /*40d10*/  HMMA.16816.F32 R24, R12, R18, R24 ;  /* 0x000000120c18723c */ /* 0x008fde0000001818 */
[----:B------:R-:W-:-:S04]  /*40d20*/  NOP ;  /* 0x0000000000007918 */ /* 0x000fc80000000000 */
[----:B------:R-:W-:Y:S04]  /*40d30*/  STL.64 [R1+0x16a0], R24 ;  /* 0x0016a01801007387 */ /* 0x000fe80000100a00 */
[----:B------:R0:W-:Y:S04]  /*40d40*/  STL.64 [R1+0x16a8], R26 ;  /* 0x0016a81a01007387 */ /* 0x0001e80000100a00 */
[----:B0-----:R-:W3:Y:S04]  /*40d50*/  LDL R26, [R1+0x20] ;  /* 0x00002000011a7983 */ /* 0x001ee80000100800 */
[----:B------:R-:W3:Y:S01]  /*40d60*/  LDL R27, [R1+0x24] ;  /* 0x00002400011b7983 */ /* 0x000ee20000100800 */
[C---:B----4-:R-:W-:Y:S03]  /*40d70*/  HMMA.16816.F32 R16, R12.reuse, R16, R20 ;  /* 0x000000100c10723c */ /* 0x050fe60000001814 */
[----:B---3--:R0:W-:Y:S04]  /*40d80*/  STL.64 [R1+0x8570], R26 ;  /* 0x0085701a01007387 */ /* 0x0081e80000100a00 */
[----:B------:R-:W3:Y:S04]  /*40d90*/  LDL.LU.64 R24, [R1+0x1680] ;  /* 0x0016800001187983 */ /* 0x000ee80000300a00 */
[----:B0-----:R-:W3:Y:S04]  /*40da0*/  LDL.LU.64 R26, [R1+0x1688] ;  /* 0x00168800011a7983 */ /* 0x001ee80000300a00 */
[----:B------:R-:W4:Y:S04]  /*40db0*/  LDL.LU.64 R22, [R1+0x8600] ;  /* 0x0086000001167983 */ /* 0x000f280000300a00 */
[----:B------:R-:W2:Y:S04]  /*40dc0*/  LDL.LU.64 R20, [R1+0x85f8] ;  /* 0x0085f80001147983 */ /* 0x000ea80000300a00 */
[----:B------:R-:W-:Y:S04]  /*40dd0*/  STL.64 [R1+0x1690], R16 ;  /* 0x0016901001007387 */ /* 0x000fe80000100a00 */
[----:B------:R0:W-:Y:S04]  /*40de0*/  STL.64 [R1+0x1698], R18 ;  /* 0x0016981201007387 */ /* 0x0001e80000100a00 */
[----:B0-----:R-:W3:Y:S02]  /*40df0*/  LDL.LU.64 R18, [R1+0x85f0] ;  /* 0x0085f00001127983 */ /* 0x001ee40000300a00 */
[C---:B---3--:R-:W-:Y:S02]  /*40e00*/  HMMA.16816.F32 R16, R12.reuse, R18, R24 ;  /* 0x000000120c10723c */ /* 0x048fe40000001818 */
[----:B------:R-:W3:Y:S06]  /*40e10*/  LDL R24, [R1+0x28] ;  /* 0x0000280001187983 */ /* 0x000eec0000100800 */
[C---:B--2---:R-:W-:Y:S08]  /*40e20*/  HMMA.16816.F32 R8, R12.reuse, R20, R8 ;  /* 0x000000140c08723c */ /* 0x044ff00000001808 */
[----:B----4-:R-:W-:Y:S01]  /*40e30*/  HMMA.16816.F32 R4, R12, R22, R4 ;  /* 0x000000160c04723c */ /* 0x010fe20000001804 */
[----:B------:R-:W-:-:S02]  /*40e40*/  IMAD.MOV.U32 R25, RZ, RZ, R0 ;  /* 0x000000ffff197224 */ /* 0x000fc400078e0000 */
[----:B------:R-:W-:Y:S04]  /*40e50*/  STL.64 [R1+0x1680], R16 ;  /* 0x0016801001007387 */ /* 0x000fe80000100a00 */
[----:B------:R-:W-:Y:S04]  /*40e60*/  STL.64 [R1+0x1688], R18 ;  /* 0x0016881201007387 */ /* 0x000fe80000100a00 */
[----:B------:R-:W-:Y:S04]  /*40e70*/  STL.64 [R1+0x1670], R8 ;  /* 0x0016700801007387 */ /* 0x000fe80000100a00 */
[----:B------:R-:W-:Y:S04]  /*40e80*/  STL.64 [R1+0x1678], R10 ;  /* 0x0016780a01007387 */ /* 0x000fe80000100a00 */
[----:B------:R-:W2:Y:S04]  /*40e90*/  LDL.LU R0, [R1+0x85ec] ;  /* 0x0085ec0001007983 */ /* 0x000ea80000300800 */
[----:B---3--:R0:W-:Y:S04]  /*40ea0*/  STL.64 [R1+0x8588], R24 ;  /* 0x0085881801007387 */ /* 0x0081e80000100a00 */
[----:B------:R-:W3:Y:S04]  /*40eb0*/  LDL R26, [R1+0x30] ;  /* 0x00003000011a7983 */ /* 0x000ee80000100800 */
[----:B------:R-:W-:Y:S04]  /*40ec0*/  STL.64 [R1+0x1660], R4 ;  /* 0x0016600401007387 */ /* 0x000fe80000100a00 */
[----:B------:R-:W-:Y:S04]  /*40ed0*/  STL.64 [R1+0x1668], R6 ;  /* 0x0016680601007387 */ /* 0x000fe80000100a00 */
[----:B------:R-:W3:Y:S04]  /*40ee0*/  LDL R27, [R1+0x34] ;  /* 0x00003400011b7983 */ /* 0x000ee80000100800 */
[----:B0-----:R-:W4:Y:S01]  /*40ef0*/  LDL R24, [R1+0x38] ;  /* 0x0000380001187983 */ /* 0x001f220000100800 */
[----:B--2---:R-:W-:-:S03]  /*40f00*/  IMAD.MOV.U32 R25, RZ, RZ, R0 ;  /* 0x000000ffff197224 */ /* 0x004fc600078e0000 */
[----:B------:R-:W2:Y:S04]  /*40f10*/  LDL.LU R0, [R1+0x85e8] ;  /* 0x0085e80001007983 */ /* 0x000ea80000300800 */
[----:B---3--:R0:W-:Y:S04]  /*40f20*/  STL.64 [R1+0x85a0], R26 ;  /* 0x0085a01a01007387 */ /* 0x0081e80000100a00 */
[----:B0-----:R-:W3:Y:S04]  /*40f30*/  LDL R26, [R1+0x40] ;  /* 0x00004000011a7983 */ /* 0x001ee80000100800 */
[----:B------:R-:W3:Y:S04]  /*40f40*/  LDL R27, [R1+0x44] ;  /* 0x00004400011b7983 */ /* 0x000ee80000100800 */
[----:B----4-:R0:W-:Y:S04]  /*40f50*/  STL.64 [R1+0x85b8], R24 ;  /* 0x0085b81801007387 */ /* 0x0101e80000100a00 */
[----:B------:R-:W4:Y:S04]  /*40f60*/  LDL R10, [R1+0x50] ;  /* 0x00005000010a7983 */ /* 0x000f280000100800 */
[----:B0-----:R-:W2:Y:S04]  /*40f70*/  LDL R24, [R1+0x48] ;  /* 0x0000480001187983 */ /* 0x001ea80000100800 */
[----:B------:R-:W2:Y:S04]  /*40f80*/  LDL R25, [R1+0x4c] ;  /* 0x00004c0001197983 */ /* 0x000ea80000100800 */
[----:B------:R-:W4:Y:S04]  /*40f90*/  LDL.LU.64 R4, [R1+0x1650] ;  /* 0x0016500001047983 */ /* 0x000f280000300a00 */
[----:B------:R-:W4:Y:S04]  /*40fa0*/  LDL.LU.64 R6, [R1+0x1658] ;  /* 0x0016580001067983 */ /* 0x000f280000300a00 */
[----:B---3--:R-:W-:Y:S04]  /*40fb0*/  STL.64 [R1+0x85d0], R26 ;  /* 0x0085d01a01007387 */ /* 0x008fe80000100a00 */
        /* <DEDUP_REMOVED lines=34> */
[----:B------:R-:W-:-:S03]  /*411e0*/  IMAD.MOV.U32 R11, RZ, RZ, R0 ;  /* 0x000000ffff0b7224 */ /* 0x000fc600078e0000 */
[----:B---3--:R-:W-:Y:S04]  /*411f0*/  STL.64 [R1+0x85e0], R22 ;  /* 0x0085e01601007387 */ /* 0x008fe80000100a00 */
[----:B--2---:R0:W-:Y:S04]  /*41200*/  STL.64 [R1+0x85d8], R20 ;  /* 0x0085d81401007387 */ /* 0x0041e80000100a00 */
[----:B0-----:R-:W2:Y:S04]  /*41210*/  LDL.LU.64 R20, [R1+0x1640] ;  /* 0x0016400001147983 */ /* 0x001ea80000300a00 */
[----:B------:R-:W2:Y:S01]  /*41220*/  LDL.LU.64 R22, [R1+0x1648] ;  /* 0x0016480001167983 */ /* 0x000ea20000300a00 */
[C---:B----4-:R-:W-:Y:S03]  /*41230*/  HMMA.16816.F32 R4, R12.reuse, R10, R4 ;  /* 0x0000000a0c04723c */ /* 0x050fe60000001804 */
[----:B------:R-:W3:Y:S04]  /*41240*/  LDL.LU.64 R16, [R1+0x15a0] ;  /* 0x0015a00001107983 */ /* 0x000ee80000300a00 */
[----:B------:R-:W3:Y:S04]  /*41250*/  LDL.LU.64 R18, [R1+0x15a8] ;  /* 0x0015a80001127983 */ /* 0x000ee80000300a00 */
[----:B------:R-:W4:Y:S04]  /*41260*/  LDL.LU.64 R8, [R1+0x1590] ;  /* 0x0015900001087983 */ /* 0x000f280000300a00 */
[----:B------:R-:W4:Y:S04]  /*41270*/  LDL.LU.64 R10, [R1+0x1598] ;  /* 0x00159800010a7983 */ /* 0x000f280000300a00 */
        /* <DEDUP_REMOVED lines=65> */
[----:B0-----:R-:W4:Y:S01]  /*41690*/  LDL.LU.64 R26, [R1+0x84f8] ;  /* 0x0084f800011a7983 */ /* 0x001f220000300a00 */
[C---:B---3--:R-:W-:Y:S03]  /*416a0*/  HMMA.16816.F32 R16, R12.reuse, R28, R16 ;  /* 0x0000001c0c10723c */ /* 0x048fe60000001810 */
[----:B------:R-:W3:Y:S04]  /*416b0*/  LDL.LU.64 R24, [R1+0x84f0] ;  /* 0x0084f00001187983 */ /* 0x000ee80000300a00 */
[----:B------:R0:W-:Y:S04]  /*416c0*/  STL.64 [R1+0x8368], R28 ;  /* 0x0083681c01007387 */ /* 0x0001e80000100a00 */
[----:B0-----:R-:W2:Y:S08]  /*416d0*/  LDL.LU R28, [R1+0x2304] ;  /* 0x00230400011c7983 */ /* 0x001eb00000300800 */
[----:B------:R0:W-:Y:S04]  /*416e0*/  STL.64 [R1+0x15a0], R16 ;  /* 0x0015a01001007387 */ /* 0x0001e80000100a00 */
[----:B------:R1:W-:Y:S04]  /*416f0*/  STL.64 [R1+0x15a8], R18 ;  /* 0x0015a81201007387 */ /* 0x0003e80000100a00 */
[----:B------:R-:W2:Y:S04]  /*41700*/  LDL.LU R29, [R1+0x2300] ;  /* 0x00230000011d7983 */ /* 0x000ea80000300800 */
[----:B0-----:R-:W2:Y:S01]  /*41710*/  LDL.LU.64 R16, [R1+0x1560] ;  /* 0x0015600001107983 */ /* 0x001ea20000300a00 */
[----:B----4-:R-:W-:-:S15]  /*41720*/  HMMA.16816.F32 R8, R12, R26, R8 ;  /* 0x0000001a0c08723c */ /* 0x010fde0000001808 */
[----:B------:R-:W-:-:S04]  /*41730*/  NOP ;  /* 0x0000000000007918 */ /* 0x000fc80000000000 */
[----:B------:R-:W-:Y:S04]  /*41740*/  STL.64 [R1+0x1590], R8 ;  /* 0x0015900801007387 */ /* 0x000fe80000100a00 */
[----:B------:R-:W-:Y:S04]  /*41750*/  STL.64 [R1+0x1598], R10 ;  /* 0x0015980a01007387 */ /* 0x000fe80000100a00 */
[----:B-1----:R-:W4:Y:S01]  /*41760*/  LDL.LU.64 R18, [R1+0x1568] ;  /* 0x0015680001127983 */ /* 0x002f220000300a00 */
[----:B---3--:R-:W-:-:S15]  /*41770*/  HMMA.16816.F32 R4, R12, R24, R4 ;  /* 0x000000180c04723c */ /* 0x008fde0000001804 */
[----:B------:R-:W-:-:S04]  /*41780*/  NOP ;  /* 0x0000000000007918 */ /* 0x000fc80000000000 */
[----:B------:R-:W-:Y:S04]  /*41790*/  STL.64 [R1+0x1580], R4 ;  /* 0x0015800401007387 */ /* 0x000fe80000100a00 */
[----:B------:R-:W-:Y:S04]  /*417a0*/  STL.64 [R1+0x1588], R6 ;  /* 0x0015880601007387 */ /* 0x000fe80000100a00 */
[----:B----4-:R-:W-:Y:S04]  /*417b0*/  STL.64 [R1+0x84e8], R18 ;  /* 0x0084e81201007387 */ /* 0x010fe80000100a00 */
[----:B--2---:R0:W-:Y:S04]  /*417c0*/  STL.64 [R1+0x84e0], R16 ;  /* 0x0084e01001007387 */ /* 0x0041e80000100a00 */
[----:B0-----:R-:W2:Y:S04]  /*417d0*/  LDL.LU.64 R16, [R1+0x1570] ;  /* 0x0015700001107983 */ /* 0x001ea80000300a00 */
[----:B------:R-:W2:Y:S04]  /*417e0*/  LDL.LU.64 R18, [R1+0x1578] ;  /* 0x0015780001127983 */ /* 0x000ea80000300a00 */
[----:B------:R-:W3:Y:S04]  /*417f0*/  LDL.LU.64 R8, [R1+0x1540] ;  /* 0x0015400001087983 */ /* 0x000ee80000300a00 */
        /* <DEDUP_REMOVED lines=11> */
[----:B------:R-:W2:Y:S04]  /*418b0*/  LDL.LU.64 R6, [R1+0x1538] ;  /* 0x0015380001067983 */ /* 0x000ea80000300a00 */
[----:B------:R0:W-:Y:S04]  /*418c0*/  STL.64 [R1+0x8360], R26 ;  /* 0x0083601a01007387 */ /* 0x0001e80000100a00 */
[----:B0-----:R-:W3:Y:S04]  /*418d0*/  LDL.LU R26, [R1+0x22fc] ;  /* 0x0022fc00011a7983 */ /* 0x001ee80000300800 */
[----:B------:R-:W3:Y:S04]  /*418e0*/  LDL.LU R27, [R1+0x22f8] ;  /* 0x0022f800011b7983 */ /* 0x000ee80000300800 */
[----:B------:R-:W-:Y:S04]  /*418f0*/  STL.64 [R1+0x8358], R24 ;  /* 0x0083581801007387 */ /* 0x000fe80000100a00 */
        /* <DEDUP_REMOVED lines=50> */
[----:B------:R-:W-:Y:S04]  /*41c20*/  STL.64 [R1+0x8310], R6 ;  /* 0x0083100601007387 */ /* 0x000fe80000100a00 */
[----:B----4-:R0:W-:Y:S01]  /*41c30*/  STL.64 [R1+0x8308], R4 ;  /* 0x0083080401007387 */ /* 0x0101e20000100a00 */
[C---:B---3--:R-:W-:Y:S08]  /*41c40*/  HMMA.16816.F32 R8, R12.reuse, R4, R16 ;  /* 0x000000040c08723c */ /* 0x048ff00000001810 */
[----:B0-----:R-:W-:Y:S01]  /*41c50*/  HMMA.16816.F32 R4, R12, R2, R20 ;  /* 0x000000020c04723c */ /* 0x001fe20000001814 */
[----:B------:R-:W-:-:S10]  /*41c60*/  IMAD R12, R27, 0x100, R26 ;  /* 0x000001001b0c7824 */ /* 0x000fd400078e021a */
[----:B------:R-:W-:Y:S04]  /*41c70*/  STL.64 [R1+0x1500], R8 ;  /* 0x0015000801007387 */ /* 0x000fe80000100a00 */
[----:B------:R0:W-:Y:S04]  /*41c80*/  STL.64 [R1+0x1508], R10 ;  /* 0x0015080a01007387 */ /* 0x0001e80000100a00 */
[----:B------:R-:W2:Y:S04]  /*41c90*/  LDL R26, [R1+0x38] ;  /* 0x00003800011a7983 */ /* 0x000ea80000100800 */
[----:B------:R1:W-:Y:S04]  /*41ca0*/  STL.64 [R1+0x8f0], R4 ;  /* 0x0008f00401007387 */ /* 0x0003e80000100a00 */
[----:B------:R3:W-:Y:S04]  /*41cb0*/  STL.64 [R1+0x8f8], R6 ;  /* 0x0008f80601007387 */ /* 0x0007e80000100a00 */
[----:B------:R-:W4:Y:S04]  /*41cc0*/  LDL R22, [R1+0x48] ;  /* 0x0000480001167983 */ /* 0x000f280000100800 */
[----:B------:R-:W4:Y:S04]  /*41cd0*/  LDL R23, [R1+0x4c] ;  /* 0x00004c0001177983 */ /* 0x000f280000100800 */
[----:B------:R-:W2:Y:S04]  /*41ce0*/  LDL R20, [R1+0x50] ;  /* 0x0000500001147983 */ /* 0x000ea80000100800 */
[----:B------:R-:W2:Y:S04]  /*41cf0*/  LDL R21, [R1+0x54] ;  /* 0x0000540001157983 */ /* 0x000ea80000100800 */
[----:B------:R-:W3:Y:S04]  /*41d00*/  LDL R27, [R1+0x3c] ;  /* 0x00003c00011b7983 */ /* 0x000ee80000100800 */
[----:B0-----:R-:W3:Y:S04]  /*41d10*/  LDL.LU R10, [R1+0x230c] ;  /* 0x00230c00010a7983 */ /* 0x001ee80000300800 */
[----:B------:R-:W3:Y:S04]  /*41d20*/  LDL.LU R11, [R1+0x2308] ;  /* 0x00230800010b7983 */ /* 0x000ee80000300800 */
[----:B------:R-:W3:Y:S04]  /*41d30*/  LDL R16, [R1+0x78] ;  /* 0x0000780001107983 */ /* 0x000ee80000100800 */
[----:B------:R-:W3:Y:S04]  /*41d40*/  LDL R17, [R1+0x7c] ;  /* 0x00007c0001117983 */ /* 0x000ee80000100800 */
[----:B-1----:R-:W3:Y:S04]  /*41d50*/  LDL R4, [R1+0x80] ;  /* 0x0000800001047983 */ /* 0x002ee80000100800 */
[----:B------:R-:W3:Y:S04]  /*41d60*/  LDL R5, [R1+0x84] ;  /* 0x0000840001057983 */ /* 0x000ee80000100800 */
[----:B----4-:R0:W-:Y:S04]  /*41d70*/  STL.64 [R1+0x8420], R22 ;  /* 0x0084201601007387 */ /* 0x0101e80000100a00 */
[----:B--2---:R-:W-:Y:S04]  /*41d80*/  STL.64 [R1+0x8418], R20 ;  /* 0x0084181401007387 */ /* 0x004fe80000100a00 */
[----:B---3--:R-:W2:Y:S04]  /*41d90*/  LDL R6, [R1+0x68] ;  /* 0x0000680001067983 */ /* 0x008ea80000100800 */
[----:B------:R-:W2:Y:S04]  /*41da0*/  LDL R7, [R1+0x6c] ;  /* 0x00006c0001077983 */ /* 0x000ea80000100800 */
[----:B------:R-:W3:Y:S04]  /*41db0*/  LDL R24, [R1+0x40] ;  /* 0x0000400001187983 */ /* 0x000ee80000100800 */
[----:B------:R-:W3:Y:S04]  /*41dc0*/  LDL R25, [R1+0x44] ;  /* 0x0000440001197983 */ /* 0x000ee80000100800 */
[----:B0-----:R-:W4:Y:S04]  /*41dd0*/  LDL R22, [R1+0x58] ;  /* 0x0000580001167983 */ /* 0x001f280000100800 */
[----:B------:R-:W4:Y:S04]  /*41de0*/  LDL R23, [R1+0x5c] ;  /* 0x00005c0001177983 */ /* 0x000f280000100800 */
[----:B------:R-:W3:Y:S04]  /*41df0*/  LDL.LU R15, [R1+0x2310] ;  /* 0x00231000010f7983 */ /* 0x000ee80000300800 */
[----:B--2---:R0:W-:Y:S04]  /*41e00*/  STL.64 [R1+0x8460], R6 ;  /* 0x0084600601007387 */ /* 0x0041e80000100a00 */
[----:B0-----:R-:W2:Y:S04]  /*41e10*/  LDL R6, [R1+0x88] ;  /* 0x0000880001067983 */ /* 0x001ea80000100800 */
[----:B------:R-:W2:Y:S01]  /*41e20*/  LDL R7, [R1+0x8c] ;  /* 0x00008c0001077983 */ /* 0x000ea20000100800 */
[----:B------:R-:W-:-:S03]  /*41e30*/  IMAD R13, R29, 0x100, R28 ;  /* 0x000001001d0d7824 */ /* 0x000fc600078e021c */
[----:B------:R-:W3:Y:S04]  /*41e40*/  LDL R28, [R1+0x98] ;  /* 0x00009800011c7983 */ /* 0x000ee80000100800 */
[----:B------:R-:W3:Y:S04]  /*41e50*/  LDL R29, [R1+0x9c] ;  /* 0x00009c00011d7983 */ /* 0x000ee80000100800 */
[----:B------:R0:W-:Y:S04]  /*41e60*/  STL.64 [R1+0x8458], R4 ;  /* 0x0084580401007387 */ /* 0x0001e80000100a00 */
[----:B0-----:R-:W3:Y:S04]  /*41e70*/  LDL R4, [R1+0x90] ;  /* 0x0000900001047983 */ /* 0x001ee80000100800 */
[----:B------:R-:W3:Y:S04]  /*41e80*/  LDL R5, [R1+0x94] ;  /* 0x0000940001057983 */ /* 0x000ee80000100800 */
[----:B--2---:R0:W-:Y:S04]  /*41e90*/  STL.64 [R1+0x8478], R6 ;  /* 0x0084780601007387 */ /* 0x0041e80000100a00 */
[----:B0-----:R-:W2:Y:S04]  /*41ea0*/  LDL.LU R7, [R1+0x2314] ;  /* 0x0023140001077983 */ /* 0x001ea80000300800 */
[----:B------:R-:W2:Y:S04]  /*41eb0*/  LDL R18, [R1+0x70] ;  /* 0x0000700001127983 */ /* 0x000ea80000100800 */
[----:B------:R-:W2:Y:S01]  /*41ec0*/  LDL R19, [R1+0x74] ;  /* 0x0000740001137983 */ /* 0x000ea20000100800 */
[----:B------:R-:W-:-:S03]  /*41ed0*/  IMAD R14, R11, 0x100, R10 ;  /* 0x000001000b0e7824 */ /* 0x000fc600078e020a */
[----:B--2---:R-:W-:Y:S04]  /*41ee0*/  STL.64 [R1+0x8470], R18 ;  /* 0x0084701201007387 */ /* 0x004fe80000100a00 */
[----:B------:R0:W-:Y:S04]  /*41ef0*/  STL.64 [R1+0x8468], R16 ;  /* 0x0084681001007387 */ /* 0x0001e80000100a00 */
[----:B----4-:R-:W-:Y:S04]  /*41f00*/  STL.64 [R1+0x8438], R22 ;  /* 0x0084381601007387 */ /* 0x010fe80000100a00 */
[----:B------:R-:W-:Y:S04]  /*41f10*/  STL.64 [R1+0x8410], R26 ;  /* 0x0084101a01007387 */ /* 0x000fe80000100a00 */
[----:B---3--:R-:W-:Y:S04]  /*41f20*/  STL.64 [R1+0x8408], R24 ;  /* 0x0084081801007387 */ /* 0x008fe80000100a00 */
[----:B------:R-:W2:Y:S04]  /*41f30*/  LDL.LU.64 R8, [R1+0x14f0] ;  /* 0x0014f00001087983 */ /* 0x000ea80000300a00 */
[----:B------:R-:W2:Y:S04]  /*41f40*/  LDL.LU.64 R10, [R1+0x14f8] ;  /* 0x0014f800010a7983 */ /* 0x000ea80000300a00 */
[----:B0-----:R-:W3:Y:S04]  /*41f50*/  LDL.LU.64 R16, [R1+0x14d0] ;  /* 0x0014d00001107983 */ /* 0x001ee80000300a00 */
[----:B------:R-:W4:Y:S01]  /*41f60*/  LDL.LU.64 R18, [R1+0x14d8] ;  /* 0x0014d80001127983 */ /* 0x000f220000300a00 */
[----:B------:R-:W-:Y:S01]  /*41f70*/  IMAD R15, R15, 0x100, R7 ;  /* 0x000001000f0f7824 */ /* 0x000fe200078e0207 */
[----:B------:R-:W-:-:S02]  /*41f80*/  F2FP.F16.E4M3.UNPACK_B R12, R12 ;  /* 0x0000000cff0c723e */ /* 0x000fc400020006ff */
[----:B------:R-:W-:Y:S02]  /*41f90*/  F2FP.F16.E4M3.UNPACK_B R13, R13 ;  /* 0x0000000dff0d723e */ /* 0x000fe400020006ff */
[----:B------:R-:W-:Y:S02]  /*41fa0*/  F2FP.F16.E4M3.UNPACK_B R14, R14 ;  /* 0x0000000eff0e723e */ /* 0x000fe400020006ff */
[----:B------:R-:W-:Y:S01]  /*41fb0*/  F2FP.F16.E4M3.UNPACK_B R15, R15 ;  /* 0x0000000fff0f723e */ /* 0x000fe200020006ff */
[----:B----4-:R-:W-:Y:S04]  /*41fc0*/  STL.64 [R1+0x8488], R18 ;  /* 0x0084881201007387 */ /* 0x010fe80000100a00 */
[----:B---3--:R0:W-:Y:S04]  /*41fd0*/  STL.64 [R1+0x8480], R16 ;  /* 0x0084801001007387 */ /* 0x0081e80000100a00 */
[----:B0-----:R-:W3:Y:S04]  /*41fe0*/  LDL.LU.64 R16, [R1+0x14e0] ;  /* 0x0014e00001107983 */ /* 0x001ee80000300a00 */
[----:B------:R-:W3:Y:S04]  /*41ff0*/  LDL.LU.64 R18, [R1+0x14e8] ;  /* 0x0014e80001127983 */ /* 0x000ee80000300a00 */
[----:B------:R-:W4:Y:S04]  /*42000*/  LDL.LU.64 R24, [R1+0x14b0] ;  /* 0x0014b00001187983 */ /* 0x000f280000300a00 */
[----:B------:R-:W4:Y:S04]  /*42010*/  LDL.LU.64 R26, [R1+0x14b8] ;  /* 0x0014b800011a7983 */ /* 0x000f280000300a00 */
[----:B------:R-:W4:Y:S04]  /*42020*/  LDL R20, [R1+0x60] ;  /* 0x0000600001147983 */ /* 0x000f280000100800 */
[----:B------:R-:W4:Y:S01]  /*42030*/  LDL R21, [R1+0x64] ;  /* 0x0000640001157983 */ /* 0x000f220000100800 */
[C---:B--2---:R-:W-:Y:S08]  /*42040*/  HMMA.16816.F32 R8, R12.reuse, R28, R8 ;  /* 0x0000001c0c08723c */ /* 0x044ff00000001808 */
[C---:B---3--:R-:W-:Y:S01]  /*42050*/  HMMA.16816.F32 R4, R12.reuse, R4, R16 ;  /* 0x000000040c04723c */ /* 0x048fe20000001810 */
[----:B----4-:R0:W-:Y:S04]  /*42060*/  STL.64 [R1+0x8450], R20 ;  /* 0x0084501401007387 */ /* 0x0101e80000100a00 */
[----:B0-----:R-:W2:Y:S04]  /*42070*/  LDL.LU.64 R20, [R1+0x14c0] ;  /* 0x0014c00001147983 */ /* 0x001ea80000300a00 */
[----:B------:R-:W2:Y:S04]  /*42080*/  LDL.LU.64 R22, [R1+0x14c8] ;  /* 0x0014c80001167983 */ /* 0x000ea80000300a00 */
[----:B------:R0:W-:Y:S04]  /*42090*/  STL.64 [R1+0x14f0], R8 ;  /* 0x0014f00801007387 */ /* 0x0001e80000100a00 */
[----:B------:R1:W-:Y:S04]  /*420a0*/  STL.64 [R1+0x14f8], R10 ;  /* 0x0014f80a01007387 */ /* 0x0003e80000100a00 */
[----:B0-----:R-:W3:Y:S04]  /*420b0*/  LDL.LU.64 R8, [R1+0x14a0] ;  /* 0x0014a00001087983 */ /* 0x001ee80000300a00 */
[----:B-1----:R-:W3:Y:S04]  /*420c0*/  LDL.LU.64 R10, [R1+0x14a8] ;  /* 0x0014a800010a7983 */ /* 0x002ee80000300a00 */
[----:B------:R-:W4:Y:S04]  /*420d0*/  LDL.64 R28, [R1] ;  /* 0x00000000011c7983 */ /* 0x000f280000100a00 */
[----:B------:R-:W2:Y:S04]  /*420e0*/  LDL.LU.64 R18, [R1+0x8488] ;  /* 0x0084880001127983 */ /* 0x000ea80000300a00 */
[----:B------:R-:W2:Y:S04]  /*420f0*/  LDL.LU.64 R16, [R1+0x8480] ;  /* 0x0084800001107983 */ /* 0x000ea80000300a00 */
[----:B------:R-:W-:Y:S04]  /*42100*/  STL.64 [R1+0x14e0], R4 ;  /* 0x0014e00401007387 */ /* 0x000fe80000100a00 */
[----:B------:R0:W-:Y:S04]  /*42110*/  STL.64 [R1+0x14e8], R6 ;  /* 0x0014e80601007387 */ /* 0x0001e80000100a00 */
[----:B0-----:R-:W2:Y:S02]  /*42120*/  LDL.LU.64 R6, [R1+0x8478] ;  /* 0x0084780001067983 */ /* 0x001ea40000300a00 */
[----:B--2---:R-:W-:Y:S02]  /*42130*/  HMMA.16816.F32 R4, R12, R6, R16 ;  /* 0x000000060c04723c */ /* 0x004fe40000001810 */
[----:B------:R-:W3:Y:S04]  /*42140*/  LDL.LU.64 R18, [R1+0x8470] ;  /* 0x0084700001127983 */ /* 0x000ee80000300a00 */
[----:B------:R-:W2:-:S13]  /*42150*/  LDL.LU.64 R16, [R1+0x8468] ;  /* 0x0084680001107983 */ /* 0x000e9a0000300a00 */
[----:B------:R-:W-:Y:S04]  /*42160*/  STL.64 [R1+0x14d0], R4 ;  /* 0x0014d00401007387 */ /* 0x000fe80000100a00 */
[----:B------:R0:W-:Y:S04]  /*42170*/  STL.64 [R1+0x14d8], R6 ;  /* 0x0014d80601007387 */ /* 0x0001e80000100a00 */
[----:B0-----:R-:W3:Y:S04]  /*42180*/  LDL.LU.64 R6, [R1+0x8460] ;  /* 0x0084600001067983 */ /* 0x001ee80000300a00 */
[----:B------:R-:W3:Y:S01]  /*42190*/  LDL.LU.64 R4, [R1+0x8458] ;  /* 0x0084580001047983 */ /* 0x000ee20000300a00 */
[C---:B--2---:R-:W-:Y:S08]  /*421a0*/  HMMA.16816.F32 R24, R12.reuse, R16, R24 ;  /* 0x000000100c18723c */ /* 0x044ff00000001818 */
[----:B---3--:R-:W-:-:S15]  /*421b0*/  HMMA.16816.F32 R20, R12, R4, R20 ;  /* 0x000000040c14723c */ /* 0x008fde0000001814 */
[----:B------:R-:W-:-:S04]  /*421c0*/  NOP ;  /* 0x0000000000007918 */ /* 0x000fc80000000000 */
[----:B------:R0:W-:Y:S04]  /*421d0*/  STL.64 [R1+0x14c0], R20 ;  /* 0x0014c01401007387 */ /* 0x0001e80000100a00 */
[----:B------:R1:W-:Y:S04]  /*421e0*/  STL.64 [R1+0x14c8], R22 ;  /* 0x0014c81601007387 */ /* 0x0003e80000100a00 */
[----:B0-----:R-:W2:Y:S04]  /*421f0*/  LDL.LU.64 R20, [R1+0x1490] ;  /* 0x0014900001147983 */ /* 0x001ea80000300a00 */
[----:B-1----:R-:W2:Y:S04]  /*42200*/  LDL.LU.64 R22, [R1+0x1498] ;  /* 0x0014980001167983 */ /* 0x002ea80000300a00 */
[----:B------:R0:W-:Y:S04]  /*42210*/  STL.64 [R1+0x14b0], R24 ;  /* 0x0014b01801007387 */ /* 0x0001e80000100a00 */
[----:B------:R1:W-:Y:S04]  /*42220*/  STL.64 [R1+0x14b8], R26 ;  /* 0x0014b81a01007387 */ /* 0x0003e80000100a00 */
[----:B0-----:R-:W3:Y:S04]  /*42230*/  LDL.LU.64 R24, [R1+0x1450] ;  /* 0x0014500001187983 */ /* 0x001ee80000300a00 */
[----:B-1----:R-:W2:Y:S01]  /*42240*/  LDL.LU.64 R26, [R1+0x1458] ;  /* 0x00145800011a7983 */ /* 0x002ea20000300a00 */
[C---:B------:R-:W-:Y:S03]  /*42250*/  HMMA.16816.F32 R8, R12.reuse, R18, R8 ;  /* 0x000000120c08723c */ /* 0x040fe60000001808 */
[----:B--2---:R-:W-:Y:S04]  /*42260*/  STL.64 [R1+0x8430], R26 ;  /* 0x0084301a01007387 */ /* 0x004fe80000100a00 */
[----:B---3--:R0:W-:Y:S04]  /*42270*/  STL.64 [R1+0x8428], R24 ;  /* 0x0084281801007387 */ /* 0x0081e80000100a00 */
[----:B0-----:R-:W2:Y:S04]  /*42280*/  LDL.LU.64 R24, [R1+0x1470] ;  /* 0x0014700001187983 */ /* 0x001ea80000300a00 */
[----:B------:R-:W3:Y:S01]  /*42290*/  LDL.LU.64 R26, [R1+0x1478] ;  /* 0x00147800011a7983 */ /* 0x000ee20000300a00 */
[C---:B------:R-:W-:Y:S03]  /*422a0*/  HMMA.16816.F32 R4, R12.reuse, R6, R20 ;  /* 0x000000060c04723c */ /* 0x040fe60000001814 */
[----:B---3--:R-:W-:Y:S04]  /*422b0*/  STL.64 [R1+0x8448], R26 ;  /* 0x0084481a01007387 */ /* 0x008fe80000100a00 */
[----:B--2---:R0:W-:Y:S04]  /*422c0*/  STL.64 [R1+0x8440], R24 ;  /* 0x0084401801007387 */ /* 0x0041e80000100a00 */
[----:B0-----:R-:W2:Y:S04]  /*422d0*/  LDL.LU.64 R24, [R1+0x1480] ;  /* 0x0014800001187983 */ /* 0x001ea80000300a00 */
[----:B------:R-:W2:Y:S04]  /*422e0*/  LDL.LU.64 R26, [R1+0x1488] ;  /* 0x00148800011a7983 */ /* 0x000ea80000300a00 */
[----:B------:R-:W3:Y:S04]  /*422f0*/  LDL.LU.64 R16, [R1+0x1440] ;  /* 0x0014400001107983 */ /* 0x000ee80000300a00 */
[----:B------:R-:W3:Y:S04]  /*42300*/  LDL.LU.64 R18, [R1+0x1448] ;  /* 0x0014480001127983 */ /* 0x000ee80000300a00 */
[----:B------:R0:W-:Y:S04]  /*42310*/  STL.64 [R1+0x14a0], R8 ;  /* 0x0014a00801007387 */ /* 0x0001e80000100a00 */
[----:B------:R1:W-:Y:S04]  /*42320*/  STL.64 [R1+0x14a8], R10 ;  /* 0x0014a80a01007387 */ /* 0x0003e80000100a00 */
[----:B0-----:R-:W2:Y:S04]  /*42330*/  LDL.LU.64 R8, [R1+0x1430] ;  /* 0x0014300001087983 */ /* 0x001ea80000300a00 */
[----:B-1----:R-:W2:Y:S04]  /*42340*/  LDL.LU.64 R10, [R1+0x1438] ;  /* 0x00143800010a7983 */ /* 0x002ea80000300a00 */
[----:B------:R-:W2:Y:S04]  /*42350*/  LDL.LU.64 R20, [R1+0x8450] ;  /* 0x0084500001147983 */ /* 0x000ea80000300a00 */
[----:B------:R0:W-:Y:S04]  /*42360*/  STL.64 [R1+0x1490], R4 ;  /* 0x0014900401007387 */ /* 0x0001e80000100a00 */
[----:B------:R1:W-:Y:S04]  /*42370*/  STL.64 [R1+0x1498], R6 ;  /* 0x0014980601007387 */ /* 0x0003e80000100a00 */
[----:B0-----:R-:W3:Y:S04]  /*42380*/  LDL.64 R4, [R1+0x18] ;  /* 0x0000180001047983 */ /* 0x001ee80000100a00 */
[----:B-1----:R-:W3:Y:S04]  /*42390*/  LDL R6, [R1+0x10] ;  /* 0x0000100001067983 */ /* 0x002ee80000100800 */
        /* <DEDUP_REMOVED lines=16> */
[----:B0-----:R-:W3:Y:S04]  /*424a0*/  LDL.LU.64 R22, [R1+0x8420] ;  /* 0x0084200001167983 */ /* 0x001ee80000300a00 */
[----:B------:R-:W2:Y:S02]  /*424b0*/  LDL.LU.64 R20, [R1+0x8418] ;  /* 0x0084180001147983 */ /* 0x000ea40000300a00 */
[C---:B--2---:R-:W-:Y:S08]  /*424c0*/  HMMA.16816.F32 R4, R12.reuse, R20, R4 ;  /* 0x000000140c04723c */ /* 0x044ff00000001804 */
[C---:B---3--:R-:W-:Y:S11]  /*424d0*/  HMMA.16816.F32 R20, R12.reuse, R22, R24 ;  /* 0x000000160c14723c */ /* 0x048ff60000001818 */
[----:B------:R-:W-:Y:S04]  /*424e0*/  STL.64 [R1+0x1460], R4 ;  /* 0x0014600401007387 */ /* 0x000fe80000100a00 */
[----:B------:R0:W-:Y:S04]  /*424f0*/  STL.64 [R1+0x1468], R6 ;  /* 0x0014680601007387 */ /* 0x0001e80000100a00 */
[----:B0-----:R-:W2:Y:S04]  /*42500*/  LDL R6, [R1+0x20] ;  /* 0x0000200001067983 */ /* 0x001ea80000100800 */
[----:B------:R-:W2:Y:S04]  /*42510*/  LDL R7, [R1+0x24] ;  /* 0x0000240001077983 */ /* 0x000ea80000100800 */
[----:B------:R-:W3:Y:S04]  /*42520*/  LDL.LU.64 R26, [R1+0x8410] ;  /* 0x00841000011a7983 */ /* 0x000ee80000300a00 */
[----:B------:R-:W2:Y:S04]  /*42530*/  LDL.LU.64 R24, [R1+0x8408] ;  /* 0x0084080001187983 */ /* 0x000ea80000300a00 */
[----:B------:R-:W3:Y:S01]  /*42540*/  LDL.64 R4, [R1+0x28] ;  /* 0x0000280001047983 */ /* 0x000ee20000100a00 */
[C---:B--2---:R-:W-:Y:S08]  /*42550*/  HMMA.16816.F32 R16, R12.reuse, R24, R16 ;  /* 0x000000180c10723c */ /* 0x044ff00000001810 */
[----:B---3--:R-:W-:Y:S01]  /*42560*/  HMMA.16816.F32 R8, R12, R26, R8 ;  /* 0x0000001a0c08723c */ /* 0x008fe20000001808 */
[----:B------:R0:W-:Y:S04]  /*42570*/  STL.64 [R1+0x83f0], R6 ;  /* 0x0083f00601007387 */ /* 0x0001e80000100a00 */
[----:B------:R-:W-:Y:S04]  /*42580*/  STL.64 [R1+0x1450], R20 ;  /* 0x0014501401007387 */ /* 0x000fe80000100a00 */
[----:B------:R-:W-:Y:S04]  /*42590*/  STL.64 [R1+0x1458], R22 ;  /* 0x0014581601007387 */ /* 0x000fe80000100a00 */
[----:B------:R-:W-:Y:S04]  /*425a0*/  STL.64 [R1+0x83e8], R4 ;  /* 0x0083e80401007387 */ /* 0x000fe80000100a00 */
[----:B0-----:R-:W2:Y:S04]  /*425b0*/  LDL R6, [R1+0x30] ;  /* 0x0000300001067983 */ /* 0x001ea80000100800 */
[----:B------:R0:W-:Y:S04]  /*425c0*/  STL.64 [R1+0x1440], R16 ;  /* 0x0014401001007387 */ /* 0x0001e80000100a00 */
[----:B------:R1:W-:Y:S04]  /*425d0*/  STL.64 [R1+0x1448], R18 ;  /* 0x0014481201007387 */ /* 0x0003e80000100a00 */
[----:B------:R-:W-:Y:S04]  /*425e0*/  STL.64 [R1+0x1430], R8 ;  /* 0x0014300801007387 */ /* 0x000fe80000100a00 */
[----:B------:R-:W-:Y:S04]  /*425f0*/  STL.64 [R1+0x1438], R10 ;  /* 0x0014380a01007387 */ /* 0x000fe80000100a00 */
[----:B------:R-:W2:Y:S04]  /*42600*/  LDL R7, [R1+0x34] ;  /* 0x0000340001077983 */ /* 0x000ea80000100800 */
[----:B0-----:R-:W3:Y:S04]  /*42610*/  LDL.LU.64 R16, [R1+0x13c0] ;  /* 0x0013c00001107983 */ /* 0x001ee80000300a00 */
[----:B-1----:R-:W2:Y:S04]  /*42620*/  LDL.LU.64 R18, [R1+0x13c8] ;  /* 0x0013c80001127983 */ /* 0x002ea80000300a00 */
[----:B--2---:R0:W-:Y:S04]  /*42630*/  STL.64 [R1+0x8388], R18 ;  /* 0x0083881201007387 */ /* 0x0041e80000100a00 */
[----:B0-----:R-:W2:Y:S01]  /*42640*/  LDL R18, [R1+0x8] ;  /* 0x0000080001127983 */ /* 0x001ea20000100800 */
[----:B------:R-:W-:-:S03]  /*42650*/  IMAD.MOV.U32 R19, RZ, RZ, R0 ;  /* 0x000000ffff137224 */ /* 0x000fc600078e0000 */
[----:B---3--:R0:W-:Y:S04]  /*42660*/  STL.64 [R1+0x8380], R16 ;  /* 0x0083801001007387 */ /* 0x0081e80000100a00 */
[----:B--2---:R1:W-:Y:S04]  /*42670*/  STL.64 [R1+0x83a0], R18 ;  /* 0x0083a01201007387 */ /* 0x0043e80000100a00 */
[----:B0-----:R-:W2:Y:S04]  /*42680*/  LDL.LU.64 R16, [R1+0x13e0] ;  /* 0x0013e00001107983 */ /* 0x001ea80000300a00 */
[----:B-1----:R-:W3:Y:S04]  /*42690*/  LDL.LU.64 R18, [R1+0x13e8] ;  /* 0x0013e80001127983 */ /* 0x002ee80000300a00 */
        /* <DEDUP_REMOVED lines=17> */
[----:B------:R-:W3:Y:S01]  /*427b0*/  LDL.LU.64 R26, [R1+0x13b8] ;  /* 0x0013b800011a7983 */ /* 0x000ee20000300a00 */
[C---:B--2---:R-:W-:Y:S03]  /*427c0*/  HMMA.16816.F32 R4, R12.reuse, R6, R16 ;  /* 0x000000060c04723c */ /* 0x044fe60000001810 */
[----:B---3--:R-:W-:Y:S04]  /*427d0*/  STL.64 [R1+0x8398], R26 ;  /* 0x0083981a01007387 */ /* 0x008fe80000100a00 */
[----:B------:R0:W-:Y:S04]  /*427e0*/  STL.64 [R1+0x8390], R24 ;  /* 0x0083901801007387 */ /* 0x0001e80000100a00 */
[----:B0-----:R-:W2:Y:S04]  /*427f0*/  LDL.LU.64 R24, [R1+0x13d0] ;  /* 0x0013d00001187983 */ /* 0x001ea80000300a00 */
[----:B------:R-:W2:Y:S04]  /*42800*/  LDL.LU.64 R26, [R1+0x13d8] ;  /* 0x0013d800011a7983 */ /* 0x000ea80000300a00 */
[----:B------:R-:W3:Y:S04]  /*42810*/  LDL.LU.64 R20, [R1+0x13a0] ;  /* 0x0013a00001147983 */ /* 0x000ee80000300a00 */
[----:B------:R-:W3:Y:S04]  /*42820*/  LDL.LU.64 R22, [R1+0x13a8] ;  /* 0x0013a80001167983 */ /* 0x000ee80000300a00 */
[----:B------:R-:W2:Y:S04]  /*42830*/  LDL.LU.64 R8, [R1+0x1390] ;  /* 0x0013900001087983 */ /* 0x000ea80000300a00 */
[----:B------:R-:W2:Y:S04]  /*42840*/  LDL.LU.64 R10, [R1+0x1398] ;  /* 0x00139800010a7983 */ /* 0x000ea80000300a00 */
        /* <DEDUP_REMOVED lines=12> */
[----:B------:R-:W-:-:S05]  /*42910*/  IMAD.MOV.U32 R0, RZ, RZ, R5 ;  /* 0x000000ffff007224 */ /* 0x000fca00078e0005 */
[----:B------:R-:W-:Y:S01]  /*42920*/  STL [R1+0x82b0], R0 ;  /* 0x0082b00001007387 */ /* 0x000fe20000100800 */
[----:B--2---:R-:W-:Y:S03]  /*42930*/  HMMA.16816.F32 R4, R12, R6, R16 ;  /* 0x000000060c04723c */ /* 0x004fe60000001810 */
[----:B------:R-:W2:Y:S04]  /*42940*/  LDL.LU.64 R18, [R1+0x83d0] ;  /* 0x0083d00001127983 */ /* 0x000ea80000300a00 */
[----:B------:R-:W2:-:S12]  /*42950*/  LDL.LU.64 R16, [R1+0x83c8] ;  /* 0x0083c80001107983 */ /* 0x000e980000300a00 */
        /* <DEDUP_REMOVED lines=13> */
[----:B------:R-:W2:-:S15]  /*42a30*/  LDL.LU.64 R18, [R1+0x83a0] ;  /* 0x0083a00001127983 */ /* 0x000e9e0000300a00 */
[----:B------:R-:W-:Y:S01]  /*42a40*/  NOP ;  /* 0x0000000000007918 */ /* 0x000fe20000000000 */
        /* <DEDUP_REMOVED lines=9> */
[----:B0-----:R-:W2:Y:S04]  /*42ae0*/  LDL.LU.64 R18, [R1+0x8388] ;  /* 0x0083880001127983 */ /* 0x001ea80000300a00 */
[----:B------:R-:W2:Y:S01]  /*42af0*/  LDL.LU.64 R16, [R1+0x8380] ;  /* 0x0083800001107983 */ /* 0x000ea20000300a00 */
[----:B----4-:R-:W-:Y:S01]  /*42b00*/  IMAD.MOV.U32 R0, RZ, RZ, R29 ;  /* 0x000000ffff007224 */ /* 0x010fe200078e001d */
[----:B--2---:R-:W-:-:S15]  /*42b10*/  HMMA.16816.F32 R16, R12, R28, R16 ;  /* 0x0000001c0c10723c */ /* 0x004fde0000001810 */
[----:B------:R-:W-:-:S04]  /*42b20*/  NOP ;  /* 0x0000000000007918 */ /* 0x000fc80000000000 */
[----:B------:R-:W-:Y:S04]  /*42b30*/  STL.64 [R1+0x13c0], R16 ;  /* 0x0013c01001007387 */ /* 0x000fe80000100a00 */
[----:B------:R0:W-:Y:S04]  /*42b40*/  STL.64 [R1+0x13c8], R18 ;  /* 0x0013c81201007387 */ /* 0x0001e80000100a00 */
[----:B0-----:R-:W2:Y:S04]  /*42b50*/  LDL.LU.64 R18, [R1+0x8378] ;  /* 0x0083780001127983 */ /* 0x001ea80000300a00 */
[----:B------:R-:W4:Y:S04]  /*42b60*/  LDL.LU.64 R16, [R1+0x8370] ;  /* 0x0083700001107983 */ /* 0x000f280000300a00 */
[----:B------:R-:W2:Y:S02]  /*42b70*/  LDL.LU.64 R28, [R1+0x8368] ;  /* 0x00836800011c7983 */ /* 0x000ea40000300a00 */
[----:B--2---:R-:W-:-:S15]  /*42b80*/  HMMA.16816.F32 R24, R12, R28, R24 ;  /* 0x0000001c0c18723c */ /* 0x004fde0000001818 */
[----:B------:R-:W-:-:S04]  /*42b90*/  NOP ;  /* 0x0000000000007918 */ /* 0x000fc80000000000 */
[----:B------:R-:W-:Y:S04]  /*42ba0*/  STL.64 [R1+0x13b0], R24 ;  /* 0x0013b01801007387 */ /* 0x000fe80000100a00 */
[----:B------:R0:W-:Y:S04]  /*42bb0*/  STL.64 [R1+0x13b8], R26 ;  /* 0x0013b81a01007387 */ /* 0x0001e80000100a00 */
[----:B0-----:R-:W3:Y:S04]  /*42bc0*/  LDL.LU.64 R26, [R1+0x8360] ;  /* 0x00836000011a7983 */ /* 0x001ee80000300a00 */
[----:B------:R-:W2:Y:S01]  /*42bd0*/  LDL.LU.64 R24, [R1+0x8358] ;  /* 0x0083580001187983 */ /* 0x000ea20000300a00 */
[C---:B---3--:R-:W-:Y:S08]  /*42be0*/  HMMA.16816.F32 R20, R12.reuse, R26, R20 ;  /* 0x0000001a0c14723c */ /* 0x048ff00000001814 */
[C---:B--2---:R-:W-:Y:S11]  /*42bf0*/  HMMA.16816.F32 R8, R12.reuse, R24, R8 ;  /* 0x000000180c08723c */ /* 0x044ff60000001808 */
[----:B------:R-:W-:Y:S04]  /*42c00*/  STL.64 [R1+0x13a0], R20 ;  /* 0x0013a01401007387 */ /* 0x000fe80000100a00 */
[----:B------:R0:W-:Y:S04]  /*42c10*/  STL.64 [R1+0x13a8], R22 ;  /* 0x0013a81601007387 */ /* 0x0001e80000100a00 */
[----:B0-----:R-:W2:Y:S04]  /*42c20*/  LDL.LU.64 R22, [R1+0x8350] ;  /* 0x0083500001167983 */ /* 0x001ea80000300a00 */
[----:B------:R-:W3:Y:S04]  /*42c30*/  LDL.LU.64 R20, [R1+0x8348] ;  /* 0x0083480001147983 */ /* 0x000ee80000300a00 */
[----:B------:R0:W-:Y:S04]  /*42c40*/  STL.64 [R1+0x8198], R26 ;  /* 0x0081981a01007387 */ /* 0x0001e80000100a00 */
[----:B0-----:R-:W2:Y:S04]  /*42c50*/  LDL.LU R26, [R1+0x2334] ;  /* 0x00233400011a7983 */ /* 0x001ea80000300800 */
[----:B------:R-:W-:Y:S04]  /*42c60*/  STL.64 [R1+0x1390], R8 ;  /* 0x0013900801007387 */ /* 0x000fe80000100a00 */
[----:B------:R-:W-:Y:S04]  /*42c70*/  STL.64 [R1+0x1398], R10 ;  /* 0x0013980a01007387 */ /* 0x000fe80000100a00 */
[----:B------:R-:W2:Y:S04]  /*42c80*/  LDL.LU R27, [R1+0x2330] ;  /* 0x00233000011b7983 */ /* 0x000ea80000300800 */
[----:B------:R0:W-:Y:S04]  /*42c90*/  STL.64 [R1+0x8190], R24 ;  /* 0x0081901801007387 */ /* 0x0001e80000100a00 */
[----:B0-----:R-:W3:Y:S04]  /*42ca0*/  LDL.LU R24, [R1+0x232c] ;  /* 0x00232c0001187983 */ /* 0x001ee80000300800 */
[----:B------:R-:W3:Y:S04]  /*42cb0*/  LDL.LU R25, [R1+0x2328] ;  /* 0x0023280001197983 */ /* 0x000ee80000300800 */
[----:B--2---:R-:W-:Y:S04]  /*42cc0*/  STL.64 [R1+0x8300], R26 ;  /* 0x0083001a01007387 */ /* 0x004fe80000100a00 */
[----:B---3--:R0:W-:Y:S04]  /*42cd0*/  STL.64 [R1+0x82f8], R24 ;  /* 0x0082f81801007387 */ /* 0x0081e80000100a00 */
[----:B0-----:R-:W2:Y:S04]  /*42ce0*/  LDL.LU.64 R24, [R1+0x1370] ;  /* 0x0013700001187983 */ /* 0x001ea80000300a00 */
[----:B------:R-:W2:Y:S04]  /*42cf0*/  LDL.LU.64 R26, [R1+0x1378] ;  /* 0x00137800011a7983 */ /* 0x000ea80000300a00 */
[----:B------:R-:W3:Y:S04]  /*42d00*/  LDL.LU.64 R8, [R1+0x1350] ;  /* 0x0013500001087983 */ /* 0x000ee80000300a00 */
[----:B------:R-:W2:Y:S01]  /*42d10*/  LDL.LU.64 R10, [R1+0x1358] ;  /* 0x00135800010a7983 */ /* 0x000ea20000300a00 */
[----:B------:R-:W-:-:S15]  /*42d20*/  HMMA.16816.F32 R4, R12, R22, R4 ;  /* 0x000000160c04723c */ /* 0x000fde0000001804 */
[----:B------:R-:W-:-:S04]  /*42d30*/  NOP ;  /* 0x0000000000007918 */ /* 0x000fc80000000000 */
[----:B------:R-:W-:Y:S04]  /*42d40*/  STL.64 [R1+0x1380], R4 ;  /* 0x0013800401007387 */ /* 0x000fe80000100a00 */
[----:B------:R-:W-:Y:S04]  /*42d50*/  STL.64 [R1+0x1388], R6 ;  /* 0x0013880601007387 */ /* 0x000fe80000100a00 */
[----:B--2---:R-:W-:Y:S04]  /*42d60*/  STL.64 [R1+0x8340], R10 ;  /* 0x0083400a01007387 */ /* 0x004fe80000100a00 */
[----:B---3--:R0:W-:Y:S04]  /*42d70*/  STL.64 [R1+0x8338], R8 ;  /* 0x0083380801007387 */ /* 0x0081e80000100a00 */
[----:B0-----:R-:W2:Y:S04]  /*42d80*/  LDL.LU.64 R8, [R1+0x1360] ;  /* 0x0013600001087983 */ /* 0x001ea80000300a00 */
[----:B------:R-:W2:Y:S04]  /*42d90*/  LDL.LU.64 R10, [R1+0x1368] ;  /* 0x00136800010a7983 */ /* 0x000ea80000300a00 */
[----:B------:R-:W3:Y:S04]  /*42da0*/  LDL.LU.64 R4, [R1+0x1330] ;  /* 0x0013300001047983 */ /* 0x000ee80000300a00 */
[----:B------:R-:W3:Y:S01]  /*42db0*/  LDL.LU.64 R6, [R1+0x1338] ;  /* 0x0013380001067983 */ /* 0x000ee20000300a00 */
[C---:B------:R-:W-:Y:S08]  /*42dc0*/  HMMA.16816.F32 R24, R12.reuse, R20, R24 ;  /* 0x000000140c18723c */ /* 0x040ff00000001818 */
        /* <DEDUP_REMOVED lines=10> */
[----:B0-----:R-:W2:Y:S04]  /*42e70*/  LDL.LU R22, [R1+0x2324] ;  /* 0x0023240001167983 */ /* 0x001ea80000300800 */
[----:B------:R-:W2:Y:S04]  /*42e80*/  LDL.LU R23, [R1+0x2320] ;  /* 0x0023200001177983 */ /* 0x000ea80000300800 */
[----:B------:R0:W-:Y:S04]  /*42e90*/  STL.64 [R1+0x81a0], R20 ;  /* 0x0081a01401007387 */ /* 0x0001e80000100a00 */
[----:B0-----:R-:W2:Y:S04]  /*42ea0*/  LDL.LU R20, [R1+0x231c] ;  /* 0x00231c0001147983 */ /* 0x001ea80000300800 */
[----:B------:R-:W2:Y:S04]  /*42eb0*/  LDL.LU R21, [R1+0x2318] ;  /* 0x0023180001157983 */ /* 0x000ea80000300800 */
        /* <DEDUP_REMOVED lines=30> */
[----:B---3--:R-:W-:-:S15]  /*430a0*/  HMMA.16816.F32 R24, R12, R6, R24 ;  /* 0x000000060c18723c */ /* 0x008fde0000001818 */
[----:B------:R-:W-:-:S04]  /*430b0*/  NOP ;  /* 0x0000000000007918 */ /* 0x000fc80000000000 */
[----:B------:R-:W-:Y:S04]  /*430c0*/  STL.64 [R1+0x1320], R24 ;  /* 0x0013201801007387 */ /* 0x000fe80000100a00 */
[----:B------:R0:W-:Y:S04]  /*430d0*/  STL.64 [R1+0x1328], R26 ;  /* 0x0013281a01007387 */ /* 0x0001e80000100a00 */
[----:B0-----:R-:W3:Y:S04]  /*430e0*/  LDL.LU.64 R26, [R1+0x8300] ;  /* 0x00830000011a7983 */ /* 0x001ee80000300a00 */
[----:B------:R-:W4:Y:S01]  /*430f0*/  LDL.LU.64 R24, [R1+0x82f8] ;  /* 0x0082f80001187983 */ /* 0x000f220000300a00 */
[C---:B--2---:R-:W-:Y:S03]  /*43100*/  HMMA.16816.F32 R8, R12.reuse, R4, R8 ;  /* 0x000000040c08723c */ /* 0x044fe60000001808 */
[----:B------:R-:W-:Y:S04]  /*43110*/  STL.64 [R1+0x8158], R6 ;  /* 0x0081580601007387 */ /* 0x000fe80000100a00 */
[----:B------:R0:W-:Y:S02]  /*43120*/  STL.64 [R1+0x8150], R4 ;  /* 0x0081500401007387 */ /* 0x0001e40000100a00 */
[----:B0-----:R-:W-:Y:S01]  /*43130*/  HMMA.16816.F32 R4, R12, R2, R16 ;  /* 0x000000020c04723c */ /* 0x001fe20000001810 */
[----:B------:R-:W-:-:S09]  /*43140*/  IMAD R13, R23, 0x100, R22 ;  /* 0x00000100170d7824 */ /* 0x000fd200078e0216 */
[----:B------:R-:W-:Y:S04]  /*43150*/  STL.64 [R1+0x1310], R8 ;  /* 0x0013100801007387 */ /* 0x000fe80000100a00 */
[----:B------:R0:W-:Y:S01]  /*43160*/  STL.64 [R1+0x1318], R10 ;  /* 0x0013180a01007387 */ /* 0x0001e20000100a00 */
[----:B------:R-:W-:-:S04]  /*43170*/  IMAD.MOV.U32 R23, RZ, RZ, R0 ;  /* 0x000000ffff177224 */ /* 0x000fc800078e0000 */
[----:B------:R-:W-:Y:S04]  /*43180*/  STL.64 [R1+0x8e0], R4 ;  /* 0x0008e00401007387 */ /* 0x000fe80000100a00 */
[----:B------:R-:W-:Y:S04]  /*43190*/  STL.64 [R1+0x8e8], R6 ;  /* 0x0008e80601007387 */ /* 0x000fe80000100a00 */
[----:B------:R-:W2:Y:S01]  /*431a0*/  LDL R22, [R1] ;  /* 0x0000000001167983 */ /* 0x000ea20000100800 */
[----:B---3--:R-:W-:-:S03]  /*431b0*/  IMAD R15, R27, 0x100, R26 ;  /* 0x000001001b0f7824 */ /* 0x008fc600078e021a */
[----:B------:R-:W3:Y:S04]  /*431c0*/  LDL.64 R26, [R1+0x40] ;  /* 0x00004000011a7983 */ /* 0x000ee80000100a00 */
[----:B------:R-:W2:Y:S04]  /*431d0*/  LDL.LU R0, [R1+0x82f0] ;  /* 0x0082f00001007983 */ /* 0x000ea80000300800 */
[----:B------:R-:W2:Y:S04]  /*431e0*/  LDL R18, [R1+0x50] ;  /* 0x0000500001127983 */ /* 0x000ea80000100800 */
[----:B------:R-:W2:Y:S04]  /*431f0*/  LDL R19, [R1+0x54] ;  /* 0x0000540001137983 */ /* 0x000ea80000100800 */
[----:B------:R-:W3:Y:S04]  /*43200*/  LDL R16, [R1+0x58] ;  /* 0x0000580001107983 */ /* 0x000ee80000100800 */
[----:B------:R-:W3:Y:S04]  /*43210*/  LDL R17, [R1+0x5c] ;  /* 0x00005c0001117983 */ /* 0x000ee80000100800 */
[----:B0-----:R-:W4:Y:S04]  /*43220*/  LDL R10, [R1+0x88] ;  /* 0x00008800010a7983 */ /* 0x001f280000100800 */
[----:B------:R-:W4:Y:S04]  /*43230*/  LDL R11, [R1+0x8c] ;  /* 0x00008c00010b7983 */ /* 0x000f280000100800 */
[----:B------:R-:W4:Y:S04]  /*43240*/  LDL R8, [R1+0x90] ;  /* 0x0000900001087983 */ /* 0x000f280000100800 */
[----:B------:R-:W4:Y:S04]  /*43250*/  LDL R9, [R1+0x94] ;  /* 0x0000940001097983 */ /* 0x000f280000100800 */
[----:B--2---:R0:W-:Y:S04]  /*43260*/  STL.64 [R1+0x8268], R18 ;  /* 0x0082681201007387 */ /* 0x0041e80000100a00 */
[----:B---3--:R1:W-:Y:S04]  /*43270*/  STL.64 [R1+0x8280], R16 ;  /* 0x0082801001007387 */ /* 0x0083e80000100a00 */
[----:B0-----:R-:W2:Y:S04]  /*43280*/  LDL R18, [R1+0x60] ;  /* 0x0000600001127983 */ /* 0x001ea80000100800 */
[----:B------:R-:W2:Y:S01]  /*43290*/  LDL R19, [R1+0x64] ;  /* 0x0000640001137983 */ /* 0x000ea20000100800 */
[----:B----4-:R-:W-:-:S03]  /*432a0*/  IMAD R14, R25, 0x100, R24 ;  /* 0x00000100190e7824 */ /* 0x010fc600078e0218 */
[----:B------:R-:W3:Y:S04]  /*432b0*/  LDL R24, [R1+0x48] ;  /* 0x0000480001187983 */ /* 0x000ee80000100800 */
[----:B------:R-:W3:Y:S04]  /*432c0*/  LDL R25, [R1+0x4c] ;  /* 0x00004c0001197983 */ /* 0x000ee80000100800 */
[----:B-1----:R-:W4:Y:S04]  /*432d0*/  LDL R16, [R1+0x68] ;  /* 0x0000680001107983 */ /* 0x002f280000100800 */
[----:B------:R-:W4:Y:S04]  /*432e0*/  LDL R17, [R1+0x6c] ;  /* 0x00006c0001117983 */ /* 0x000f280000100800 */
[----:B--2---:R0:W-:Y:S04]  /*432f0*/  STL.64 [R1+0x8298], R18 ;  /* 0x0082981201007387 */ /* 0x0041e80000100a00 */
[----:B0-----:R-:W2:Y:S04]  /*43300*/  LDL R18, [R1+0x70] ;  /* 0x0000700001127983 */ /* 0x001ea80000100800 */
[----:B------:R-:W2:Y:S04]  /*43310*/  LDL R19, [R1+0x74] ;  /* 0x0000740001137983 */ /* 0x000ea80000100800 */
[----:B------:R-:W3:Y:S04]  /*43320*/  LDL.LU.64 R4, [R1+0x12e0] ;  /* 0x0012e00001047983 */ /* 0x000ee80000300a00 */
[----:B------:R-:W3:Y:S04]  /*43330*/  LDL.LU.64 R6, [R1+0x12e8] ;  /* 0x0012e80001067983 */ /* 0x000ee80000300a00 */
[----:B--2---:R0:W-:Y:S04]  /*43340*/  STL.64 [R1+0x82c0], R18 ;  /* 0x0082c01201007387 */ /* 0x0041e80000100a00 */
[----:B0-----:R-:W2:Y:S04]  /*43350*/  LDL R18, [R1+0x78] ;  /* 0x0000780001127983 */ /* 0x001ea80000100800 */
[----:B------:R-:W2:Y:S04]  /*43360*/  LDL R19, [R1+0x7c] ;  /* 0x00007c0001137983 */ /* 0x000ea80000100800 */
[----:B----4-:R0:W-:Y:S01]  /*43370*/  STL.64 [R1+0x82b8], R16 ;  /* 0x0082b81001007387 */ /* 0x0101e20000100a00 */
[----:B------:R-:W-:-:S03]  /*43380*/  IMAD R12, R21, 0x100, R20 ;  /* 0x00000100150c7824 */ /* 0x000fc600078e0214 */
[----:B0-----:R-:W4:Y:S04]  /*43390*/  LDL R16, [R1+0x80] ;  /* 0x0000800001107983 */ /* 0x001f280000100800 */
[----:B------:R-:W4:Y:S04]  /*433a0*/  LDL R17, [R1+0x84] ;  /* 0x0000840001117983 */ /* 0x000f280000100800 */
[----:B--2---:R0:W-:Y:S04]  /*433b0*/  STL.64 [R1+0x82d8], R18 ;  /* 0x0082d81201007387 */ /* 0x0041e80000100a00 */
[----:B0-----:R-:W2:Y:S04]  /*433c0*/  LDL R18, [R1+0x98] ;  /* 0x0000980001127983 */ /* 0x001ea80000100800 */
[----:B------:R-:W2:Y:S04]  /*433d0*/  LDL R19, [R1+0x9c] ;  /* 0x00009c0001137983 */ /* 0x000ea80000100800 */
[----:B------:R-:W-:Y:S04]  /*433e0*/  STL.64 [R1+0x8278], R26 ;  /* 0x0082781a01007387 */ /* 0x000fe80000100a00 */
[----:B---3--:R0:W-:Y:S04]  /*433f0*/  STL.64 [R1+0x8270], R24 ;  /* 0x0082701801007387 */ /* 0x0081e80000100a00 */
[----:B0-----:R-:W3:Y:S04]  /*43400*/  LDL.LU.64 R24, [R1+0x12f0] ;  /* 0x0012f00001187983 */ /* 0x001ee80000300a00 */
[----:B------:R-:W3:Y:S04]  /*43410*/  LDL.LU.64 R26, [R1+0x12f8] ;  /* 0x0012f800011a7983 */ /* 0x000ee80000300a00 */
[----:B------:R-:W2:Y:S04]  /*43420*/  LDL.64 R20, [R1+0x8] ;  /* 0x0000080001147983 */ /* 0x000ea80000100a00 */
[----:B------:R-:W-:Y:S01]  /*43430*/  STL.64 [R1+0x81d8], R22 ;  /* 0x0081d81601007387 */ /* 0x000fe20000100a00 */
[----:B------:R-:W-:-:S02]  /*43440*/  F2FP.F16.E4M3.UNPACK_B R12, R12 ;  /* 0x0000000cff0c723e */ /* 0x000fc400020006ff */
[----:B------:R-:W-:Y:S02]  /*43450*/  F2FP.F16.E4M3.UNPACK_B R13, R13 ;  /* 0x0000000dff0d723e */ /* 0x000fe400020006ff */
[----:B------:R-:W-:Y:S02]  /*43460*/  F2FP.F16.E4M3.UNPACK_B R14, R14 ;  /* 0x0000000eff0e723e */ /* 0x000fe400020006ff */
[----:B------:R-:W-:Y:S01]  /*43470*/  F2FP.F16.E4M3.UNPACK_B R15, R15 ;  /* 0x0000000fff0f723e */ /* 0x000fe200020006ff */
[----:B--2---:R0:W-:Y:S04]  /*43480*/  STL.64 [R1+0x81d0], R20 ;  /* 0x0081d01401007387 */ /* 0x0041e80000100a00 */
[----:B0-----:R-:W2:Y:S04]  /*43490*/  LDL.LU.64 R20, [R1+0x1300] ;  /* 0x0013000001147983 */ /* 0x001ea80000300a00 */
[----:B------:R-:W2:Y:S01]  /*434a0*/  LDL.LU.64 R22, [R1+0x1308] ;  /* 0x0013080001167983 */ /* 0x000ea20000300a00 */
[C---:B---3--:R-:W-:Y:S08]  /*434b0*/  HMMA.16816.F32 R24, R12.reuse, R8, R24 ;  /* 0x000000080c18723c */ /* 0x048ff00000001818 */
[C---:B------:R-:W-:Y:S08]  /*434c0*/  HMMA.16816.F32 R4, R12.reuse, R10, R4 ;  /* 0x0000000a0c04723c */ /* 0x040ff00000001804 */
[----:B--2---:R-:W-:-:S15]  /*434d0*/  HMMA.16816.F32 R20, R12, R18, R20 ;  /* 0x000000120c14723c */ /* 0x004fde0000001814 */
[----:B------:R-:W-:-:S04]  /*434e0*/  NOP ;  /* 0x0000000000007918 */ /* 0x000fc80000000000 */
[----:B------:R-:W-:Y:S04]  /*434f0*/  STL.64 [R1+0x1300], R20 ;  /* 0x0013001401007387 */ /* 0x000fe80000100a00 */
[----:B------:R0:W-:Y:S04]  /*43500*/  STL.64 [R1+0x1308], R22 ;  /* 0x0013081601007387 */ /* 0x0001e80000100a00 */
        /* <DEDUP_REMOVED lines=26> */
[----:B------:R-:W3:Y:S04]  /*436b0*/  LDL.LU.64 R4, [R1+0x1250] ;  /* 0x0012500001047983 */ /* 0x000ee80000300a00 */
[----:B------:R-:W3:Y:S04]  /*436c0*/  LDL.LU.64 R6, [R1+0x1258] ;  /* 0x0012580001067983 */ /* 0x000ee80000300a00 */
[----:B------:R0:W-:Y:S04]  /*436d0*/  STL.64 [R1+0x81f0], R22 ;  /* 0x0081f01601007387 */ /* 0x0001e80000100a00 */
[----:B------:R-:W2:Y:S04]  /*436e0*/  LDL.LU.64 R20, [R1+0x12b0] ;  /* 0x0012b00001147983 */ /* 0x000ea80000300a00 */
[----:B0-----:R-:W2:Y:S01]  /*436f0*/  LDL.LU.64 R22, [R1+0x12b8] ;  /* 0x0012b80001167983 */ /* 0x001ea20000300a00 */
[----:B----4-:R-:W-:Y:S03]  /*43700*/  HMMA.16816.F32 R16, R12, R16, R24 ;  /* 0x000000100c10723c */ /* 0x010fe60000001818 */
[----:B------:R-:W4:Y:S04]  /*43710*/  LDL.LU.64 R26, [R1+0x82e8] ;  /* 0x0082e800011a7983 */ /* 0x000f280000300a00 */
[----:B------:R-:W4:-:S12]  /*43720*/  LDL.LU.64 R24, [R1+0x82e0] ;  /* 0x0082e00001187983 */ /* 0x000f180000300a00 */
        /* <DEDUP_REMOVED lines=8> */
[----:B0-----:R-:W2:Y:S04]  /*437b0*/  LDL.LU.64 R18, [R1+0x82c0] ;  /* 0x0082c00001127983 */ /* 0x001ea80000300a00 */
[----:B------:R-:W4:Y:S01]  /*437c0*/  LDL.LU.64 R16, [R1+0x82b8] ;  /* 0x0082b80001107983 */ /* 0x000f220000300a00 */
[C---:B--2---:R-:W-:Y:S08]  /*437d0*/  HMMA.16816.F32 R20, R12.reuse, R18, R20 ;  /* 0x000000120c14723c */ /* 0x044ff00000001814 */
[----:B----4-:R-:W-:Y:S11]  /*437e0*/  HMMA.16816.F32 R16, R12, R16, R24 ;  /* 0x000000100c10723c */ /* 0x010ff60000001818 */
[----:B------:R0:W-:Y:S04]  /*437f0*/  STL.64 [R1+0x12b0], R20 ;  /* 0x0012b01401007387 */ /* 0x0001e80000100a00 */
[----:B------:R-:W-:Y:S04]  /*43800*/  STL.64 [R1+0x12b8], R22 ;  /* 0x0012b81601007387 */ /* 0x000fe80000100a00 */
[----:B0-----:R-:W2:Y:S01]  /*43810*/  LDL R20, [R1+0x18] ;  /* 0x0000180001147983 */ /* 0x001ea20000100800 */
[----:B------:R-:W-:-:S03]  /*43820*/  IMAD.MOV.U32 R21, RZ, RZ, R0 ;  /* 0x000000ffff157224 */ /* 0x000fc600078e0000 */
[----:B------:R-:W4:Y:S04]  /*43830*/  LDL.LU R0, [R1+0x82b0] ;  /* 0x0082b00001007983 */ /* 0x000f280000300800 */
[----:B------:R-:W2:Y:S04]  /*43840*/  LDL.LU.64 R26, [R1+0x82a8] ;  /* 0x0082a800011a7983 */ /* 0x000ea80000300a00 */
[----:B------:R-:W2:Y:S04]  /*43850*/  LDL.LU.64 R24, [R1+0x82a0] ;  /* 0x0082a00001187983 */ /* 0x000ea80000300a00 */
[----:B------:R-:W-:Y:S04]  /*43860*/  STL.64 [R1+0x12a0], R16 ;  /* 0x0012a01001007387 */ /* 0x000fe80000100a00 */
[----:B------:R0:W-:Y:S04]  /*43870*/  STL.64 [R1+0x12a8], R18 ;  /* 0x0012a81201007387 */ /* 0x0001e80000100a00 */
[----:B0-----:R-:W2:Y:S04]  /*43880*/  LDL.LU.64 R18, [R1+0x8298] ;  /* 0x0082980001127983 */ /* 0x001ea80000300a00 */
[----:B------:R-:W3:Y:S01]  /*43890*/  LDL.64 R22, [R1+0x20] ;  /* 0x0000200001167983 */ /* 0x000ee20000100a00 */
[C---:B--2---:R-:W-:Y:S03]  /*438a0*/  HMMA.16816.F32 R16, R12.reuse, R18, R24 ;  /* 0x000000120c10723c */ /* 0x044fe60000001818 */
[----:B---3--:R-:W-:Y:S04]  /*438b0*/  STL.64 [R1+0x8220], R22 ;  /* 0x0082201601007387 */ /* 0x008fe80000100a00 */
[----:B------:R0:W-:Y:S04]  /*438c0*/  STL.64 [R1+0x8218], R20 ;  /* 0x0082181401007387 */ /* 0x0001e80000100a00 */
[----:B0-----:R-:W2:Y:S04]  /*438d0*/  LDL.LU.64 R20, [R1+0x1270] ;  /* 0x0012700001147983 */ /* 0x001ea80000300a00 */
[----:B------:R-:W2:Y:S04]  /*438e0*/  LDL.LU.64 R22, [R1+0x1278] ;  /* 0x0012780001167983 */ /* 0x000ea80000300a00 */
[----:B------:R-:W3:Y:S04]  /*438f0*/  LDL.LU.64 R26, [R1+0x8290] ;  /* 0x00829000011a7983 */ /* 0x000ee80000300a00 */
[----:B------:R-:W3:Y:S04]  /*43900*/  LDL.LU.64 R24, [R1+0x8288] ;  /* 0x0082880001187983 */ /* 0x000ee80000300a00 */
[----:B------:R0:W-:Y:S04]  /*43910*/  STL.64 [R1+0x1290], R16 ;  /* 0x0012901001007387 */ /* 0x0001e80000100a00 */
[----:B------:R3:W-:Y:S04]  /*43920*/  STL.64 [R1+0x1298], R18 ;  /* 0x0012981201007387 */ /* 0x0007e80000100a00 */
[----:B0-----:R-:W3:Y:S02]  /*43930*/  LDL.LU.64 R16, [R1+0x8280] ;  /* 0x0082800001107983 */ /* 0x001ee40000300a00 */
[----:B---3--:R-:W-:Y:S02]  /*43940*/  HMMA.16816.F32 R16, R12, R16, R24 ;  /* 0x000000100c10723c */ /* 0x008fe40000001818 */
[----:B------:R-:W3:Y:S04]  /*43950*/  LDL.LU.64 R26, [R1+0x8278] ;  /* 0x00827800011a7983 */ /* 0x000ee80000300a00 */
[----:B------:R-:W2:-:S13]  /*43960*/  LDL.LU.64 R24, [R1+0x8270] ;  /* 0x0082700001187983 */ /* 0x000e9a0000300a00 */
[----:B------:R-:W-:Y:S04]  /*43970*/  STL.64 [R1+0x1280], R16 ;  /* 0x0012801001007387 */ /* 0x000fe80000100a00 */
[----:B------:R0:W-:Y:S04]  /*43980*/  STL.64 [R1+0x1288], R18 ;  /* 0x0012881201007387 */ /* 0x0001e80000100a00 */
[----:B0-----:R-:W2:Y:S02]  /*43990*/  LDL.LU.64 R18, [R1+0x8268] ;  /* 0x0082680001127983 */ /* 0x001ea40000300a00 */
[C---:B--2---:R-:W-:Y:S02]  /*439a0*/  HMMA.16816.F32 R16, R12.reuse, R18, R20 ;  /* 0x000000120c10723c */ /* 0x044fe40000001814 */
[----:B------:R-:W2:Y:S06]  /*439b0*/  LDL R22, [R1+0x28] ;  /* 0x0000280001167983 */ /* 0x000eac0000100800 */
[C---:B------:R-:W-:Y:S08]  /*439c0*/  HMMA.16816.F32 R8, R12.reuse, R24, R8 ;  /* 0x000000180c08723c */ /* 0x040ff00000001808 */
[----:B---3--:R-:W-:Y:S01]  /*439d0*/  HMMA.16816.F32 R4, R12, R26, R4 ;  /* 0x0000001a0c04723c */ /* 0x008fe20000001804 */
[----:B----4-:R-:W-:-:S02]  /*439e0*/  IMAD.MOV.U32 R23, RZ, RZ, R0 ;  /* 0x000000ffff177224 */ /* 0x010fc400078e0000 */
[----:B------:R-:W-:Y:S04]  /*439f0*/  STL.64 [R1+0x1270], R16 ;  /* 0x0012701001007387 */ /* 0x000fe80000100a00 */
[----:B------:R-:W-:Y:S04]  /*43a00*/  STL.64 [R1+0x1278], R18 ;  /* 0x0012781201007387 */ /* 0x000fe80000100a00 */
[----:B--2---:R0:W-:Y:S04]  /*43a10*/  STL.64 [R1+0x8238], R22 ;  /* 0x0082381601007387 */ /* 0x0041e80000100a00 */
[----:B------:R-:W-:Y:S04]  /*43a20*/  STL.64 [R1+0x1260], R8 ;  /* 0x0012600801007387 */ /* 0x000fe80000100a00 */
[----:B------:R-:W-:Y:S04]  /*43a30*/  STL.64 [R1+0x1268], R10 ;  /* 0x0012680a01007387 */ /* 0x000fe80000100a00 */
[----:B------:R-:W2:Y:S04]  /*43a40*/  LDL R20, [R1+0x30] ;  /* 0x0000300001147983 */ /* 0x000ea80000100800 */
[----:B------:R-:W-:Y:S04]  /*43a50*/  STL.64 [R1+0x1250], R4 ;  /* 0x0012500401007387 */ /* 0x000fe80000100a00 */
[----:B------:R-:W-:Y:S04]  /*43a60*/  STL.64 [R1+0x1258], R6 ;  /* 0x0012580601007387 */ /* 0x000fe80000100a00 */
[----:B------:R-:W2:Y:S04]  /*43a70*/  LDL R21, [R1+0x34] ;  /* 0x0000340001157983 */ /* 0x000ea80000100800 */
[----:B0-----:R-:W3:Y:S04]  /*43a80*/  LDL R22, [R1+0x38] ;  /* 0x0000380001167983 */ /* 0x001ee80000100800 */
[----:B------:R-:W3:Y:S04]  /*43a90*/  LDL R23, [R1+0x3c] ;  /* 0x00003c0001177983 */ /* 0x000ee80000100800 */
[----:B--2---:R-:W-:Y:S04]  /*43aa0*/  STL.64 [R1+0x8250], R20 ;  /* 0x0082501401007387 */ /* 0x004fe80000100a00 */
[----:B------:R-:W2:Y:S04]  /*43ab0*/  LDL.LU.64 R16, [R1+0x11d0] ;  /* 0x0011d00001107983 */ /* 0x000ea80000300a00 */
        /* <DEDUP_REMOVED lines=27> */
[----:B0-----:R-:W3:Y:S04]  /*43c70*/  LDL.LU.64 R16, [R1+0x1240] ;  /* 0x0012400001107983 */ /* 0x001ee80000300a00 */
[----:B------:R-:W3:Y:S01]  /*43c80*/  LDL.LU.64 R18, [R1+0x1248] ;  /* 0x0012480001127983 */ /* 0x000ee20000300a00 */
[----:B------:R-:W-:-:S03]  /*43c90*/  IMAD.MOV.U32 R0, RZ, RZ, R27 ;  /* 0x000000ffff007224 */ /* 0x000fc600078e001b */
[----:B------:R-:W2:Y:S04]  /*43ca0*/  LDL.LU.64 R24, [R1+0x11c0] ;  /* 0x0011c00001187983 */ /* 0x000ea80000300a00 */
[----:B------:R-:W2:Y:S04]  /*43cb0*/  LDL.LU.64 R26, [R1+0x11c8] ;  /* 0x0011c800011a7983 */ /* 0x000ea80000300a00 */
[----:B------:R-:W4:Y:S04]  /*43cc0*/  LDL.LU.64 R8, [R1+0x11b0] ;  /* 0x0011b00001087983 */ /* 0x000f280000300a00 */
[----:B------:R-:W4:Y:S04]  /*43cd0*/  LDL.LU.64 R10, [R1+0x11b8] ;  /* 0x0011b800010a7983 */ /* 0x000f280000300a00 */
[----:B------:R-:W2:Y:S04]  /*43ce0*/  LDL.LU.64 R4, [R1+0x11a0] ;  /* 0x0011a00001047983 */ /* 0x000ea80000300a00 */
[----:B------:R-:W2:Y:S04]  /*43cf0*/  LDL.LU.64 R6, [R1+0x11a8] ;  /* 0x0011a80001067983 */ /* 0x000ea80000300a00 */
[----:B------:R-:W-:Y:S01]  /*43d00*/  STL [R1+0x8100], R0 ;  /* 0x0081000001007387 */ /* 0x000fe20000100800 */
        /* <DEDUP_REMOVED lines=18> */
[----:B------:R-:W2:Y:S01]  /*43e30*/  LDL.LU.64 R20, [R1+0x8218] ;  /* 0x0082180001147983 */ /* 0x000ea20000300a00 */
[----:B---3--:R-:W-:-:S15]  /*43e40*/  HMMA.16816.F32 R16, R12, R22, R16 ;  /* 0x000000160c10723c */ /* 0x008fde0000001810 */
        /* <DEDUP_REMOVED lines=24> */
[----:B0-----:R-:W3:Y:S04]  /*43fd0*/  LDL.LU.64 R18, [R1+0x81c8] ;  /* 0x0081c80001127983 */ /* 0x001ee80000300a00 */
[----:B------:R-:W3:Y:S01]  /*43fe0*/  LDL.LU.64 R16, [R1+0x81c0] ;  /* 0x0081c00001107983 */ /* 0x000ee20000300a00 */
[----:B------:R-:W-:Y:S01]  /*43ff0*/  IMAD.MOV.U32 R0, RZ, RZ, R21 ;  /* 0x000000ffff007224 */ /* 0x000fe200078e0015 */
[C---:B------:R-:W-:Y:S08]  /*44000*/  HMMA.16816.F32 R24, R12.reuse, R28, R24 ;  /* 0x0000001c0c18723c */ /* 0x040ff00000001818 */
[----:B---3--:R-:W-:Y:S01]  /*44010*/  HMMA.16816.F32 R20, R12, R22, R16 ;  /* 0x000000160c14723c */ /* 0x008fe20000001810 */
[----:B------:R-:W2:Y:S04]  /*44020*/  LDL.LU.64 R18, [R1+0x81b8] ;  /* 0x0081b80001127983 */ /* 0x000ea80000300a00 */
[----:B------:R-:W3:-:S14]  /*44030*/  LDL.LU.64 R16, [R1+0x81b0] ;  /* 0x0081b00001107983 */ /* 0x000edc0000300a00 */
[----:B------:R-:W-:Y:S04]  /*44040*/  STL.64 [R1+0x11d0], R20 ;  /* 0x0011d01401007387 */ /* 0x000fe80000100a00 */
[----:B------:R0:W-:Y:S04]  /*44050*/  STL.64 [R1+0x11d8], R22 ;  /* 0x0011d81601007387 */ /* 0x0001e80000100a00 */
[----:B0-----:R-:W2:Y:S04]  /*44060*/  LDL.LU.64 R22, [R1+0x81a8] ;  /* 0x0081a80001167983 */ /* 0x001ea80000300a00 */
[----:B------:R-:W2:Y:S04]  /*44070*/  LDL.LU.64 R20, [R1+0x81a0] ;  /* 0x0081a00001147983 */ /* 0x000ea80000300a00 */
[----:B------:R-:W-:Y:S04]  /*44080*/  STL.64 [R1+0x11c0], R24 ;  /* 0x0011c01801007387 */ /* 0x000fe80000100a00 */
[----:B------:R0:W-:Y:S04]  /*44090*/  STL.64 [R1+0x11c8], R26 ;  /* 0x0011c81a01007387 */ /* 0x0001e80000100a00 */
[----:B0-----:R-:W4:Y:S04]  /*440a0*/  LDL.LU.64 R26, [R1+0x8198] ;  /* 0x00819800011a7983 */ /* 0x001f280000300a00 */
[----:B------:R-:W2:Y:S04]  /*440b0*/  LDL.LU.64 R24, [R1+0x8190] ;  /* 0x0081900001187983 */ /* 0x000ea80000300a00 */
[----:B------:R-:W-:Y:S01]  /*440c0*/  STL.64 [R1+0x8010], R28 ;  /* 0x0080101c01007387 */ /* 0x000fe20000100a00 */
[----:B----4-:R-:W-:-:S15]  /*440d0*/  HMMA.16816.F32 R8, R12, R26, R8 ;  /* 0x0000001a0c08723c */ /* 0x010fde0000001808 */
[----:B------:R-:W-:-:S04]  /*440e0*/  NOP ;  /* 0x0000000000007918 */ /* 0x000fc80000000000 */
[----:B------:R-:W-:Y:S04]  /*440f0*/  STL.64 [R1+0x11b0], R8 ;  /* 0x0011b00801007387 */ /* 0x000fe80000100a00 */
[----:B------:R2:W-:Y:S02]  /*44100*/  STL.64 [R1+0x11b8], R10 ;  /* 0x0011b80a01007387 */ /* 0x0005e40000100a00 */
[----:B--2---:R-:W-:Y:S02]  /*44110*/  HMMA.16816.F32 R8, R12, R24, R4 ;  /* 0x000000180c08723c */ /* 0x004fe40000001804 */
[----:B------:R-:W2:Y:S04]  /*44120*/  LDL.LU.64 R4, [R1+0x1190] ;  /* 0x0011900001047983 */ /* 0x000ea80000300a00 */
[----:B------:R-:W2:-:S13]  /*44130*/  LDL.LU.64 R6, [R1+0x1198] ;  /* 0x0011980001067983 */ /* 0x000e9a0000300a00 */
[----:B------:R0:W-:Y:S04]  /*44140*/  STL.64 [R1+0x11a0], R8 ;  /* 0x0011a00801007387 */ /* 0x0001e80000100a00 */
[----:B------:R1:W-:Y:S04]  /*44150*/  STL.64 [R1+0x11a8], R10 ;  /* 0x0011a80a01007387 */ /* 0x0003e80000100a00 */
[----:B0-----:R-:W4:Y:S04]  /*44160*/  LDL.LU.64 R8, [R1+0x1160] ;  /* 0x0011600001087983 */ /* 0x001f280000300a00 */
[----:B-1----:R-:W2:Y:S04]  /*44170*/  LDL.LU.64 R10, [R1+0x1168] ;  /* 0x00116800010a7983 */ /* 0x002ea80000300a00 */
[----:B--2---:R-:W-:Y:S04]  /*44180*/  STL.64 [R1+0x8188], R10 ;  /* 0x0081880a01007387 */ /* 0x004fe80000100a00 */
[----:B----4-:R0:W-:Y:S04]  /*44190*/  STL.64 [R1+0x8180], R8 ;  /* 0x0081800801007387 */ /* 0x0101e80000100a00 */
[----:B0-----:R-:W2:Y:S04]  /*441a0*/  LDL.LU.64 R8, [R1+0x1170] ;  /* 0x0011700001087983 */ /* 0x001ea80000300a00 */
[----:B------:R-:W2:Y:S04]  /*441b0*/  LDL.LU.64 R10, [R1+0x1178] ;  /* 0x00117800010a7983 */ /* 0x000ea80000300a00 */
[----:B------:R0:W-:Y:S04]  /*441c0*/  STL.64 [R1+0x8020], R26 ;  /* 0x0080201a01007387 */ /* 0x0001e80000100a00 */
[----:B0-----:R-:W4:Y:S04]  /*441d0*/  LDL.LU R26, [R1+0x2354] ;  /* 0x00235400011a7983 */ /* 0x001f280000300800 */
[----:B------:R-:W4:Y:S04]  /*441e0*/  LDL.LU R27, [R1+0x2350] ;  /* 0x00235000011b7983 */ /* 0x000f280000300800 */
[----:B------:R0:W-:Y:S04]  /*441f0*/  STL.64 [R1+0x8018], R24 ;  /* 0x0080181801007387 */ /* 0x0001e80000100a00 */
[----:B0-----:R-:W2:Y:S04]  /*44200*/  LDL.LU R24, [R1+0x234c] ;  /* 0x00234c0001187983 */ /* 0x001ea80000300800 */
[----:B------:R-:W2:Y:S01]  /*44210*/  LDL.LU R25, [R1+0x2348] ;  /* 0x0023480001197983 */ /* 0x000ea20000300800 */
[C---:B------:R-:W-:Y:S03]  /*44220*/  HMMA.16816.F32 R4, R12.reuse, R22, R4 ;  /* 0x000000160c04723c */ /* 0x040fe60000001804 */
[----:B----4-:R-:W-:Y:S04]  /*44230*/  STL.64 [R1+0x8148], R26 ;  /* 0x0081481a01007387 */ /* 0x010fe80000100a00 */
[----:B--2---:R0:W-:Y:S04]  /*44240*/  STL.64 [R1+0x8140], R24 ;  /* 0x0081401801007387 */ /* 0x0041e80000100a00 */
[----:B0-----:R-:W2:Y:S04]  /*44250*/  LDL.LU.64 R24, [R1+0x1180] ;  /* 0x0011800001187983 */ /* 0x001ea80000300a00 */
[----:B------:R-:W2:Y:S04]  /*44260*/  LDL.LU.64 R26, [R1+0x1188] ;  /* 0x00118800011a7983 */ /* 0x000ea80000300a00 */
[----:B------:R0:W-:Y:S04]  /*44270*/  STL.64 [R1+0x1190], R4 ;  /* 0x0011900401007387 */ /* 0x0001e80000100a00 */
[----:B------:R1:W-:Y:S04]  /*44280*/  STL.64 [R1+0x1198], R6 ;  /* 0x0011980601007387 */ /* 0x0003e80000100a00 */
[----:B0-----:R-:W4:Y:S04]  /*44290*/  LDL.LU.64 R4, [R1+0x1140] ;  /* 0x0011400001047983 */ /* 0x001f280000300a00 */
[----:B-1----:R-:W3:Y:S01]  /*442a0*/  LDL.LU.64 R6, [R1+0x1148] ;  /* 0x0011480001067983 */ /* 0x002ee20000300a00 */
[C---:B------:R-:W-:Y:S08]  /*442b0*/  HMMA.16816.F32 R8, R12.reuse, R18, R8 ;  /* 0x000000120c08723c */ /* 0x040ff00000001808 */
[C---:B--2---:R-:W-:Y:S01]  /*442c0*/  HMMA.16816.F32 R24, R12.reuse, R20, R24 ;  /* 0x000000140c18723c */ /* 0x044fe20000001818 */
[----:B---3--:R-:W-:Y:S04]  /*442d0*/  STL.64 [R1+0x8168], R6 ;  /* 0x0081680601007387 */ /* 0x008fe80000100a00 */
[----:B----4-:R0:W-:Y:S04]  /*442e0*/  STL.64 [R1+0x8160], R4 ;  /* 0x0081600401007387 */ /* 0x0101e80000100a00 */
[----:B0-----:R-:W2:Y:S04]  /*442f0*/  LDL.LU.64 R4, [R1+0x1150] ;  /* 0x0011500001047983 */ /* 0x001ea80000300a00 */
[----:B------:R-:W2:Y:S06]  /*44300*/  LDL.LU.64 R6, [R1+0x1158] ;  /* 0x0011580001067983 */ /* 0x000eac0000300a00 */
[----:B------:R0:W-:Y:S04]  /*44310*/  STL.64 [R1+0x1180], R24 ;  /* 0x0011801801007387 */ /* 0x0001e80000100a00 */
[----:B------:R1:W-:Y:S04]  /*44320*/  STL.64 [R1+0x1188], R26 ;  /* 0x0011881a01007387 */ /* 0x0003e80000100a00 */
[----:B0-----:R-:W3:Y:S04]  /*44330*/  LDL.LU.64 R24, [R1+0x1130] ;  /* 0x0011300001187983 */ /* 0x001ee80000300a00 */
[----:B-1----:R-:W3:Y:S04]  /*44340*/  LDL.LU.64 R26, [R1+0x1138] ;  /* 0x00113800011a7983 */ /* 0x002ee80000300a00 */
[----:B------:R-:W-:Y:S04]  /*44350*/  STL.64 [R1+0x8030], R22 ;  /* 0x0080301601007387 */ /* 0x000fe80000100a00 */
[----:B------:R0:W-:Y:S04]  /*44360*/  STL.64 [R1+0x8028], R20 ;  /* 0x0080281401007387 */ /* 0x0001e80000100a00 */
[----:B0-----:R-:W4:Y:S04]  /*44370*/  LDL.LU.64 R20, [R1+0x8d0] ;  /* 0x0008d00001147983 */ /* 0x001f280000300a00 */
        /* <DEDUP_REMOVED lines=11> */
[----:B------:R0:W-:Y:S04]  /*44430*/  STL.64 [R1+0x8008], R18 ;  /* 0x0080081201007387 */ /* 0x0001e80000100a00 */
[----:B0-----:R-:W3:Y:S04]  /*44440*/  LDL.LU R18, [R1+0x2344] ;  /* 0x0023440001127983 */ /* 0x001ee80000300800 */
[----:B------:R-:W3:Y:S04]  /*44450*/  LDL.LU R19, [R1+0x2340] ;  /* 0x0023400001137983 */ /* 0x000ee80000300800 */
[----:B------:R0:W-:Y:S04]  /*44460*/  STL.64 [R1+0x8000], R16 ;  /* 0x0080001001007387 */ /* 0x0001e80000100a00 */
[----:B0-----:R-:W3:Y:S04]  /*44470*/  LDL.LU R16, [R1+0x233c] ;  /* 0x00233c0001107983 */ /* 0x001ee80000300800 */
[----:B------:R-:W3:Y:S01]  /*44480*/  LDL.LU R17, [R1+0x2338] ;  /* 0x0023380001117983 */ /* 0x000ee20000300800 */
        /* <DEDUP_REMOVED lines=20> */
[----:B0-----:R-:W2:Y:S04]  /*445d0*/  LDL.LU.64 R26, [R1+0x8148] ;  /* 0x00814800011a7983 */ /* 0x001ea80000300a00 */
[----:B------:R-:W2:Y:S01]  /*445e0*/  LDL.LU.64 R24, [R1+0x8140] ;  /* 0x0081400001187983 */ /* 0x000ea20000300a00 */
[C---:B---3--:R-:W-:Y:S03]  /*445f0*/  HMMA.16816.F32 R8, R12.reuse, R4, R8 ;  /* 0x000000040c08723c */ /* 0x048fe60000001808 */
[----:B------:R-:W-:Y:S04]  /*44600*/  STL.64 [R1+0x7fc8], R6 ;  /* 0x007fc80601007387 */ /* 0x000fe80000100a00 */
[----:B------:R4:W-:Y:S02]  /*44610*/  STL.64 [R1+0x7fc0], R4 ;  /* 0x007fc00401007387 */ /* 0x0009e40000100a00 */
[----:B----4-:R-:W-:Y:S10]  /*44620*/  HMMA.16816.F32 R4, R12, R2, R20 ;  /* 0x000000020c04723c */ /* 0x010ff40000001814 */
[----:B------:R-:W-:Y:S04]  /*44630*/  STL.64 [R1+0x1120], R8 ;  /* 0x0011200801007387 */ /* 0x000fe80000100a00 */
[----:B------:R-:W-:Y:S04]  /*44640*/  STL.64 [R1+0x1128], R10 ;  /* 0x0011280a01007387 */ /* 0x000fe80000100a00 */
[----:B------:R-:W3:Y:S04]  /*44650*/  LDL R20, [R1+0x88] ;  /* 0x0000880001147983 */ /* 0x000ee80000100800 */
[----:B------:R0:W-:Y:S04]  /*44660*/  STL.64 [R1+0x8d0], R4 ;  /* 0x0008d00401007387 */ /* 0x0001e80000100a00 */
[----:B------:R1:W-:Y:S04]  /*44670*/  STL.64 [R1+0x8d8], R6 ;  /* 0x0008d80601007387 */ /* 0x0003e80000100a00 */
[----:B------:R-:W3:Y:S04]  /*44680*/  LDL R21, [R1+0x8c] ;  /* 0x00008c0001157983 */ /* 0x000ee80000100800 */
[----:B------:R-:W4:Y:S04]  /*44690*/  LDL R22, [R1+0x90] ;  /* 0x0000900001167983 */ /* 0x000f280000100800 */
[----:B------:R-:W4:Y:S04]  /*446a0*/  LDL R23, [R1+0x94] ;  /* 0x0000940001177983 */ /* 0x000f280000100800 */
[----:B------:R-:W3:Y:S04]  /*446b0*/  LDL R28, [R1+0x98] ;  /* 0x00009800011c7983 */ /* 0x000ee80000100800 */
[----:B------:R-:W3:Y:S04]  /*446c0*/  LDL R29, [R1+0x9c] ;  /* 0x00009c00011d7983 */ /* 0x000ee80000100800 */
[----:B------:R-:W-:Y:S04]  /*446d0*/  STL [R1+0x7fac], R2 ;  /* 0x007fac0201007387 */ /* 0x000fe80000100800 */
[----:B------:R-:W-:Y:S01]  /*446e0*/  STL [R1+0x7fa8], R3 ;  /* 0x007fa80301007387 */ /* 0x000fe20000100800 */
[----:B--2---:R-:W-:-:S02]  /*446f0*/  IMAD R15, R27, 0x100, R26 ;  /* 0x000001001b0f7824 */ /* 0x004fc400078e021a */
[----:B------:R-:W-:Y:S01]  /*44700*/  IMAD R14, R25, 0x100, R24 ;  /* 0x00000100190e7824 */ /* 0x000fe200078e0218 */
[----:B------:R-:W2:Y:S04]  /*44710*/  LDL R26, [R1+0x48] ;  /* 0x00004800011a7983 */ /* 0x000ea80000100800 */
[----:B------:R-:W2:Y:S04]  /*44720*/  LDL R27, [R1+0x4c] ;  /* 0x00004c00011b7983 */ /* 0x000ea80000100800 */
[----:B------:R-:W3:Y:S04]  /*44730*/  LDL R24, [R1+0x50] ;  /* 0x0000500001187983 */ /* 0x000ee80000100800 */
[----:B------:R-:W3:Y:S01]  /*44740*/  LDL R25, [R1+0x54] ;  /* 0x0000540001197983 */ /* 0x000ee20000100800 */
[----:B------:R-:W-:-:S03]  /*44750*/  IMAD R12, R17, 0x100, R16 ;  /* 0x00000100110c7824 */ /* 0x000fc600078e0210 */
[----:B------:R-:W4:Y:S04]  /*44760*/  LDL R16, [R1+0x60] ;  /* 0x0000600001107983 */ /* 0x000f280000100800 */
[----:B------:R-:W4:Y:S04]  /*44770*/  LDL R17, [R1+0x64] ;  /* 0x0000640001117983 */ /* 0x000f280000100800 */
[----:B0-----:R-:W4:Y:S04]  /*44780*/  LDL.LU.64 R4, [R1+0x10f0] ;  /* 0x0010f00001047983 */ /* 0x001f280000300a00 */
[----:B-1----:R-:W4:Y:S01]  /*44790*/  LDL.LU.64 R6, [R1+0x10f8] ;  /* 0x0010f80001067983 */ /* 0x002f220000300a00 */
[----:B------:R-:W-:-:S03]  /*447a0*/  IMAD R13, R19, 0x100, R18 ;  /* 0x00000100130d7824 */ /* 0x000fc600078e0212 */
[----:B--2---:R-:W-:Y:S04]  /*447b0*/  STL.64 [R1+0x80f8], R26 ;  /* 0x0080f81a01007387 */ /* 0x004fe80000100a00 */
[----:B---3--:R0:W-:Y:S04]  /*447c0*/  STL.64 [R1+0x80f0], R24 ;  /* 0x0080f01801007387 */ /* 0x0081e80000100a00 */
[----:B0-----:R-:W2:Y:S04]  /*447d0*/  LDL.LU.64 R24, [R1+0x1100] ;  /* 0x0011000001187983 */ /* 0x001ea80000300a00 */
[----:B------:R-:W2:Y:S04]  /*447e0*/  LDL.LU.64 R26, [R1+0x1108] ;  /* 0x00110800011a7983 */ /* 0x000ea80000300a00 */
[----:B------:R-:W3:Y:S04]  /*447f0*/  LDL R18, [R1+0x58] ;  /* 0x0000580001127983 */ /* 0x000ee80000100800 */
[----:B------:R-:W3:Y:S04]  /*44800*/  LDL R19, [R1+0x5c] ;  /* 0x00005c0001137983 */ /* 0x000ee80000100800 */
[----:B------:R-:W2:Y:S04]  /*44810*/  LDL R10, [R1+0x80] ;  /* 0x00008000010a7983 */ /* 0x000ea80000100800 */
[----:B------:R-:W2:Y:S04]  /*44820*/  LDL R11, [R1+0x84] ;  /* 0x00008400010b7983 */ /* 0x000ea80000100800 */
[----:B------:R-:W2:Y:S04]  /*44830*/  LDL R2, [R1+0x78] ;  /* 0x0000780001027983 */ /* 0x000ea80000100800 */
[----:B------:R-:W2:Y:S04]  /*44840*/  LDL R3, [R1+0x7c] ;  /* 0x00007c0001037983 */ /* 0x000ea80000100800 */
[----:B---3--:R-:W-:Y:S04]  /*44850*/  STL.64 [R1+0x8110], R18 ;  /* 0x0081101201007387 */ /* 0x008fe80000100a00 */
[----:B----4-:R0:W-:Y:S04]  /*44860*/  STL.64 [R1+0x8108], R16 ;  /* 0x0081081001007387 */ /* 0x0101e80000100a00 */
[----:B0-----:R-:W3:Y:S04]  /*44870*/  LDL.LU.64 R16, [R1+0x1110] ;  /* 0x0011100001107983 */ /* 0x001ee80000300a00 */
[----:B------:R-:W3:Y:S01]  /*44880*/  LDL.LU.64 R18, [R1+0x1118] ;  /* 0x0011180001127983 */ /* 0x000ee20000300a00 */
[----:B------:R-:W-:-:S02]  /*44890*/  F2FP.F16.E4M3.UNPACK_B R12, R12 ;  /* 0x0000000cff0c723e */ /* 0x000fc400020006ff */
[----:B------:R-:W-:Y:S02]  /*448a0*/  F2FP.F16.E4M3.UNPACK_B R13, R13 ;  /* 0x0000000dff0d723e */ /* 0x000fe400020006ff */
[----:B------:R-:W-:Y:S02]  /*448b0*/  F2FP.F16.E4M3.UNPACK_B R14, R14 ;  /* 0x0000000eff0e723e */ /* 0x000fe400020006ff */
[----:B------:R-:W-:-:S07]  /*448c0*/  F2FP.F16.E4M3.UNPACK_B R15, R15 ;  /* 0x0000000fff0f723e */ /* 0x000fce00020006ff */
[----:B---3--:R-:W-:Y:S01]  /*448d0*/  HMMA.16816.F32 R16, R12, R28, R16 ;  /* 0x0000001c0c10723c */ /* 0x008fe20000001810 */
[----:B------:R-:W3:-:S15]  /*448e0*/  LDL.64 R28, [R1] ;  /* 0x00000000011c7983 */ /* 0x000ede0000100a00 */
[----:B------:R-:W-:-:S03]  /*448f0*/  NOP ;  /* 0x0000000000007918 */ /* 0x000fc60000000000 */
[----:B------:R-:W-:Y:S04]  /*44900*/  STL.64 [R1+0x1110], R16 ;  /* 0x0011101001007387 */ /* 0x000fe80000100a00 */
[----:B------:R2:W-:Y:S02]  /*44910*/  STL.64 [R1+0x1118], R18 ;  /* 0x0011181201007387 */ /* 0x0005e40000100a00 */
[----:B--2---:R-:W-:Y:S02]  /*44920*/  HMMA.16816.F32 R16, R12, R22, R24 ;  /* 0x000000160c10723c */ /* 0x004fe40000001818 */
[----:B------:R-:W2:Y:S01]  /*44930*/  LDL R22, [R1+0x8] ;  /* 0x0000080001167983 */ /* 0x000ea20000100800 */
[----:B------:R-:W-:-:S15]  /*44940*/  IMAD.MOV.U32 R23, RZ, RZ, R0 ;  /* 0x000000ffff177224 */ /* 0x000fde00078e0000 */
[----:B------:R-:W-:Y:S01]  /*44950*/  NOP ;  /* 0x0000000000007918 */ /* 0x000fe20000000000 */
[----:B------:R-:W-:Y:S04]  /*44960*/  STL.64 [R1+0x1100], R16 ;  /* 0x0011001001007387 */ /* 0x000fe80000100a00 */
[----:B------:R0:W-:Y:S04]  /*44970*/  STL.64 [R1+0x1108], R18 ;  /* 0x0011081201007387 */ /* 0x0001e80000100a00 */
[----:B------:R-:W4:Y:S01]  /*44980*/  LDL.LU R0, [R1+0x8138] ;  /* 0x0081380001007983 */ /* 0x000f220000300800 */
[----:B0-----:R-:W-:Y:S03]  /*44990*/  HMMA.16816.F32 R16, R12, R20, R4 ;  /* 0x000000140c10723c */ /* 0x001fe60000001804 */
[----:B------:R-:W2:Y:S04]  /*449a0*/  LDL.LU.64 R4, [R1+0x10e0] ;  /* 0x0010e00001047983 */ /* 0x000ea80000300a00 */
[----:B------:R-:W2:-:S12]  /*449b0*/  LDL.LU.64 R6, [R1+0x10e8] ;  /* 0x0010e80001067983 */ /* 0x000e980000300a00 */
[----:B------:R0:W-:Y:S04]  /*449c0*/  STL.64 [R1+0x10f0], R16 ;  /* 0x0010f01001007387 */ /* 0x0001e80000100a00 */
[----:B------:R1:W-:Y:S04]  /*449d0*/  STL.64 [R1+0x10f8], R18 ;  /* 0x0010f81201007387 */ /* 0x0003e80000100a00 */
[----:B0-----:R-:W2:Y:S04]  /*449e0*/  LDL.LU.64 R16, [R1+0x10b0] ;  /* 0x0010b00001107983 */ /* 0x001ea80000300a00 */
[----:B-1----:R-:W2:Y:S04]  /*449f0*/  LDL.LU.64 R18, [R1+0x10b8] ;  /* 0x0010b80001127983 */ /* 0x002ea80000300a00 */
[----:B--2---:R-:W-:Y:S04]  /*44a00*/  STL.64 [R1+0x8120], R18 ;  /* 0x0081201201007387 */ /* 0x004fe80000100a00 */
[----:B------:R0:W-:Y:S04]  /*44a10*/  STL.64 [R1+0x8118], R16 ;  /* 0x0081181001007387 */ /* 0x0001e80000100a00 */
[----:B0-----:R-:W2:Y:S04]  /*44a20*/  LDL.LU.64 R16, [R1+0x10c0] ;  /* 0x0010c00001107983 */ /* 0x001ea80000300a00 */
[----:B------:R-:W2:Y:S01]  /*44a30*/  LDL.LU.64 R18, [R1+0x10c8] ;  /* 0x0010c80001127983 */ /* 0x000ea20000300a00 */
[C---:B------:R-:W-:Y:S03]  /*44a40*/  HMMA.16816.F32 R4, R12.reuse, R10, R4 ;  /* 0x0000000a0c04723c */ /* 0x040fe60000001804 */
[----:B--2---:R-:W-:Y:S04]  /*44a50*/  STL.64 [R1+0x8130], R18 ;  /* 0x0081301201007387 */ /* 0x004fe80000100a00 */
[----:B------:R0:W-:Y:S04]  /*44a60*/  STL.64 [R1+0x8128], R16 ;  /* 0x0081281001007387 */ /* 0x0001e80000100a00 */
[----:B0-----:R-:W2:Y:S04]  /*44a70*/  LDL.LU.64 R16, [R1+0x10d0] ;  /* 0x0010d00001107983 */ /* 0x001ea80000300a00 */
[----:B------:R-:W2:Y:S04]  /*44a80*/  LDL.LU.64 R18, [R1+0x10d8] ;  /* 0x0010d80001127983 */ /* 0x000ea80000300a00 */
[----:B------:R-:W3:Y:S04]  /*44a90*/  LDL.LU.64 R24, [R1+0x10a0] ;  /* 0x0010a00001187983 */ /* 0x000ee80000300a00 */
[----:B------:R-:W3:Y:S04]  /*44aa0*/  LDL.LU.64 R26, [R1+0x10a8] ;  /* 0x0010a800011a7983 */ /* 0x000ee80000300a00 */
[----:B------:R-:W3:Y:S04]  /*44ab0*/  LDL.64 R20, [R1+0x10] ;  /* 0x0000100001147983 */ /* 0x000ee80000100a00 */
[----:B------:R-:W-:Y:S01]  /*44ac0*/  STL.64 [R1+0x8060], R22 ;  /* 0x0080601601007387 */ /* 0x000fe20000100a00 */
[C---:B--2---:R-:W-:Y:S03]  /*44ad0*/  HMMA.16816.F32 R16, R12.reuse, R2, R16 ;  /* 0x000000020c10723c */ /* 0x044fe60000001810 */
[----:B---3--:R0:W-:Y:S04]  /*44ae0*/  STL.64 [R1+0x8058], R20 ;  /* 0x0080581401007387 */ /* 0x0081e80000100a00 */
[----:B0-----:R-:W2:Y:S04]  /*44af0*/  LDL R20, [R1+0x68] ;  /* 0x0000680001147983 */ /* 0x001ea80000100800 */
[----:B------:R-:W2:Y:S04]  /*44b00*/  LDL R21, [R1+0x6c] ;  /* 0x00006c0001157983 */ /* 0x000ea80000100800 */
[----:B------:R-:W3:Y:S04]  /*44b10*/  LDL.LU.64 R8, [R1+0x1080] ;  /* 0x0010800001087983 */ /* 0x000ee80000300a00 */
[----:B------:R-:W3:Y:S04]  /*44b20*/  LDL.LU.64 R10, [R1+0x1088] ;  /* 0x00108800010a7983 */ /* 0x000ee80000300a00 */
[----:B------:R0:W-:Y:S04]  /*44b30*/  STL.64 [R1+0x10e0], R4 ;  /* 0x0010e00401007387 */ /* 0x0001e80000100a00 */
[----:B------:R1:W-:Y:S04]  /*44b40*/  STL.64 [R1+0x10e8], R6 ;  /* 0x0010e80601007387 */ /* 0x0003e80000100a00 */
[----:B0-----:R-:W2:Y:S04]  /*44b50*/  LDL.LU.64 R4, [R1+0x1070] ;  /* 0x0010700001047983 */ /* 0x001ea80000300a00 */
[----:B-1----:R-:W2:Y:S04]  /*44b60*/  LDL.LU.64 R6, [R1+0x1078] ;  /* 0x0010780001067983 */ /* 0x002ea80000300a00 */
[----:B------:R-:W-:Y:S04]  /*44b70*/  STL.64 [R1+0x10d0], R16 ;  /* 0x0010d01001007387 */ /* 0x000fe80000100a00 */
[----:B------:R0:W-:Y:S04]  /*44b80*/  STL.64 [R1+0x10d8], R18 ;  /* 0x0010d81201007387 */ /* 0x0001e80000100a00 */
[----:B0-----:R-:W2:Y:S04]  /*44b90*/  LDL.LU.64 R18, [R1+0x8130] ;  /* 0x0081300001127983 */ /* 0x001ea80000300a00 */
[----:B------:R-:W2:Y:S04]  /*44ba0*/  LDL.LU.64 R16, [R1+0x8128] ;  /* 0x0081280001107983 */ /* 0x000ea80000300a00 */
[----:B------:R-:W2:Y:S04]  /*44bb0*/  LDL R22, [R1+0x18] ;  /* 0x0000180001167983 */ /* 0x000ea80000100800 */
[----:B------:R-:W2:Y:S04]  /*44bc0*/  LDL R23, [R1+0x1c] ;  /* 0x00001c0001177983 */ /* 0x000ea80000100800 */
[----:B--2---:R0:W-:Y:S04]  /*44bd0*/  STL.64 [R1+0x8078], R22 ;  /* 0x0080781601007387 */ /* 0x0041e80000100a00 */
[----:B0-----:R-:W2:Y:S02]  /*44be0*/  LDL.64 R22, [R1+0x70] ;  /* 0x0000700001167983 */ /* 0x001ea40000100a00 */
[----:B--2---:R-:W-:-:S15]  /*44bf0*/  HMMA.16816.F32 R16, R12, R22, R16 ;  /* 0x000000160c10723c */ /* 0x004fde0000001810 */
[----:B------:R-:W-:-:S04]  /*44c00*/  NOP ;  /* 0x0000000000007918 */ /* 0x000fc80000000000 */
[----:B------:R-:W-:Y:S04]  /*44c10*/  STL.64 [R1+0x10c0], R16 ;  /* 0x0010c01001007387 */ /* 0x000fe80000100a00 */
[----:B------:R0:W-:Y:S04]  /*44c20*/  STL.64 [R1+0x10c8], R18 ;  /* 0x0010c81201007387 */ /* 0x0001e80000100a00 */
[----:B0-----:R-:W2:Y:S04]  /*44c30*/  LDL.LU.64 R18, [R1+0x8120] ;  /* 0x0081200001127983 */ /* 0x001ea80000300a00 */
[----:B------:R-:W2:Y:S01]  /*44c40*/  LDL.LU.64 R16, [R1+0x8118] ;  /* 0x0081180001107983 */ /* 0x000ea20000300a00 */
[----:B------:R-:W-:-:S02]  /*44c50*/  IMAD.MOV.U32 R2, RZ, RZ, R22 ;  /* 0x000000ffff027224 */ /* 0x000fc400078e0016 */
[----:B------:R-:W-:Y:S02]  /*44c60*/  IMAD.MOV.U32 R3, RZ, RZ, R23 ;  /* 0x000000ffff037224 */ /* 0x000fe400078e0017 */
[----:B--2---:R-:W-:Y:S01]  /*44c70*/  HMMA.16816.F32 R20, R12, R20, R16 ;  /* 0x000000140c14723c */ /* 0x004fe20000001810 */
[----:B------:R-:W2:Y:S04]  /*44c80*/  LDL.LU.64 R18, [R1+0x8110] ;  /* 0x0081100001127983 */ /* 0x000ea80000300a00 */
[----:B------:R-:W2:-:S14]  /*44c90*/  LDL.LU.64 R16, [R1+0x8108] ;  /* 0x0081080001107983 */ /* 0x000e9c0000300a00 */
[----:B------:R0:W-:Y:S04]  /*44ca0*/  STL.64 [R1+0x10b0], R20 ;  /* 0x0010b01401007387 */ /* 0x0001e80000100a00 */
[----:B------:R-:W-:Y:S04]  /*44cb0*/  STL.64 [R1+0x10b8], R22 ;  /* 0x0010b81601007387 */ /* 0x000fe80000100a00 */
[----:B0-----:R-:W3:Y:S01]  /*44cc0*/  LDL R20, [R1+0x20] ;  /* 0x0000200001147983 */ /* 0x001ee20000100800 */
[----:B----4-:R-:W-:-:S03]  /*44cd0*/  IMAD.MOV.U32 R21, RZ, RZ, R0 ;  /* 0x000000ffff157224 */ /* 0x010fc600078e0000 */
[----:B------:R-:W4:Y:S01]  /*44ce0*/  LDL.LU R0, [R1+0x8100] ;  /* 0x0081000001007983 */ /* 0x000f220000300800 */
[----:B--2---:R-:W-:-:S15]  /*44cf0*/  HMMA.16816.F32 R24, R12, R16, R24 ;  /* 0x000000100c18723c */ /* 0x004fde0000001818 */
[----:B------:R-:W-:-:S04]  /*44d00*/  NOP ;  /* 0x0000000000007918 */ /* 0x000fc80000000000 */
[----:B------:R-:W-:Y:S04]  /*44d10*/  STL.64 [R1+0x10a0], R24 ;  /* 0x0010a01801007387 */ /* 0x000fe80000100a00 */
[----:B------:R0:W-:Y:S04]  /*44d20*/  STL.64 [R1+0x10a8], R26 ;  /* 0x0010a81a01007387 */ /* 0x0001e80000100a00 */
[----:B0-----:R-:W2:Y:S04]  /*44d30*/  LDL.LU.64 R26, [R1+0x80f8] ;  /* 0x0080f800011a7983 */ /* 0x001ea80000300a00 */
[----:B------:R-:W2:Y:S04]  /*44d40*/  LDL.LU.64 R24, [R1+0x80f0] ;  /* 0x0080f00001187983 */ /* 0x000ea80000300a00 */
[----:B------:R-:W2:Y:S04]  /*44d50*/  LDL.64 R22, [R1+0x28] ;  /* 0x0000280001167983 */ /* 0x000ea80000100a00 */
[----:B--2---:R-:W-:Y:S04]  /*44d60*/  STL.64 [R1+0x80a8], R22 ;  /* 0x0080a81601007387 */ /* 0x004fe80000100a00 */
[----:B---3--:R0:W-:Y:S04]  /*44d70*/  STL.64 [R1+0x80a0], R20 ;  /* 0x0080a01401007387 */ /* 0x0081e80000100a00 */
[----:B0-----:R-:W2:Y:S04]  /*44d80*/  LDL.LU.64 R20, [R1+0x1090] ;  /* 0x0010900001147983 */ /* 0x001ea80000300a00 */
[----:B------:R-:W2:Y:S01]  /*44d90*/  LDL.LU.64 R22, [R1+0x1098] ;  /* 0x0010980001167983 */ /* 0x000ea20000300a00 */
[C---:B------:R-:W-:Y:S08]  /*44da0*/  HMMA.16816.F32 R8, R12.reuse, R24, R8 ;  /* 0x000000180c08723c */ /* 0x040ff00000001808 */
[C---:B------:R-:W-:Y:S08]  /*44db0*/  HMMA.16816.F32 R4, R12.reuse, R26, R4 ;  /* 0x0000001a0c04723c */ /* 0x040ff00000001804 */
[----:B--2---:R-:W-:-:S15]  /*44dc0*/  HMMA.16816.F32 R16, R12, R18, R20 ;  /* 0x000000120c10723c */ /* 0x004fde0000001814 */
[----:B------:R-:W-:-:S04]  /*44dd0*/  NOP ;  /* 0x0000000000007918 */ /* 0x000fc80000000000 */
[----:B------:R-:W-:Y:S04]  /*44de0*/  STL.64 [R1+0x1090], R16 ;  /* 0x0010901001007387 */ /* 0x000fe80000100a00 */
[----:B------:R-:W-:Y:S04]  /*44df0*/  STL.64 [R1+0x1098], R18 ;  /* 0x0010981201007387 */ /* 0x000fe80000100a00 */
[----:B------:R-:W2:Y:S04]  /*44e00*/  LDL R22, [R1+0x30] ;  /* 0x0000300001167983 */ /* 0x000ea80000100800 */
[----:B------:R-:W-:Y:S04]  /*44e10*/  STL.64 [R1+0x1080], R8 ;  /* 0x0010800801007387 */ /* 0x000fe80000100a00 */
[----:B------:R-:W-:Y:S04]  /*44e20*/  STL.64 [R1+0x1088], R10 ;  /* 0x0010880a01007387 */ /* 0x000fe80000100a00 */
[----:B------:R-:W-:Y:S04]  /*44e30*/  STL.64 [R1+0x1070], R4 ;  /* 0x0010700401007387 */ /* 0x000fe80000100a00 */
[----:B------:R-:W-:Y:S04]  /*44e40*/  STL.64 [R1+0x1078], R6 ;  /* 0x0010780601007387 */ /* 0x000fe80000100a00 */
[----:B------:R-:W2:Y:S04]  /*44e50*/  LDL R23, [R1+0x34] ;  /* 0x0000340001177983 */ /* 0x000ea80000100800 */
[----:B------:R-:W3:Y:S04]  /*44e60*/  LDL R20, [R1+0x38] ;  /* 0x0000380001147983 */ /* 0x000ee80000100800 */
[----:B------:R-:W3:Y:S04]  /*44e70*/  LDL R21, [R1+0x3c] ;  /* 0x00003c0001157983 */ /* 0x000ee80000100800 */
[----:B--2---:R0:W-:Y:S04]  /*44e80*/  STL.64 [R1+0x80c0], R22 ;  /* 0x0080c01601007387 */ /* 0x0041e80000100a00 */
[----:B0-----:R-:W2:Y:S04]  /*44e90*/  LDL R22, [R1+0x40] ;  /* 0x0000400001167983 */ /* 0x001ea80000100800 */
        /* <DEDUP_REMOVED lines=31> */
[----:B----4-:R-:W-:-:S03]  /*45090*/  IMAD.MOV.U32 R23, RZ, RZ, R0 ;  /* 0x000000ffff177224 */ /* 0x010fc600078e0000 */
        /* <DEDUP_REMOVED lines=56> */
[----:B------:R-:W-:-:S05]  /*45420*/  IMAD.MOV.U32 R0, RZ, RZ, R21 ;  /* 0x000000ffff007224 */ /* 0x000fca00078e0015 */
[----:B------:R0:W-:Y:S01]  /*45430*/  STL [R1+0x7f78], R0 ;  /* 0x007f780001007387 */ /* 0x0001e20000100800 */
[----:B---3--:R-:W-:Y:S03]  /*45440*/  HMMA.16816.F32 R20, R12, R22, R24 ;  /* 0x000000160c14723c */ /* 0x008fe60000001818 */
[----:B------:R-:W2:Y:S04]  /*45450*/  LDL.LU.64 R26, [R1+0x8040] ;  /* 0x00804000011a7983 */ /* 0x000ea80000300a00 */
[----:B------:R-:W2:Y:S01]  /*45460*/  LDL.LU.64 R24, [R1+0x8038] ;  /* 0x0080380001187983 */ /* 0x000ea20000300a00 */
[----:B0-----:R-:W-:-:S11]  /*45470*/  IMAD.MOV.U32 R0, RZ, RZ, R29 ;  /* 0x000000ffff007224 */ /* 0x001fd600078e001d */
        /* <DEDUP_REMOVED lines=9> */
[----:B------:R-:W2:Y:S04]  /*45510*/  LDL.LU.64 R24, [R1+0x8018] ;  /* 0x0080180001187983 */ /* 0x000ea80000300a00 */
[----:B------:R-:W2:Y:S02]  /*45520*/  LDL.LU.64 R28, [R1+0x8010] ;  /* 0x00801000011c7983 */ /* 0x000ea40000300a00 */
[C---:B--2---:R-:W-:Y:S08]  /*45530*/  HMMA.16816.F32 R16, R12.reuse, R28, R16 ;  /* 0x0000001c0c10723c */ /* 0x044ff00000001810 */
[C---:B----4-:R-:W-:Y:S08]  /*45540*/  HMMA.16816.F32 R8, R12.reuse, R26, R8 ;  /* 0x0000001a0c08723c */ /* 0x050ff00000001808 */
[C---:B------:R-:W-:Y:S03]  /*45550*/  HMMA.16816.F32 R4, R12.reuse, R24, R4 ;  /* 0x000000180c04723c */ /* 0x040fe60000001804 */
[----:B------:R0:W-:Y:S04]  /*45560*/  STL.64 [R1+0xfd0], R16 ;  /* 0x000fd01001007387 */ /* 0x0001e80000100a00 */
[----:B------:R1:W-:Y:S04]  /*45570*/  STL.64 [R1+0xfd8], R18 ;  /* 0x000fd81201007387 */ /* 0x0003e80000100a00 */
[----:B0-----:R-:W3:Y:S04]  /*45580*/  LDL.LU.64 R16, [R1+0xfa0] ;  /* 0x000fa00001107983 */ /* 0x001ee80000300a00 */
[----:B------:R0:W-:Y:S04]  /*45590*/  STL.64 [R1+0xfc0], R8 ;  /* 0x000fc00801007387 */ /* 0x0001e80000100a00 */
[----:B------:R2:W-:Y:S04]  /*455a0*/  STL.64 [R1+0xfc8], R10 ;  /* 0x000fc80a01007387 */ /* 0x0005e80000100a00 */
[----:B-1----:R-:W3:Y:S04]  /*455b0*/  LDL.LU.64 R18, [R1+0xfa8] ;  /* 0x000fa80001127983 */ /* 0x002ee80000300a00 */
[----:B------:R-:W-:Y:S04]  /*455c0*/  STL.64 [R1+0xfb0], R4 ;  /* 0x000fb00401007387 */ /* 0x000fe80000100a00 */
[----:B------:R-:W-:Y:S04]  /*455d0*/  STL.64 [R1+0xfb8], R6 ;  /* 0x000fb80601007387 */ /* 0x000fe80000100a00 */
[----:B0-----:R-:W4:Y:S04]  /*455e0*/  LDL.LU.64 R8, [R1+0xf70] ;  /* 0x000f700001087983 */ /* 0x001f280000300a00 */
[----:B--2---:R-:W2:Y:S04]  /*455f0*/  LDL.LU.64 R10, [R1+0xf78] ;  /* 0x000f7800010a7983 */ /* 0x004ea80000300a00 */
[----:B--2---:R-:W-:Y:S04]  /*45600*/  STL.64 [R1+0x7ff8], R10 ;  /* 0x007ff80a01007387 */ /* 0x004fe80000100a00 */
[----:B----4-:R0:W-:Y:S04]  /*45610*/  STL.64 [R1+0x7ff0], R8 ;  /* 0x007ff00801007387 */ /* 0x0101e80000100a00 */
[----:B0-----:R-:W2:Y:S04]  /*45620*/  LDL.LU.64 R8, [R1+0xf80] ;  /* 0x000f800001087983 */ /* 0x001ea80000300a00 */
[----:B------:R-:W2:Y:S04]  /*45630*/  LDL.LU.64 R10, [R1+0xf88] ;  /* 0x000f8800010a7983 */ /* 0x000ea80000300a00 */
[----:B------:R-:W4:Y:S04]  /*45640*/  LDL.LU.64 R4, [R1+0xf50] ;  /* 0x000f500001047983 */ /* 0x000f280000300a00 */
[----:B------:R-:W2:Y:S01]  /*45650*/  LDL.LU.64 R6, [R1+0xf58] ;  /* 0x000f580001067983 */ /* 0x000ea20000300a00 */
[C---:B---3--:R-:W-:Y:S03]  /*45660*/  HMMA.16816.F32 R16, R12.reuse, R22, R16 ;  /* 0x000000160c10723c */ /* 0x048fe60000001810 */
[----:B--2---:R-:W-:Y:S04]  /*45670*/  STL.64 [R1+0x7fd8], R6 ;  /* 0x007fd80601007387 */ /* 0x004fe80000100a00 */
[----:B----4-:R0:W-:Y:S04]  /*45680*/  STL.64 [R1+0x7fd0], R4 ;  /* 0x007fd00401007387 */ /* 0x0101e80000100a00 */
[----:B0-----:R-:W2:Y:S04]  /*45690*/  LDL.LU.64 R4, [R1+0xf60] ;  /* 0x000f600001047983 */ /* 0x001ea80000300a00 */
[----:B------:R-:W2:Y:S04]  /*456a0*/  LDL.LU.64 R6, [R1+0xf68] ;  /* 0x000f680001067983 */ /* 0x000ea80000300a00 */
[----:B------:R0:W-:Y:S04]  /*456b0*/  STL.64 [R1+0x7e38], R26 ;  /* 0x007e381a01007387 */ /* 0x0001e80000100a00 */
[----:B0-----:R-:W3:Y:S04]  /*456c0*/  LDL.LU R26, [R1+0x2374] ;  /* 0x00237400011a7983 */ /* 0x001ee80000300800 */
[----:B------:R-:W3:Y:S04]  /*456d0*/  LDL.LU R27, [R1+0x2370] ;  /* 0x00237000011b7983 */ /* 0x000ee80000300800 */
[----:B------:R0:W-:Y:S04]  /*456e0*/  STL.64 [R1+0x7e30], R24 ;  /* 0x007e301801007387 */ /* 0x0001e80000100a00 */
[----:B0-----:R-:W4:Y:S04]  /*456f0*/  LDL.LU R24, [R1+0x236c] ;  /* 0x00236c0001187983 */ /* 0x001f280000300800 */
[----:B------:R-:W4:Y:S04]  /*45700*/  LDL.LU R25, [R1+0x2368] ;  /* 0x0023680001197983 */ /* 0x000f280000300800 */
[----:B---3--:R-:W-:Y:S04]  /*45710*/  STL.64 [R1+0x7fb8], R26 ;  /* 0x007fb81a01007387 */ /* 0x008fe80000100a00 */
[----:B----4-:R0:W-:Y:S04]  /*45720*/  STL.64 [R1+0x7fb0], R24 ;  /* 0x007fb01801007387 */ /* 0x0101e80000100a00 */
[----:B0-----:R-:W3:Y:S04]  /*45730*/  LDL.LU.64 R24, [R1+0xf90] ;  /* 0x000f900001187983 */ /* 0x001ee80000300a00 */
[----:B------:R-:W3:Y:S04]  /*45740*/  LDL.LU.64 R26, [R1+0xf98] ;  /* 0x000f9800011a7983 */ /* 0x000ee80000300a00 */
[----:B------:R-:W-:Y:S04]  /*45750*/  STL.64 [R1+0xfa0], R16 ;  /* 0x000fa01001007387 */ /* 0x000fe80000100a00 */
[----:B------:R0:W-:Y:S04]  /*45760*/  STL.64 [R1+0xfa8], R18 ;  /* 0x000fa81201007387 */ /* 0x0001e80000100a00 */
[----:B0-----:R-:W4:Y:S04]  /*45770*/  LDL.LU.64 R18, [R1+0x8008] ;  /* 0x0080080001127983 */ /* 0x001f280000300a00 */
[----:B------:R-:W2:Y:S01]  /*45780*/  LDL.LU.64 R16, [R1+0x8000] ;  /* 0x0080000001107983 */ /* 0x000ea20000300a00 */
[C---:B---3--:R-:W-:Y:S08]  /*45790*/  HMMA.16816.F32 R24, R12.reuse, R20, R24 ;  /* 0x000000140c18723c */ /* 0x048ff00000001818 */
[C---:B----4-:R-:W-:Y:S11]  /*457a0*/  HMMA.16816.F32 R8, R12.reuse, R18, R8 ;  /* 0x000000120c08723c */ /* 0x050ff60000001808 */
        /* <DEDUP_REMOVED lines=34> */
[----:B------:R0:W-:Y:S04]  /*459d0*/  STL.64 [R1+0x7e08], R10 ;  /* 0x007e080a01007387 */ /* 0x0001e80000100a00 */
[----:B0-----:R-:W3:Y:S04]  /*459e0*/  LDL.LU R10, [R1+0x235c] ;  /* 0x00235c00010a7983 */ /* 0x001ee80000300800 */
[----:B------:R-:W3:Y:S04]  /*459f0*/  LDL.LU R11, [R1+0x2358] ;  /* 0x00235800010b7983 */ /* 0x000ee80000300800 */
[----:B------:R-:W-:Y:S01]  /*45a00*/  STL.64 [R1+0x7e00], R8 ;  /* 0x007e000801007387 */ /* 0x000fe20000100a00 */
[C---:B--2---:R-:W-:Y:S08]  /*45a10*/  HMMA.16816.F32 R24, R12.reuse, R6, R24 ;  /* 0x000000060c18723c */ /* 0x044ff00000001818 */
[----:B----4-:R-:W-:Y:S11]  /*45a20*/  HMMA.16816.F32 R20, R12, R4, R20 ;  /* 0x000000040c14723c */ /* 0x010ff60000001814 */
[----:B------:R-:W-:Y:S04]  /*45a30*/  STL.64 [R1+0xf40], R24 ;  /* 0x000f401801007387 */ /* 0x000fe80000100a00 */
[----:B------:R0:W-:Y:S04]  /*45a40*/  STL.64 [R1+0xf48], R26 ;  /* 0x000f481a01007387 */ /* 0x0001e80000100a00 */
[----:B0-----:R-:W2:Y:S04]  /*45a50*/  LDL.LU.64 R26, [R1+0x7fb8] ;  /* 0x007fb800011a7983 */ /* 0x001ea80000300a00 */
[----:B------:R-:W4:Y:S04]  /*45a60*/  LDL.LU.64 R24, [R1+0x7fb0] ;  /* 0x007fb00001187983 */ /* 0x000f280000300a00 */
[----:B------:R0:W-:Y:S04]  /*45a70*/  STL.64 [R1+0xf30], R20 ;  /* 0x000f301401007387 */ /* 0x0001e80000100a00 */
[----:B------:R1:W-:Y:S01]  /*45a80*/  STL.64 [R1+0xf38], R22 ;  /* 0x000f381601007387 */ /* 0x0003e20000100a00 */
[----:B0-----:R-:W-:-:S03]  /*45a90*/  IMAD.MOV.U32 R20, RZ, RZ, R2 ;  /* 0x000000ffff147224 */ /* 0x001fc600078e0002 */
[----:B-1----:R-:W2:Y:S04]  /*45aa0*/  LDL R22, [R1+0x68] ;  /* 0x0000680001167983 */ /* 0x002ea80000100800 */
[----:B------:R-:W2:Y:S04]  /*45ab0*/  LDL R23, [R1+0x6c] ;  /* 0x00006c0001177983 */ /* 0x000ea80000100800 */
[----:B------:R-:W2:Y:S01]  /*45ac0*/  LDL.LU R2, [R1+0x7fac] ;  /* 0x007fac0001027983 */ /* 0x000ea20000300800 */
[----:B------:R-:W-:-:S03]  /*45ad0*/  IMAD.MOV.U32 R21, RZ, RZ, R3 ;  /* 0x000000ffff157224 */ /* 0x000fc600078e0003 */
[----:B------:R-:W2:Y:S04]  /*45ae0*/  LDL.LU R3, [R1+0x7fa8] ;  /* 0x007fa80001037983 */ /* 0x000ea80000300800 */
[----:B------:R-:W2:Y:S04]  /*45af0*/  LDL R16, [R1+0x80] ;  /* 0x0000800001107983 */ /* 0x000ea80000100800 */
[----:B------:R-:W2:Y:S04]  /*45b00*/  LDL R17, [R1+0x84] ;  /* 0x0000840001117983 */ /* 0x000ea80000100800 */
[----:B--2---:R-:W-:Y:S04]  /*45b10*/  STL.64 [R1+0x7f80], R16 ;  /* 0x007f801001007387 */ /* 0x004fe80000100a00 */
[----:B------:R-:W-:Y:S04]  /*45b20*/  STL.64 [R1+0x7f40], R22 ;  /* 0x007f401601007387 */ /* 0x000fe80000100a00 */
[----:B------:R0:W-:Y:S04]  /*45b30*/  STL.64 [R1+0x7f38], R20 ;  /* 0x007f381401007387 */ /* 0x0001e80000100a00 */
[----:B0-----:R-:W2:Y:S04]  /*45b40*/  LDL.LU.64 R20, [R1+0x8c0] ;  /* 0x0008c00001147983 */ /* 0x001ea80000300a00 */
[----:B------:R-:W2:Y:S04]  /*45b50*/  LDL.LU.64 R22, [R1+0x8c8] ;  /* 0x0008c80001167983 */ /* 0x000ea80000300a00 */
[----:B------:R-:W-:Y:S04]  /*45b60*/  STL.64 [R1+0x7df8], R6 ;  /* 0x007df80601007387 */ /* 0x000fe80000100a00 */
[----:B------:R2:W-:Y:S02]  /*45b70*/  STL.64 [R1+0x7df0], R4 ;  /* 0x007df00401007387 */ /* 0x0005e40000100a00 */
[----:B--2---:R-:W-:Y:S01]  /*45b80*/  HMMA.16816.F32 R4, R12, R2, R20 ;  /* 0x000000020c04723c */ /* 0x004fe20000001814 */
[----:B------:R-:W-:-:S15]  /*45b90*/  IMAD R13, R19, 0x100, R18 ;  /* 0x00000100130d7824 */ /* 0x000fde00078e0212 */
[----:B------:R-:W-:-:S03]  /*45ba0*/  NOP ;  /* 0x0000000000007918 */ /* 0x000fc60000000000 */
[----:B------:R-:W-:Y:S04]  /*45bb0*/  STL.64 [R1+0x8c0], R4 ;  /* 0x0008c00401007387 */ /* 0x000fe80000100a00 */
[----:B------:R-:W-:Y:S04]  /*45bc0*/  STL.64 [R1+0x8c8], R6 ;  /* 0x0008c80601007387 */ /* 0x000fe80000100a00 */
[----:B------:R-:W2:Y:S04]  /*45bd0*/  LDL R18, [R1+0x90] ;  /* 0x0000900001127983 */ /* 0x000ea80000100800 */
[----:B------:R-:W2:Y:S01]  /*45be0*/  LDL R19, [R1+0x94] ;  /* 0x0000940001137983 */ /* 0x000ea20000100800 */
[----:B----4-:R-:W-:-:S02]  /*45bf0*/  IMAD R14, R25, 0x100, R24 ;  /* 0x00000100190e7824 */ /* 0x010fc400078e0218 */
[----:B------:R-:W-:Y:S02]  /*45c00*/  IMAD R15, R27, 0x100, R26 ;  /* 0x000001001b0f7824 */ /* 0x000fe400078e021a */
[----:B---3--:R-:W-:Y:S01]  /*45c10*/  IMAD R12, R11, 0x100, R10 ;  /* 0x000001000b0c7824 */ /* 0x008fe200078e020a */
[----:B--2---:R-:W-:Y:S04]  /*45c20*/  STL.64 [R1+0x7f90], R18 ;  /* 0x007f901201007387 */ /* 0x004fe80000100a00 */
[----:B------:R-:W2:Y:S04]  /*45c30*/  LDL R26, [R1+0x38] ;  /* 0x00003800011a7983 */ /* 0x000ea80000100800 */
[----:B------:R-:W2:Y:S04]  /*45c40*/  LDL R27, [R1+0x3c] ;  /* 0x00003c00011b7983 */ /* 0x000ea80000100800 */
[----:B------:R-:W3:Y:S04]  /*45c50*/  LDL R16, [R1+0x98] ;  /* 0x0000980001107983 */ /* 0x000ee80000100800 */
[----:B------:R-:W3:Y:S04]  /*45c60*/  LDL R17, [R1+0x9c] ;  /* 0x00009c0001117983 */ /* 0x000ee80000100800 */
[----:B------:R-:W4:Y:S04]  /*45c70*/  LDL R24, [R1+0x40] ;  /* 0x0000400001187983 */ /* 0x000f280000100800 */
[----:B------:R-:W4:Y:S04]  /*45c80*/  LDL R25, [R1+0x44] ;  /* 0x0000440001197983 */ /* 0x000f280000100800 */
[----:B------:R-:W2:Y:S04]  /*45c90*/  LDL.LU.64 R8, [R1+0xed0] ;  /* 0x000ed00001087983 */ /* 0x000ea80000300a00 */
[----:B------:R-:W2:Y:S04]  /*45ca0*/  LDL.LU.64 R10, [R1+0xed8] ;  /* 0x000ed800010a7983 */ /* 0x000ea80000300a00 */
[----:B--2---:R-:W-:Y:S04]  /*45cb0*/  STL.64 [R1+0x7f50], R10 ;  /* 0x007f500a01007387 */ /* 0x004fe80000100a00 */
[----:B------:R0:W-:Y:S04]  /*45cc0*/  STL.64 [R1+0x7f48], R8 ;  /* 0x007f480801007387 */ /* 0x0001e80000100a00 */
[----:B0-----:R-:W2:Y:S04]  /*45cd0*/  LDL.LU.64 R8, [R1+0xef0] ;  /* 0x000ef00001087983 */ /* 0x001ea80000300a00 */
[----:B------:R-:W2:Y:S04]  /*45ce0*/  LDL.LU.64 R10, [R1+0xef8] ;  /* 0x000ef800010a7983 */ /* 0x000ea80000300a00 */
[----:B--2---:R0:W-:Y:S04]  /*45cf0*/  STL.64 [R1+0x7f60], R10 ;  /* 0x007f600a01007387 */ /* 0x0041e80000100a00 */
[----:B0-----:R-:W2:Y:S04]  /*45d00*/  LDL R10, [R1+0x88] ;  /* 0x00008800010a7983 */ /* 0x001ea80000100800 */
[----:B------:R-:W2:Y:S04]  /*45d10*/  LDL R11, [R1+0x8c] ;  /* 0x00008c00010b7983 */ /* 0x000ea80000100800 */
[----:B------:R0:W-:Y:S04]  /*45d20*/  STL.64 [R1+0x7f58], R8 ;  /* 0x007f580801007387 */ /* 0x0001e80000100a00 */
[----:B--2---:R1:W-:Y:S04]  /*45d30*/  STL.64 [R1+0x7f88], R10 ;  /* 0x007f880a01007387 */ /* 0x0043e80000100a00 */
[----:B0-----:R-:W2:Y:S04]  /*45d40*/  LDL.LU.64 R8, [R1+0xf10] ;  /* 0x000f100001087983 */ /* 0x001ea80000300a00 */
[----:B-1----:R-:W2:Y:S01]  /*45d50*/  LDL.LU.64 R10, [R1+0xf18] ;  /* 0x000f1800010a7983 */ /* 0x002ea20000300a00 */
[----:B------:R-:W-:-:S02]  /*45d60*/  F2FP.F16.E4M3.UNPACK_B R12, R12 ;  /* 0x0000000cff0c723e */ /* 0x000fc400020006ff */
[----:B------:R-:W-:Y:S02]  /*45d70*/  F2FP.F16.E4M3.UNPACK_B R13, R13 ;  /* 0x0000000dff0d723e */ /* 0x000fe400020006ff */
[----:B------:R-:W-:Y:S02]  /*45d80*/  F2FP.F16.E4M3.UNPACK_B R14, R14 ;  /* 0x0000000eff0e723e */ /* 0x000fe400020006ff */
[----:B------:R-:W-:Y:S01]  /*45d90*/  F2FP.F16.E4M3.UNPACK_B R15, R15 ;  /* 0x0000000fff0f723e */ /* 0x000fe200020006ff */
[----:B--2---:R-:W-:Y:S04]  /*45da0*/  STL.64 [R1+0x7fa0], R10 ;  /* 0x007fa00a01007387 */ /* 0x004fe80000100a00 */
[----:B------:R0:W-:Y:S04]  /*45db0*/  STL.64 [R1+0x7f98], R8 ;  /* 0x007f980801007387 */ /* 0x0001e80000100a00 */
[----:B0-----:R-:W3:Y:S04]  /*45dc0*/  LDL.LU.64 R8, [R1+0xf20] ;  /* 0x000f200001087983 */ /* 0x001ee80000300a00 */
[----:B------:R-:W3:Y:S04]  /*45dd0*/  LDL.LU.64 R10, [R1+0xf28] ;  /* 0x000f2800010a7983 */ /* 0x000ee80000300a00 */
[----:B------:R-:W2:Y:S04]  /*45de0*/  LDL.LU.64 R4, [R1+0xec0] ;  /* 0x000ec00001047983 */ /* 0x000ea80000300a00 */
[----:B------:R-:W2:Y:S01]  /*45df0*/  LDL.LU.64 R6, [R1+0xec8] ;  /* 0x000ec80001067983 */ /* 0x000ea20000300a00 */
[C---:B---3--:R-:W-:Y:S03]  /*45e00*/  HMMA.16816.F32 R16, R12.reuse, R16, R8 ;  /* 0x000000100c10723c */ /* 0x048fe60000001808 */
[----:B--2---:R-:W-:Y:S04]  /*45e10*/  STL.64 [R1+0x7f70], R6 ;  /* 0x007f700601007387 */ /* 0x004fe80000100a00 */
[----:B------:R0:W-:Y:S04]  /*45e20*/  STL.64 [R1+0x7f68], R4 ;  /* 0x007f680401007387 */ /* 0x0001e80000100a00 */
[----:B0-----:R-:W2:Y:S04]  /*45e30*/  LDL.LU.64 R4, [R1+0xf00] ;  /* 0x000f000001047983 */ /* 0x001ea80000300a00 */
[----:B------:R-:W2:Y:S04]  /*45e40*/  LDL.LU.64 R6, [R1+0xf08] ;  /* 0x000f080001067983 */ /* 0x000ea80000300a00 */
[----:B------:R0:W-:Y:S04]  /*45e50*/  STL.64 [R1+0x7ee0], R26 ;  /* 0x007ee01a01007387 */ /* 0x0001e80000100a00 */
[----:B0-----:R-:W3:Y:S04]  /*45e60*/  LDL R26, [R1+0x78] ;  /* 0x00007800011a7983 */ /* 0x001ee80000100800 */
[----:B------:R-:W3:Y:S04]  /*45e70*/  LDL R27, [R1+0x7c] ;  /* 0x00007c00011b7983 */ /* 0x000ee80000100800 */
[----:B------:R-:W3:Y:S04]  /*45e80*/  LDL.LU.64 R20, [R1+0xee0] ;  /* 0x000ee00001147983 */ /* 0x000ee80000300a00 */
[----:B------:R-:W3:Y:S04]  /*45e90*/  LDL.LU.64 R22, [R1+0xee8] ;  /* 0x000ee80001167983 */ /* 0x000ee80000300a00 */
[----:B----4-:R-:W-:Y:S04]  /*45ea0*/  STL.64 [R1+0x7ed8], R24 ;  /* 0x007ed81801007387 */ /* 0x010fe80000100a00 */
[----:B------:R-:W4:Y:S04]  /*45eb0*/  LDL.LU.64 R10, [R1+0x7fa0] ;  /* 0x007fa000010a7983 */ /* 0x000f280000300a00 */
[----:B------:R-:W4:Y:S04]  /*45ec0*/  LDL.LU.64 R8, [R1+0x7f98] ;  /* 0x007f980001087983 */ /* 0x000f280000300a00 */
        /* <DEDUP_REMOVED lines=9> */
[----:B-1----:R-:W3:Y:S01]  /*45f60*/  LDL R18, [R1] ;  /* 0x0000000001127983 */ /* 0x002ee20000100800 */
[----:B------:R-:W-:-:S03]  /*45f70*/  IMAD.MOV.U32 R19, RZ, RZ, R0 ;  /* 0x000000ffff137224 */ /* 0x000fc600078e0000 */
[----:B------:R-:W3:Y:S01]  /*45f80*/  LDL.LU R0, [R1+0x7f78] ;  /* 0x007f780001007983 */ /* 0x000ee20000300800 */
[----:B--2---:R-:W-:Y:S03]  /*45f90*/  HMMA.16816.F32 R8, R12, R10, R4 ;  /* 0x0000000a0c08723c */ /* 0x004fe60000001804 */
[----:B------:R-:W2:Y:S04]  /*45fa0*/  LDL.LU.64 R6, [R1+0x7f70] ;  /* 0x007f700001067983 */ /* 0x000ea80000300a00 */
[----:B------:R-:W2:-:S12]  /*45fb0*/  LDL.LU.64 R4, [R1+0x7f68] ;  /* 0x007f680001047983 */ /* 0x000e980000300a00 */
        /* <DEDUP_REMOVED lines=9> */
[----:B------:R-:W4:Y:S04]  /*46050*/  LDL.LU.64 R8, [R1+0x7f48] ;  /* 0x007f480001087983 */ /* 0x000f280000300a00 */
[----:B------:R-:W2:Y:S04]  /*46060*/  LDL.64 R16, [R1+0x8] ;  /* 0x0000080001107983 */ /* 0x000ea80000100a00 */
[----:B---3--:R-:W-:Y:S01]  /*46070*/  STL.64 [R1+0x7e78], R18 ;  /* 0x007e781201007387 */ /* 0x008fe20000100a00 */
[C---:B------:R-:W-:Y:S03]  /*46080*/  HMMA.16816.F32 R24, R12.reuse, R26, R20 ;  /* 0x0000001a0c18723c */ /* 0x040fe60000001814 */
[----:B--2---:R0:W-:Y:S04]  /*46090*/  STL.64 [R1+0x7e70], R16 ;  /* 0x007e701001007387 */ /* 0x0041e80000100a00 */
[----:B0-----:R-:W2:Y:S04]  /*460a0*/  LDL R16, [R1+0x48] ;  /* 0x0000480001107983 */ /* 0x001ea80000100800 */
[----:B------:R-:W2:Y:S04]  /*460b0*/  LDL R17, [R1+0x4c] ;  /* 0x00004c0001117983 */ /* 0x000ea80000100800 */
[----:B------:R-:W3:Y:S04]  /*460c0*/  LDL.LU.64 R22, [R1+0x7f40] ;  /* 0x007f400001167983 */ /* 0x000ee80000300a00 */
[----:B------:R-:W4:Y:S04]  /*460d0*/  LDL.LU.64 R20, [R1+0x7f38] ;  /* 0x007f380001147983 */ /* 0x000f280000300a00 */
[----:B------:R0:W-:Y:S04]  /*460e0*/  STL.64 [R1+0xee0], R24 ;  /* 0x000ee01801007387 */ /* 0x0001e80000100a00 */
[----:B------:R1:W-:Y:S04]  /*460f0*/  STL.64 [R1+0xee8], R26 ;  /* 0x000ee81a01007387 */ /* 0x0003e80000100a00 */
        /* <DEDUP_REMOVED lines=13> */
[----:B------:R-:W3:Y:S04]  /*461d0*/  LDL.LU.64 R26, [R1+0xe98] ;  /* 0x000e9800011a7983 */ /* 0x000ee80000300a00 */
        /* <DEDUP_REMOVED lines=15> */
[----:B0-----:R-:W2:Y:S04]  /*462d0*/  LDL.LU.64 R20, [R1+0xeb0] ;  /* 0x000eb00001147983 */ /* 0x001ea80000300a00 */
[----:B------:R-:W2:Y:S04]  /*462e0*/  LDL.LU.64 R22, [R1+0xeb8] ;  /* 0x000eb80001167983 */ /* 0x000ea80000300a00 */
[----:B------:R-:W3:Y:S04]  /*462f0*/  LDL.LU.64 R8, [R1+0xe60] ;  /* 0x000e600001087983 */ /* 0x000ee80000300a00 */
[----:B------:R-:W3:Y:S04]  /*46300*/  LDL.LU.64 R10, [R1+0xe68] ;  /* 0x000e6800010a7983 */ /* 0x000ee80000300a00 */
[----:B------:R-:W4:Y:S01]  /*46310*/  LDL.64 R6, [R1+0x18] ;  /* 0x0000180001067983 */ /* 0x000f220000100a00 */
[----:B------:R-:W-:-:S03]  /*46320*/  IMAD.MOV.U32 R19, RZ, RZ, R0 ;  /* 0x000000ffff137224 */ /* 0x000fc600078e0000 */
[----:B----4-:R0:W-:Y:S04]  /*46330*/  STL.64 [R1+0x7e98], R6 ;  /* 0x007e980601007387 */ /* 0x0101e80000100a00 */
[----:B------:R-:W4:Y:S04]  /*46340*/  LDL R18, [R1+0x10] ;  /* 0x0000100001127983 */ /* 0x000f280000100800 */
[----:B0-----:R-:W3:Y:S04]  /*46350*/  LDL R6, [R1+0x50] ;  /* 0x0000500001067983 */ /* 0x001ee80000100800 */
[----:B------:R-:W3:Y:S04]  /*46360*/  LDL R7, [R1+0x54] ;  /* 0x0000540001077983 */ /* 0x000ee80000100800 */
[----:B------:R-:W3:Y:S04]  /*46370*/  LDL.LU R0, [R1+0x7f30] ;  /* 0x007f300001007983 */ /* 0x000ee80000300800 */
[----:B------:R-:W3:Y:S04]  /*46380*/  LDL R4, [R1+0x20] ;  /* 0x0000200001047983 */ /* 0x000ee80000100800 */
[----:B------:R-:W3:Y:S01]  /*46390*/  LDL R5, [R1+0x24] ;  /* 0x0000240001057983 */ /* 0x000ee20000100800 */
[C---:B--2---:R-:W-:Y:S03]  /*463a0*/  HMMA.16816.F32 R24, R12.reuse, R24, R20 ;  /* 0x000000180c18723c */ /* 0x044fe60000001814 */
[----:B---3--:R-:W-:Y:S04]  /*463b0*/  STL.64 [R1+0x7eb0], R4 ;  /* 0x007eb00401007387 */ /* 0x008fe80000100a00 */
[----:B----4-:R-:W-:Y:S04]  /*463c0*/  STL.64 [R1+0x7e90], R18 ;  /* 0x007e901201007387 */ /* 0x010fe80000100a00 */
        /* <DEDUP_REMOVED lines=11> */
[----:B------:R-:W3:Y:S02]  /*46480*/  LDL.LU.64 R24, [R1+0x7ef8] ;  /* 0x007ef80001187983 */ /* 0x000ee40000300a00 */
[----:B---3--:R-:W-:Y:S02]  /*46490*/  HMMA.16816.F32 R4, R12, R6, R24 ;  /* 0x000000060c04723c */ /* 0x008fe40000001818 */
[----:B------:R-:W3:Y:S04]  /*464a0*/  LDL.LU.64 R26, [R1+0x7ef0] ;  /* 0x007ef000011a7983 */ /* 0x000ee80000300a00 */
[----:B------:R-:W3:-:S13]  /*464b0*/  LDL.LU.64 R24, [R1+0x7ee8] ;  /* 0x007ee80001187983 */ /* 0x000eda0000300a00 */
[----:B------:R-:W-:Y:S04]  /*464c0*/  STL.64 [R1+0xe90], R4 ;  /* 0x000e900401007387 */ /* 0x000fe80000100a00 */
[----:B------:R0:W-:Y:S04]  /*464d0*/  STL.64 [R1+0xe98], R6 ;  /* 0x000e980601007387 */ /* 0x0001e80000100a00 */
[----:B0-----:R-:W4:Y:S01]  /*464e0*/  LDL R6, [R1+0x28] ;  /* 0x0000280001067983 */ /* 0x001f220000100800 */
[C---:B---3--:R-:W-:Y:S03]  /*464f0*/  HMMA.16816.F32 R16, R12.reuse, R16, R24 ;  /* 0x000000100c10723c */ /* 0x048fe60000001818 */
[----:B------:R-:W3:Y:S04]  /*46500*/  LDL.LU.64 R26, [R1+0x7ee0] ;  /* 0x007ee000011a7983 */ /* 0x000ee80000300a00 */
[----:B------:R-:W2:Y:S04]  /*46510*/  LDL.LU.64 R24, [R1+0x7ed8] ;  /* 0x007ed80001187983 */ /* 0x000ea80000300a00 */
[----:B------:R-:W3:Y:S08]  /*46520*/  LDL.64 R4, [R1+0x30] ;  /* 0x0000300001047983 */ /* 0x000ef00000100a00 */
[----:B------:R0:W-:Y:S04]  /*46530*/  STL.64 [R1+0xe80], R16 ;  /* 0x000e801001007387 */ /* 0x0001e80000100a00 */
[----:B------:R1:W-:Y:S04]  /*46540*/  STL.64 [R1+0xe88], R18 ;  /* 0x000e881201007387 */ /* 0x0003e80000100a00 */
[----:B0-----:R-:W3:Y:S01]  /*46550*/  LDL.LU.64 R16, [R1+0xe20] ;  /* 0x000e200001107983 */ /* 0x001ee20000300a00 */
[----:B--2---:R-:W-:-:S15]  /*46560*/  HMMA.16816.F32 R20, R12, R24, R20 ;  /* 0x000000180c14723c */ /* 0x004fde0000001814 */
[----:B------:R-:W-:-:S04]  /*46570*/  NOP ;  /* 0x0000000000007918 */ /* 0x000fc80000000000 */
[----:B------:R-:W-:Y:S04]  /*46580*/  STL.64 [R1+0xe70], R20 ;  /* 0x000e701401007387 */ /* 0x000fe80000100a00 */
[----:B------:R-:W-:Y:S04]  /*46590*/  STL.64 [R1+0xe78], R22 ;  /* 0x000e781601007387 */ /* 0x000fe80000100a00 */
[----:B-1----:R-:W2:Y:S01]  /*465a0*/  LDL.LU.64 R18, [R1+0xe28] ;  /* 0x000e280001127983 */ /* 0x002ea20000300a00 */
[----:B---3--:R-:W-:-:S15]  /*465b0*/  HMMA.16816.F32 R8, R12, R26, R8 ;  /* 0x0000001a0c08723c */ /* 0x008fde0000001808 */
[----:B------:R-:W-:-:S04]  /*465c0*/  NOP ;  /* 0x0000000000007918 */ /* 0x000fc80000000000 */
[----:B------:R-:W-:Y:S04]  /*465d0*/  STL.64 [R1+0xe60], R8 ;  /* 0x000e600801007387 */ /* 0x000fe80000100a00 */
[----:B------:R-:W-:Y:S04]  /*465e0*/  STL.64 [R1+0xe68], R10 ;  /* 0x000e680a01007387 */ /* 0x000fe80000100a00 */
[----:B--2---:R-:W-:Y:S04]  /*465f0*/  STL.64 [R1+0x7ea8], R18 ;  /* 0x007ea81201007387 */ /* 0x004fe80000100a00 */
        /* <DEDUP_REMOVED lines=12> */
[----:B------:R-:W2:Y:S04]  /*466c0*/  LDL.LU.64 R26, [R1+0xde8] ;  /* 0x000de800011a7983 */ /* 0x000ea80000300a00 */
[----:B--2---:R-:W-:Y:S04]  /*466d0*/  STL.64 [R1+0x7e58], R26 ;  /* 0x007e581a01007387 */ /* 0x004fe80000100a00 */
[----:B---3--:R0:W-:Y:S04]  /*466e0*/  STL.64 [R1+0x7e50], R24 ;  /* 0x007e501801007387 */ /* 0x0081e80000100a00 */
[----:B0-----:R-:W2:Y:S04]  /*466f0*/  LDL.LU.64 R24, [R1+0xdf0] ;  /* 0x000df00001187983 */ /* 0x001ea80000300a00 */
[----:B------:R-:W3:Y:S01]  /*46700*/  LDL.LU.64 R26, [R1+0xdf8] ;  /* 0x000df800011a7983 */ /* 0x000ee20000300a00 */
[----:B------:R-:W-:Y:S03]  /*46710*/  HMMA.16816.F32 R16, R12, R4, R16 ;  /* 0x000000040c10723c */ /* 0x000fe60000001810 */
        /* <DEDUP_REMOVED lines=10> */
[----:B------:R-:W2:Y:S04]  /*467c0*/  LDL.LU.64 R8, [R1+0xdc0] ;  /* 0x000dc00001087983 */ /* 0x000ea80000300a00 */
[----:B------:R-:W2:Y:S04]  /*467d0*/  LDL.LU.64 R10, [R1+0xdc8] ;  /* 0x000dc800010a7983 */ /* 0x000ea80000300a00 */
[----:B------:R-:W-:Y:S04]  /*467e0*/  STL.64 [R1+0xe50], R16 ;  /* 0x000e501001007387 */ /* 0x000fe80000100a00 */
[----:B------:R0:W-:Y:S04]  /*467f0*/  STL.64 [R1+0xe58], R18 ;  /* 0x000e581201007387 */ /* 0x0001e80000100a00 */
[----:B0-----:R-:W4:Y:S04]  /*46800*/  LDL.LU.64 R18, [R1+0x7ed0] ;  /* 0x007ed00001127983 */ /* 0x001f280000300a00 */
[----:B------:R-:W4:Y:S01]  /*46810*/  LDL.LU.64 R16, [R1+0x7ec8] ;  /* 0x007ec80001107983 */ /* 0x000f220000300a00 */
[----:B------:R-:W-:-:S02]  /*46820*/  IMAD.MOV.U32 R7, RZ, RZ, R0 ;  /* 0x000000ffff077224 */ /* 0x000fc400078e0000 */
[----:B------:R-:W-:-:S05]  /*46830*/  IMAD.MOV.U32 R0, RZ, RZ, R5 ;  /* 0x000000ffff007224 */ /* 0x000fca00078e0005 */
[----:B------:R-:W-:Y:S01]  /*46840*/  STL [R1+0x7d50], R0 ;  /* 0x007d500001007387 */ /* 0x000fe20000100800 */
[----:B----4-:R-:W-:Y:S03]  /*46850*/  HMMA.16816.F32 R4, R12, R6, R16 ;  /* 0x000000060c04723c */ /* 0x010fe60000001810 */
[----:B------:R-:W4:Y:S04]  /*46860*/  LDL.LU.64 R18, [R1+0x7ec0] ;  /* 0x007ec00001127983 */ /* 0x000f280000300a00 */
[----:B------:R-:W4:-:S12]  /*46870*/  LDL.LU.64 R16, [R1+0x7eb8] ;  /* 0x007eb80001107983 */ /* 0x000f180000300a00 */
        /* <DEDUP_REMOVED lines=9> */
[----:B----4-:R-:W-:-:S15]  /*46910*/  HMMA.16816.F32 R16, R12, R6, R16 ;  /* 0x000000060c10723c */ /* 0x010fde0000001810 */
[----:B------:R-:W-:-:S04]  /*46920*/  NOP ;  /* 0x0000000000007918 */ /* 0x000fc80000000000 */
[----:B------:R-:W-:Y:S04]  /*46930*/  STL.64 [R1+0xe20], R16 ;  /* 0x000e201001007387 */ /* 0x000fe80000100a00 */
[----:B------:R0:W-:Y:S04]  /*46940*/  STL.64 [R1+0xe28], R18 ;  /* 0x000e281201007387 */ /* 0x0001e80000100a00 */
[----:B0-----:R-:W2:Y:S01]  /*46950*/  LDL.LU.64 R18, [R1+0x7e90] ;  /* 0x007e900001127983 */ /* 0x001ea20000300a00 */
[----:B------:R-:W-:-:S03]  /*46960*/  IMAD.MOV.U32 R0, RZ, RZ, R7 ;  /* 0x000000ffff007224 */ /* 0x000fc600078e0007 */
[----:B------:R-:W4:Y:S04]  /*46970*/  LDL.LU.64 R4, [R1+0xda0] ;  /* 0x000da00001047983 */ /* 0x000f280000300a00 */
[----:B------:R-:W4:Y:S04]  /*46980*/  LDL.LU.64 R6, [R1+0xda8] ;  /* 0x000da80001067983 */ /* 0x000f280000300a00 */
        /* <DEDUP_REMOVED lines=33> */
[----:B------:R-:W4:Y:S04]  /*46ba0*/  LDL.LU.64 R20, [R1+0x7e20] ;  /* 0x007e200001147983 */ /* 0x000f280000300a00 */
[----:B------:R0:W-:Y:S04]  /*46bb0*/  STL.64 [R1+0xdc0], R8 ;  /* 0x000dc00801007387 */ /* 0x0001e80000100a00 */
[----:B------:R1:W-:Y:S04]  /*46bc0*/  STL.64 [R1+0xdc8], R10 ;  /* 0x000dc80a01007387 */ /* 0x0003e80000100a00 */
[----:B0-----:R-:W3:Y:S04]  /*46bd0*/  LDL.LU.64 R8, [R1+0xd80] ;  /* 0x000d800001087983 */ /* 0x001ee80000300a00 */
[----:B-1----:R-:W2:Y:S04]  /*46be0*/  LDL.LU.64 R10, [R1+0xd88] ;  /* 0x000d8800010a7983 */ /* 0x002ea80000300a00 */
[----:B--2---:R-:W-:Y:S04]  /*46bf0*/  STL.64 [R1+0x7e18], R10 ;  /* 0x007e180a01007387 */ /* 0x004fe80000100a00 */
[----:B---3--:R0:W-:Y:S04]  /*46c00*/  STL.64 [R1+0x7e10], R8 ;  /* 0x007e100801007387 */ /* 0x0081e80000100a00 */
[----:B0-----:R-:W2:Y:S04]  /*46c10*/  LDL.LU.64 R8, [R1+0xd90] ;  /* 0x000d900001087983 */ /* 0x001ea80000300a00 */
[----:B------:R-:W2:Y:S04]  /*46c20*/  LDL.LU.64 R10, [R1+0xd98] ;  /* 0x000d9800010a7983 */ /* 0x000ea80000300a00 */
[----:B------:R-:W-:Y:S04]  /*46c30*/  STL.64 [R1+0x7cc8], R26 ;  /* 0x007cc81a01007387 */ /* 0x000fe80000100a00 */
[----:B------:R0:W-:Y:S04]  /*46c40*/  STL.64 [R1+0x7cc0], R24 ;  /* 0x007cc01801007387 */ /* 0x0001e80000100a00 */
[----:B0-----:R-:W3:Y:S04]  /*46c50*/  LDL.LU.64 R24, [R1+0xdb0] ;  /* 0x000db00001187983 */ /* 0x001ee80000300a00 */
[----:B------:R-:W3:Y:S02]  /*46c60*/  LDL.LU.64 R26, [R1+0xdb8] ;  /* 0x000db800011a7983 */ /* 0x000ee40000300a00 */
[----:B---3--:R-:W-:-:S15]  /*46c70*/  HMMA.16816.F32 R24, R12, R22, R24 ;  /* 0x000000160c18723c */ /* 0x008fde0000001818 */
[----:B------:R-:W-:-:S04]  /*46c80*/  NOP ;  /* 0x0000000000007918 */ /* 0x000fc80000000000 */
[----:B------:R-:W-:Y:S04]  /*46c90*/  STL.64 [R1+0xdb0], R24 ;  /* 0x000db01801007387 */ /* 0x000fe80000100a00 */
[----:B------:R4:W-:Y:S02]  /*46ca0*/  STL.64 [R1+0xdb8], R26 ;  /* 0x000db81a01007387 */ /* 0x0009e40000100a00 */
[----:B----4-:R-:W-:Y:S02]  /*46cb0*/  HMMA.16816.F32 R24, R12, R20, R4 ;  /* 0x000000140c18723c */ /* 0x010fe40000001804 */
[----:B------:R-:W3:Y:S04]  /*46cc0*/  LDL.LU.64 R4, [R1+0xd60] ;  /* 0x000d600001047983 */ /* 0x000ee80000300a00 */
[----:B------:R-:W3:-:S13]  /*46cd0*/  LDL.LU.64 R6, [R1+0xd68] ;  /* 0x000d680001067983 */ /* 0x000eda0000300a00 */
[----:B------:R-:W-:Y:S04]  /*46ce0*/  STL.64 [R1+0xda0], R24 ;  /* 0x000da01801007387 */ /* 0x000fe80000100a00 */
[----:B------:R0:W-:Y:S04]  /*46cf0*/  STL.64 [R1+0xda8], R26 ;  /* 0x000da81a01007387 */ /* 0x0001e80000100a00 */
[----:B0-----:R-:W4:Y:S04]  /*46d00*/  LDL.64 R26, [R1+0x98] ;  /* 0x00009800011a7983 */ /* 0x001f280000100a00 */
[----:B------:R0:W-:Y:S04]  /*46d10*/  STL.64 [R1+0x7ca8], R22 ;  /* 0x007ca81601007387 */ /* 0x0001e80000100a00 */
[----:B0-----:R-:W3:Y:S04]  /*46d20*/  LDL.LU R22, [R1+0x2394] ;  /* 0x0023940001167983 */ /* 0x001ee80000300800 */
[----:B------:R-:W3:Y:S04]  /*46d30*/  LDL.LU R23, [R1+0x2390] ;  /* 0x0023900001177983 */ /* 0x000ee80000300800 */
[----:B------:R0:W-:Y:S04]  /*46d40*/  STL.64 [R1+0x7ca0], R20 ;  /* 0x007ca01401007387 */ /* 0x0001e80000100a00 */
[----:B0-----:R-:W4:Y:S04]  /*46d50*/  LDL.LU R20, [R1+0x238c] ;  /* 0x00238c0001147983 */ /* 0x001f280000300800 */
[----:B------:R-:W4:Y:S01]  /*46d60*/  LDL.LU R21, [R1+0x2388] ;  /* 0x0023880001157983 */ /* 0x000f220000300800 */
[C---:B--2---:R-:W-:Y:S03]  /*46d70*/  HMMA.16816.F32 R8, R12.reuse, R18, R8 ;  /* 0x000000120c08723c */ /* 0x044fe60000001808 */
[----:B---3--:R-:W-:Y:S04]  /*46d80*/  STL.64 [R1+0x7dd8], R22 ;  /* 0x007dd81601007387 */ /* 0x008fe80000100a00 */
[----:B----4-:R0:W-:Y:S04]  /*46d90*/  STL.64 [R1+0x7dd0], R20 ;  /* 0x007dd01401007387 */ /* 0x0101e80000100a00 */
        /* <DEDUP_REMOVED lines=16> */
[----:B--2---:R-:W-:-:S15]  /*46ea0*/  HMMA.16816.F32 R20, R12, R10, R20 ;  /* 0x0000000a0c14723c */ /* 0x004fde0000001814 */
[----:B------:R-:W-:-:S04]  /*46eb0*/  NOP ;  /* 0x0000000000007918 */ /* 0x000fc80000000000 */
[----:B------:R0:W-:Y:S04]  /*46ec0*/  STL.64 [R1+0xd70], R20 ;  /* 0x000d701401007387 */ /* 0x0001e80000100a00 */
[----:B------:R1:W-:Y:S04]  /*46ed0*/  STL.64 [R1+0xd78], R22 ;  /* 0x000d781601007387 */ /* 0x0003e80000100a00 */
[----:B0-----:R-:W2:Y:S04]  /*46ee0*/  LDL.LU.64 R20, [R1+0x8b0] ;  /* 0x0008b00001147983 */ /* 0x001ea80000300a00 */
[----:B-1----:R-:W2:Y:S01]  /*46ef0*/  LDL.LU.64 R22, [R1+0x8b8] ;  /* 0x0008b80001167983 */ /* 0x002ea20000300a00 */
        /* <DEDUP_REMOVED lines=8> */
[----:B------:R-:W2:Y:S04]  /*46f80*/  LDL.LU.64 R4, [R1+0x7df0] ;  /* 0x007df00001047983 */ /* 0x000ea80000300a00 */
[----:B------:R-:W3:Y:S04]  /*46f90*/  LDL.64 R24, [R1+0x90] ;  /* 0x0000900001187983 */ /* 0x000ee80000100a00 */
[----:B------:R0:W-:Y:S04]  /*46fa0*/  STL [R1+0x7c7c], R8 ;  /* 0x007c7c0801007387 */ /* 0x0001e80000100800 */
[----:B0-----:R-:W3:Y:S04]  /*46fb0*/  LDL.LU R8, [R1+0x2380] ;  /* 0x0023800001087983 */ /* 0x001ee80000300800 */
[----:B------:R0:W-:Y:S04]  /*46fc0*/  STL [R1+0x7c78], R9 ;  /* 0x007c780901007387 */ /* 0x0001e80000100800 */
[----:B0-----:R-:W3:Y:S01]  /*46fd0*/  LDL.LU R9, [R1+0x2384] ;  /* 0x0023840001097983 */ /* 0x001ee20000300800 */
[C---:B----4-:R-:W-:Y:S08]  /*46fe0*/  HMMA.16816.F32 R16, R12.reuse, R6, R16 ;  /* 0x000000060c10723c */ /* 0x050ff00000001810 */
[C---:B--2---:R-:W-:Y:S11]  /*46ff0*/  HMMA.16816.F32 R20, R12.reuse, R4, R20 ;  /* 0x000000040c14723c */ /* 0x044ff60000001814 */
[----:B------:R0:W-:Y:S04]  /*47000*/  STL.64 [R1+0xd50], R16 ;  /* 0x000d501001007387 */ /* 0x0001e80000100a00 */
[----:B------:R1:W-:Y:S04]  /*47010*/  STL.64 [R1+0xd58], R18 ;  /* 0x000d581201007387 */ /* 0x0003e80000100a00 */
[----:B0-----:R-:W2:Y:S04]  /*47020*/  LDL.LU.64 R16, [R1+0xd30] ;  /* 0x000d300001107983 */ /* 0x001ea80000300a00 */
[----:B-1----:R-:W2:Y:S04]  /*47030*/  LDL.LU.64 R18, [R1+0xd38] ;  /* 0x000d380001127983 */ /* 0x002ea80000300a00 */
[----:B------:R0:W-:Y:S04]  /*47040*/  STL [R1+0x7c5c], R6 ;  /* 0x007c5c0601007387 */ /* 0x0001e80000100800 */
[----:B0-----:R-:W4:Y:S04]  /*47050*/  LDL.LU R6, [R1+0x2378] ;  /* 0x0023780001067983 */ /* 0x001f280000300800 */
[----:B------:R0:W-:Y:S04]  /*47060*/  STL [R1+0x7c58], R7 ;  /* 0x007c580701007387 */ /* 0x0001e80000100800 */
[----:B0-----:R-:W4:Y:S04]  /*47070*/  LDL.LU R7, [R1+0x237c] ;  /* 0x00237c0001077983 */ /* 0x001f280000300800 */
[----:B------:R-:W-:Y:S04]  /*47080*/  STL.64 [R1+0xd40], R20 ;  /* 0x000d401401007387 */ /* 0x000fe80000100a00 */
[----:B------:R0:W-:Y:S04]  /*47090*/  STL.64 [R1+0xd48], R22 ;  /* 0x000d481601007387 */ /* 0x0001e80000100a00 */
[----:B0-----:R-:W2:Y:S04]  /*470a0*/  LDL.LU.64 R22, [R1+0x7de8] ;  /* 0x007de80001167983 */ /* 0x001ea80000300a00 */
[----:B------:R-:W2:Y:S04]  /*470b0*/  LDL.LU.64 R20, [R1+0x7de0] ;  /* 0x007de00001147983 */ /* 0x000ea80000300a00 */
[----:B------:R-:W-:Y:S04]  /*470c0*/  STL [R1+0x7c60], R4 ;  /* 0x007c600401007387 */ /* 0x000fe80000100800 */
[----:B------:R-:W-:Y:S01]  /*470d0*/  STL [R1+0x7c54], R5 ;  /* 0x007c540501007387 */ /* 0x000fe20000100800 */
[----:B--2---:R-:W-:Y:S03]  /*470e0*/  HMMA.16816.F32 R12, R12, R2, R20 ;  /* 0x000000020c0c723c */ /* 0x004fe60000001814 */
[----:B------:R-:W2:Y:S04]  /*470f0*/  LDL.LU.64 R22, [R1+0x7dd8] ;  /* 0x007dd80001167983 */ /* 0x000ea80000300a00 */
[----:B------:R-:W2:Y:S04]  /*47100*/  LDL.LU.64 R20, [R1+0x7dd0] ;  /* 0x007dd00001147983 */ /* 0x000ea80000300a00 */
[----:B------:R-:W-:Y:S04]  /*47110*/  STL [R1+0x7c64], R2 ;  /* 0x007c640201007387 */ /* 0x000fe80000100800 */
[----:B------:R-:W-:Y:S04]  /*47120*/  STL [R1+0x7c50], R3 ;  /* 0x007c500301007387 */ /* 0x000fe80000100800 */
[----:B------:R4:W-:Y:S04]  /*47130*/  STL.64 [R1+0x8b0], R12 ;  /* 0x0008b00c01007387 */ /* 0x0009e80000100a00 */
[----:B------:R2:W-:Y:S01]  /*47140*/  STL.64 [R1+0x8b8], R14 ;  /* 0x0008b80e01007387 */ /* 0x0005e20000100a00 */
[----:B----4-:R-:W-:-:S02]  /*47150*/  IMAD R12, R6, 0x100, R7 ;  /* 0x00000100060c7824 */ /* 0x010fc400078e0207 */
[----:B---3--:R-:W-:-:S03]  /*47160*/  IMAD R13, R8, 0x100, R9 ;  /* 0x00000100080d7824 */ /* 0x008fc600078e0209 */
[----:B------:R-:W-:Y:S02]  /*47170*/  F2FP.F16.E4M3.UNPACK_B R12, R12 ;  /* 0x0000000cff0c723e */ /* 0x000fe400020006ff */
[----:B------:R-:W-:Y:S01]  /*47180*/  F2FP.F16.E4M3.UNPACK_B R13, R13 ;  /* 0x0000000dff0d723e */ /* 0x000fe200020006ff */
[----:B------:R-:W-:Y:S02]  /*47190*/  IMAD.MOV.U32 R6, RZ, RZ, R26 ;  /* 0x000000ffff067224 */ /* 0x000fe400078e001a */
[----:B------:R-:W-:Y:S02]  /*471a0*/  IMAD.MOV.U32 R7, RZ, RZ, R27 ;  /* 0x000000ffff077224 */ /* 0x000fe400078e001b */
[----:B--2---:R-:W-:Y:S02]  /*471b0*/  IMAD R15, R23, 0x100, R22 ;  /* 0x00000100170f7824 */ /* 0x004fe400078e0216 */
[----:B------:R-:W-:Y:S02]  /*471c0*/  IMAD R14, R21, 0x100, R20 ;  /* 0x00000100150e7824 */ /* 0x000fe400078e0214 */
[----:B------:R-:W2:Y:S04]  /*471d0*/  LDL.LU.64 R20, [R1+0xd20] ;  /* 0x000d200001147983 */ /* 0x000ea80000300a00 */
[----:B------:R-:W2:Y:S01]  /*471e0*/  LDL.LU.64 R22, [R1+0xd28] ;  /* 0x000d280001167983 */ /* 0x000ea20000300a00 */
[----:B------:R-:W-:-:S02]  /*471f0*/  F2FP.F16.E4M3.UNPACK_B R15, R15 ;  /* 0x0000000fff0f723e */ /* 0x000fc400020006ff */
[----:B------:R-:W-:-:S07]  /*47200*/  F2FP.F16.E4M3.UNPACK_B R14, R14 ;  /* 0x0000000eff0e723e */ /* 0x000fce00020006ff */
[----:B------:R-:W-:-:S15]  /*47210*/  HMMA.16816.F32 R16, R12, R26, R16 ;  /* 0x0000001a0c10723c */ /* 0x000fde0000001810 */
[----:B------:R-:W-:-:S04]  /*47220*/  NOP ;  /* 0x0000000000007918 */ /* 0x000fc80000000000 */
[----:B------:R0:W-:Y:S04]  /*47230*/  STL.64 [R1+0xd30], R16 ;  /* 0x000d301001007387 */ /* 0x0001e80000100a00 */
[----:B------:R1:W-:Y:S04]  /*47240*/  STL.64 [R1+0xd38], R18 ;  /* 0x000d381201007387 */ /* 0x0003e80000100a00 */
[----:B------:R-:W-:Y:S04]  /*47250*/  STL.64 [R1+0x7db8], R6 ;  /* 0x007db80601007387 */ /* 0x000fe80000100a00 */
[----:B------:R-:W3:Y:S04]  /*47260*/  LDL R26, [R1+0x38] ;  /* 0x00003800011a7983 */ /* 0x000ee80000100800 */
[----:B------:R-:W3:Y:S04]  /*47270*/  LDL R27, [R1+0x3c] ;  /* 0x00003c00011b7983 */ /* 0x000ee80000100800 */
[----:B------:R-:W4:Y:S04]  /*47280*/  LDL R4, [R1+0x88] ;  /* 0x0000880001047983 */ /* 0x000f280000100800 */
[----:B------:R-:W4:Y:S04]  /*47290*/  LDL R5, [R1+0x8c] ;  /* 0x00008c0001057983 */ /* 0x000f280000100800 */
[----:B0-----:R-:W2:Y:S04]  /*472a0*/  LDL.64 R16, [R1+0x80] ;  /* 0x0000800001107983 */ /* 0x001ea80000100a00 */
[----:B-1----:R-:W2:Y:S01]  /*472b0*/  LDL.64 R18, [R1+0x78] ;  /* 0x0000780001127983 */ /* 0x002ea20000100a00 */
[----:B------:R-:W-:-:S02]  /*472c0*/  IMAD.MOV.U32 R8, RZ, RZ, R24 ;  /* 0x000000ffff087224 */ /* 0x000fc400078e0018 */
[----:B------:R-:W-:Y:S01]  /*472d0*/  IMAD.MOV.U32 R9, RZ, RZ, R25 ;  /* 0x000000ffff097224 */ /* 0x000fe200078e0019 */
[----:B--2---:R-:W-:Y:S04]  /*472e0*/  STL.64 [R1+0x7dc8], R18 ;  /* 0x007dc81201007387 */ /* 0x004fe80000100a00 */
[----:B------:R0:W-:Y:S02]  /*472f0*/  STL.64 [R1+0x7dc0], R16 ;  /* 0x007dc01001007387 */ /* 0x0001e40000100a00 */
[----:B0-----:R-:W-:-:S15]  /*47300*/  HMMA.16816.F32 R16, R12, R24, R20 ;  /* 0x000000180c10723c */ /* 0x001fde0000001814 */
[----:B------:R-:W-:-:S04]  /*47310*/  NOP ;  /* 0x0000000000007918 */ /* 0x000fc80000000000 */
[----:B------:R0:W-:Y:S04]  /*47320*/  STL.64 [R1+0xd20], R16 ;  /* 0x000d201001007387 */ /* 0x0001e80000100a00 */
[----:B------:R1:W-:Y:S04]  /*47330*/  STL.64 [R1+0xd28], R18 ;  /* 0x000d281201007387 */ /* 0x0003e80000100a00 */
[----:B0-----:R-:W4:Y:S04]  /*47340*/  LDL.LU.64 R16, [R1+0xd10] ;  /* 0x000d100001107983 */ /* 0x001f280000300a00 */
[----:B-1----:R-:W4:Y:S04]  /*47350*/  LDL.LU.64 R18, [R1+0xd18] ;  /* 0x000d180001127983 */ /* 0x002f280000300a00 */
[----:B------:R-:W2:Y:S04]  /*47360*/  LDL R20, [R1+0x50] ;  /* 0x0000500001147983 */ /* 0x000ea80000100800 */
[----:B------:R-:W2:Y:S04]  /*47370*/  LDL R21, [R1+0x54] ;  /* 0x0000540001157983 */ /* 0x000ea80000100800 */
[----:B------:R-:W2:Y:S04]  /*47380*/  LDL R24, [R1+0x40] ;  /* 0x0000400001187983 */ /* 0x000ea80000100800 */
[----:B------:R-:W2:Y:S04]  /*47390*/  LDL R25, [R1+0x44] ;  /* 0x0000440001197983 */ /* 0x000ea80000100800 */
[----:B---3--:R0:W-:Y:S04]  /*473a0*/  STL.64 [R1+0x7d60], R26 ;  /* 0x007d601a01007387 */ /* 0x0081e80000100a00 */
[----:B0-----:R-:W3:Y:S04]  /*473b0*/  LDL R26, [R1+0x58] ;  /* 0x00005800011a7983 */ /* 0x001ee80000100800 */
[----:B------:R-:W3:Y:S04]  /*473c0*/  LDL R27, [R1+0x5c] ;  /* 0x00005c00011b7983 */ /* 0x000ee80000100800 */
[----:B--2---:R0:W-:Y:S04]  /*473d0*/  STL.64 [R1+0x7d58], R24 ;  /* 0x007d581801007387 */ /* 0x0041e80000100a00 */
[----:B---3--:R1:W-:Y:S04]  /*473e0*/  STL.64 [R1+0x7d78], R26 ;  /* 0x007d781a01007387 */ /* 0x0083e80000100a00 */
[----:B0-----:R-:W2:Y:S04]  /*473f0*/  LDL R24, [R1+0x60] ;  /* 0x0000600001187983 */ /* 0x001ea80000100800 */
[----:B------:R-:W2:Y:S04]  /*47400*/  LDL R25, [R1+0x64] ;  /* 0x0000640001197983 */ /* 0x000ea80000100800 */
[----:B------:R-:W3:Y:S04]  /*47410*/  LDL R22, [R1+0x48] ;  /* 0x0000480001167983 */ /* 0x000ee80000100800 */
[----:B------:R-:W3:Y:S04]  /*47420*/  LDL R23, [R1+0x4c] ;  /* 0x00004c0001177983 */ /* 0x000ee80000100800 */
[----:B-1----:R-:W2:Y:S04]  /*47430*/  LDL R26, [R1+0x68] ;  /* 0x00006800011a7983 */ /* 0x002ea80000100800 */
[----:B------:R-:W2:Y:S01]  /*47440*/  LDL R27, [R1+0x6c] ;  /* 0x00006c00011b7983 */ /* 0x000ea20000100800 */
[C---:B----4-:R-:W-:Y:S03]  /*47450*/  HMMA.16816.F32 R4, R12.reuse, R4, R16 ;  /* 0x000000040c04723c */ /* 0x050fe60000001810 */
[----:B--2---:R0:W-:Y:S04]  /*47460*/  STL.64 [R1+0x7d98], R26 ;  /* 0x007d981a01007387 */ /* 0x0041e80000100a00 */
[----:B0-----:R-:W2:Y:S04]  /*47470*/  LDL R26, [R1+0x70] ;  /* 0x00007000011a7983 */ /* 0x001ea80000100800 */
[----:B------:R-:W2:Y:S04]  /*47480*/  LDL R27, [R1+0x74] ;  /* 0x00007400011b7983 */ /* 0x000ea80000100800 */
[----:B------:R-:W-:Y:S04]  /*47490*/  STL.64 [R1+0x7d90], R24 ;  /* 0x007d901801007387 */ /* 0x000fe80000100a00 */
[----:B---3--:R-:W-:Y:S04]  /*474a0*/  STL.64 [R1+0x7d70], R22 ;  /* 0x007d701601007387 */ /* 0x008fe80000100a00 */
[----:B------:R0:W-:Y:S04]  /*474b0*/  STL.64 [R1+0x7d68], R20 ;  /* 0x007d681401007387 */ /* 0x0001e80000100a00 */
[----:B0-----:R-:W3:Y:S04]  /*474c0*/  LDL.LU.64 R20, [R1+0xcf0] ;  /* 0x000cf00001147983 */ /* 0x001ee80000300a00 */
[----:B------:R-:W3:Y:S04]  /*474d0*/  LDL.LU.64 R22, [R1+0xcf8] ;  /* 0x000cf80001167983 */ /* 0x000ee80000300a00 */
[----:B------:R-:W-:Y:S04]  /*474e0*/  STL.64 [R1+0x7c98], R10 ;  /* 0x007c980a01007387 */ /* 0x000fe80000100a00 */
[----:B------:R0:W-:Y:S04]  /*474f0*/  STL.64 [R1+0x7c90], R8 ;  /* 0x007c900801007387 */ /* 0x0001e80000100a00 */
[----:B0-----:R-:W4:Y:S04]  /*47500*/  LDL.LU.64 R8, [R1+0xd00] ;  /* 0x000d000001087983 */ /* 0x001f280000300a00 */
[----:B------:R-:W4:Y:S04]  /*47510*/  LDL.LU.64 R10, [R1+0xd08] ;  /* 0x000d0800010a7983 */ /* 0x000f280000300a00 */
[----:B------:R-:W3:Y:S04]  /*47520*/  LDL.LU.64 R18, [R1+0x7dc8] ;  /* 0x007dc80001127983 */ /* 0x000ee80000300a00 */
[----:B------:R-:W4:Y:S04]  /*47530*/  LDL.LU.64 R16, [R1+0x7dc0] ;  /* 0x007dc00001107983 */ /* 0x000f280000300a00 */
[----:B------:R-:W-:Y:S04]  /*47540*/  STL.64 [R1+0xd10], R4 ;  /* 0x000d100401007387 */ /* 0x000fe80000100a00 */
[----:B------:R0:W-:Y:S04]  /*47550*/  STL.64 [R1+0xd18], R6 ;  /* 0x000d180601007387 */ /* 0x0001e80000100a00 */
[----:B0-----:R-:W2:Y:S01]  /*47560*/  LDL.LU.64 R6, [R1+0x7db8] ;  /* 0x007db80001067983 */ /* 0x001ea20000300a00 */
[----:B----4-:R-:W-:-:S15]  /*47570*/  HMMA.16816.F32 R8, R12, R16, R8 ;  /* 0x000000100c08723c */ /* 0x010fde0000001808 */
[----:B------:R-:W-:-:S04]  /*47580*/  NOP ;  /* 0x0000000000007918 */ /* 0x000fc80000000000 */
[----:B------:R-:W-:Y:S04]  /*47590*/  STL.64 [R1+0xd00], R8 ;  /* 0x000d000801007387 */ /* 0x000fe80000100a00 */
[----:B------:R3:W-:Y:S02]  /*475a0*/  STL.64 [R1+0xd08], R10 ;  /* 0x000d080a01007387 */ /* 0x0007e40000100a00 */
[----:B---3--:R-:W-:-:S15]  /*475b0*/  HMMA.16816.F32 R8, R12, R18, R20 ;  /* 0x000000120c08723c */ /* 0x008fde0000001814 */
[----:B------:R-:W-:-:S04]  /*475c0*/  NOP ;  /* 0x0000000000007918 */ /* 0x000fc80000000000 */
[----:B------:R-:W-:Y:S04]  /*475d0*/  STL.64 [R1+0xcf0], R8 ;  /* 0x000cf00801007387 */ /* 0x000fe80000100a00 */
[----:B------:R-:W-:Y:S04]  /*475e0*/  STL.64 [R1+0xcf8], R10 ;  /* 0x000cf80a01007387 */ /* 0x000fe80000100a00 */
[----:B------:R-:W3:Y:S04]  /*475f0*/  LDL.LU.64 R20, [R1+0xcb0] ;  /* 0x000cb00001147983 */ /* 0x000ee80000300a00 */
[----:B------:R-:W4:Y:S04]  /*47600*/  LDL.LU.64 R22, [R1+0xcb8] ;  /* 0x000cb80001167983 */ /* 0x000f280000300a00 */
[----:B----4-:R-:W-:Y:S04]  /*47610*/  STL.64 [R1+0x7d88], R22 ;  /* 0x007d881601007387 */ /* 0x010fe80000100a00 */
[----:B---3--:R0:W-:Y:S04]  /*47620*/  STL.64 [R1+0x7d80], R20 ;  /* 0x007d801401007387 */ /* 0x0081e80000100a00 */
[----:B0-----:R-:W3:Y:S04]  /*47630*/  LDL.LU.64 R20, [R1+0xcc0] ;  /* 0x000cc00001147983 */ /* 0x001ee80000300a00 */
[----:B------:R-:W4:Y:S01]  /*47640*/  LDL.LU.64 R22, [R1+0xcc8] ;  /* 0x000cc80001167983 */ /* 0x000f220000300a00 */
[----:B------:R-:W-:-:S02]  /*47650*/  IMAD.MOV.U32 R5, RZ, RZ, R16 ;  /* 0x000000ffff057224 */ /* 0x000fc400078e0010 */
[----:B------:R-:W-:Y:S02]  /*47660*/  IMAD.MOV.U32 R3, RZ, RZ, R17 ;  /* 0x000000ffff037224 */ /* 0x000fe400078e0011 */
[----:B------:R-:W-:Y:S02]  /*47670*/  IMAD.MOV.U32 R2, RZ, RZ, R18 ;  /* 0x000000ffff027224 */ /* 0x000fe400078e0012 */
[----:B------:R-:W-:Y:S01]  /*47680*/  IMAD.MOV.U32 R4, RZ, RZ, R19 ;  /* 0x000000ffff047224 */ /* 0x000fe200078e0013 */
[----:B----4-:R-:W-:Y:S04]  /*47690*/  STL.64 [R1+0x7da8], R22 ;  /* 0x007da81601007387 */ /* 0x010fe80000100a00 */
[----:B---3--:R0:W-:Y:S04]  /*476a0*/  STL.64 [R1+0x7da0], R20 ;  /* 0x007da01401007387 */ /* 0x0081e80000100a00 */
[----:B0-----:R-:W3:Y:S04]  /*476b0*/  LDL.LU.64 R20, [R1+0xce0] ;  /* 0x000ce00001147983 */ /* 0x001ee80000300a00 */
[----:B------:R-:W3:Y:S04]  /*476c0*/  LDL.LU.64 R22, [R1+0xce8] ;  /* 0x000ce80001167983 */ /* 0x000ee80000300a00 */
[----:B------:R-:W4:Y:S04]  /*476d0*/  LDL.LU.64 R16, [R1+0xc80] ;  /* 0x000c800001107983 */ /* 0x000f280000300a00 */
[----:B------:R-:W4:Y:S04]  /*476e0*/  LDL.LU.64 R18, [R1+0xc88] ;  /* 0x000c880001127983 */ /* 0x000f280000300a00 */
[----:B------:R-:W4:Y:S04]  /*476f0*/  LDL.LU.64 R8, [R1+0xc70] ;  /* 0x000c700001087983 */ /* 0x000f280000300a00 */
[----:B------:R-:W4:Y:S04]  /*47700*/  LDL.LU.64 R10, [R1+0xc78] ;  /* 0x000c7800010a7983 */ /* 0x000f280000300a00 */
[----:B--2---:R0:W-:Y:S04]  /*47710*/  STL.64 [R1+0x7c70], R6 ;  /* 0x007c700601007387 */ /* 0x0041e80000100a00 */
[----:B0-----:R-:W2:Y:S04]  /*47720*/  LDL.64 R6, [R1] ;  /* 0x0000000001067983 */ /* 0x001ea80000100a00 */
[----:B------:R0:W-:Y:S04]  /*47730*/  STL.64 [R1+0x7c68], R4 ;  /* 0x007c680401007387 */ /* 0x0001e80000100a00 */
[----:B0-----:R-:W4:Y:S01]  /*47740*/  LDL R4, [R1+0x8] ;  /* 0x0000080001047983 */ /* 0x001f220000100800 */
[----:B------:R-:W-:-:S03]  /*47750*/  IMAD.MOV.U32 R5, RZ, RZ, R0 ;  /* 0x000000ffff057224 */ /* 0x000fc600078e0000 */
[----:B------:R-:W4:Y:S01]  /*47760*/  LDL.LU R0, [R1+0x7db0] ;  /* 0x007db00001007983 */ /* 0x000f220000300800 */
[C---:B---3--:R-:W-:Y:S03]  /*47770*/  HMMA.16816.F32 R24, R12.reuse, R26, R20 ;  /* 0x0000001a0c18723c */ /* 0x048fe60000001814 */
[----:B--2---:R-:W-:Y:S04]  /*47780*/  STL.64 [R1+0x7ce0], R6 ;  /* 0x007ce00601007387 */ /* 0x004fe80000100a00 */
[----:B----4-:R0:W-:Y:S04]  /*47790*/  STL.64 [R1+0x7cf8], R4 ;  /* 0x007cf80401007387 */ /* 0x0101e80000100a00 */
[----:B0-----:R-:W2:Y:S04]  /*477a0*/  LDL.LU.64 R4, [R1+0xcd0] ;  /* 0x000cd00001047983 */ /* 0x001ea80000300a00 */
[----:B------:R-:W2:Y:S04]  /*477b0*/  LDL.LU.64 R6, [R1+0xcd8] ;  /* 0x000cd80001067983 */ /* 0x000ea80000300a00 */
[----:B------:R-:W3:Y:S04]  /*477c0*/  LDL.LU.64 R22, [R1+0x7da8] ;  /* 0x007da80001167983 */ /* 0x000ee80000300a00 */
[----:B------:R-:W3:Y:S04]  /*477d0*/  LDL.LU.64 R20, [R1+0x7da0] ;  /* 0x007da00001147983 */ /* 0x000ee80000300a00 */
        /* <DEDUP_REMOVED lines=8> */
[----:B0-----:R-:W2:Y:S04]  /*47860*/  LDL R6, [R1+0x10] ;  /* 0x0000100001067983 */ /* 0x001ea80000100800 */
[----:B------:R-:W2:Y:S01]  /*47870*/  LDL R7, [R1+0x14] ;  /* 0x0000140001077983 */ /* 0x000ea20000100800 */
[C---:B---3--:R-:W-:Y:S03]  /*47880*/  HMMA.16816.F32 R24, R12.reuse, R24, R20 ;  /* 0x000000180c18723c */ /* 0x048fe60000001814 */
[----:B--2---:R0:W-:Y:S04]  /*47890*/  STL.64 [R1+0x7d10], R6 ;  /* 0x007d100601007387 */ /* 0x0041e80000100a00 */
[----:B------:R-:W2:Y:S04]  /*478a0*/  LDL.LU.64 R4, [R1+0xca0] ;  /* 0x000ca00001047983 */ /* 0x000ea80000300a00 */
[----:B0-----:R-:W2:Y:S04]  /*478b0*/  LDL.LU.64 R6, [R1+0xca8] ;  /* 0x000ca80001067983 */ /* 0x001ea80000300a00 */
[----:B------:R-:W3:Y:S04]  /*478c0*/  LDL.LU.64 R22, [R1+0x7d88] ;  /* 0x007d880001167983 */ /* 0x000ee80000300a00 */
[----:B------:R-:W3:Y:S04]  /*478d0*/  LDL.LU.64 R20, [R1+0x7d80] ;  /* 0x007d800001147983 */ /* 0x000ee80000300a00 */
[----:B------:R-:W-:Y:S04]  /*478e0*/  STL.64 [R1+0xcc0], R24 ;  /* 0x000cc01801007387 */ /* 0x000fe80000100a00 */
[----:B------:R0:W-:Y:S04]  /*478f0*/  STL.64 [R1+0xcc8], R26 ;  /* 0x000cc81a01007387 */ /* 0x0001e80000100a00 */
[----:B0-----:R-:W3:Y:S02]  /*47900*/  LDL.LU.64 R26, [R1+0x7d78] ;  /* 0x007d7800011a7983 */ /* 0x001ee40000300a00 */
[----:B---3--:R-:W-:Y:S02]  /*47910*/  HMMA.16816.F32 R24, R12, R26, R20 ;  /* 0x0000001a0c18723c */ /* 0x008fe40000001814 */
[----:B------:R-:W3:Y:S04]  /*47920*/  LDL.LU.64 R22, [R1+0x7d70] ;  /* 0x007d700001167983 */ /* 0x000ee80000300a00 */
[----:B------:R-:W2:-:S13]  /*47930*/  LDL.LU.64 R20, [R1+0x7d68] ;  /* 0x007d680001147983 */ /* 0x000e9a0000300a00 */
[----:B------:R-:W-:Y:S04]  /*47940*/  STL.64 [R1+0xcb0], R24 ;  /* 0x000cb01801007387 */ /* 0x000fe80000100a00 */
[----:B------:R0:W-:Y:S04]  /*47950*/  STL.64 [R1+0xcb8], R26 ;  /* 0x000cb81a01007387 */ /* 0x0001e80000100a00 */
[----:B0-----:R-:W4:Y:S04]  /*47960*/  LDL.LU.64 R26, [R1+0x7d60] ;  /* 0x007d6000011a7983 */ /* 0x001f280000300a00 */
[----:B------:R-:W3:Y:S01]  /*47970*/  LDL.LU.64 R24, [R1+0x7d58] ;  /* 0x007d580001187983 */ /* 0x000ee20000300a00 */
[----:B--2---:R-:W-:-:S15]  /*47980*/  HMMA.16816.F32 R4, R12, R20, R4 ;  /* 0x000000140c04723c */ /* 0x004fde0000001804 */
[----:B------:R-:W-:-:S04]  /*47990*/  NOP ;  /* 0x0000000000007918 */ /* 0x000fc80000000000 */
[----:B------:R0:W-:Y:S04]  /*479a0*/  STL.64 [R1+0xca0], R4 ;  /* 0x000ca00401007387 */ /* 0x0001e80000100a00 */
[----:B------:R-:W-:Y:S04]  /*479b0*/  STL.64 [R1+0xca8], R6 ;  /* 0x000ca80601007387 */ /* 0x000fe80000100a00 */
[----:B0-----:R-:W2:Y:S01]  /*479c0*/  LDL R4, [R1+0x18] ;  /* 0x0000180001047983 */ /* 0x001ea20000100800 */
[----:B------:R-:W-:-:S03]  /*479d0*/  IMAD.MOV.U32 R5, RZ, RZ, R0 ;  /* 0x000000ffff057224 */ /* 0x000fc600078e0000 */
[----:B------:R-:W3:Y:S04]  /*479e0*/  LDL.LU R0, [R1+0x7d50] ;  /* 0x007d500001007983 */ /* 0x000ee80000300800 */
[----:B--2---:R0:W-:Y:S04]  /*479f0*/  STL.64 [R1+0x7d28], R4 ;  /* 0x007d280401007387 */ /* 0x0041e80000100a00 */
[----:B0-----:R-:W3:Y:S04]  /*47a00*/  LDL.LU.64 R4, [R1+0xc90] ;  /* 0x000c900001047983 */ /* 0x001ee80000300a00 */
[----:B------:R-:W3:Y:S02]  /*47a10*/  LDL.LU.64 R6, [R1+0xc98] ;  /* 0x000c980001067983 */ /* 0x000ee40000300a00 */
[C---:B---3--:R-:W-:Y:S08]  /*47a20*/  HMMA.16816.F32 R4, R12.reuse, R22, R4 ;  /* 0x000000160c04723c */ /* 0x048ff00000001804 */
[C---:B------:R-:W-:Y:S11]  /*47a30*/  HMMA.16816.F32 R20, R12.reuse, R24, R16 ;  /* 0x000000180c14723c */ /* 0x040ff60000001810 */
[----:B------:R-:W-:Y:S04]  /*47a40*/  STL.64 [R1+0xc90], R4 ;  /* 0x000c900401007387 */ /* 0x000fe80000100a00 */
[----:B------:R4:W-:Y:S04]  /*47a50*/  STL.64 [R1+0xc98], R6 ;  /* 0x000c980601007387 */ /* 0x0009e80000100a00 */
[----:B------:R-:W2:Y:S01]  /*47a60*/  LDL R18, [R1+0x28] ;  /* 0x0000280001127983 */ /* 0x000ea20000100800 */
[----:B----4-:R-:W-:Y:S03]  /*47a70*/  HMMA.16816.F32 R4, R12, R26, R8 ;  /* 0x0000001a0c04723c */ /* 0x010fe60000001808 */
[----:B------:R-:W-:Y:S04]  /*47a80*/  STL.64 [R1+0xc80], R20 ;  /* 0x000c801401007387 */ /* 0x000fe80000100a00 */
[----:B------:R-:W-:-:S12]  /*47a90*/  STL.64 [R1+0xc88], R22 ;  /* 0x000c881601007387 */ /* 0x000fd80000100a00 */
[----:B------:R-:W-:Y:S04]  /*47aa0*/  STL.64 [R1+0xc70], R4 ;  /* 0x000c700401007387 */ /* 0x000fe80000100a00 */
[----:B------:R0:W-:Y:S04]  /*47ab0*/  STL.64 [R1+0xc78], R6 ;  /* 0x000c780601007387 */ /* 0x0001e80000100a00 */
[----:B------:R-:W2:Y:S04]  /*47ac0*/  LDL R19, [R1+0x2c] ;  /* 0x00002c0001137983 */ /* 0x000ea80000100800 */
[----:B--2---:R-:W-:Y:S04]  /*47ad0*/  STL.64 [R1+0x7d40], R18 ;  /* 0x007d401201007387 */ /* 0x004fe80000100a00 */
[----:B0-----:R-:W2:Y:S04]  /*47ae0*/  LDL R6, [R1+0x20] ;  /* 0x0000200001067983 */ /* 0x001ea80000100800 */
[----:B------:R-:W2:Y:S04]  /*47af0*/  LDL R7, [R1+0x24] ;  /* 0x0000240001077983 */ /* 0x000ea80000100800 */
[----:B--2---:R0:W-:Y:S04]  /*47b00*/  STL.64 [R1+0x7d48], R6 ;  /* 0x007d480601007387 */ /* 0x0041e80000100a00 */
[----:B------:R-:W2:Y:S04]  /*47b10*/  LDL R16, [R1+0x30] ;  /* 0x0000300001107983 */ /* 0x000ea80000100800 */
[----:B------:R-:W2:Y:S04]  /*47b20*/  LDL.LU.64 R4, [R1+0xc60] ;  /* 0x000c600001047983 */ /* 0x000ea80000300a00 */
[----:B0-----:R-:W2:Y:S04]  /*47b30*/  LDL.LU.64 R6, [R1+0xc68] ;  /* 0x000c680001067983 */ /* 0x001ea80000300a00 */
[----:B------:R-:W3:Y:S04]  /*47b40*/  LDL.LU.64 R8, [R1+0xc50] ;  /* 0x000c500001087983 */ /* 0x000ee80000300a00 */
        /* <DEDUP_REMOVED lines=19> */
[----:B------:R-:W-:-:S07]  /*47c80*/  IMAD.MOV.U32 R17, RZ, RZ, R0 ;  /* 0x000000ffff117224 */ /* 0x000fce00078e0000 */
[C---:B------:R-:W-:Y:S01]  /*47c90*/  HMMA.16816.F32 R16, R12.reuse, R16, R4 ;  /* 0x000000100c10723c */ /* 0x040fe20000001804 */
[----:B----4-:R-:W-:Y:S04]  /*47ca0*/  STL.64 [R1+0x7d38], R26 ;  /* 0x007d381a01007387 */ /* 0x010fe80000100a00 */
[----:B--2---:R0:W-:Y:S04]  /*47cb0*/  STL.64 [R1+0x7d30], R24 ;  /* 0x007d301801007387 */ /* 0x0041e80000100a00 */
        /* <DEDUP_REMOVED lines=8> */
[----:B------:R-:W4:Y:S04]  /*47d40*/  LDL.LU.64 R6, [R1+0x7d48] ;  /* 0x007d480001067983 */ /* 0x000f280000300a00 */
[----:B------:R-:W-:Y:S04]  /*47d50*/  STL.64 [R1+0xc60], R16 ;  /* 0x000c601001007387 */ /* 0x000fe80000100a00 */
[----:B------:R0:W-:Y:S04]  /*47d60*/  STL.64 [R1+0xc68], R18 ;  /* 0x000c681201007387 */ /* 0x0001e80000100a00 */
[----:B0-----:R-:W3:Y:S01]  /*47d70*/  LDL.LU.64 R18, [R1+0x7d40] ;  /* 0x007d400001127983 */ /* 0x001ee20000300a00 */
[C---:B----4-:R-:W-:Y:S08]  /*47d80*/  HMMA.16816.F32 R4, R12.reuse, R6, R24 ;  /* 0x000000060c04723c */ /* 0x050ff00000001818 */
[----:B---3--:R-:W-:Y:S01]  /*47d90*/  HMMA.16816.F32 R16, R12, R18, R8 ;  /* 0x000000120c10723c */ /* 0x008fe20000001808 */
[----:B------:R-:W3:Y:S04]  /*47da0*/  LDL.LU.64 R8, [R1+0xbc0] ;  /* 0x000bc00001087983 */ /* 0x000ee80000300a00 */
[----:B------:R-:W3:-:S14]  /*47db0*/  LDL.LU.64 R10, [R1+0xbc8] ;  /* 0x000bc800010a7983 */ /* 0x000edc0000300a00 */
[----:B------:R0:W-:Y:S04]  /*47dc0*/  STL.64 [R1+0xc50], R16 ;  /* 0x000c501001007387 */ /* 0x0001e80000100a00 */
[----:B------:R1:W-:Y:S04]  /*47dd0*/  STL.64 [R1+0xc58], R18 ;  /* 0x000c581201007387 */ /* 0x0003e80000100a00 */
[----:B0-----:R-:W4:Y:S04]  /*47de0*/  LDL.LU.64 R16, [R1+0xbb0] ;  /* 0x000bb00001107983 */ /* 0x001f280000300a00 */
[----:B-1----:R-:W4:Y:S04]  /*47df0*/  LDL.LU.64 R18, [R1+0xbb8] ;  /* 0x000bb80001127983 */ /* 0x002f280000300a00 */
[----:B------:R-:W2:Y:S04]  /*47e00*/  LDL.LU.64 R26, [R1+0x7d38] ;  /* 0x007d3800011a7983 */ /* 0x000ea80000300a00 */
[----:B------:R-:W2:Y:S04]  /*47e10*/  LDL.LU.64 R24, [R1+0x7d30] ;  /* 0x007d300001187983 */ /* 0x000ea80000300a00 */
        /* <DEDUP_REMOVED lines=21> */
[----:B--2---:R-:W-:-:S15]  /*47f70*/  HMMA.16816.F32 R24, R12, R6, R24 ;  /* 0x000000060c18723c */ /* 0x004fde0000001818 */
[----:B------:R-:W-:-:S04]  /*47f80*/  NOP ;  /* 0x0000000000007918 */ /* 0x000fc80000000000 */
[----:B------:R-:W-:Y:S04]  /*47f90*/  STL.64 [R1+0xc00], R24 ;  /* 0x000c001801007387 */ /* 0x000fe80000100a00 */
[----:B------:R0:W-:Y:S04]  /*47fa0*/  STL.64 [R1+0xc08], R26 ;  /* 0x000c081a01007387 */ /* 0x0001e80000100a00 */
[----:B0-----:R-:W2:Y:S04]  /*47fb0*/  LDL.LU.64 R26, [R1+0x7cd8] ;  /* 0x007cd800011a7983 */ /* 0x001ea80000300a00 */
[----:B------:R-:W2:Y:S01]  /*47fc0*/  LDL.LU.64 R24, [R1+0x7cd0] ;  /* 0x007cd00001187983 */ /* 0x000ea20000300a00 */
[----:B------:R-:W-:-:S03]  /*47fd0*/  IMAD.MOV.U32 R0, RZ, RZ, R7 ;  /* 0x000000ffff007224 */ /* 0x000fc600078e0007 */
[----:B------:R-:W3:Y:S04]  /*47fe0*/  LDL.LU.64 R4, [R1+0xb80] ;  /* 0x000b800001047983 */ /* 0x000ee80000300a00 */
[----:B------:R-:W3:Y:S01]  /*47ff0*/  LDL.LU.64 R6, [R1+0xb88] ;  /* 0x000b880001067983 */ /* 0x000ee20000300a00 */
        /* <DEDUP_REMOVED lines=30> */
[----:B0-----:R-:W2:Y:S04]  /*481e0*/  LDL.LU.64 R18, [R1+0x7c88] ;  /* 0x007c880001127983 */ /* 0x001ea80000300a00 */
[----:B------:R-:W3:Y:S04]  /*481f0*/  LDL.LU.64 R16, [R1+0x7c80] ;  /* 0x007c800001107983 */ /* 0x000ee80000300a00 */
[----:B------:R-:W-:Y:S04]  /*48200*/  STL.64 [R1+0x7b30], R22 ;  /* 0x007b301601007387 */ /* 0x000fe80000100a00 */
[----:B------:R0:W-:Y:S04]  /*48210*/  STL.64 [R1+0x7b28], R20 ;  /* 0x007b281401007387 */ /* 0x0001e80000100a00 */
[----:B0-----:R-:W2:Y:S04]  /*48220*/  LDL.LU.64 R20, [R1+0xba0] ;  /* 0x000ba00001147983 */ /* 0x001ea80000300a00 */
[----:B------:R-:W2:Y:S02]  /*48230*/  LDL.LU.64 R22, [R1+0xba8] ;  /* 0x000ba80001167983 */ /* 0x000ea40000300a00 */
[C---:B--2---:R-:W-:Y:S08]  /*48240*/  HMMA.16816.F32 R20, R12.reuse, R18, R20 ;  /* 0x000000120c14723c */ /* 0x044ff00000001814 */
[C---:B---3--:R-:W-:Y:S11]  /*48250*/  HMMA.16816.F32 R24, R12.reuse, R16, R24 ;  /* 0x000000100c18723c */ /* 0x048ff60000001818 */
[----:B------:R0:W-:Y:S04]  /*48260*/  STL.64 [R1+0xba0], R20 ;  /* 0x000ba01401007387 */ /* 0x0001e80000100a00 */
[----:B------:R-:W-:Y:S04]  /*48270*/  STL.64 [R1+0xba8], R22 ;  /* 0x000ba81601007387 */ /* 0x000fe80000100a00 */
[----:B0-----:R-:W2:Y:S04]  /*48280*/  LDL.LU R20, [R1+0x23a4] ;  /* 0x0023a40001147983 */ /* 0x001ea80000300800 */
[----:B------:R-:W2:Y:S04]  /*48290*/  LDL.LU R21, [R1+0x23a0] ;  /* 0x0023a00001157983 */ /* 0x000ea80000300800 */
[----:B------:R-:W-:Y:S04]  /*482a0*/  STL.64 [R1+0x7b00], R18 ;  /* 0x007b001201007387 */ /* 0x000fe80000100a00 */
[----:B------:R0:W-:Y:S02]  /*482b0*/  STL.64 [R1+0x7af8], R16 ;  /* 0x007af81001007387 */ /* 0x0001e40000100a00 */
[----:B0-----:R-:W-:Y:S02]  /*482c0*/  HMMA.16816.F32 R16, R12, R10, R4 ;  /* 0x0000000a0c10723c */ /* 0x001fe40000001804 */
[----:B------:R-:W-:Y:S04]  /*482d0*/  STL.64 [R1+0xb90], R24 ;  /* 0x000b901801007387 */ /* 0x000fe80000100a00 */
[----:B------:R-:W-:Y:S04]  /*482e0*/  STL.64 [R1+0xb98], R26 ;  /* 0x000b981a01007387 */ /* 0x000fe80000100a00 */
[----:B------:R-:W3:Y:S04]  /*482f0*/  LDL.LU.64 R4, [R1+0xb70] ;  /* 0x000b700001047983 */ /* 0x000ee80000300a00 */
[----:B------:R-:W3:Y:S05]  /*48300*/  LDL.LU.64 R6, [R1+0xb78] ;  /* 0x000b780001067983 */ /* 0x000eea0000300a00 */
[----:B------:R-:W-:Y:S04]  /*48310*/  STL.64 [R1+0xb80], R16 ;  /* 0x000b801001007387 */ /* 0x000fe80000100a00 */
[----:B------:R0:W-:Y:S04]  /*48320*/  STL.64 [R1+0xb88], R18 ;  /* 0x000b881201007387 */ /* 0x0001e80000100a00 */
[----:B0-----:R-:W2:Y:S04]  /*48330*/  LDL.LU R18, [R1+0x23b8] ;  /* 0x0023b80001127983 */ /* 0x001ea80000300800 */
[----:B------:R-:W2:Y:S04]  /*48340*/  LDL.LU R19, [R1+0x23b4] ;  /* 0x0023b40001137983 */ /* 0x000ea80000300800 */
[----:B------:R-:W2:Y:S04]  /*48350*/  LDL R22, [R1+0x88] ;  /* 0x0000880001167983 */ /* 0x000ea80000100800 */
[----:B------:R-:W2:Y:S01]  /*48360*/  LDL R23, [R1+0x8c] ;  /* 0x00008c0001177983 */ /* 0x000ea20000100800 */
[----:B----4-:R-:W-:-:S02]  /*48370*/  IMAD.MOV.U32 R24, RZ, RZ, R8 ;  /* 0x000000ffff187224 */ /* 0x010fc400078e0008 */
[----:B------:R-:W-:Y:S01]  /*48380*/  IMAD.MOV.U32 R25, RZ, RZ, R9 ;  /* 0x000000ffff197224 */ /* 0x000fe200078e0009 */
[----:B------:R-:W3:Y:S04]  /*48390*/  LDL.LU R8, [R1+0x7c7c] ;  /* 0x007c7c0001087983 */ /* 0x000ee80000300800 */
[----:B------:R-:W3:Y:S04]  /*483a0*/  LDL.LU R9, [R1+0x7c78] ;  /* 0x007c780001097983 */ /* 0x000ee80000300800 */
[----:B--2---:R0:W-:Y:S04]  /*483b0*/  STL.64 [R1+0x7c08], R22 ;  /* 0x007c081601007387 */ /* 0x0041e80000100a00 */
[----:B0-----:R-:W2:Y:S04]  /*483c0*/  LDL.LU R22, [R1+0x239c] ;  /* 0x00239c0001167983 */ /* 0x001ea80000300800 */
[----:B------:R-:W2:Y:S01]  /*483d0*/  LDL.LU R23, [R1+0x2398] ;  /* 0x0023980001177983 */ /* 0x000ea20000300800 */
[----:B---3--:R-:W-:Y:S03]  /*483e0*/  HMMA.16816.F32 R4, R12, R8, R4 ;  /* 0x000000080c04723c */ /* 0x008fe60000001804 */
[----:B--2---:R-:W-:Y:S04]  /*483f0*/  STL.64 [R1+0x7c38], R22 ;  /* 0x007c381601007387 */ /* 0x004fe80000100a00 */
[----:B------:R0:W-:Y:S04]  /*48400*/  STL.64 [R1+0x7c30], R20 ;  /* 0x007c301401007387 */ /* 0x0001e80000100a00 */
[----:B0-----:R-:W2:Y:S04]  /*48410*/  LDL.LU.64 R20, [R1+0xb50] ;  /* 0x000b500001147983 */ /* 0x001ea80000300a00 */
[----:B------:R-:W3:Y:S04]  /*48420*/  LDL.LU.64 R22, [R1+0xb58] ;  /* 0x000b580001167983 */ /* 0x000ee80000300a00 */
[----:B---3--:R-:W-:Y:S04]  /*48430*/  STL.64 [R1+0x7c48], R22 ;  /* 0x007c481601007387 */ /* 0x008fe80000100a00 */
[----:B--2---:R0:W-:Y:S04]  /*48440*/  STL.64 [R1+0x7c40], R20 ;  /* 0x007c401401007387 */ /* 0x0041e80000100a00 */
[----:B0-----:R-:W2:Y:S04]  /*48450*/  LDL.LU.64 R20, [R1+0xb60] ;  /* 0x000b600001147983 */ /* 0x001ea80000300a00 */
[----:B------:R-:W2:Y:S04]  /*48460*/  LDL.LU.64 R22, [R1+0xb68] ;  /* 0x000b680001167983 */ /* 0x000ea80000300a00 */
[----:B------:R-:W-:Y:S04]  /*48470*/  STL.64 [R1+0xb70], R4 ;  /* 0x000b700401007387 */ /* 0x000fe80000100a00 */
[----:B------:R0:W-:Y:S04]  /*48480*/  STL.64 [R1+0xb78], R6 ;  /* 0x000b780601007387 */ /* 0x0001e80000100a00 */
[----:B0-----:R-:W3:Y:S04]  /*48490*/  LDL.LU.64 R6, [R1+0x7c70] ;  /* 0x007c700001067983 */ /* 0x001ee80000300a00 */
[----:B------:R-:W4:Y:S01]  /*484a0*/  LDL.LU.64 R4, [R1+0x7c68] ;  /* 0x007c680001047983 */ /* 0x000f220000300a00 */
[----:B------:R-:W-:-:S03]  /*484b0*/  IMAD.MOV.U32 R26, RZ, RZ, R2 ;  /* 0x000000ffff1a7224 */ /* 0x000fc600078e0002 */
[----:B------:R-:W2:Y:S01]  /*484c0*/  LDL.LU R2, [R1+0x7c64] ;  /* 0x007c640001027983 */ /* 0x000ea20000300800 */
[----:B----4-:R-:W-:-:S03]  /*484d0*/  IMAD.MOV.U32 R27, RZ, RZ, R4 ;  /* 0x000000ffff1b7224 */ /* 0x010fc600078e0004 */
[----:B------:R-:W4:Y:S04]  /*484e0*/  LDL.LU R4, [R1+0x7c60] ;  /* 0x007c600001047983 */ /* 0x000f280000300800 */
[----:B------:R3:W-:Y:S02]  /*484f0*/  STL.64 [R1+0x7c18], R26 ;  /* 0x007c181a01007387 */ /* 0x0007e40000100a00 */
[----:B---3--:R-:W-:Y:S02]  /*48500*/  IMAD.MOV.U32 R26, RZ, RZ, R6 ;  /* 0x000000ffff1a7224 */ /* 0x008fe400078e0006 */
[----:B------:R-:W-:Y:S01]  /*48510*/  IMAD.MOV.U32 R27, RZ, RZ, R7 ;  /* 0x000000ffff1b7224 */ /* 0x000fe200078e0007 */
[----:B------:R-:W2:Y:S04]  /*48520*/  LDL.LU R6, [R1+0x7c5c] ;  /* 0x007c5c0001067983 */ /* 0x000ea80000300800 */
[----:B------:R-:W2:Y:S04]  /*48530*/  LDL.LU R7, [R1+0x7c58] ;  /* 0x007c580001077983 */ /* 0x000ea80000300800 */
[----:B------:R0:W-:Y:S01]  /*48540*/  STL.64 [R1+0x7c10], R24 ;  /* 0x007c101801007387 */ /* 0x0001e20000100a00 */
[----:B------:R-:W-:-:S02]  /*48550*/  IMAD.MOV.U32 R16, RZ, RZ, R5 ;  /* 0x000000ffff107224 */ /* 0x000fc400078e0005 */
[----:B------:R-:W-:Y:S01]  /*48560*/  IMAD.MOV.U32 R17, RZ, RZ, R3 ;  /* 0x000000ffff117224 */ /* 0x000fe200078e0003 */
[----:B0-----:R-:W3:Y:S04]  /*48570*/  LDL.LU R24, [R1+0x23ac] ;  /* 0x0023ac0001187983 */ /* 0x001ee80000300800 */
[----:B------:R-:W3:Y:S04]  /*48580*/  LDL.LU R25, [R1+0x23a8] ;  /* 0x0023a80001197983 */ /* 0x000ee80000300800 */
[----:B------:R-:W4:Y:S04]  /*48590*/  LDL.LU R5, [R1+0x7c54] ;  /* 0x007c540001057983 */ /* 0x000f280000300800 */
[----:B------:R-:W3:Y:S04]  /*485a0*/  LDL.LU R3, [R1+0x7c50] ;  /* 0x007c500001037983 */ /* 0x000ee80000300800 */
        /* <DEDUP_REMOVED lines=17> */
[----:B------:R3:W-:Y:S02]  /*486c0*/  STL.64 [R1+0x7ac8], R4 ;  /* 0x007ac80401007387 */ /* 0x0007e40000100a00 */
[----:B---3--:R-:W-:-:S15]  /*486d0*/  HMMA.16816.F32 R4, R12, R2, R8 ;  /* 0x000000020c04723c */ /* 0x008fde0000001808 */
[----:B------:R-:W-:-:S04]  /*486e0*/  NOP ;  /* 0x0000000000007918 */ /* 0x000fc80000000000 */
[----:B------:R-:W-:Y:S04]  /*486f0*/  STL.64 [R1+0x8a0], R4 ;  /* 0x0008a00401007387 */ /* 0x000fe80000100a00 */
[----:B------:R-:W-:Y:S01]  /*48700*/  STL.64 [R1+0x8a8], R6 ;  /* 0x0008a80601007387 */ /* 0x000fe20000100a00 */
[----:B--2---:R-:W-:Y:S02]  /*48710*/  IMAD R12, R23, 0x100, R22 ;  /* 0x00000100170c7824 */ /* 0x004fe400078e0216 */
[----:B----4-:R-:W-:Y:S02]  /*48720*/  IMAD R13, R21, 0x100, R20 ;  /* 0x00000100150d7824 */ /* 0x010fe400078e0214 */
[----:B------:R-:W2:Y:S04]  /*48730*/  LDL.LU.64 R20, [R1+0xb30] ;  /* 0x000b300001147983 */ /* 0x000ea80000300a00 */
[----:B------:R-:W3:Y:S01]  /*48740*/  LDL.LU.64 R22, [R1+0xb38] ;  /* 0x000b380001167983 */ /* 0x000ee20000300a00 */
[----:B------:R-:W-:-:S02]  /*48750*/  IMAD R15, R19, 0x100, R18 ;  /* 0x00000100130f7824 */ /* 0x000fc400078e0212 */
[----:B------:R-:W-:Y:S01]  /*48760*/  IMAD R14, R25, 0x100, R24 ;  /* 0x00000100190e7824 */ /* 0x000fe200078e0218 */
[----:B------:R-:W-:Y:S02]  /*48770*/  F2FP.F16.E4M3.UNPACK_B R12, R12 ;  /* 0x0000000cff0c723e */ /* 0x000fe400020006ff */
[----:B------:R-:W-:Y:S01]  /*48780*/  F2FP.F16.E4M3.UNPACK_B R13, R13 ;  /* 0x0000000dff0d723e */ /* 0x000fe200020006ff */
[----:B---3--:R-:W-:Y:S04]  /*48790*/  STL.64 [R1+0x7c28], R22 ;  /* 0x007c281601007387 */ /* 0x008fe80000100a00 */
[----:B--2---:R0:W-:Y:S04]  /*487a0*/  STL.64 [R1+0x7c20], R20 ;  /* 0x007c201401007387 */ /* 0x0041e80000100a00 */
[----:B0-----:R-:W2:Y:S04]  /*487b0*/  LDL.LU.64 R20, [R1+0xb40] ;  /* 0x000b400001147983 */ /* 0x001ea80000300a00 */
[----:B------:R-:W2:Y:S04]  /*487c0*/  LDL.LU.64 R22, [R1+0xb48] ;  /* 0x000b480001167983 */ /* 0x000ea80000300a00 */
[----:B------:R-:W3:Y:S04]  /*487d0*/  LDL R18, [R1+0x70] ;  /* 0x0000700001127983 */ /* 0x000ee80000100800 */
[----:B------:R-:W3:Y:S01]  /*487e0*/  LDL R19, [R1+0x74] ;  /* 0x0000740001137983 */ /* 0x000ee20000100800 */
[----:B------:R-:W-:-:S02]  /*487f0*/  F2FP.F16.E4M3.UNPACK_B R14, R14 ;  /* 0x0000000eff0e723e */ /* 0x000fc400020006ff */
[----:B------:R-:W-:-:S07]  /*48800*/  F2FP.F16.E4M3.UNPACK_B R15, R15 ;  /* 0x0000000fff0f723e */ /* 0x000fce00020006ff */
[C---:B--2---:R-:W-:Y:S01]  /*48810*/  HMMA.16816.F32 R24, R12.reuse, R26, R20 ;  /* 0x0000001a0c18723c */ /* 0x044fe20000001814 */
[----:B---3--:R-:W-:Y:S04]  /*48820*/  STL.64 [R1+0x7c00], R18 ;  /* 0x007c001201007387 */ /* 0x008fe80000100a00 */
[----:B------:R0:W-:Y:S04]  /*48830*/  STL.64 [R1+0x7bf8], R16 ;  /* 0x007bf81001007387 */ /* 0x0001e80000100a00 */
[----:B0-----:R-:W2:Y:S04]  /*48840*/  LDL.LU.64 R16, [R1+0xb20] ;  /* 0x000b200001107983 */ /* 0x001ea80000300a00 */
[----:B------:R-:W2:Y:S04]  /*48850*/  LDL.LU.64 R18, [R1+0xb28] ;  /* 0x000b280001127983 */ /* 0x000ea80000300a00 */
[----:B------:R-:W3:Y:S04]  /*48860*/  LDL.LU.64 R4, [R1+0xb00] ;  /* 0x000b000001047983 */ /* 0x000ee80000300a00 */
[----:B------:R-:W3:Y:S04]  /*48870*/  LDL.LU.64 R6, [R1+0xb08] ;  /* 0x000b080001067983 */ /* 0x000ee80000300a00 */
[----:B------:R-:W4:Y:S04]  /*48880*/  LDL.64 R10, [R1+0x68] ;  /* 0x00006800010a7983 */ /* 0x000f280000100a00 */
[----:B------:R-:W2:Y:S04]  /*48890*/  LDL.LU.64 R22, [R1+0x7c28] ;  /* 0x007c280001167983 */ /* 0x000ea80000300a00 */
[----:B------:R-:W2:Y:S04]  /*488a0*/  LDL.LU.64 R20, [R1+0x7c20] ;  /* 0x007c200001147983 */ /* 0x000ea80000300a00 */
        /* <DEDUP_REMOVED lines=9> */
[----:B------:R-:W3:Y:S04]  /*48940*/  LDL R24, [R1+0x30] ;  /* 0x0000300001187983 */ /* 0x000ee80000100800 */
[----:B------:R-:W3:Y:S01]  /*48950*/  LDL R25, [R1+0x34] ;  /* 0x0000340001197983 */ /* 0x000ee20000100800 */
[C---:B--2---:R-:W-:Y:S03]  /*48960*/  HMMA.16816.F32 R20, R12.reuse, R22, R16 ;  /* 0x000000160c14723c */ /* 0x044fe60000001810 */
[----:B---3--:R-:W-:Y:S04]  /*48970*/  STL.64 [R1+0x7be8], R24 ;  /* 0x007be81801007387 */ /* 0x008fe80000100a00 */
[----:B------:R-:W2:Y:S04]  /*48980*/  LDL.LU.64 R18, [R1+0x7c00] ;  /* 0x007c000001127983 */ /* 0x000ea80000300a00 */
[----:B------:R-:W3:Y:S08]  /*48990*/  LDL.LU.64 R16, [R1+0x7bf8] ;  /* 0x007bf80001107983 */ /* 0x000ef00000300a00 */
[----:B------:R0:W-:Y:S04]  /*489a0*/  STL.64 [R1+0xb20], R20 ;  /* 0x000b201401007387 */ /* 0x0001e80000100a00 */
[----:B------:R1:W-:Y:S04]  /*489b0*/  STL.64 [R1+0xb28], R22 ;  /* 0x000b281601007387 */ /* 0x0003e80000100a00 */
[----:B0-----:R-:W2:Y:S04]  /*489c0*/  LDL.64 R20, [R1+0x40] ;  /* 0x0000400001147983 */ /* 0x001ea80000100a00 */
[----:B-1----:R-:W2:Y:S04]  /*489d0*/  LDL R22, [R1+0x38] ;  /* 0x0000380001167983 */ /* 0x002ea80000100800 */
[----:B------:R-:W2:Y:S04]  /*489e0*/  LDL R23, [R1+0x3c] ;  /* 0x00003c0001177983 */ /* 0x000ea80000100800 */
[----:B--2---:R-:W-:Y:S04]  /*489f0*/  STL.64 [R1+0x7bb0], R22 ;  /* 0x007bb01601007387 */ /* 0x004fe80000100a00 */
[----:B------:R0:W-:Y:S04]  /*48a00*/  STL.64 [R1+0x7ba8], R20 ;  /* 0x007ba81401007387 */ /* 0x0001e80000100a00 */
[----:B0-----:R-:W3:Y:S04]  /*48a10*/  LDL.LU.64 R20, [R1+0xb10] ;  /* 0x000b100001147983 */ /* 0x001ee80000300a00 */
[----:B------:R-:W3:Y:S02]  /*48a20*/  LDL.LU.64 R22, [R1+0xb18] ;  /* 0x000b180001167983 */ /* 0x000ee40000300a00 */
[----:B---3--:R-:W-:-:S15]  /*48a30*/  HMMA.16816.F32 R20, R12, R16, R20 ;  /* 0x000000100c14723c */ /* 0x008fde0000001814 */
[----:B------:R-:W-:-:S04]  /*48a40*/  NOP ;  /* 0x0000000000007918 */ /* 0x000fc80000000000 */
[----:B------:R-:W-:Y:S04]  /*48a50*/  STL.64 [R1+0xb10], R20 ;  /* 0x000b101401007387 */ /* 0x000fe80000100a00 */
[----:B------:R0:W-:Y:S02]  /*48a60*/  STL.64 [R1+0xb18], R22 ;  /* 0x000b181601007387 */ /* 0x0001e40000100a00 */
[----:B0-----:R-:W-:Y:S02]  /*48a70*/  HMMA.16816.F32 R20, R12, R26, R4 ;  /* 0x0000001a0c14723c */ /* 0x001fe40000001804 */
[----:B------:R-:W4:Y:S04]  /*48a80*/  LDL.LU.64 R4, [R1+0xae0] ;  /* 0x000ae00001047983 */ /* 0x000f280000300a00 */
[----:B------:R-:W4:-:S13]  /*48a90*/  LDL.LU.64 R6, [R1+0xae8] ;  /* 0x000ae80001067983 */ /* 0x000f1a0000300a00 */
[----:B------:R0:W-:Y:S04]  /*48aa0*/  STL.64 [R1+0xb00], R20 ;  /* 0x000b001401007387 */ /* 0x0001e80000100a00 */
[----:B------:R1:W-:Y:S04]  /*48ab0*/  STL.64 [R1+0xb08], R22 ;  /* 0x000b081601007387 */ /* 0x0003e80000100a00 */
[----:B------:R-:W2:Y:S04]  /*48ac0*/  LDL R26, [R1+0x60] ;  /* 0x00006000011a7983 */ /* 0x000ea80000100800 */
[----:B------:R-:W2:Y:S04]  /*48ad0*/  LDL R27, [R1+0x64] ;  /* 0x00006400011b7983 */ /* 0x000ea80000100800 */
[----:B0-----:R-:W3:Y:S04]  /*48ae0*/  LDL.64 R20, [R1+0x50] ;  /* 0x0000500001147983 */ /* 0x001ee80000100a00 */
[----:B-1----:R-:W2:Y:S04]  /*48af0*/  LDL R22, [R1+0x48] ;  /* 0x0000480001167983 */ /* 0x002ea80000100800 */
[----:B------:R-:W2:Y:S04]  /*48b00*/  LDL R23, [R1+0x4c] ;  /* 0x00004c0001177983 */ /* 0x000ea80000100800 */
[----:B--2---:R0:W-:Y:S04]  /*48b10*/  STL.64 [R1+0x7bd0], R22 ;  /* 0x007bd01601007387 */ /* 0x0041e80000100a00 */
[----:B0-----:R-:W2:Y:S04]  /*48b20*/  LDL R22, [R1+0x58] ;  /* 0x0000580001167983 */ /* 0x001ea80000100800 */
[----:B------:R-:W2:Y:S04]  /*48b30*/  LDL R23, [R1+0x5c] ;  /* 0x00005c0001177983 */ /* 0x000ea80000100800 */
[----:B---3--:R0:W-:Y:S04]  /*48b40*/  STL.64 [R1+0x7bc8], R20 ;  /* 0x007bc81401007387 */ /* 0x0081e80000100a00 */
[----:B--2---:R1:W-:Y:S04]  /*48b50*/  STL.64 [R1+0x7bf0], R22 ;  /* 0x007bf01601007387 */ /* 0x0043e80000100a00 */
[----:B0-----:R-:W2:Y:S04]  /*48b60*/  LDL.LU.64 R20, [R1+0xaf0] ;  /* 0x000af00001147983 */ /* 0x001ea80000300a00 */
[----:B-1----:R-:W2:Y:S02]  /*48b70*/  LDL.LU.64 R22, [R1+0xaf8] ;  /* 0x000af80001167983 */ /* 0x002ea40000300a00 */
[----:B--2---:R-:W-:Y:S02]  /*48b80*/  HMMA.16816.F32 R20, R12, R18, R20 ;  /* 0x000000120c14723c */ /* 0x004fe40000001814 */
[----:B------:R-:W2:-:S15]  /*48b90*/  LDL R18, [R1] ;  /* 0x0000000001127983 */ /* 0x000e9e0000100800 */
[----:B------:R-:W-:Y:S02]  /*48ba0*/  NOP ;  /* 0x0000000000007918 */ /* 0x000fe40000000000 */
[----:B------:R0:W-:Y:S04]  /*48bb0*/  STL.64 [R1+0xaf0], R20 ;  /* 0x000af01401007387 */ /* 0x0001e80000100a00 */
[----:B------:R1:W-:Y:S04]  /*48bc0*/  STL.64 [R1+0xaf8], R22 ;  /* 0x000af81601007387 */ /* 0x0003e80000100a00 */
[----:B------:R-:W3:Y:S01]  /*48bd0*/  LDL.64 R16, [R1+0x8] ;  /* 0x0000080001107983 */ /* 0x000ee20000100a00 */
[----:B----4-:R-:W-:Y:S01]  /*48be0*/  HMMA.16816.F32 R4, R12, R10, R4 ;  /* 0x0000000a0c04723c */ /* 0x010fe20000001804 */
[----:B------:R-:W-:-:S02]  /*48bf0*/  IMAD.MOV.U32 R19, RZ, RZ, R0 ;  /* 0x000000ffff137224 */ /* 0x000fc400078e0000 */
[----:B------:R-:W-:-:S03]  /*48c00*/  IMAD.MOV.U32 R0, RZ, RZ, R11 ;  /* 0x000000ffff007224 */ /* 0x000fc600078e000b */
[----:B--2---:R2:W-:Y:S04]  /*48c10*/  STL.64 [R1+0x7b50], R18 ;  /* 0x007b501201007387 */ /* 0x0045e80000100a00 */
[----:B---3--:R-:W-:Y:S04]  /*48c20*/  STL.64 [R1+0x7b48], R16 ;  /* 0x007b481001007387 */ /* 0x008fe80000100a00 */
[----:B0-----:R-:W3:Y:S05]  /*48c30*/  LDL.LU.64 R20, [R1+0xad0] ;  /* 0x000ad00001147983 */ /* 0x001eea0000300a00 */
[----:B------:R-:W-:Y:S04]  /*48c40*/  STL.64 [R1+0xae0], R4 ;  /* 0x000ae00401007387 */ /* 0x000fe80000100a00 */
[----:B------:R-:W-:Y:S04]  /*48c50*/  STL.64 [R1+0xae8], R6 ;  /* 0x000ae80601007387 */ /* 0x000fe80000100a00 */
[----:B-1----:R-:W3:Y:S04]  /*48c60*/  LDL.LU.64 R22, [R1+0xad8] ;  /* 0x000ad80001167983 */ /* 0x002ee80000300a00 */
[----:B--2---:R-:W2:Y:S04]  /*48c70*/  LDL R18, [R1+0x10] ;  /* 0x0000100001127983 */ /* 0x004ea80000100800 */
[----:B------:R-:W2:Y:S04]  /*48c80*/  LDL R19, [R1+0x14] ;  /* 0x0000140001137983 */ /* 0x000ea80000100800 */
        /* <DEDUP_REMOVED lines=10> */
[C---:B---3--:R-:W-:Y:S03]  /*48d30*/  HMMA.16816.F32 R24, R12.reuse, R26, R20 ;  /* 0x0000001a0c18723c */ /* 0x048fe60000001814 */
[----:B----4-:R-:W-:Y:S04]  /*48d40*/  STL.64 [R1+0x7be0], R10 ;  /* 0x007be00a01007387 */ /* 0x010fe80000100a00 */
[----:B--2---:R0:W-:Y:S04]  /*48d50*/  STL.64 [R1+0x7bd8], R8 ;  /* 0x007bd80801007387 */ /* 0x0041e80000100a00 */
[----:B0-----:R-:W2:Y:S04]  /*48d60*/  LDL.LU.64 R8, [R1+0xac0] ;  /* 0x000ac00001087983 */ /* 0x001ea80000300a00 */
[----:B------:R-:W2:Y:S04]  /*48d70*/  LDL.LU.64 R10, [R1+0xac8] ;  /* 0x000ac800010a7983 */ /* 0x000ea80000300a00 */
[----:B------:R-:W3:Y:S04]  /*48d80*/  LDL.LU.64 R4, [R1+0xa70] ;  /* 0x000a700001047983 */ /* 0x000ee80000300a00 */
[----:B------:R-:W3:Y:S04]  /*48d90*/  LDL.LU.64 R6, [R1+0xa78] ;  /* 0x000a780001067983 */ /* 0x000ee80000300a00 */
[----:B------:R-:W-:Y:S04]  /*48da0*/  STL [R1+0x7a78], R0 ;  /* 0x007a780001007387 */ /* 0x000fe80000100800 */
[----:B------:R-:W2:Y:S04]  /*48db0*/  LDL.LU.64 R22, [R1+0x7bf0] ;  /* 0x007bf00001167983 */ /* 0x000ea80000300a00 */
[----:B------:R0:W-:Y:S04]  /*48dc0*/  STL.64 [R1+0xad0], R24 ;  /* 0x000ad01801007387 */ /* 0x0001e80000100a00 */
[----:B------:R1:W-:Y:S04]  /*48dd0*/  STL.64 [R1+0xad8], R26 ;  /* 0x000ad81a01007387 */ /* 0x0003e80000100a00 */
[----:B0-----:R-:W3:Y:S04]  /*48de0*/  LDL.LU.64 R24, [R1+0x7be8] ;  /* 0x007be80001187983 */ /* 0x001ee80000300a00 */
[----:B------:R-:W4:Y:S04]  /*48df0*/  LDL.64 R16, [R1+0x18] ;  /* 0x0000180001107983 */ /* 0x000f280000100a00 */
[----:B-1----:R-:W3:Y:S04]  /*48e00*/  LDL.64 R26, [R1+0x28] ;  /* 0x00002800011a7983 */ /* 0x002ee80000100a00 */
[----:B------:R-:W-:Y:S01]  /*48e10*/  STL.64 [R1+0x7b80], R18 ;  /* 0x007b801201007387 */ /* 0x000fe20000100a00 */
[C---:B--2---:R-:W-:Y:S03]  /*48e20*/  HMMA.16816.F32 R20, R12.reuse, R22, R8 ;  /* 0x000000160c14723c */ /* 0x044fe60000001808 */
[----:B----4-:R0:W-:Y:S04]  /*48e30*/  STL.64 [R1+0x7b78], R16 ;  /* 0x007b781001007387 */ /* 0x0101e80000100a00 */
[----:B0-----:R-:W2:Y:S04]  /*48e40*/  LDL.LU.64 R16, [R1+0xab0] ;  /* 0x000ab00001107983 */ /* 0x001ea80000300a00 */
[----:B------:R-:W2:Y:S04]  /*48e50*/  LDL.LU.64 R18, [R1+0xab8] ;  /* 0x000ab80001127983 */ /* 0x000ea80000300a00 */
[----:B------:R-:W4:Y:S04]  /*48e60*/  LDL.LU.64 R10, [R1+0x7be0] ;  /* 0x007be000010a7983 */ /* 0x000f280000300a00 */
[----:B------:R-:W4:Y:S04]  /*48e70*/  LDL.LU.64 R8, [R1+0x7bd8] ;  /* 0x007bd80001087983 */ /* 0x000f280000300a00 */
[----:B------:R-:W-:Y:S04]  /*48e80*/  STL.64 [R1+0xac0], R20 ;  /* 0x000ac01401007387 */ /* 0x000fe80000100a00 */
[----:B------:R0:W-:Y:S04]  /*48e90*/  STL.64 [R1+0xac8], R22 ;  /* 0x000ac81601007387 */ /* 0x0001e80000100a00 */
[----:B0-----:R-:W4:Y:S04]  /*48ea0*/  LDL.LU.64 R22, [R1+0x7bd0] ;  /* 0x007bd00001167983 */ /* 0x001f280000300a00 */
[----:B------:R-:W2:Y:S02]  /*48eb0*/  LDL.LU.64 R20, [R1+0x7bc8] ;  /* 0x007bc80001147983 */ /* 0x000ea40000300a00 */
[----:B--2---:R-:W-:Y:S01]  /*48ec0*/  HMMA.16816.F32 R16, R12, R20, R16 ;  /* 0x000000140c10723c */ /* 0x004fe20000001810 */
[----:B------:R-:W-:-:S07]  /*48ed0*/  IMAD.MOV.U32 R0, RZ, RZ, R21 ;  /* 0x000000ffff007224 */ /* 0x000fce00078e0015 */
[C---:B----4-:R-:W-:Y:S11]  /*48ee0*/  HMMA.16816.F32 R20, R12.reuse, R22, R8 ;  /* 0x000000160c14723c */ /* 0x050ff60000001808 */
[----:B------:R-:W-:Y:S04]  /*48ef0*/  STL.64 [R1+0xab0], R16 ;  /* 0x000ab01001007387 */ /* 0x000fe80000100a00 */
[----:B------:R0:W-:Y:S04]  /*48f00*/  STL.64 [R1+0xab8], R18 ;  /* 0x000ab81201007387 */ /* 0x0001e80000100a00 */
[----:B0-----:R-:W2:Y:S04]  /*48f10*/  LDL R18, [R1+0x20] ;  /* 0x0000200001127983 */ /* 0x001ea80000100800 */
[----:B------:R-:W2:Y:S04]  /*48f20*/  LDL R19, [R1+0x24] ;  /* 0x0000240001137983 */ /* 0x000ea80000100800 */
[----:B------:R-:W-:Y:S04]  /*48f30*/  STL [R1+0x7a7c], R0 ;  /* 0x007a7c0001007387 */ /* 0x000fe80000100800 */
[----:B------:R-:W4:Y:S04]  /*48f40*/  LDL.LU.64 R10, [R1+0x7bc0] ;  /* 0x007bc000010a7983 */ /* 0x000f280000300a00 */
[----:B------:R-:W4:Y:S04]  /*48f50*/  LDL.LU.64 R8, [R1+0x7bb8] ;  /* 0x007bb80001087983 */ /* 0x000f280000300a00 */
[----:B------:R-:W-:Y:S04]  /*48f60*/  STL.64 [R1+0xaa0], R20 ;  /* 0x000aa01401007387 */ /* 0x000fe80000100a00 */
[----:B------:R0:W-:Y:S04]  /*48f70*/  STL.64 [R1+0xaa8], R22 ;  /* 0x000aa81601007387 */ /* 0x0001e80000100a00 */
[----:B0-----:R-:W2:Y:S04]  /*48f80*/  LDL.LU.64 R22, [R1+0x7bb0] ;  /* 0x007bb00001167983 */ /* 0x001ea80000300a00 */
[----:B------:R-:W4:Y:S02]  /*48f90*/  LDL.LU.64 R20, [R1+0x7ba8] ;  /* 0x007ba80001147983 */ /* 0x000f240000300a00 */
[----:B----4-:R-:W-:-:S15]  /*48fa0*/  HMMA.16816.F32 R8, R12, R20, R8 ;  /* 0x000000140c08723c */ /* 0x010fde0000001808 */
[----:B------:R-:W-:-:S04]  /*48fb0*/  NOP ;  /* 0x0000000000007918 */ /* 0x000fc80000000000 */
[----:B------:R-:W-:Y:S04]  /*48fc0*/  STL.64 [R1+0xa90], R8 ;  /* 0x000a900801007387 */ /* 0x000fe80000100a00 */
[----:B------:R0:W-:Y:S04]  /*48fd0*/  STL.64 [R1+0xa98], R10 ;  /* 0x000a980a01007387 */ /* 0x0001e80000100a00 */
[----:B0-----:R-:W2:Y:S04]  /*48fe0*/  LDL.LU.64 R10, [R1+0x7ba0] ;  /* 0x007ba000010a7983 */ /* 0x001ea80000300a00 */
[----:B------:R-:W2:Y:S01]  /*48ff0*/  LDL.LU.64 R8, [R1+0x7b98] ;  /* 0x007b980001087983 */ /* 0x000ea20000300a00 */
[----:B------:R-:W-:-:S05]  /*49000*/  IMAD.MOV.U32 R0, RZ, RZ, R20 ;  /* 0x000000ffff007224 */ /* 0x000fca00078e0014 */
[----:B------:R-:W-:Y:S01]  /*49010*/  STL [R1+0x7a80], R0 ;  /* 0x007a800001007387 */ /* 0x000fe20000100800 */
[C---:B--2---:R-:W-:Y:S08]  /*49020*/  HMMA.16816.F32 R20, R12.reuse, R22, R8 ;  /* 0x000000160c14723c */ /* 0x044ff00000001808 */
[C---:B---3--:R-:W-:Y:S01]  /*49030*/  HMMA.16816.F32 R8, R12.reuse, R24, R4 ;  /* 0x000000180c08723c */ /* 0x048fe20000001804 */
[----:B------:R-:W2:Y:S10]  /*49040*/  LDL.LU.64 R4, [R1+0xa60] ;  /* 0x000a600001047983 */ /* 0x000eb40000300a00 */
[----:B------:R0:W-:Y:S04]  /*49050*/  STL.64 [R1+0xa80], R20 ;  /* 0x000a801401007387 */ /* 0x0001e80000100a00 */
[----:B------:R1:W-:Y:S04]  /*49060*/  STL.64 [R1+0xa88], R22 ;  /* 0x000a881601007387 */ /* 0x0003e80000100a00 */
[----:B------:R-:W2:Y:S04]  /*49070*/  LDL.LU.64 R6, [R1+0xa68] ;  /* 0x000a680001067983 */ /* 0x000ea80000300a00 */
[----:B------:R-:W-:Y:S04]  /*49080*/  STL.64 [R1+0xa70], R8 ;  /* 0x000a700801007387 */ /* 0x000fe80000100a00 */
[----:B------:R-:W-:Y:S04]  /*49090*/  STL.64 [R1+0xa78], R10 ;  /* 0x000a780a01007387 */ /* 0x000fe80000100a00 */
        /* <DEDUP_REMOVED lines=14> */
[----:B--2---:R-:W-:Y:S03]  /*49180*/  HMMA.16816.F32 R4, R12, R26, R4 ;  /* 0x0000001a0c04723c */ /* 0x004fe60000001804 */
[----:B----4-:R-:W-:Y:S04]  /*49190*/  STL.64 [R1+0x7b90], R22 ;  /* 0x007b901601007387 */ /* 0x010fe80000100a00 */
[----:B---3--:R0:W-:Y:S04]  /*491a0*/  STL.64 [R1+0x7b88], R20 ;  /* 0x007b881401007387 */ /* 0x0081e80000100a00 */
[----:B0-----:R-:W2:Y:S04]  /*491b0*/  LDL.LU.64 R20, [R1+0xa50] ;  /* 0x000a500001147983 */ /* 0x001ea80000300a00 */
[----:B------:R-:W2:Y:S04]  /*491c0*/  LDL.LU.64 R22, [R1+0xa58] ;  /* 0x000a580001167983 */ /* 0x000ea80000300a00 */
[----:B------:R-:W3:Y:S04]  /*491d0*/  LDL.LU.64 R24, [R1+0xa00] ;  /* 0x000a000001187983 */ /* 0x000ee80000300a00 */
[----:B------:R0:W-:Y:S01]  /*491e0*/  STL.64 [R1+0xa60], R4 ;  /* 0x000a600401007387 */ /* 0x0001e20000100a00 */
[----:B------:R-:W-:-:S03]  /*491f0*/  IMAD.MOV.U32 R0, RZ, RZ, R27 ;  /* 0x000000ffff007224 */ /* 0x000fc600078e001b */
[----:B------:R1:W-:Y:S04]  /*49200*/  STL.64 [R1+0xa68], R6 ;  /* 0x000a680601007387 */ /* 0x0003e80000100a00 */
[----:B------:R-:W3:Y:S04]  /*49210*/  LDL.LU.64 R26, [R1+0xa08] ;  /* 0x000a0800011a7983 */ /* 0x000ee80000300a00 */
[----:B------:R-:W4:Y:S04]  /*49220*/  LDL.LU.64 R8, [R1+0x9f0] ;  /* 0x0009f00001087983 */ /* 0x000f280000300a00 */
[----:B------:R-:W4:Y:S04]  /*49230*/  LDL.LU.64 R10, [R1+0x9f8] ;  /* 0x0009f800010a7983 */ /* 0x000f280000300a00 */
[----:B0-----:R-:W3:Y:S04]  /*49240*/  LDL.LU.64 R4, [R1+0x9e0] ;  /* 0x0009e00001047983 */ /* 0x001ee80000300a00 */
[----:B-1----:R-:W3:Y:S04]  /*49250*/  LDL.LU.64 R6, [R1+0x9e8] ;  /* 0x0009e80001067983 */ /* 0x002ee80000300a00 */
        /* <DEDUP_REMOVED lines=45> */
[----:B------:R-:W3:Y:S01]  /*49530*/  LDL.LU.64 R24, [R1+0x7b18] ;  /* 0x007b180001187983 */ /* 0x000ee20000300a00 */
[----:B----4-:R-:W-:-:S15]  /*49540*/  HMMA.16816.F32 R8, R12, R26, R8 ;  /* 0x0000001a0c08723c */ /* 0x010fde0000001808 */
[----:B------:R-:W-:-:S04]  /*49550*/  NOP ;  /* 0x0000000000007918 */ /* 0x000fc80000000000 */
[----:B------:R0:W-:Y:S04]  /*49560*/  STL.64 [R1+0x9f0], R8 ;  /* 0x0009f00801007387 */ /* 0x0001e80000100a00 */
[----:B------:R1:W-:Y:S04]  /*49570*/  STL.64 [R1+0x9f8], R10 ;  /* 0x0009f80a01007387 */ /* 0x0003e80000100a00 */
[----:B0-----:R-:W4:Y:S04]  /*49580*/  LDL.LU.64 R8, [R1+0x9a0] ;  /* 0x0009a00001087983 */ /* 0x001f280000300a00 */
[----:B-1----:R-:W4:Y:S01]  /*49590*/  LDL.LU.64 R10, [R1+0x9a8] ;  /* 0x0009a800010a7983 */ /* 0x002f220000300a00 */
[C---:B---3--:R-:W-:Y:S08]  /*495a0*/  HMMA.16816.F32 R4, R12.reuse, R24, R4 ;  /* 0x000000180c04723c */ /* 0x048ff00000001804 */
[C---:B--2---:R-:W-:Y:S11]  /*495b0*/  HMMA.16816.F32 R16, R12.reuse, R22, R16 ;  /* 0x000000160c10723c */ /* 0x044ff60000001810 */
[----:B------:R-:W-:Y:S04]  /*495c0*/  STL.64 [R1+0x9e0], R4 ;  /* 0x0009e00401007387 */ /* 0x000fe80000100a00 */
[----:B------:R-:W-:Y:S04]  /*495d0*/  STL.64 [R1+0x9e8], R6 ;  /* 0x0009e80601007387 */ /* 0x000fe80000100a00 */
[----:B----4-:R-:W-:Y:S04]  /*495e0*/  STL.64 [R1+0x7af0], R10 ;  /* 0x007af00a01007387 */ /* 0x010fe80000100a00 */
[----:B------:R0:W-:Y:S04]  /*495f0*/  STL.64 [R1+0x7ae8], R8 ;  /* 0x007ae80801007387 */ /* 0x0001e80000100a00 */
[----:B0-----:R-:W2:Y:S04]  /*49600*/  LDL.LU.64 R8, [R1+0x9b0] ;  /* 0x0009b00001087983 */ /* 0x001ea80000300a00 */
[----:B------:R-:W2:Y:S04]  /*49610*/  LDL.LU.64 R10, [R1+0x9b8] ;  /* 0x0009b800010a7983 */ /* 0x000ea80000300a00 */
[----:B------:R-:W3:Y:S04]  /*49620*/  LDL.LU.64 R4, [R1+0x990] ;  /* 0x0009900001047983 */ /* 0x000ee80000300a00 */
[----:B------:R-:W3:Y:S04]  /*49630*/  LDL.LU.64 R6, [R1+0x998] ;  /* 0x0009980001067983 */ /* 0x000ee80000300a00 */
        /* <DEDUP_REMOVED lines=17> */
[----:B------:R0:W-:Y:S01]  /*49750*/  STL.64 [R1+0x7940], R20 ;  /* 0x0079401401007387 */ /* 0x0001e20000100a00 */
[C---:B--2---:R-:W-:Y:S03]  /*49760*/  HMMA.16816.F32 R8, R12.reuse, R18, R8 ;  /* 0x000000120c08723c */ /* 0x044fe60000001808 */
[----:B---3--:R1:W-:Y:S04]  /*49770*/  STL.64 [R1+0x7ac0], R22 ;  /* 0x007ac01601007387 */ /* 0x0083e80000100a00 */
[----:B0-----:R-:W2:Y:S04]  /*49780*/  LDL.LU.64 R20, [R1+0x970] ;  /* 0x0009700001147983 */ /* 0x001ea80000300a00 */
[----:B-1----:R-:W2:Y:S08]  /*49790*/  LDL.LU.64 R22, [R1+0x978] ;  /* 0x0009780001167983 */ /* 0x002eb00000300a00 */
        /* <DEDUP_REMOVED lines=18> */
[----:B0-----:R-:W2:Y:S04]  /*498c0*/  LDL.LU.64 R6, [R1+0x7ad0] ;  /* 0x007ad00001067983 */ /* 0x001ea80000300a00 */
[----:B------:R-:W3:Y:S04]  /*498d0*/  LDL.LU.64 R4, [R1+0x7ac8] ;  /* 0x007ac80001047983 */ /* 0x000ee80000300a00 */
[----:B------:R-:W-:Y:S04]  /*498e0*/  STL.64 [R1+0x980], R24 ;  /* 0x0009801801007387 */ /* 0x000fe80000100a00 */
[----:B------:R0:W-:Y:S04]  /*498f0*/  STL.64 [R1+0x988], R26 ;  /* 0x0009881a01007387 */ /* 0x0001e80000100a00 */
[----:B0-----:R-:W4:Y:S04]  /*49900*/  LDL.LU R26, [R1+0x23c8] ;  /* 0x0023c800011a7983 */ /* 0x001f280000300800 */
[----:B------:R-:W4:Y:S04]  /*49910*/  LDL.LU R27, [R1+0x23c4] ;  /* 0x0023c400011b7983 */ /* 0x000f280000300800 */
[----:B------:R-:W-:Y:S04]  /*49920*/  STL.64 [R1+0x7908], R10 ;  /* 0x0079080a01007387 */ /* 0x000fe80000100a00 */
[----:B------:R0:W-:Y:S04]  /*49930*/  STL.64 [R1+0x7900], R8 ;  /* 0x0079000801007387 */ /* 0x0001e80000100a00 */
[----:B0-----:R-:W3:Y:S04]  /*49940*/  LDL.LU.64 R8, [R1+0x960] ;  /* 0x0009600001087983 */ /* 0x001ee80000300a00 */
[----:B------:R-:W3:Y:S01]  /*49950*/  LDL.LU.64 R10, [R1+0x968] ;  /* 0x00096800010a7983 */ /* 0x000ee20000300a00 */
[C---:B--2---:R-:W-:Y:S08]  /*49960*/  HMMA.16816.F32 R20, R12.reuse, R6, R20 ;  /* 0x000000060c14723c */ /* 0x044ff00000001814 */
[C---:B---3--:R-:W-:Y:S11]  /*49970*/  HMMA.16816.F32 R8, R12.reuse, R4, R8 ;  /* 0x000000040c08723c */ /* 0x048ff60000001808 */
[----:B------:R-:W-:Y:S04]  /*49980*/  STL.64 [R1+0x970], R20 ;  /* 0x0009701401007387 */ /* 0x000fe80000100a00 */
[----:B------:R0:W-:Y:S04]  /*49990*/  STL.64 [R1+0x978], R22 ;  /* 0x0009781601007387 */ /* 0x0001e80000100a00 */
[----:B0-----:R-:W2:Y:S04]  /*499a0*/  LDL.LU.64 R22, [R1+0x7ac0] ;  /* 0x007ac00001167983 */ /* 0x001ea80000300a00 */
[----:B------:R-:W3:Y:S04]  /*499b0*/  LDL.LU R24, [R1+0x23d0] ;  /* 0x0023d00001187983 */ /* 0x000ee80000300800 */
[----:B------:R-:W3:Y:S04]  /*499c0*/  LDL.LU R25, [R1+0x23cc] ;  /* 0x0023cc0001197983 */ /* 0x000ee80000300800 */
[----:B------:R-:W-:Y:S04]  /*499d0*/  STL.64 [R1+0x960], R8 ;  /* 0x0009600801007387 */ /* 0x000fe80000100a00 */
[----:B------:R0:W-:Y:S04]  /*499e0*/  STL.64 [R1+0x968], R10 ;  /* 0x0009680a01007387 */ /* 0x0001e80000100a00 */
[----:B0-----:R-:W2:Y:S04]  /*499f0*/  LDL.LU R10, [R1+0x23d8] ;  /* 0x0023d800010a7983 */ /* 0x001ea80000300800 */
[----:B------:R-:W2:Y:S04]  /*49a00*/  LDL.LU R11, [R1+0x23d4] ;  /* 0x0023d400010b7983 */ /* 0x000ea80000300800 */
[----:B------:R-:W-:Y:S04]  /*49a10*/  STL.64 [R1+0x78e8], R6 ;  /* 0x0078e80601007387 */ /* 0x000fe80000100a00 */
[----:B------:R0:W-:Y:S04]  /*49a20*/  STL.64 [R1+0x78e0], R4 ;  /* 0x0078e00401007387 */ /* 0x0001e80000100a00 */
[----:B------:R-:W2:Y:S01]  /*49a30*/  LDL.LU R20, [R1+0x70] ;  /* 0x0000700001147983 */ /* 0x000ea20000300800 */
[----:B0-----:R-:W-:-:S15]  /*49a40*/  HMMA.16816.F32 R4, R12, R2, R16 ;  /* 0x000000020c04723c */ /* 0x001fde0000001810 */
[----:B------:R-:W-:-:S04]  /*49a50*/  NOP ;  /* 0x0000000000007918 */ /* 0x000fc80000000000 */
[----:B------:R-:W-:Y:S04]  /*49a60*/  STL.64 [R1+0x890], R4 ;  /* 0x0008900401007387 */ /* 0x000fe80000100a00 */
[----:B------:R-:W-:Y:S04]  /*49a70*/  STL.64 [R1+0x898], R6 ;  /* 0x0008980601007387 */ /* 0x000fe80000100a00 */
[----:B------:R-:W2:Y:S04]  /*49a80*/  LDL.LU R21, [R1+0x74] ;  /* 0x0000740001157983 */ /* 0x000ea80000300800 */
[----:B------:R-:W2:Y:S04]  /*49a90*/  LDL.LU R16, [R1+0x80] ;  /* 0x0000800001107983 */ /* 0x000ea80000300800 */
[----:B------:R-:W2:Y:S04]  /*49aa0*/  LDL.LU R17, [R1+0x84] ;  /* 0x0000840001117983 */ /* 0x000ea80000300800 */
[----:B------:R-:W2:Y:S04]  /*49ab0*/  LDL.LU R18, [R1+0x78] ;  /* 0x0000780001127983 */ /* 0x000ea80000300800 */
[----:B------:R-:W2:Y:S04]  /*49ac0*/  LDL.LU R19, [R1+0x7c] ;  /* 0x00007c0001137983 */ /* 0x000ea80000300800 */
[----:B--2---:R0:W-:Y:S04]  /*49ad0*/  STL.64 [R1+0x7a90], R18 ;  /* 0x007a901201007387 */ /* 0x0041e80000100a00 */
[----:B0-----:R-:W2:Y:S04]  /*49ae0*/  LDL.LU R18, [R1+0x88] ;  /* 0x0000880001127983 */ /* 0x001ea80000300800 */
[----:B------:R-:W2:Y:S04]  /*49af0*/  LDL.LU R19, [R1+0x8c] ;  /* 0x00008c0001137983 */ /* 0x000ea80000300800 */
[----:B------:R-:W-:Y:S01]  /*49b00*/  STL.64 [R1+0x7a88], R16 ;  /* 0x007a881001007387 */ /* 0x000fe20000100a00 */
[----:B------:R-:W-:-:S03]  /*49b10*/  IMAD R12, R23, 0x100, R22 ;  /* 0x00000100170c7824 */ /* 0x000fc600078e0216 */
[----:B--2---:R0:W-:Y:S04]  /*49b20*/  STL.64 [R1+0x7aa0], R18 ;  /* 0x007aa01201007387 */ /* 0x0041e80000100a00 */
[----:B------:R-:W2:Y:S04]  /*49b30*/  LDL.LU R22, [R1] ;  /* 0x0000000001167983 */ /* 0x000ea80000300800 */
[----:B------:R-:W2:Y:S01]  /*49b40*/  LDL.LU R23, [R1+0x4] ;  /* 0x0000040001177983 */ /* 0x000ea20000300800 */
[----:B----4-:R-:W-:-:S03]  /*49b50*/  IMAD R13, R27, 0x100, R26 ;  /* 0x000001001b0d7824 */ /* 0x010fc600078e021a */
[----:B0-----:R-:W4:Y:S04]  /*49b60*/  LDL.LU R18, [R1+0x98] ;  /* 0x0000980001127983 */ /* 0x001f280000300800 */
[----:B------:R-:W4:Y:S04]  /*49b70*/  LDL.LU R19, [R1+0x9c] ;  /* 0x00009c0001137983 */ /* 0x000f280000300800 */
[----:B------:R-:W4:Y:S04]  /*49b80*/  LDL.LU R16, [R1+0x90] ;  /* 0x0000900001107983 */ /* 0x000f280000300800 */
[----:B------:R-:W4:Y:S04]  /*49b90*/  LDL.LU R17, [R1+0x94] ;  /* 0x0000940001117983 */ /* 0x000f280000300800 */
[----:B--2---:R-:W-:Y:S04]  /*49ba0*/  STL.64 [R1+0x7960], R22 ;  /* 0x0079601601007387 */ /* 0x004fe80000100a00 */
[----:B------:R-:W-:Y:S04]  /*49bb0*/  STL.64 [R1+0x7a98], R20 ;  /* 0x007a981401007387 */ /* 0x000fe80000100a00 */
[----:B------:R-:W2:Y:S01]  /*49bc0*/  LDL.LU R26, [R1+0x8] ;  /* 0x00000800011a7983 */ /* 0x000ea20000300800 */
[----:B------:R-:W-:-:S02]  /*49bd0*/  IMAD.MOV.U32 R27, RZ, RZ, R0 ;  /* 0x000000ffff1b7224 */ /* 0x000fc400078e0000 */
[----:B---3--:R-:W-:Y:S01]  /*49be0*/  IMAD R14, R25, 0x100, R24 ;  /* 0x00000100190e7824 */ /* 0x008fe200078e0218 */
[----:B------:R-:W3:Y:S04]  /*49bf0*/  LDL.LU R0, [R1+0x7abc] ;  /* 0x007abc0001007983 */ /* 0x000ee80000300800 */
[----:B--2---:R3:W-:Y:S04]  /*49c00*/  STL.64 [R1+0x7968], R26 ;  /* 0x0079681a01007387 */ /* 0x0047e80000100a00 */
[----:B------:R-:W2:Y:S04]  /*49c10*/  LDL.LU R24, [R1+0x10] ;  /* 0x0000100001187983 */ /* 0x000ea80000300800 */
[----:B------:R-:W2:Y:S01]  /*49c20*/  LDL.LU R25, [R1+0x14] ;  /* 0x0000140001197983 */ /* 0x000ea20000300800 */
[----:B---3--:R-:W-:-:S03]  /*49c30*/  IMAD.MOV.U32 R27, RZ, RZ, R0 ;  /* 0x000000ffff1b7224 */ /* 0x008fc600078e0000 */
[----:B--2---:R-:W-:Y:S04]  /*49c40*/  STL.64 [R1+0x7980], R24 ;  /* 0x0079801801007387 */ /* 0x004fe80000100a00 */
[----:B------:R-:W2:Y:S04]  /*49c50*/  LDL.LU R26, [R1+0x18] ;  /* 0x00001800011a7983 */ /* 0x000ea80000300800 */
[----:B------:R-:W3:Y:S04]  /*49c60*/  LDL.LU R0, [R1+0x7ab8] ;  /* 0x007ab80001007983 */ /* 0x000ee80000300800 */
[----:B------:R-:W2:Y:S04]  /*49c70*/  LDL.LU.64 R20, [R1+0x860] ;  /* 0x0008600001147983 */ /* 0x000ea80000300a00 */
[----:B------:R-:W2:Y:S01]  /*49c80*/  LDL.LU.64 R22, [R1+0x868] ;  /* 0x0008680001167983 */ /* 0x000ea20000300a00 */
[----:B------:R-:W-:-:S03]  /*49c90*/  IMAD R15, R11, 0x100, R10 ;  /* 0x000001000b0f7824 */ /* 0x000fc600078e020a */
[----:B--2---:R-:W-:Y:S04]  /*49ca0*/  STL.64 [R1+0x7ab0], R22 ;  /* 0x007ab01601007387 */ /* 0x004fe80000100a00 */
[----:B------:R0:W-:Y:S04]  /*49cb0*/  STL.64 [R1+0x7aa8], R20 ;  /* 0x007aa81401007387 */ /* 0x0001e80000100a00 */
[----:B0-----:R-:W2:Y:S04]  /*49cc0*/  LDL.LU.64 R20, [R1+0x870] ;  /* 0x0008700001147983 */ /* 0x001ea80000300a00 */
[----:B------:R-:W2:Y:S04]  /*49cd0*/  LDL.LU.64 R22, [R1+0x878] ;  /* 0x0008780001167983 */ /* 0x000ea80000300a00 */
[----:B------:R-:W2:Y:S04]  /*49ce0*/  LDL.LU.64 R8, [R1+0x840] ;  /* 0x0008400001087983 */ /* 0x000ea80000300a00 */
[----:B------:R-:W2:Y:S04]  /*49cf0*/  LDL.LU.64 R10, [R1+0x848] ;  /* 0x00084800010a7983 */ /* 0x000ea80000300a00 */
[----:B------:R-:W2:Y:S04]  /*49d00*/  LDL.LU.64 R4, [R1+0x830] ;  /* 0x0008300001047983 */ /* 0x000ea80000300a00 */
[----:B------:R-:W2:Y:S04]  /*49d10*/  LDL.LU.64 R6, [R1+0x838] ;  /* 0x0008380001067983 */ /* 0x000ea80000300a00 */
[----:B------:R0:W-:Y:S04]  /*49d20*/  STL.64 [R1+0x7998], R26 ;  /* 0x0079981a01007387 */ /* 0x0001e80000100a00 */
[----:B------:R-:W4:Y:S04]  /*49d30*/  LDL.LU.64 R24, [R1+0x880] ;  /* 0x0008800001187983 */ /* 0x000f280000300a00 */
[----:B0-----:R-:W4:Y:S01]  /*49d40*/  LDL.LU.64 R26, [R1+0x888] ;  /* 0x00088800011a7983 */ /* 0x001f220000300a00 */
[----:B------:R-:W-:-:S02]  /*49d50*/  F2FP.F16.E4M3.UNPACK_B R12, R12 ;  /* 0x0000000cff0c723e */ /* 0x000fc400020006ff */
[----:B------:R-:W-:Y:S02]  /*49d60*/  F2FP.F16.E4M3.UNPACK_B R13, R13 ;  /* 0x0000000dff0d723e */ /* 0x000fe400020006ff */
[----:B------:R-:W-:Y:S02]  /*49d70*/  F2FP.F16.E4M3.UNPACK_B R14, R14 ;  /* 0x0000000eff0e723e */ /* 0x000fe400020006ff */
[----:B------:R-:W-:-:S07]  /*49d80*/  F2FP.F16.E4M3.UNPACK_B R15, R15 ;  /* 0x0000000fff0f723e */ /* 0x000fce00020006ff */
[----:B----4-:R-:W-:-:S15]  /*49d90*/  HMMA.16816.F32 R24, R12, R18, R24 ;  /* 0x000000120c18723c */ /* 0x010fde0000001818 */
[----:B------:R-:W-:-:S04]  /*49da0*/  NOP ;  /* 0x0000000000007918 */ /* 0x000fc80000000000 */
[----:B------:R0:W-:Y:S04]  /*49db0*/  STL.64 [R1+0x880], R24 ;  /* 0x0008801801007387 */ /* 0x0001e80000100a00 */
[----:B------:R-:W-:Y:S04]  /*49dc0*/  STL.64 [R1+0x888], R26 ;  /* 0x0008881a01007387 */ /* 0x000fe80000100a00 */
[----:B0-----:R-:W4:Y:S04]  /*49dd0*/  LDL.LU R24, [R1+0x20] ;  /* 0x0000200001187983 */ /* 0x001f280000300800 */
[----:B------:R-:W4:Y:S01]  /*49de0*/  LDL.LU R25, [R1+0x24] ;  /* 0x0000240001197983 */ /* 0x000f220000300800 */
        /* <DEDUP_REMOVED lines=8> */
[----:B0-----:R-:W4:Y:S02]  /*49e70*/  LDL.LU.64 R18, [R1+0x7aa0] ;  /* 0x007aa00001127983 */ /* 0x001f240000300a00 */
[----:B----4-:R-:W-:Y:S02]  /*49e80*/  HMMA.16816.F32 R16, R12, R18, R20 ;  /* 0x000000120c10723c */ /* 0x010fe40000001814 */
[----:B------:R-:W4:-:S15]  /*49e90*/  LDL.LU.64 R20, [R1+0x7a98] ;  /* 0x007a980001147983 */ /* 0x000f1e0000300a00 */
[----:B------:R-:W-:Y:S02]  /*49ea0*/  NOP ;  /* 0x0000000000007918 */ /* 0x000fe40000000000 */
        /* <DEDUP_REMOVED lines=8> */
[----:B0-----:R-:W2:Y:S01]  /*49f30*/  LDL.LU R26, [R1+0x28] ;  /* 0x00002800011a7983 */ /* 0x001ea20000300800 */
[C---:B------:R-:W-:Y:S08]  /*49f40*/  HMMA.16816.F32 R8, R12.reuse, R18, R8 ;  /* 0x000000120c08723c */ /* 0x040ff00000001808 */
[----:B----4-:R-:W-:Y:S01]  /*49f50*/  HMMA.16816.F32 R4, R12, R20, R4 ;  /* 0x000000140c04723c */ /* 0x010fe20000001804 */
[----:B---3--:R-:W-:-:S02]  /*49f60*/  IMAD.MOV.U32 R27, RZ, RZ, R0 ;  /* 0x000000ffff1b7224 */ /* 0x008fc400078e0000 */
[----:B------:R-:W3:Y:S04]  /*49f70*/  LDL.LU R0, [R1+0x7a80] ;  /* 0x007a800001007983 */ /* 0x000ee80000300800 */
[----:B--2---:R0:W-:Y:S04]  /*49f80*/  STL.64 [R1+0x79c8], R26 ;  /* 0x0079c81a01007387 */ /* 0x0041e80000100a00 */
[----:B------:R-:W2:Y:S04]  /*49f90*/  LDL.LU R24, [R1+0x30] ;  /* 0x0000300001187983 */ /* 0x000ea80000300800 */
[----:B------:R-:W-:Y:S04]  /*49fa0*/  STL.64 [R1+0x840], R8 ;  /* 0x0008400801007387 */ /* 0x000fe80000100a00 */
[----:B------:R-:W-:Y:S04]  /*49fb0*/  STL.64 [R1+0x848], R10 ;  /* 0x0008480a01007387 */ /* 0x000fe80000100a00 */
[----:B------:R-:W-:Y:S04]  /*49fc0*/  STL.64 [R1+0x830], R4 ;  /* 0x0008300401007387 */ /* 0x000fe80000100a00 */
[----:B------:R-:W-:Y:S04]  /*49fd0*/  STL.64 [R1+0x838], R6 ;  /* 0x0008380601007387 */ /* 0x000fe80000100a00 */
[----:B------:R-:W2:Y:S04]  /*49fe0*/  LDL.LU R25, [R1+0x34] ;  /* 0x0000340001197983 */ /* 0x000ea80000300800 */
[----:B0-----:R-:W4:Y:S04]  /*49ff0*/  LDL.LU R26, [R1+0x38] ;  /* 0x00003800011a7983 */ /* 0x001f280000300800 */
[----:B------:R-:W4:Y:S04]  /*4a000*/  LDL.LU R27, [R1+0x3c] ;  /* 0x00003c00011b7983 */ /* 0x000f280000300800 */
[----:B--2---:R3:W-:Y:S02]  /*4a010*/  STL.64 [R1+0x79e0], R24 ;  /* 0x0079e01801007387 */ /* 0x0047e40000100a00 */
[----:B---3--:R-:W-:-:S02]  /*4a020*/  IMAD.MOV.U32 R24, RZ, RZ, R0 ;  /* 0x000000ffff187224 */ /* 0x008fc400078e0000 */
[----:B------:R-:W2:Y:S04]  /*4a030*/  LDL.LU R0, [R1+0x7a7c] ;  /* 0x007a7c0001007983 */ /* 0x000ea80000300800 */
[----:B------:R-:W3:Y:S04]  /*4a040*/  LDL.LU R25, [R1+0x44] ;  /* 0x0000440001197983 */ /* 0x000ee80000300800 */
[----:B----4-:R0:W-:Y:S04]  /*4a050*/  STL.64 [R1+0x79f8], R26 ;  /* 0x0079f81a01007387 */ /* 0x0101e80000100a00 */
[----:B0-----:R-:W4:Y:S04]  /*4a060*/  LDL.LU R26, [R1+0x48] ;  /* 0x00004800011a7983 */ /* 0x001f280000300800 */
[----:B------:R-:W4:Y:S04]  /*4a070*/  LDL.LU R27, [R1+0x4c] ;  /* 0x00004c00011b7983 */ /* 0x000f280000300800 */
[----:B---3--:R0:W-:Y:S04]  /*4a080*/  STL.64 [R1+0x7a10], R24 ;  /* 0x007a101801007387 */ /* 0x0081e80000100a00 */
[----:B0-----:R-:W3:Y:S01]  /*4a090*/  LDL.LU R24, [R1+0x50] ;  /* 0x0000500001187983 */ /* 0x001ee20000300800 */
[----:B--2---:R-:W-:-:S03]  /*4a0a0*/  IMAD.MOV.U32 R25, RZ, RZ, R0 ;  /* 0x000000ffff197224 */ /* 0x004fc600078e0000 */
[----:B------:R-:W2:Y:S04]  /*4a0b0*/  LDL.LU R0, [R1+0x7a78] ;  /* 0x007a780001007983 */ /* 0x000ea80000300800 */
[----:B----4-:R0:W-:Y:S04]  /*4a0c0*/  STL.64 [R1+0x7a28], R26 ;  /* 0x007a281a01007387 */ /* 0x0101e80000100a00 */
[----:B0-----:R-:W4:Y:S04]  /*4a0d0*/  LDL.LU R26, [R1+0x58] ;  /* 0x00005800011a7983 */ /* 0x001f280000300800 */
[----:B------:R-:W4:Y:S04]  /*4a0e0*/  LDL.LU R27, [R1+0x5c] ;  /* 0x00005c00011b7983 */ /* 0x000f280000300800 */
[----:B---3--:R0:W-:Y:S04]  /*4a0f0*/  STL.64 [R1+0x7a40], R24 ;  /* 0x007a401801007387 */ /* 0x0081e80000100a00 */
[----:B0-----:R-:W3:Y:S04]  /*4a100*/  LDL.LU R24, [R1+0x60] ;  /* 0x0000600001187983 */ /* 0x001ee80000300800 */
[----:B------:R-:W3:Y:S04]  /*4a110*/  LDL.LU R25, [R1+0x64] ;  /* 0x0000640001197983 */ /* 0x000ee80000300800 */
[----:B------:R-:W2:Y:S04]  /*4a120*/  LDL.LU R6, [R1+0x68] ;  /* 0x0000680001067983 */ /* 0x000ea80000300800 */
        /* <DEDUP_REMOVED lines=47> */
[C---:B---3--:R-:W-:Y:S01]  /*4a420*/  HMMA.16816.F32 R4, R12.reuse, R6, R24 ;  /* 0x000000060c04723c */ /* 0x048fe20000001818 */
[----:B----4-:R-:W-:Y:S04]  /*4a430*/  STL.64 [R1+0x7a68], R22 ;  /* 0x007a681601007387 */ /* 0x010fe80000100a00 */
        /* <DEDUP_REMOVED lines=79> */
[----:B------:R-:W3:-:S15]  /*4a930*/  LDL.LU.64 R22, [R1+0x7960] ;  /* 0x0079600001167983 */ /* 0x000ede0000300a00 */
[----:B------:R-:W-:Y:S02]  /*4a940*/  NOP ;  /* 0x0000000000007918 */ /* 0x000fe40000000000 */
[----:B------:R-:W-:Y:S04]  /*4a950*/  STL.64 [R1+0x470], R24 ;  /* 0x0004701801007387 */ /* 0x000fe80000100a00 */
[----:B------:R0:W-:Y:S04]  /*4a960*/  STL.64 [R1+0x478], R26 ;  /* 0x0004781a01007387 */ /* 0x0001e80000100a00 */
[----:B0-----:R-:W2:Y:S01]  /*4a970*/  LDL.LU.64 R26, [R1+0x7958] ;  /* 0x00795800011a7983 */ /* 0x001ea20000300a00 */
[C---:B----4-:R-:W-:Y:S03]  /*4a980*/  HMMA.16816.F32 R8, R12.reuse, R28, R8 ;  /* 0x0000001c0c08723c */ /* 0x050fe60000001808 */
[----:B------:R-:W4:Y:S04]  /*4a990*/  LDL.LU.64 R24, [R1+0x7950] ;  /* 0x0079500001187983 */ /* 0x000f280000300a00 */
[----:B------:R-:W4:Y:S01]  /*4a9a0*/  LDL.LU R28, [R1+0x3014] ;  /* 0x00301400011c7983 */ /* 0x000f220000300800 */
[----:B---3--:R-:W-:-:S15]  /*4a9b0*/  HMMA.16816.F32 R16, R12, R22, R16 ;  /* 0x000000160c10723c */ /* 0x008fde0000001810 */
[----:B------:R-:W-:-:S04]  /*4a9c0*/  NOP ;  /* 0x0000000000007918 */ /* 0x000fc80000000000 */
[----:B------:R0:W-:Y:S01]  /*4a9d0*/  STL.64 [R1+0x450], R16 ;  /* 0x0004501001007387 */ /* 0x0001e20000100a00 */
[C---:B--2---:R-:W-:Y:S03]  /*4a9e0*/  HMMA.16816.F32 R4, R12.reuse, R26, R4 ;  /* 0x0000001a0c04723c */ /* 0x044fe60000001804 */
[----:B------:R1:W-:Y:S04]  /*4a9f0*/  STL.64 [R1+0x458], R18 ;  /* 0x0004581201007387 */ /* 0x0003e80000100a00 */
[----:B------:R-:W2:Y:S04]  /*4aa00*/  LDL.LU R29, [R1+0x3010] ;  /* 0x00301000011d7983 */ /* 0x000ea80000300800 */
[----:B------:R-:W-:Y:S04]  /*4aa10*/  STL.64 [R1+0x430], R8 ;  /* 0x0004300801007387 */ /* 0x000fe80000100a00 */
[----:B------:R-:W-:Y:S04]  /*4aa20*/  STL.64 [R1+0x438], R10 ;  /* 0x0004380a01007387 */ /* 0x000fe80000100a00 */
[----:B------:R-:W4:Y:S04]  /*4aa30*/  LDL.LU.64 R20, [R1+0x3f0] ;  /* 0x0003f00001147983 */ /* 0x000f280000300a00 */
[----:B------:R-:W4:Y:S04]  /*4aa40*/  LDL.LU.64 R22, [R1+0x3f8] ;  /* 0x0003f80001167983 */ /* 0x000f280000300a00 */
[----:B------:R-:W-:Y:S04]  /*4aa50*/  STL.64 [R1+0x410], R4 ;  /* 0x0004100401007387 */ /* 0x000fe80000100a00 */
[----:B------:R-:W-:Y:S04]  /*4aa60*/  STL.64 [R1+0x418], R6 ;  /* 0x0004180601007387 */ /* 0x000fe80000100a00 */
[----:B0-----:R-:W3:Y:S04]  /*4aa70*/  LDL.LU.64 R16, [R1+0x3b0] ;  /* 0x0003b00001107983 */ /* 0x001ee80000300a00 */
[----:B-1----:R-:W2:Y:S04]  /*4aa80*/  LDL.LU.64 R18, [R1+0x3b8] ;  /* 0x0003b80001127983 */ /* 0x002ea80000300a00 */
[----:B--2---:R-:W-:Y:S04]  /*4aa90*/  STL.64 [R1+0x7938], R18 ;  /* 0x0079381201007387 */ /* 0x004fe80000100a00 */
[----:B---3--:R0:W-:Y:S04]  /*4aaa0*/  STL.64 [R1+0x7930], R16 ;  /* 0x0079301001007387 */ /* 0x0081e80000100a00 */
[----:B0-----:R-:W2:Y:S04]  /*4aab0*/  LDL.LU.64 R16, [R1+0x3d0] ;  /* 0x0003d00001107983 */ /* 0x001ea80000300a00 */
[----:B------:R-:W2:Y:S04]  /*4aac0*/  LDL.LU.64 R18, [R1+0x3d8] ;  /* 0x0003d80001127983 */ /* 0x000ea80000300a00 */
[----:B------:R-:W3:Y:S04]  /*4aad0*/  LDL.LU.64 R8, [R1+0x370] ;  /* 0x0003700001087983 */ /* 0x000ee80000300a00 */
[----:B------:R-:W2:Y:S01]  /*4aae0*/  LDL.LU.64 R10, [R1+0x378] ;  /* 0x00037800010a7983 */ /* 0x000ea20000300a00 */
[C---:B----4-:R-:W-:Y:S03]  /*4aaf0*/  HMMA.16816.F32 R20, R12.reuse, R24, R20 ;  /* 0x000000180c14723c */ /* 0x050fe60000001814 */
[----:B--2---:R-:W-:Y:S04]  /*4ab00*/  STL.64 [R1+0x7918], R10 ;  /* 0x0079180a01007387 */ /* 0x004fe80000100a00 */
        /* <DEDUP_REMOVED lines=9> */
[----:B------:R-:W4:Y:S04]  /*4aba0*/  LDL.LU R26, [R1+0x300c] ;  /* 0x00300c00011a7983 */ /* 0x000f280000300800 */
[----:B------:R-:W4:Y:S04]  /*4abb0*/  LDL.LU R27, [R1+0x3008] ;  /* 0x00300800011b7983 */ /* 0x000f280000300800 */
[----:B------:R-:W-:Y:S04]  /*4abc0*/  STL.64 [R1+0x3f0], R20 ;  /* 0x0003f01401007387 */ /* 0x000fe80000100a00 */
[----:B------:R0:W-:Y:S04]  /*4abd0*/  STL.64 [R1+0x3f8], R22 ;  /* 0x0003f81601007387 */ /* 0x0001e80000100a00 */
[----:B0-----:R-:W2:Y:S04]  /*4abe0*/  LDL.LU.64 R22, [R1+0x7948] ;  /* 0x0079480001167983 */ /* 0x001ea80000300a00 */
[----:B------:R-:W3:Y:S04]  /*4abf0*/  LDL.LU.64 R20, [R1+0x7940] ;  /* 0x0079400001147983 */ /* 0x000ee80000300a00 */
[----:B------:R-:W3:Y:S04]  /*4ac00*/  LDL.LU R24, [R1+0x3004] ;  /* 0x0030040001187983 */ /* 0x000ee80000300800 */
[----:B------:R-:W3:Y:S01]  /*4ac10*/  LDL.LU R25, [R1+0x23e4] ;  /* 0x0023e40001197983 */ /* 0x000ee20000300800 */
[C---:B--2---:R-:W-:Y:S03]  /*4ac20*/  HMMA.16816.F32 R16, R12.reuse, R22, R16 ;  /* 0x000000160c10723c */ /* 0x044fe60000001810 */
[----:B----4-:R-:W-:Y:S04]  /*4ac30*/  STL.64 [R1+0x78d8], R26 ;  /* 0x0078d81a01007387 */ /* 0x010fe80000100a00 */
[----:B---3--:R0:W-:Y:S04]  /*4ac40*/  STL.64 [R1+0x78d0], R24 ;  /* 0x0078d01801007387 */ /* 0x0081e80000100a00 */
[----:B0-----:R-:W2:Y:S04]  /*4ac50*/  LDL.LU.64 R24, [R1+0x310] ;  /* 0x0003100001187983 */ /* 0x001ea80000300a00 */
[----:B------:R-:W2:Y:S04]  /*4ac60*/  LDL.LU.64 R26, [R1+0x318] ;  /* 0x00031800011a7983 */ /* 0x000ea80000300a00 */
[----:B------:R-:W-:Y:S04]  /*4ac70*/  STL.64 [R1+0x3d0], R16 ;  /* 0x0003d01001007387 */ /* 0x000fe80000100a00 */
[----:B------:R0:W-:Y:S04]  /*4ac80*/  STL.64 [R1+0x3d8], R18 ;  /* 0x0003d81201007387 */ /* 0x0001e80000100a00 */
[----:B0-----:R-:W3:Y:S04]  /*4ac90*/  LDL.LU.64 R18, [R1+0x7938] ;  /* 0x0079380001127983 */ /* 0x001ee80000300a00 */
[----:B------:R-:W3:Y:S04]  /*4aca0*/  LDL.LU.64 R16, [R1+0x7930] ;  /* 0x0079300001107983 */ /* 0x000ee80000300a00 */
[----:B------:R-:W4:Y:S04]  /*4acb0*/  LDL.LU R22, [R1+0x23e0] ;  /* 0x0023e00001167983 */ /* 0x000f280000300800 */
[----:B------:R-:W4:Y:S01]  /*4acc0*/  LDL.LU R23, [R1+0x23dc] ;  /* 0x0023dc0001177983 */ /* 0x000f220000300800 */
[----:B---3--:R-:W-:-:S15]  /*4acd0*/  HMMA.16816.F32 R16, R12, R20, R16 ;  /* 0x000000140c10723c */ /* 0x008fde0000001810 */
[----:B------:R-:W-:-:S04]  /*4ace0*/  NOP ;  /* 0x0000000000007918 */ /* 0x000fc80000000000 */
        /* <DEDUP_REMOVED lines=9> */
[----:B------:R-:W2:Y:S02]  /*4ad80*/  LDL.LU.64 R8, [R1+0x7910] ;  /* 0x0079100001087983 */ /* 0x000ea40000300a00 */
[----:B--2---:R-:W-:Y:S02]  /*4ad90*/  HMMA.16816.F32 R16, R12, R16, R8 ;  /* 0x000000100c10723c */ /* 0x004fe40000001808 */
[----:B------:R-:W2:Y:S04]  /*4ada0*/  LDL.LU.64 R10, [R1+0x7908] ;  /* 0x00790800010a7983 */ /* 0x000ea80000300a00 */
[----:B------:R-:W3:-:S13]  /*4adb0*/  LDL.LU.64 R8, [R1+0x7900] ;  /* 0x0079000001087983 */ /* 0x000eda0000300a00 */
[----:B------:R0:W-:Y:S04]  /*4adc0*/  STL.64 [R1+0x370], R16 ;  /* 0x0003701001007387 */ /* 0x0001e80000100a00 */
[----:B------:R1:W-:Y:S04]  /*4add0*/  STL.64 [R1+0x378], R18 ;  /* 0x0003781201007387 */ /* 0x0003e80000100a00 */
[----:B0-----:R-:W3:Y:S04]  /*4ade0*/  LDL.LU.64 R16, [R1+0x190] ;  /* 0x0001900001107983 */ /* 0x001ee80000300a00 */
[----:B-1----:R-:W3:Y:S01]  /*4adf0*/  LDL.LU.64 R18, [R1+0x198] ;  /* 0x0001980001127983 */ /* 0x002ee20000300a00 */
[----:B--2---:R-:W-:-:S15]  /*4ae00*/  HMMA.16816.F32 R4, R12, R10, R4 ;  /* 0x0000000a0c04723c */ /* 0x004fde0000001804 */
[----:B------:R-:W-:-:S04]  /*4ae10*/  NOP ;  /* 0x0000000000007918 */ /* 0x000fc80000000000 */
[----:B------:R-:W-:Y:S04]  /*4ae20*/  STL.64 [R1+0x350], R4 ;  /* 0x0003500401007387 */ /* 0x000fe80000100a00 */
[----:B------:R0:W-:Y:S04]  /*4ae30*/  STL.64 [R1+0x358], R6 ;  /* 0x0003580601007387 */ /* 0x0001e80000100a00 */
[----:B0-----:R-:W3:Y:S04]  /*4ae40*/  LDL.LU.64 R6, [R1+0x78f8] ;  /* 0x0078f80001067983 */ /* 0x001ee80000300a00 */
[----:B------:R-:W3:Y:S02]  /*4ae50*/  LDL.LU.64 R4, [R1+0x78f0] ;  /* 0x0078f00001047983 */ /* 0x000ee40000300a00 */
[----:B---3--:R-:W-:Y:S02]  /*4ae60*/  HMMA.16816.F32 R8, R12, R8, R4 ;  /* 0x000000080c08723c */ /* 0x008fe40000001804 */
        /* <DEDUP_REMOVED lines=10> */
[----:B0-----:R-:W2:Y:S04]  /*4af10*/  LDL.LU.64 R26, [R1+0x78d8] ;  /* 0x0078d800011a7983 */ /* 0x001ea80000300a00 */
[----:B------:R-:W2:Y:S01]  /*4af20*/  LDL.LU.64 R24, [R1+0x78d0] ;  /* 0x0078d00001187983 */ /* 0x000ea20000300a00 */
[C---:B---3--:R-:W-:Y:S08]  /*4af30*/  HMMA.16816.F32 R4, R12.reuse, R4, R8 ;  /* 0x000000040c04723c */ /* 0x048ff00000001808 */
[----:B------:R-:W-:-:S15]  /*4af40*/  HMMA.16816.F32 R8, R12, R2, R16 ;  /* 0x000000020c08723c */ /* 0x000fde0000001810 */
[----:B------:R-:W-:-:S04]  /*4af50*/  NOP ;  /* 0x0000000000007918 */ /* 0x000fc80000000000 */
[----:B------:R-:W-:Y:S01]  /*4af60*/  IMAD.MOV.U32 R0, RZ, RZ, R11 ;  /* 0x000000ffff007224 */ /* 0x000fe200078e000b */
[----:B------:R0:W-:Y:S04]  /*4af70*/  STL.64 [R1+0x190], R8 ;  /* 0x0001900801007387 */ /* 0x0001e80000100a00 */
[----:B------:R-:W-:Y:S04]  /*4af80*/  STL.64 [R1+0x1b0], R4 ;  /* 0x0001b00401007387 */ /* 0x000fe80000100a00 */
[----:B------:R-:W-:Y:S04]  /*4af90*/  STL.64 [R1+0x1b8], R6 ;  /* 0x0001b80601007387 */ /* 0x000fe80000100a00 */
[----:B------:R1:W-:Y:S04]  /*4afa0*/  STL [R1+0x198], R10 ;  /* 0x0001980a01007387 */ /* 0x0003e80000100800 */
[----:B------:R-:W-:Y:S01]  /*4afb0*/  STL [R1+0x57a8], R0 ;  /* 0x0057a80001007387 */ /* 0x000fe20000100800 */
[----:B--2---:R-:W-:-:S02]  /*4afc0*/  IMAD R13, R25, 0x100, R24 ;  /* 0x00000100190d7824 */ /* 0x004fc400078e0218 */
[----:B------:R-:W-:Y:S01]  /*4afd0*/  IMAD R14, R27, 0x100, R26 ;  /* 0x000001001b0e7824 */ /* 0x000fe200078e021a */
[----:B------:R-:W2:Y:S04]  /*4afe0*/  LDL.LU R24, [R1+0x270] ;  /* 0x0002700001187983 */ /* 0x000ea80000300800 */
[----:B------:R-:W2:Y:S04]  /*4aff0*/  LDL.LU R25, [R1+0x274] ;  /* 0x0002740001197983 */ /* 0x000ea80000300800 */
[----:B------:R-:W3:Y:S04]  /*4b000*/  LDL.LU R26, [R1+0x278] ;  /* 0x00027800011a7983 */ /* 0x000ee80000300800 */
[----:B------:R-:W3:Y:S01]  /*4b010*/  LDL.LU R27, [R1+0x27c] ;  /* 0x00027c00011b7983 */ /* 0x000ee20000300800 */
[----:B----4-:R-:W-:-:S03]  /*4b020*/  IMAD R12, R23, 0x100, R22 ;  /* 0x00000100170c7824 */ /* 0x010fc600078e0216 */
[----:B---3--:R-:W-:Y:S04]  /*4b030*/  STL.64 [R1+0x7838], R26 ;  /* 0x0078381a01007387 */ /* 0x008fe80000100a00 */
[----:B--2---:R2:W-:Y:S04]  /*4b040*/  STL.64 [R1+0x7830], R24 ;  /* 0x0078301801007387 */ /* 0x0045e80000100a00 */
[----:B------:R-:W3:Y:S04]  /*4b050*/  LDL.LU R20, [R1+0x260] ;  /* 0x0002600001147983 */ /* 0x000ee80000300800 */
[----:B------:R-:W3:Y:S04]  /*4b060*/  LDL.LU R21, [R1+0x264] ;  /* 0x0002640001157983 */ /* 0x000ee80000300800 */
[----:B------:R-:W4:Y:S04]  /*4b070*/  LDL.LU R22, [R1+0x268] ;  /* 0x0002680001167983 */ /* 0x000f280000300800 */
[----:B------:R-:W4:Y:S04]  /*4b080*/  LDL.LU R23, [R1+0x26c] ;  /* 0x00026c0001177983 */ /* 0x000f280000300800 */
[----:B----4-:R-:W-:Y:S04]  /*4b090*/  STL.64 [R1+0x7848], R22 ;  /* 0x0078481601007387 */ /* 0x010fe80000100a00 */
[----:B---3--:R-:W-:Y:S04]  /*4b0a0*/  STL.64 [R1+0x7840], R20 ;  /* 0x0078401401007387 */ /* 0x008fe80000100a00 */
[----:B0-----:R-:W3:Y:S04]  /*4b0b0*/  LDL.LU R8, [R1+0x250] ;  /* 0x0002500001087983 */ /* 0x001ee80000300800 */
[----:B------:R-:W3:Y:S04]  /*4b0c0*/  LDL.LU R9, [R1+0x254] ;  /* 0x0002540001097983 */ /* 0x000ee80000300800 */
[----:B-1----:R-:W4:Y:S04]  /*4b0d0*/  LDL.LU R10, [R1+0x258] ;  /* 0x00025800010a7983 */ /* 0x002f280000300800 */
[----:B------:R-:W4:Y:S04]  /*4b0e0*/  LDL.LU R11, [R1+0x25c] ;  /* 0x00025c00010b7983 */ /* 0x000f280000300800 */
[----:B----4-:R-:W-:Y:S04]  /*4b0f0*/  STL.64 [R1+0x7858], R10 ;  /* 0x0078580a01007387 */ /* 0x010fe80000100a00 */
[----:B---3--:R-:W-:Y:S04]  /*4b100*/  STL.64 [R1+0x7850], R8 ;  /* 0x0078500801007387 */ /* 0x008fe80000100a00 */
[----:B--2---:R-:W2:Y:S04]  /*4b110*/  LDL.LU R24, [R1+0x240] ;  /* 0x0002400001187983 */ /* 0x004ea80000300800 */
[----:B------:R-:W2:Y:S04]  /*4b120*/  LDL.LU R25, [R1+0x244] ;  /* 0x0002440001197983 */ /* 0x000ea80000300800 */
[----:B------:R-:W3:Y:S04]  /*4b130*/  LDL.LU R26, [R1+0x248] ;  /* 0x00024800011a7983 */ /* 0x000ee80000300800 */
[----:B------:R-:W3:Y:S04]  /*4b140*/  LDL.LU R27, [R1+0x24c] ;  /* 0x00024c00011b7983 */ /* 0x000ee80000300800 */
[----:B---3--:R-:W-:Y:S04]  /*4b150*/  STL.64 [R1+0x7868], R26 ;  /* 0x0078681a01007387 */ /* 0x008fe80000100a00 */
[----:B--2---:R0:W-:Y:S04]  /*4b160*/  STL.64 [R1+0x7860], R24 ;  /* 0x0078601801007387 */ /* 0x0041e80000100a00 */
[----:B0-----:R-:W2:Y:S04]  /*4b170*/  LDL.LU R24, [R1+0x220] ;  /* 0x0002200001187983 */ /* 0x001ea80000300800 */
        /* <DEDUP_REMOVED lines=15> */
[----:B------:R-:W4:Y:S04]  /*4b270*/  LDL.LU R8, [R1+0xd0] ;  /* 0x0000d00001087983 */ /* 0x000f280000300800 */
[----:B---3--:R0:W-:Y:S04]  /*4b280*/  STL.64 [R1+0x7898], R26 ;  /* 0x0078981a01007387 */ /* 0x0081e80000100a00 */
[----:B0-----:R-:W3:Y:S04]  /*4b290*/  LDL.LU R26, [R1+0xc8] ;  /* 0x0000c800011a7983 */ /* 0x001ee80000300800 */
[----:B------:R-:W3:Y:S04]  /*4b2a0*/  LDL.LU R27, [R1+0xcc] ;  /* 0x0000cc00011b7983 */ /* 0x000ee80000300800 */
[----:B--2---:R0:W-:Y:S04]  /*4b2b0*/  STL.64 [R1+0x7890], R24 ;  /* 0x0078901801007387 */ /* 0x0041e80000100a00 */
[----:B0-----:R-:W2:Y:S04]  /*4b2c0*/  LDL.LU R24, [R1+0xc0] ;  /* 0x0000c00001187983 */ /* 0x001ea80000300800 */
[----:B------:R-:W2:Y:S04]  /*4b2d0*/  LDL.LU R25, [R1+0xc4] ;  /* 0x0000c40001197983 */ /* 0x000ea80000300800 */
[----:B------:R-:W4:Y:S04]  /*4b2e0*/  LDL.LU R9, [R1+0xd4] ;  /* 0x0000d40001097983 */ /* 0x000f280000300800 */
[----:B------:R-:W2:Y:S04]  /*4b2f0*/  LDL.LU R10, [R1+0xd8] ;  /* 0x0000d800010a7983 */ /* 0x000ea80000300800 */
[----:B------:R-:W2:Y:S04]  /*4b300*/  LDL.LU R11, [R1+0xdc] ;  /* 0x0000dc00010b7983 */ /* 0x000ea80000300800 */
[----:B--2---:R-:W-:Y:S04]  /*4b310*/  STL.64 [R1+0x78b8], R10 ;  /* 0x0078b80a01007387 */ /* 0x004fe80000100a00 */
[----:B----4-:R-:W-:Y:S04]  /*4b320*/  STL.64 [R1+0x78b0], R8 ;  /* 0x0078b00801007387 */ /* 0x010fe80000100a00 */
[----:B------:R-:W2:Y:S04]  /*4b330*/  LDL.LU R0, [R1+0xe0] ;  /* 0x0000e00001007983 */ /* 0x000ea80000300800 */
        /* <DEDUP_REMOVED lines=8> */
[----:B--2---:R-:W-:Y:S04]  /*4b3c0*/  STL.64 [R1+0x78a8], R22 ;  /* 0x0078a81601007387 */ /* 0x004fe80000100a00 */
[----:B------:R0:W-:Y:S04]  /*4b3d0*/  STL.64 [R1+0x78a0], R20 ;  /* 0x0078a01401007387 */ /* 0x0001e80000100a00 */
[----:B0-----:R-:W2:Y:S04]  /*4b3e0*/  LDL.LU R20, [R1+0x1e0] ;  /* 0x0001e00001147983 */ /* 0x001ea80000300800 */
[----:B------:R-:W2:Y:S04]  /*4b3f0*/  LDL.LU R21, [R1+0x1e4] ;  /* 0x0001e40001157983 */ /* 0x000ea80000300800 */
[----:B------:R-:W2:Y:S04]  /*4b400*/  LDL.LU R22, [R1+0x1e8] ;  /* 0x0001e80001167983 */ /* 0x000ea80000300800 */
[----:B------:R-:W2:Y:S01]  /*4b410*/  LDL.LU R23, [R1+0x1ec] ;  /* 0x0001ec0001177983 */ /* 0x000ea20000300800 */
[----:B------:R-:W-:Y:S01]  /*4b420*/  IMAD R15, R29, 0x100, R28 ;  /* 0x000001001d0f7824 */ /* 0x000fe200078e021c */
[----:B------:R-:W-:-:S02]  /*4b430*/  F2FP.F16.E4M3.UNPACK_B R12, R12 ;  /* 0x0000000cff0c723e */ /* 0x000fc400020006ff */
[----:B--2---:R-:W-:Y:S04]  /*4b440*/  STL.64 [R1+0x78c8], R22 ;  /* 0x0078c81601007387 */ /* 0x004fe80000100a00 */
[----:B------:R0:W-:Y:S04]  /*4b450*/  STL.64 [R1+0x78c0], R20 ;  /* 0x0078c01401007387 */ /* 0x0001e80000100a00 */
[----:B0-----:R-:W2:Y:S04]  /*4b460*/  LDL.LU R20, [R1+0x1d0] ;  /* 0x0001d00001147983 */ /* 0x001ea80000300800 */
[----:B------:R-:W2:Y:S04]  /*4b470*/  LDL.LU R21, [R1+0x1d4] ;  /* 0x0001d40001157983 */ /* 0x000ea80000300800 */
[----:B------:R-:W2:Y:S04]  /*4b480*/  LDL.LU R22, [R1+0x1d8] ;  /* 0x0001d80001167983 */ /* 0x000ea80000300800 */
[----:B------:R-:W2:Y:S04]  /*4b490*/  LDL.LU R23, [R1+0x1dc] ;  /* 0x0001dc0001177983 */ /* 0x000ea80000300800 */
[----:B------:R-:W3:Y:S04]  /*4b4a0*/  LDL.LU R6, [R1+0xf4] ;  /* 0x0000f40001067983 */ /* 0x000ee80000300800 */
[----:B------:R-:W4:Y:S04]  /*4b4b0*/  LDL.LU R7, [R1+0xf8] ;  /* 0x0000f80001077983 */ /* 0x000f280000300800 */
[----:B------:R-:W4:Y:S01]  /*4b4c0*/  LDL.LU R16, [R1+0xfc] ;  /* 0x0000fc0001107983 */ /* 0x000f220000300800 */
[----:B------:R-:W-:-:S02]  /*4b4d0*/  F2FP.F16.E4M3.UNPACK_B R13, R13 ;  /* 0x0000000dff0d723e */ /* 0x000fc400020006ff */
[----:B------:R-:W-:Y:S02]  /*4b4e0*/  F2FP.F16.E4M3.UNPACK_B R14, R14 ;  /* 0x0000000eff0e723e */ /* 0x000fe400020006ff */
[----:B------:R-:W-:Y:S02]  /*4b4f0*/  F2FP.F16.E4M3.UNPACK_B R15, R15 ;  /* 0x0000000fff0f723e */ /* 0x000fe400020006ff */
[----:B------:R-:W-:Y:S02]  /*4b500*/  F2FP.F16.E4M3.UNPACK_B R8, R24.H1 ;  /* 0x00000018ff08723e */ /* 0x000fe400030006ff */
[----:B------:R-:W-:Y:S01]  /*4b510*/  F2FP.F16.E4M3.UNPACK_B R9, R25.H1 ;  /* 0x00000019ff09723e */ /* 0x000fe200030006ff */
[----:B------:R-:W4:Y:S04]  /*4b520*/  LDL.LU R17, [R1+0x100] ;  /* 0x0001000001117983 */ /* 0x000f280000300800 */
[----:B------:R-:W4:Y:S04]  /*4b530*/  LDL.LU R18, [R1+0x104] ;  /* 0x0001040001127983 */ /* 0x000f280000300800 */
[----:B------:R-:W4:Y:S04]  /*4b540*/  LDL.LU R19, [R1+0x108] ;  /* 0x0001080001137983 */ /* 0x000f280000300800 */
[----:B------:R-:W4:Y:S04]  /*4b550*/  LDL.LU R28, [R1+0x10c] ;  /* 0x00010c00011c7983 */ /* 0x000f280000300800 */
[----:B------:R-:W4:Y:S04]  /*4b560*/  LDL.LU R29, [R1+0x110] ;  /* 0x00011000011d7983 */ /* 0x000f280000300800 */
[----:B------:R2:W-:Y:S02]  /*4b570*/  STL.64 [R1+0x98], R8 ;  /* 0x0000980801007387 */ /* 0x0005e40000100a00 */
[----:B--2---:R-:W-:Y:S02]  /*4b580*/  HMMA.16816.F32 R8, R12, R8, R20 ;  /* 0x000000080c08723c */ /* 0x004fe40000001814 */
[----:B------:R-:W2:Y:S04]  /*4b590*/  LDL.LU.64 R22, [R1+0x78c8] ;  /* 0x0078c80001167983 */ /* 0x000ea80000300a00 */
[----:B------:R-:W2:Y:S01]  /*4b5a0*/  LDL.LU.64 R20, [R1+0x78c0] ;  /* 0x0078c00001147983 */ /* 0x000ea20000300a00 */
[----:B---3--:R-:W-:-:S02]  /*4b5b0*/  F2FP.F16.E4M3.UNPACK_B R24, R26.H1 ;  /* 0x0000001aff18723e */ /* 0x008fc400030006ff */
[----:B------:R-:W-:-:S10]  /*4b5c0*/  F2FP.F16.E4M3.UNPACK_B R25, R27.H1 ;  /* 0x0000001bff19723e */ /* 0x000fd400030006ff */
[----:B------:R-:W-:Y:S04]  /*4b5d0*/  STL.64 [R1+0x1d0], R8 ;  /* 0x0001d00801007387 */ /* 0x000fe80000100a00 */
[----:B------:R0:W-:Y:S04]  /*4b5e0*/  STL.64 [R1+0x1d8], R10 ;  /* 0x0001d80a01007387 */ /* 0x0001e80000100a00 */
[----:B0-----:R-:W3:Y:S04]  /*4b5f0*/  LDL.LU.64 R10, [R1+0x78b8] ;  /* 0x0078b800010a7983 */ /* 0x001ee80000300a00 */
[----:B------:R-:W3:Y:S04]  /*4b600*/  LDL.LU.64 R8, [R1+0x78b0] ;  /* 0x0078b00001087983 */ /* 0x000ee80000300a00 */
[----:B------:R2:W-:Y:S02]  /*4b610*/  STL.64 [R1+0x90], R24 ;  /* 0x0000901801007387 */ /* 0x0005e40000100a00 */
[----:B--2---:R-:W-:Y:S02]  /*4b620*/  HMMA.16816.F32 R24, R12, R24, R20 ;  /* 0x000000180c18723c */ /* 0x004fe40000001814 */
[----:B------:R-:W2:Y:S04]  /*4b630*/  LDL.LU.64 R22, [R1+0x78a8] ;  /* 0x0078a80001167983 */ /* 0x000ea80000300a00 */
[----:B------:R-:W2:-:S13]  /*4b640*/  LDL.LU.64 R20, [R1+0x78a0] ;  /* 0x0078a00001147983 */ /* 0x000e9a0000300a00 */
[----:B------:R-:W-:Y:S04]  /*4b650*/  STL.64 [R1+0x1e0], R24 ;  /* 0x0001e01801007387 */ /* 0x000fe80000100a00 */
[----:B------:R0:W-:Y:S04]  /*4b660*/  STL.64 [R1+0x1e8], R26 ;  /* 0x0001e81a01007387 */ /* 0x0001e80000100a00 */
[----:B0-----:R-:W2:Y:S04]  /*4b670*/  LDL.LU.64 R26, [R1+0x7898] ;  /* 0x00789800011a7983 */ /* 0x001ea80000300a00 */
[----:B------:R-:W2:Y:S01]  /*4b680*/  LDL.LU.64 R24, [R1+0x7890] ;  /* 0x0078900001187983 */ /* 0x000ea20000300a00 */
[----:B---3--:R-:W-:-:S02]  /*4b690*/  F2FP.F16.E4M3.UNPACK_B R8, R8.H1 ;  /* 0x00000008ff08723e */ /* 0x008fc400030006ff */
[----:B------:R-:W-:-:S05]  /*4b6a0*/  F2FP.F16.E4M3.UNPACK_B R9, R9.H1 ;  /* 0x00000009ff09723e */ /* 0x000fca00030006ff */
[----:B------:R-:W-:Y:S02]  /*4b6b0*/  STL.64 [R1+0x88], R8 ;  /* 0x0000880801007387 */ /* 0x000fe40000100a00 */
[----:B--2---:R-:W-:-:S15]  /*4b6c0*/  HMMA.16816.F32 R24, R12, R8, R24 ;  /* 0x000000080c18723c */ /* 0x004fde0000001818 */
[----:B------:R-:W-:-:S04]  /*4b6d0*/  NOP ;  /* 0x0000000000007918 */ /* 0x000fc80000000000 */
[----:B------:R-:W-:Y:S04]  /*4b6e0*/  STL.64 [R1+0x200], R24 ;  /* 0x0002001801007387 */ /* 0x000fe80000100a00 */
[----:B------:R0:W-:Y:S04]  /*4b6f0*/  STL.64 [R1+0x208], R26 ;  /* 0x0002081a01007387 */ /* 0x0001e80000100a00 */
[----:B0-----:R-:W2:Y:S04]  /*4b700*/  LDL.LU.64 R26, [R1+0x7888] ;  /* 0x00788800011a7983 */ /* 0x001ea80000300a00 */
[----:B------:R-:W2:Y:S01]  /*4b710*/  LDL.LU.64 R24, [R1+0x7880] ;  /* 0x0078800001187983 */ /* 0x000ea20000300a00 */
[----:B------:R-:W-:-:S02]  /*4b720*/  F2FP.F16.E4M3.UNPACK_B R10, R10.H1 ;  /* 0x0000000aff0a723e */ /* 0x000fc400030006ff */
        /* <DEDUP_REMOVED lines=9> */
[----:B----4-:R-:W-:-:S05]  /*4b7c0*/  F2FP.F16.E4M3.UNPACK_B R9, R2.H1 ;  /* 0x00000002ff09723e */ /* 0x010fca00030006ff */
[----:B------:R2:W-:Y:S01]  /*4b7d0*/  STL.64 [R1+0x78], R8 ;  /* 0x0000780801007387 */ /* 0x0005e20000100a00 */
[----:B------:R-:W-:Y:S02]  /*4b7e0*/  F2FP.F16.E4M3.UNPACK_B R2, R3.H1 ;  /* 0x00000003ff02723e */ /* 0x000fe400030006ff */
[----:B------:R-:W-:-:S07]  /*4b7f0*/  F2FP.F16.E4M3.UNPACK_B R3, R4.H1 ;  /* 0x00000004ff03723e */ /* 0x000fce00030006ff */
[C---:B------:R-:W-:Y:S08]  /*4b800*/  HMMA.16816.F32 R20, R12.reuse, R2, R20 ;  /* 0x000000020c14723c */ /* 0x040ff00000001814 */
[----:B--2---:R-:W-:Y:S01]  /*4b810*/  HMMA.16816.F32 R8, R12, R8, R24 ;  /* 0x000000080c08723c */ /* 0x004fe20000001818 */
[----:B------:R-:W2:Y:S04]  /*4b820*/  LDL.LU.64 R26, [R1+0x7868] ;  /* 0x00786800011a7983 */ /* 0x000ea80000300a00 */
[----:B------:R-:W2:-:S14]  /*4b830*/  LDL.LU.64 R24, [R1+0x7860] ;  /* 0x0078600001187983 */ /* 0x000e9c0000300a00 */
[----:B------:R-:W-:Y:S04]  /*4b840*/  STL.64 [R1+0x220], R8 ;  /* 0x0002200801007387 */ /* 0x000fe80000100a00 */
[----:B------:R0:W-:Y:S04]  /*4b850*/  STL.64 [R1+0x228], R10 ;  /* 0x0002280a01007387 */ /* 0x0001e80000100a00 */
[----:B0-----:R-:W3:Y:S04]  /*4b860*/  LDL.LU.64 R10, [R1+0x7858] ;  /* 0x00785800010a7983 */ /* 0x001ee80000300a00 */
[----:B------:R-:W3:Y:S04]  /*4b870*/  LDL.LU.64 R8, [R1+0x7850] ;  /* 0x0078500001087983 */ /* 0x000ee80000300a00 */
[----:B------:R-:W-:Y:S04]  /*4b880*/  STL.64 [R1+0x70], R2 ;  /* 0x0000700201007387 */ /* 0x000fe80000100a00 */
[----:B------:R-:W-:Y:S04]  /*4b890*/  STL.64 [R1+0x230], R20 ;  /* 0x0002301401007387 */ /* 0x000fe80000100a00 */
[----:B------:R0:W-:Y:S04]  /*4b8a0*/  STL.64 [R1+0x238], R22 ;  /* 0x0002381601007387 */ /* 0x0001e80000100a00 */
[----:B0-----:R-:W4:Y:S04]  /*4b8b0*/  LDL.LU.64 R22, [R1+0x7848] ;  /* 0x0078480001167983 */ /* 0x001f280000300a00 */
[----:B------:R-:W4:Y:S01]  /*4b8c0*/  LDL.LU.64 R20, [R1+0x7840] ;  /* 0x0078400001147983 */ /* 0x000f220000300a00 */
[----:B------:R-:W-:-:S02]  /*4b8d0*/  F2FP.F16.E4M3.UNPACK_B R4, R5.H1 ;  /* 0x00000005ff04723e */ /* 0x000fc400030006ff */
[----:B------:R-:W-:Y:S02]  /*4b8e0*/  F2FP.F16.E4M3.UNPACK_B R5, R6.H1 ;  /* 0x00000006ff05723e */ /* 0x000fe400030006ff */
[----:B------:R-:W-:-:S03]  /*4b8f0*/  F2FP.F16.E4M3.UNPACK_B R2, R7.H1 ;  /* 0x00000007ff02723e */ /* 0x000fc600030006ff */
[----:B------:R2:W-:Y:S02]  /*4b900*/  STL.64 [R1+0x68], R4 ;  /* 0x0000680401007387 */ /* 0x0005e40000100a00 */
[----:B--2---:R-:W-:Y:S02]  /*4b910*/  HMMA.16816.F32 R4, R12, R4, R24 ;  /* 0x000000040c04723c */ /* 0x004fe40000001818 */
[----:B------:R-:W2:Y:S04]  /*4b920*/  LDL.LU.64 R26, [R1+0x7838] ;  /* 0x00783800011a7983 */ /* 0x000ea80000300a00 */
[----:B------:R-:W2:Y:S01]  /*4b930*/  LDL.LU.64 R24, [R1+0x7830] ;  /* 0x0078300001187983 */ /* 0x000ea20000300a00 */
[----:B------:R-:W-:-:S07]  /*4b940*/  F2FP.F16.E4M3.UNPACK_B R3, R16.H1 ;  /* 0x00000010ff03723e */ /* 0x000fce00030006ff */
[----:B---3--:R-:W-:Y:S05]  /*4b950*/  HMMA.16816.F32 R8, R12, R2, R8 ;  /* 0x000000020c08723c */ /* 0x008fea0000001808 */
[----:B------:R0:W-:Y:S04]  /*4b960*/  STL.64 [R1+0x240], R4 ;  /* 0x0002400401007387 */ /* 0x0001e80000100a00 */
[----:B------:R-:W-:Y:S04]  /*4b970*/  STL.64 [R1+0x248], R6 ;  /* 0x0002480601007387 */ /* 0x000fe80000100a00 */
[----:B------:R-:W-:Y:S01]  /*4b980*/  STL.64 [R1+0x60], R2 ;  /* 0x0000600201007387 */ /* 0x000fe20000100a00 */
[----:B0-----:R-:W-:-:S02]  /*4b990*/  F2FP.F16.E4M3.UNPACK_B R4, R17.H1 ;  /* 0x00000011ff04723e */ /* 0x001fc400030006ff */
[----:B------:R-:W-:-:S03]  /*4b9a0*/  F2FP.F16.E4M3.UNPACK_B R5, R18.H1 ;  /* 0x00000012ff05723e */ /* 0x000fc600030006ff */
[----:B------:R-:W-:Y:S04]  /*4b9b0*/  STL.64 [R1+0x250], R8 ;  /* 0x0002500801007387 */ /* 0x000fe80000100a00 */
[----:B------:R-:W-:Y:S04]  /*4b9c0*/  STL.64 [R1+0x258], R10 ;  /* 0x0002580a01007387 */ /* 0x000fe80000100a00 */
[----:B------:R4:W-:Y:S02]  /*4b9d0*/  STL.64 [R1+0x58], R4 ;  /* 0x0000580401007387 */ /* 0x0009e40000100a00 */
[----:B----4-:R-:W-:Y:S01]  /*4b9e0*/  HMMA.16816.F32 R4, R12, R4, R20 ;  /* 0x000000040c04723c */ /* 0x010fe20000001814 */
[----:B------:R-:W-:-:S02]  /*4b9f0*/  F2FP.F16.E4M3.UNPACK_B R2, R19.H1 ;  /* 0x00000013ff02723e */ /* 0x000fc400030006ff */
[----:B------:R-:W-:-:S15]  /*4ba00*/  F2FP.F16.E4M3.UNPACK_B R3, R28.H1 ;  /* 0x0000001cff03723e */ /* 0x000fde00030006ff */
[----:B------:R-:W-:Y:S01]  /*4ba10*/  NOP ;  /* 0x0000000000007918 */ /* 0x000fe20000000000 */
[----:B------:R-:W-:Y:S04]  /*4ba20*/  STL.64 [R1+0x260], R4 ;  /* 0x0002600401007387 */ /* 0x000fe80000100a00 */
[----:B------:R2:W-:Y:S01]  /*4ba30*/  STL.64 [R1+0x268], R6 ;  /* 0x0002680601007387 */ /* 0x0005e20000100a00 */
[----:B------:R-:W-:-:S03]  /*4ba40*/  F2FP.F16.E4M3.UNPACK_B R16, R29.H1 ;  /* 0x0000001dff10723e */ /* 0x000fc600030006ff */
[----:B------:R-:W-:Y:S04]  /*4ba50*/  STL.64 [R1+0x50], R2 ;  /* 0x0000500201007387 */ /* 0x000fe80000100a00 */
[----:B------:R-:W3:Y:S01]  /*4ba60*/  LDL.LU R20, [R1+0x300] ;  /* 0x0003000001147983 */ /* 0x000ee20000300800 */
[----:B--2---:R-:W-:-:S15]  /*4ba70*/  HMMA.16816.F32 R4, R12, R2, R24 ;  /* 0x000000020c04723c */ /* 0x004fde0000001818 */
[----:B------:R-:W-:-:S04]  /*4ba80*/  NOP ;  /* 0x0000000000007918 */ /* 0x000fc80000000000 */
[----:B------:R-:W-:Y:S04]  /*4ba90*/  STL.64 [R1+0x270], R4 ;  /* 0x0002700401007387 */ /* 0x000fe80000100a00 */
[----:B------:R-:W-:Y:S04]  /*4baa0*/  STL.64 [R1+0x278], R6 ;  /* 0x0002780601007387 */ /* 0x000fe80000100a00 */
[----:B------:R-:W3:Y:S04]  /*4bab0*/  LDL.LU R21, [R1+0x304] ;  /* 0x0003040001157983 */ /* 0x000ee80000300800 */
[----:B------:R-:W-:Y:S04]  /*4bac0*/  STL [R1+0x48], R16 ;  /* 0x0000481001007387 */ /* 0x000fe80000100800 */
[----:B------:R-:W2:Y:S04]  /*4bad0*/  LDL.LU R22, [R1+0x308] ;  /* 0x0003080001167983 */ /* 0x000ea80000300800 */
[----:B------:R-:W2:Y:S04]  /*4bae0*/  LDL.LU R23, [R1+0x30c] ;  /* 0x00030c0001177983 */ /* 0x000ea80000300800 */
[----:B--2---:R-:W-:Y:S04]  /*4baf0*/  STL.64 [R1+0x7798], R22 ;  /* 0x0077981601007387 */ /* 0x004fe80000100a00 */
[----:B---3--:R-:W-:Y:S04]  /*4bb00*/  STL.64 [R1+0x7790], R20 ;  /* 0x0077901401007387 */ /* 0x008fe80000100a00 */
[----:B------:R-:W2:Y:S04]  /*4bb10*/  LDL.LU R8, [R1+0x2f0] ;  /* 0x0002f00001087983 */ /* 0x000ea80000300800 */
        /* <DEDUP_REMOVED lines=10> */
[----:B------:R-:W4:Y:S04]  /*4bbc0*/  LDL.LU R3, [R1+0x138] ;  /* 0x0001380001037983 */ /* 0x000f280000300800 */
[----:B---3--:R-:W-:Y:S04]  /*4bbd0*/  STL.64 [R1+0x77b8], R10 ;  /* 0x0077b80a01007387 */ /* 0x008fe80000100a00 */
[----:B--2---:R-:W-:Y:S04]  /*4bbe0*/  STL.64 [R1+0x77b0], R8 ;  /* 0x0077b00801007387 */ /* 0x004fe80000100a00 */
        /* <DEDUP_REMOVED lines=10> */
[----:B------:R-:W2:Y:S04]  /*4bc90*/  LDL.LU R11, [R1+0x12c] ;  /* 0x00012c00010b7983 */ /* 0x000ea80000300800 */
[----:B--2---:R0:W-:Y:S04]  /*4bca0*/  STL [R1+0x77f0], R11 ;  /* 0x0077f00b01007387 */ /* 0x0041e80000100800 */
[----:B------:R-:W2:Y:S04]  /*4bcb0*/  LDL.LU R8, [R1+0x2a0] ;  /* 0x0002a00001087983 */ /* 0x000ea80000300800 */
[----:B------:R-:W2:Y:S04]  /*4bcc0*/  LDL.LU R9, [R1+0x2a4] ;  /* 0x0002a40001097983 */ /* 0x000ea80000300800 */
[----:B------:R-:W2:Y:S04]  /*4bcd0*/  LDL.LU R10, [R1+0x2a8] ;  /* 0x0002a800010a7983 */ /* 0x000ea80000300800 */
[----:B0-----:R-:W2:Y:S04]  /*4bce0*/  LDL.LU R11, [R1+0x2ac] ;  /* 0x0002ac00010b7983 */ /* 0x001ea80000300800 */
[----:B--2---:R0:W-:Y:S04]  /*4bcf0*/  STL.64 [R1+0x7800], R10 ;  /* 0x0078000a01007387 */ /* 0x0041e80000100a00 */
[----:B0-----:R-:W2:Y:S04]  /*4bd00*/  LDL.LU R10, [R1+0x11c] ;  /* 0x00011c00010a7983 */ /* 0x001ea80000300800 */
[----:B------:R-:W2:Y:S04]  /*4bd10*/  LDL.LU R11, [R1+0x120] ;  /* 0x00012000010b7983 */ /* 0x000ea80000300800 */
[----:B------:R-:W-:Y:S04]  /*4bd20*/  STL.64 [R1+0x77f8], R8 ;  /* 0x0077f80801007387 */ /* 0x000fe80000100a00 */
[----:B------:R-:W2:Y:S04]  /*4bd30*/  LDL.LU R0, [R1+0x130] ;  /* 0x0001300001007983 */ /* 0x000ea80000300800 */
[----:B---3--:R0:W-:Y:S04]  /*4bd40*/  STL.64 [R1+0x77d8], R6 ;  /* 0x0077d80601007387 */ /* 0x0081e80000100a00 */
[----:B0-----:R-:W3:Y:S04]  /*4bd50*/  LDL.LU R7, [R1+0x124] ;  /* 0x0001240001077983 */ /* 0x001ee80000300800 */
[----:B------:R0:W-:Y:S04]  /*4bd60*/  STL.64 [R1+0x77d0], R4 ;  /* 0x0077d00401007387 */ /* 0x0001e80000100a00 */
[----:B0-----:R-:W2:Y:S04]  /*4bd70*/  LDL.LU R5, [R1+0x128] ;  /* 0x0001280001057983 */ /* 0x001ea80000300800 */
[----:B---3--:R-:W-:Y:S04]  /*4bd80*/  STL [R1+0x781c], R7 ;  /* 0x00781c0701007387 */ /* 0x008fe80000100800 */
[----:B------:R-:W3:Y:S04]  /*4bd90*/  LDL.LU R8, [R1+0x114] ;  /* 0x0001140001087983 */ /* 0x000ee80000300800 */
[----:B------:R-:W3:Y:S04]  /*4bda0*/  LDL.LU R9, [R1+0x118] ;  /* 0x0001180001097983 */ /* 0x000ee80000300800 */
[----:B--2---:R-:W-:Y:S04]  /*4bdb0*/  STL [R1+0x7818], R5 ;  /* 0x0078180501007387 */ /* 0x004fe80000100800 */
        /* <DEDUP_REMOVED lines=16> */
[----:B------:R-:W-:Y:S01]  /*4bec0*/  IMAD.MOV.U32 R6, RZ, RZ, R16 ;  /* 0x000000ffff067224 */ /* 0x000fe200078e0010 */
[----:B---3--:R-:W-:-:S02]  /*4bed0*/  F2FP.F16.E4M3.UNPACK_B R7, R8.H1 ;  /* 0x00000008ff07723e */ /* 0x008fc400030006ff */
[----:B--2---:R-:W-:Y:S04]  /*4bee0*/  STL.64 [R1+0x7828], R22 ;  /* 0x0078281601007387 */ /* 0x004fe80000100a00 */
[----:B------:R0:W-:Y:S04]  /*4bef0*/  STL.64 [R1+0x7820], R20 ;  /* 0x0078201401007387 */ /* 0x0001e80000100a00 */
[----:B0-----:R-:W2:Y:S04]  /*4bf00*/  LDL.LU R20, [R1+0x280] ;  /* 0x0002800001147983 */ /* 0x001ea80000300800 */
[----:B------:R-:W2:Y:S04]  /*4bf10*/  LDL.LU R21, [R1+0x284] ;  /* 0x0002840001157983 */ /* 0x000ea80000300800 */
[----:B------:R-:W2:Y:S04]  /*4bf20*/  LDL.LU R22, [R1+0x288] ;  /* 0x0002880001167983 */ /* 0x000ea80000300800 */
[----:B------:R-:W2:Y:S04]  /*4bf30*/  LDL.LU R23, [R1+0x28c] ;  /* 0x00028c0001177983 */ /* 0x000ea80000300800 */
        /* <DEDUP_REMOVED lines=10> */
[----:B------:R2:W-:Y:S02]  /*4bfe0*/  STL [R1+0x4c], R7 ;  /* 0x00004c0701007387 */ /* 0x0005e40000100800 */
[----:B--2---:R-:W-:Y:S02]  /*4bff0*/  HMMA.16816.F32 R4, R12, R6, R20 ;  /* 0x000000060c04723c */ /* 0x004fe40000001814 */
[----:B------:R-:W2:Y:S04]  /*4c000*/  LDL.LU.64 R22, [R1+0x7828] ;  /* 0x0078280001167983 */ /* 0x000ea80000300a00 */
[----:B------:R-:W2:Y:S01]  /*4c010*/  LDL.LU.64 R20, [R1+0x7820] ;  /* 0x0078200001147983 */ /* 0x000ea20000300a00 */
[----:B------:R-:W-:-:S02]  /*4c020*/  F2FP.F16.E4M3.UNPACK_B R8, R9.H1 ;  /* 0x00000009ff08723e */ /* 0x000fc400030006ff */
[----:B------:R-:W-:-:S10]  /*4c030*/  F2FP.F16.E4M3.UNPACK_B R9, R10.H1 ;  /* 0x0000000aff09723e */ /* 0x000fd400030006ff */
[----:B------:R-:W-:Y:S04]  /*4c040*/  STL.64 [R1+0x280], R4 ;  /* 0x0002800401007387 */ /* 0x000fe80000100a00 */
[----:B------:R0:W-:Y:S04]  /*4c050*/  STL.64 [R1+0x288], R6 ;  /* 0x0002880601007387 */ /* 0x0001e80000100a00 */
[----:B0-----:R-:W3:Y:S04]  /*4c060*/  LDL.LU R7, [R1+0x781c] ;  /* 0x00781c0001077983 */ /* 0x001ee80000300800 */
[----:B------:R-:W3:Y:S01]  /*4c070*/  LDL.LU R5, [R1+0x7818] ;  /* 0x0078180001057983 */ /* 0x000ee20000300800 */
[----:B------:R-:W-:-:S03]  /*4c080*/  F2FP.F16.E4M3.UNPACK_B R6, R11.H1 ;  /* 0x0000000bff06723e */ /* 0x000fc600030006ff */
        /* <DEDUP_REMOVED lines=8> */
[----:B---3--:R-:W-:-:S05]  /*4c110*/  F2FP.F16.E4M3.UNPACK_B R7, R7.H1 ;  /* 0x00000007ff07723e */ /* 0x008fca00030006ff */
[----:B------:R-:W-:Y:S02]  /*4c120*/  STL.64 [R1+0x38], R6 ;  /* 0x0000380601007387 */ /* 0x000fe40000100a00 */
[----:B--2---:R-:W-:-:S15]  /*4c130*/  HMMA.16816.F32 R8, R12, R6, R8 ;  /* 0x000000060c08723c */ /* 0x004fde0000001808 */
[----:B------:R-:W-:-:S04]  /*4c140*/  NOP ;  /* 0x0000000000007918 */ /* 0x000fc80000000000 */
[----:B------:R-:W-:Y:S04]  /*4c150*/  STL.64 [R1+0x2a0], R8 ;  /* 0x0002a00801007387 */ /* 0x000fe80000100a00 */
[----:B------:R0:W-:Y:S04]  /*4c160*/  STL.64 [R1+0x2a8], R10 ;  /* 0x0002a80a01007387 */ /* 0x0001e80000100a00 */
[----:B0-----:R-:W2:Y:S01]  /*4c170*/  LDL.LU R11, [R1+0x77f0] ;  /* 0x0077f000010b7983 */ /* 0x001ea20000300800 */
[----:B------:R-:W-:Y:S02]  /*4c180*/  F2FP.F16.E4M3.UNPACK_B R4, R5.H1 ;  /* 0x00000005ff04723e */ /* 0x000fe400030006ff */
[----:B--2---:R-:W-:-:S05]  /*4c190*/  F2FP.F16.E4M3.UNPACK_B R5, R11.H1 ;  /* 0x0000000bff05723e */ /* 0x004fca00030006ff */
[----:B------:R0:W-:Y:S02]  /*4c1a0*/  STL.64 [R1+0x30], R4 ;  /* 0x0000300401007387 */ /* 0x0001e40000100a00 */
[----:B0-----:R-:W-:Y:S02]  /*4c1b0*/  HMMA.16816.F32 R4, R12, R4, R20 ;  /* 0x000000040c04723c */ /* 0x001fe40000001814 */
[----:B------:R-:W2:Y:S04]  /*4c1c0*/  LDL.LU.64 R22, [R1+0x77e8] ;  /* 0x0077e80001167983 */ /* 0x000ea80000300a00 */
[----:B------:R-:W2:-:S13]  /*4c1d0*/  LDL.LU.64 R20, [R1+0x77e0] ;  /* 0x0077e00001147983 */ /* 0x000e9a0000300a00 */
[----:B------:R-:W-:Y:S04]  /*4c1e0*/  STL.64 [R1+0x2b0], R4 ;  /* 0x0002b00401007387 */ /* 0x000fe80000100a00 */
[----:B------:R0:W-:Y:S04]  /*4c1f0*/  STL.64 [R1+0x2b8], R6 ;  /* 0x0002b80601007387 */ /* 0x0001e80000100a00 */
[----:B0-----:R-:W3:Y:S04]  /*4c200*/  LDL.LU.64 R6, [R1+0x77d8] ;  /* 0x0077d80001067983 */ /* 0x001ee80000300a00 */
[----:B------:R-:W3:Y:S01]  /*4c210*/  LDL.LU.64 R4, [R1+0x77d0] ;  /* 0x0077d00001047983 */ /* 0x000ee20000300a00 */
[----:B------:R-:W-:-:S02]  /*4c220*/  F2FP.F16.E4M3.UNPACK_B R8, R0.H1 ;  /* 0x00000000ff08723e */ /* 0x000fc400030006ff */
[----:B----4-:R-:W-:-:S05]  /*4c230*/  F2FP.F16.E4M3.UNPACK_B R9, R2.H1 ;  /* 0x00000002ff09723e */ /* 0x010fca00030006ff */
[----:B------:R3:W-:Y:S02]  /*4c240*/  STL.64 [R1+0x28], R8 ;  /* 0x0000280801007387 */ /* 0x0007e40000100a00 */
[----:B---3--:R-:W-:Y:S02]  /*4c250*/  HMMA.16816.F32 R8, R12, R8, R4 ;  /* 0x000000080c08723c */ /* 0x008fe40000001804 */
[----:B------:R-:W3:Y:S04]  /*4c260*/  LDL.LU.64 R6, [R1+0x77c8] ;  /* 0x0077c80001067983 */ /* 0x000ee80000300a00 */
[----:B------:R-:W4:-:S13]  /*4c270*/  LDL.LU.64 R4, [R1+0x77c0] ;  /* 0x0077c00001047983 */ /* 0x000f1a0000300a00 */
[----:B------:R-:W-:Y:S04]  /*4c280*/  STL.64 [R1+0x2c0], R8 ;  /* 0x0002c00801007387 */ /* 0x000fe80000100a00 */
[----:B------:R0:W-:Y:S04]  /*4c290*/  STL.64 [R1+0x2c8], R10 ;  /* 0x0002c80a01007387 */ /* 0x0001e80000100a00 */
[----:B0-----:R-:W2:Y:S04]  /*4c2a0*/  LDL.LU.64 R10, [R1+0x77b8] ;  /* 0x0077b800010a7983 */ /* 0x001ea80000300a00 */
[----:B------:R-:W2:Y:S01]  /*4c2b0*/  LDL.LU.64 R8, [R1+0x77b0] ;  /* 0x0077b00001087983 */ /* 0x000ea20000300a00 */
[----:B------:R-:W-:-:S02]  /*4c2c0*/  F2FP.F16.E4M3.UNPACK_B R2, R3.H1 ;  /* 0x00000003ff02723e */ /* 0x000fc400030006ff */
[----:B----4-:R-:W-:-:S05]  /*4c2d0*/  F2FP.F16.E4M3.UNPACK_B R3, R4.H1 ;  /* 0x00000004ff03723e */ /* 0x010fca00030006ff */
[----:B------:R-:W-:Y:S02]  /*4c2e0*/  STL.64 [R1+0x20], R2 ;  /* 0x0000200201007387 */ /* 0x000fe40000100a00 */
[----:B--2---:R-:W-:Y:S01]  /*4c2f0*/  HMMA.16816.F32 R8, R12, R2, R8 ;  /* 0x000000020c08723c */ /* 0x004fe20000001808 */
[----:B------:R-:W-:Y:S02]  /*4c300*/  F2FP.F16.E4M3.UNPACK_B R4, R5.H1 ;  /* 0x00000005ff04723e */ /* 0x000fe400030006ff */
[----:B---3--:R-:W-:-:S15]  /*4c310*/  F2FP.F16.E4M3.UNPACK_B R5, R6.H1 ;  /* 0x00000006ff05723e */ /* 0x008fde00030006ff */
[----:B------:R-:W-:Y:S01]  /*4c320*/  NOP ;  /* 0x0000000000007918 */ /* 0x000fe20000000000 */
[----:B------:R-:W-:Y:S04]  /*4c330*/  STL.64 [R1+0x2d0], R8 ;  /* 0x0002d00801007387 */ /* 0x000fe80000100a00 */
[----:B------:R0:W-:Y:S04]  /*4c340*/  STL.64 [R1+0x2d8], R10 ;  /* 0x0002d80a01007387 */ /* 0x0001e80000100a00 */
[----:B0-----:R-:W2:Y:S04]  /*4c350*/  LDL.LU.64 R10, [R1+0x77a8] ;  /* 0x0077a800010a7983 */ /* 0x001ea80000300a00 */
[----:B------:R-:W2:Y:S01]  /*4c360*/  LDL.LU.64 R8, [R1+0x77a0] ;  /* 0x0077a00001087983 */ /* 0x000ea20000300a00 */
[----:B------:R-:W-:-:S03]  /*4c370*/  F2FP.F16.E4M3.UNPACK_B R2, R7.H1 ;  /* 0x00000007ff02723e */ /* 0x000fc600030006ff */
[----:B------:R0:W-:Y:S02]  /*4c380*/  STL.64 [R1+0x18], R4 ;  /* 0x0000180401007387 */ /* 0x0001e40000100a00 */
[----:B0-----:R-:W-:Y:S02]  /*4c390*/  HMMA.16816.F32 R4, R12, R4, R20 ;  /* 0x000000040c04723c */ /* 0x001fe40000001814 */
[----:B------:R-:W3:Y:S04]  /*4c3a0*/  LDL.LU.64 R22, [R1+0x7798] ;  /* 0x0077980001167983 */ /* 0x000ee80000300a00 */
[----:B------:R-:W3:Y:S01]  /*4c3b0*/  LDL.LU.64 R20, [R1+0x7790] ;  /* 0x0077900001147983 */ /* 0x000ee20000300a00 */
[----:B------:R-:W-:-:S12]  /*4c3c0*/  F2FP.F16.E4M3.UNPACK_B R3, R16.H1 ;  /* 0x00000010ff03723e */ /* 0x000fd800030006ff */
[----:B------:R0:W-:Y:S04]  /*4c3d0*/  STL.64 [R1+0x2e0], R4 ;  /* 0x0002e00401007387 */ /* 0x0001e80000100a00 */
[----:B------:R-:W-:Y:S04]  /*4c3e0*/  STL.64 [R1+0x2e8], R6 ;  /* 0x0002e80601007387 */ /* 0x000fe80000100a00 */
[----:B------:R1:W-:Y:S01]  /*4c3f0*/  STL.64 [R1+0x10], R2 ;  /* 0x0000100201007387 */ /* 0x0003e20000100a00 */
[----:B0-----:R-:W-:Y:S02]  /*4c400*/  F2FP.F16.E4M3.UNPACK_B R4, R17.H1 ;  /* 0x00000011ff04723e */ /* 0x001fe400030006ff */
[----:B------:R-:W-:Y:S01]  /*4c410*/  F2FP.F16.E4M3.UNPACK_B R5, R18.H1 ;  /* 0x00000012ff05723e */ /* 0x000fe200030006ff */
[----:B--2---:R-:W-:Y:S01]  /*4c420*/  HMMA.16816.F32 R8, R12, R2, R8 ;  /* 0x000000020c08723c */ /* 0x004fe20000001808 */
[----:B-1----:R-:W-:-:S02]  /*4c430*/  F2FP.F16.E4M3.UNPACK_B R2, R19.H1 ;  /* 0x00000013ff02723e */ /* 0x002fc400030006ff */
[----:B------:R-:W-:-:S15]  /*4c440*/  F2FP.F16.E4M3.UNPACK_B R3, R28.H1 ;  /* 0x0000001cff03723e */ /* 0x000fde00030006ff */
[----:B------:R-:W-:Y:S01]  /*4c450*/  NOP ;  /* 0x0000000000007918 */ /* 0x000fe20000000000 */
[----:B------:R-:W-:Y:S04]  /*4c460*/  STL.64 [R1+0x2f0], R8 ;  /* 0x0002f00801007387 */ /* 0x000fe80000100a00 */
[----:B------:R-:W-:Y:S04]  /*4c470*/  STL.64 [R1+0x2f8], R10 ;  /* 0x0002f80a01007387 */ /* 0x000fe80000100a00 */
[----:B------:R3:W-:Y:S02]  /*4c480*/  STL.64 [R1+0x8], R4 ;  /* 0x0000080401007387 */ /* 0x0007e40000100a00 */
[----:B---3--:R-:W-:-:S15]  /*4c490*/  HMMA.16816.F32 R4, R12, R4, R20 ;  /* 0x000000040c04723c */ /* 0x008fde0000001814 */
[----:B------:R-:W-:-:S04]  /*4c4a0*/  NOP ;  /* 0x0000000000007918 */ /* 0x000fc80000000000 */
[----:B------:R-:W-:Y:S04]  /*4c4b0*/  STL.64 [R1+0x300], R4 ;  /* 0x0003000401007387 */ /* 0x000fe80000100a00 */
[----:B------:R0:W-:Y:S02]  /*4c4c0*/  STL.64 [R1+0x308], R6 ;  /* 0x0003080601007387 */ /* 0x0001e40000100a00 */
[----:B0-----:R-:W-:Y:S02]  /*4c4d0*/  HMMA.16816.F32 R4, R12, R2, R24 ;  /* 0x000000020c04723c */ /* 0x001fe40000001818 */
[----:B------:R-:W-:Y:S04]  /*4c4e0*/  STL.64 [R1], R2 ;  /* 0x0000000201007387 */ /* 0x000fe80000100a00 */
[----:B------:R-:W2:Y:S04]  /*4c4f0*/  LDL.LU R25, [R1+0x174] ;  /* 0x0001740001197983 */ /* 0x000ea80000300800 */
[----:B------:R-:W3:Y:S09]  /*4c500*/  LDL.LU R22, [R1+0x178] ;  /* 0x0001780001167983 */ /* 0x000ef20000300800 */
[----:B------:R-:W-:Y:S04]  /*4c510*/  STL.64 [R1+0x320], R4 ;  /* 0x0003200401007387 */ /* 0x000fe80000100a00 */
[----:B------:R-:W-:Y:S04]  /*4c520*/  STL.64 [R1+0x328], R6 ;  /* 0x0003280601007387 */ /* 0x000fe80000100a00 */
[----:B------:R-:W4:Y:S04]  /*4c530*/  LDL.LU R21, [R1+0x184] ;  /* 0x0001840001157983 */ /* 0x000f280000300800 */
[----:B------:R-:W2:Y:S04]  /*4c540*/  LDL.LU R18, [R1+0x188] ;  /* 0x0001880001127983 */ /* 0x000ea80000300800 */
[----:B------:R-:W2:Y:S04]  /*4c550*/  LDL.LU R19, [R1+0x18c] ;  /* 0x00018c0001137983 */ /* 0x000ea80000300800 */
[----:B------:R-:W3:Y:S04]  /*4c560*/  LDL.LU R16, [R1+0x1a0] ;  /* 0x0001a00001107983 */ /* 0x000ee80000300800 */
[----:B------:R-:W3:Y:S04]  /*4c570*/  LDL.LU R17, [R1+0x1a4] ;  /* 0x0001a40001117983 */ /* 0x000ee80000300800 */
[----:B--2---:R-:W-:Y:S04]  /*4c580*/  STL.64 [R1+0x7758], R18 ;  /* 0x0077581201007387 */ /* 0x004fe80000100a00 */
[----:B---3--:R0:W-:Y:S04]  /*4c590*/  STL.64 [R1+0x7750], R16 ;  /* 0x0077501001007387 */ /* 0x0081e80000100a00 */
[----:B0-----:R-:W2:Y:S04]  /*4c5a0*/  LDL.LU R16, [R1+0x3a0] ;  /* 0x0003a00001107983 */ /* 0x001ea80000300800 */
[----:B------:R-:W2:Y:S04]  /*4c5b0*/  LDL.LU R17, [R1+0x3a4] ;  /* 0x0003a40001117983 */ /* 0x000ea80000300800 */
[----:B------:R-:W3:Y:S04]  /*4c5c0*/  LDL.LU R18, [R1+0x3a8] ;  /* 0x0003a80001127983 */ /* 0x000ee80000300800 */
[----:B------:R-:W3:Y:S01]  /*4c5d0*/  LDL.LU R19, [R1+0x3ac] ;  /* 0x0003ac0001137983 */ /* 0x000ee20000300800 */
[----:B------:R-:W-:-:S03]  /*4c5e0*/  F2FP.F16.E4M3.UNPACK_B R28, R29.H1 ;  /* 0x0000001dff1c723e */ /* 0x000fc600030006ff */
[----:B------:R-:W2:Y:S04]  /*4c5f0*/  LDL.LU R29, [R1+0x164] ;  /* 0x00016400011d7983 */ /* 0x000ea80000300800 */
[----:B------:R-:W4:Y:S04]  /*4c600*/  LDL.LU R26, [R1+0x168] ;  /* 0x00016800011a7983 */ /* 0x000f280000300800 */
[----:B------:R-:W4:Y:S04]  /*4c610*/  LDL.LU R27, [R1+0x16c] ;  /* 0x00016c00011b7983 */ /* 0x000f280000300800 */
[----:B------:R-:W4:Y:S04]  /*4c620*/  LDL.LU R24, [R1+0x170] ;  /* 0x0001700001187983 */ /* 0x000f280000300800 */
        /* <DEDUP_REMOVED lines=11> */
[----:B------:R-:W3:Y:S01]  /*4c6e0*/  LDL.LU R19, [R1+0x36c] ;  /* 0x00036c0001137983 */ /* 0x000ee20000300800 */
[----:B------:R-:W-:-:S03]  /*4c6f0*/  F2FP.F16.E4M3.UNPACK_B R29, R29.H1 ;  /* 0x0000001dff1d723e */ /* 0x000fc600030006ff */
[----:B---3--:R-:W-:Y:S04]  /*4c700*/  STL.64 [R1+0x7788], R18 ;  /* 0x0077881201007387 */ /* 0x008fe80000100a00 */
[----:B--2---:R0:W-:Y:S04]  /*4c710*/  STL.64 [R1+0x7780], R16 ;  /* 0x0077801001007387 */ /* 0x0041e80000100a00 */
        /* <DEDUP_REMOVED lines=8> */
[----:B------:R-:W4:Y:S01]  /*4c7a0*/  LDL.LU R9, [R1+0x1c0] ;  /* 0x0001c00001097983 */ /* 0x000f220000300800 */
[----:B--2---:R-:W-:Y:S03]  /*4c7b0*/  HMMA.16816.F32 R16, R12, R28, R16 ;  /* 0x0000001c0c10723c */ /* 0x004fe60000001810 */
[----:B---3--:R-:W-:Y:S04]  /*4c7c0*/  STL.64 [R1+0x7748], R10 ;  /* 0x0077480a01007387 */ /* 0x008fe80000100a00 */
[----:B----4-:R0:W-:Y:S04]  /*4c7d0*/  STL [R1+0x7740], R9 ;  /* 0x0077400901007387 */ /* 0x0101e80000100800 */
[----:B------:R-:W2:Y:S04]  /*4c7e0*/  LDL.LU R8, [R1+0x3c0] ;  /* 0x0003c00001087983 */ /* 0x000ea80000300800 */
[----:B0-----:R-:W2:Y:S04]  /*4c7f0*/  LDL.LU R9, [R1+0x3c4] ;  /* 0x0003c40001097983 */ /* 0x001ea80000300800 */
[----:B------:R-:W2:Y:S04]  /*4c800*/  LDL.LU R10, [R1+0x3c8] ;  /* 0x0003c800010a7983 */ /* 0x000ea80000300800 */
[----:B------:R-:W2:Y:S04]  /*4c810*/  LDL.LU R11, [R1+0x3cc] ;  /* 0x0003cc00010b7983 */ /* 0x000ea80000300800 */
[----:B------:R-:W3:Y:S04]  /*4c820*/  LDL.LU R4, [R1+0x420] ;  /* 0x0004200001047983 */ /* 0x000ee80000300800 */
[----:B------:R-:W3:Y:S04]  /*4c830*/  LDL.LU R5, [R1+0x424] ;  /* 0x0004240001057983 */ /* 0x000ee80000300800 */
[----:B------:R-:W3:Y:S04]  /*4c840*/  LDL.LU R6, [R1+0x428] ;  /* 0x0004280001067983 */ /* 0x000ee80000300800 */
[----:B------:R-:W3:Y:S04]  /*4c850*/  LDL.LU R7, [R1+0x42c] ;  /* 0x00042c0001077983 */ /* 0x000ee80000300800 */
[----:B------:R-:W-:Y:S04]  /*4c860*/  STL.64 [R1+0x340], R16 ;  /* 0x0003401001007387 */ /* 0x000fe80000100a00 */
[----:B------:R0:W-:Y:S04]  /*4c870*/  STL.64 [R1+0x348], R18 ;  /* 0x0003481201007387 */ /* 0x0001e80000100a00 */
[----:B0-----:R-:W4:Y:S04]  /*4c880*/  LDL.LU.64 R18, [R1+0x7788] ;  /* 0x0077880001127983 */ /* 0x001f280000300a00 */
[----:B------:R-:W4:Y:S01]  /*4c890*/  LDL.LU.64 R16, [R1+0x7780] ;  /* 0x0077800001107983 */ /* 0x000f220000300a00 */
[----:B------:R-:W-:-:S02]  /*4c8a0*/  F2FP.F16.E4M3.UNPACK_B R26, R26.H1 ;  /* 0x0000001aff1a723e */ /* 0x000fc400030006ff */
[----:B------:R-:W-:Y:S01]  /*4c8b0*/  F2FP.F16.E4M3.UNPACK_B R27, R27.H1 ;  /* 0x0000001bff1b723e */ /* 0x000fe200030006ff */
[----:B------:R-:W-:Y:S06]  /*4c8c0*/  STL.64 [R1+0x7630], R28 ;  /* 0x0076301c01007387 */ /* 0x000fec0000100a00 */
[----:B----4-:R-:W-:-:S15]  /*4c8d0*/  HMMA.16816.F32 R16, R12, R26, R16 ;  /* 0x0000001a0c10723c */ /* 0x010fde0000001810 */
[----:B------:R-:W-:-:S04]  /*4c8e0*/  NOP ;  /* 0x0000000000007918 */ /* 0x000fc80000000000 */
[----:B------:R-:W-:Y:S04]  /*4c8f0*/  STL.64 [R1+0x360], R16 ;  /* 0x0003601001007387 */ /* 0x000fe80000100a00 */
[----:B------:R0:W-:Y:S04]  /*4c900*/  STL.64 [R1+0x368], R18 ;  /* 0x0003681201007387 */ /* 0x0001e80000100a00 */
[----:B0-----:R-:W4:Y:S04]  /*4c910*/  LDL.LU.64 R18, [R1+0x7778] ;  /* 0x0077780001127983 */ /* 0x001f280000300a00 */
[----:B------:R-:W4:Y:S01]  /*4c920*/  LDL.LU.64 R16, [R1+0x7770] ;  /* 0x0077700001107983 */ /* 0x000f220000300a00 */
[----:B------:R-:W-:-:S02]  /*4c930*/  F2FP.F16.E4M3.UNPACK_B R24, R24.H1 ;  /* 0x00000018ff18723e */ /* 0x000fc400030006ff */
[----:B------:R-:W-:-:S07]  /*4c940*/  F2FP.F16.E4M3.UNPACK_B R25, R25.H1 ;  /* 0x00000019ff19723e */ /* 0x000fce00030006ff */
[----:B----4-:R-:W-:-:S15]  /*4c950*/  HMMA.16816.F32 R16, R12, R24, R16 ;  /* 0x000000180c10723c */ /* 0x010fde0000001810 */
[----:B------:R-:W-:-:S04]  /*4c960*/  NOP ;  /* 0x0000000000007918 */ /* 0x000fc80000000000 */
[----:B------:R-:W-:Y:S04]  /*4c970*/  STL.64 [R1+0x380], R16 ;  /* 0x0003801001007387 */ /* 0x000fe80000100a00 */
[----:B------:R0:W-:Y:S04]  /*4c980*/  STL.64 [R1+0x388], R18 ;  /* 0x0003881201007387 */ /* 0x0001e80000100a00 */
[----:B0-----:R-:W4:Y:S04]  /*4c990*/  LDL.LU.64 R18, [R1+0x7768] ;  /* 0x0077680001127983 */ /* 0x001f280000300a00 */
[----:B------:R-:W4:Y:S01]  /*4c9a0*/  LDL.LU.64 R16, [R1+0x7760] ;  /* 0x0077600001107983 */ /* 0x000f220000300a00 */
[----:B------:R-:W-:-:S02]  /*4c9b0*/  F2FP.F16.E4M3.UNPACK_B R22, R22.H1 ;  /* 0x00000016ff16723e */ /* 0x000fc400030006ff */
[----:B------:R-:W-:Y:S02]  /*4c9c0*/  F2FP.F16.E4M3.UNPACK_B R23, R23.H1 ;  /* 0x00000017ff17723e */ /* 0x000fe400030006ff */
[----:B------:R-:W-:Y:S02]  /*4c9d0*/  F2FP.F16.E4M3.UNPACK_B R20, R20.H1 ;  /* 0x00000014ff14723e */ /* 0x000fe400030006ff */
[----:B------:R-:W-:-:S07]  /*4c9e0*/  F2FP.F16.E4M3.UNPACK_B R21, R21.H1 ;  /* 0x00000015ff15723e */ /* 0x000fce00030006ff */
[C---:B--2---:R-:W-:Y:S01]  /*4c9f0*/  HMMA.16816.F32 R8, R12.reuse, R20, R8 ;  /* 0x000000140c08723c */ /* 0x044fe20000001808 */
[----:B------:R-:W-:Y:S04]  /*4ca00*/  STL.64 [R1+0x7628], R26 ;  /* 0x0076281a01007387 */ /* 0x000fe80000100a00 */
[----:B------:R0:W-:Y:S04]  /*4ca10*/  STL.64 [R1+0x7620], R24 ;  /* 0x0076201801007387 */ /* 0x0001e80000100a00 */
[----:B0-----:R-:W2:Y:S04]  /*4ca20*/  LDL.LU R24, [R1+0x400] ;  /* 0x0004000001187983 */ /* 0x001ea80000300800 */
[----:B------:R-:W2:Y:S04]  /*4ca30*/  LDL.LU R25, [R1+0x404] ;  /* 0x0004040001197983 */ /* 0x000ea80000300800 */
[----:B------:R-:W2:Y:S04]  /*4ca40*/  LDL.LU R26, [R1+0x408] ;  /* 0x00040800011a7983 */ /* 0x000ea80000300800 */
[----:B------:R-:W2:Y:S01]  /*4ca50*/  LDL.LU R27, [R1+0x40c] ;  /* 0x00040c00011b7983 */ /* 0x000ea20000300800 */
        /* <DEDUP_REMOVED lines=9> */
[----:B------:R-:W3:Y:S04]  /*4caf0*/  LDL.LU R9, [R1+0x7740] ;  /* 0x0077400001097983 */ /* 0x000ee80000300800 */
[----:B------:R-:W-:Y:S04]  /*4cb00*/  STL.64 [R1+0x7608], R22 ;  /* 0x0076081601007387 */ /* 0x000fe80000100a00 */
[----:B------:R0:W-:Y:S04]  /*4cb10*/  STL.64 [R1+0x7600], R20 ;  /* 0x0076001401007387 */ /* 0x0001e80000100a00 */
[----:B0-----:R-:W3:Y:S04]  /*4cb20*/  LDL.LU R20, [R1+0x3e0] ;  /* 0x0003e00001147983 */ /* 0x001ee80000300800 */
[----:B------:R-:W3:Y:S04]  /*4cb30*/  LDL.LU R21, [R1+0x3e4] ;  /* 0x0003e40001157983 */ /* 0x000ee80000300800 */
[----:B------:R-:W3:Y:S04]  /*4cb40*/  LDL.LU R22, [R1+0x3e8] ;  /* 0x0003e80001167983 */ /* 0x000ee80000300800 */
[----:B------:R-:W3:Y:S01]  /*4cb50*/  LDL.LU R23, [R1+0x3ec] ;  /* 0x0003ec0001177983 */ /* 0x000ee20000300800 */
[----:B----4-:R-:W-:-:S02]  /*4cb60*/  F2FP.F16.E4M3.UNPACK_B R18, R18.H1 ;  /* 0x00000012ff12723e */ /* 0x010fc400030006ff */
[----:B------:R-:W-:Y:S02]  /*4cb70*/  F2FP.F16.E4M3.UNPACK_B R19, R19.H1 ;  /* 0x00000013ff13723e */ /* 0x000fe400030006ff */
[----:B--2---:R-:W-:Y:S02]  /*4cb80*/  F2FP.F16.E4M3.UNPACK_B R16, R16.H1 ;  /* 0x00000010ff10723e */ /* 0x004fe400030006ff */
[----:B------:R-:W-:Y:S02]  /*4cb90*/  F2FP.F16.E4M3.UNPACK_B R17, R17.H1 ;  /* 0x00000011ff11723e */ /* 0x000fe400030006ff */
[----:B---3--:R-:W-:Y:S01]  /*4cba0*/  F2FP.F16.E4M3.UNPACK_B R10, R10.H1 ;  /* 0x0000000aff0a723e */ /* 0x008fe200030006ff */
[----:B------:R-:W-:Y:S01]  /*4cbb0*/  HMMA.16816.F32 R20, R12, R18, R20 ;  /* 0x000000120c14723c */ /* 0x000fe20000001814 */
[----:B------:R-:W-:-:S15]  /*4cbc0*/  F2FP.F16.E4M3.UNPACK_B R11, R11.H1 ;  /* 0x0000000bff0b723e */ /* 0x000fde00030006ff */
[----:B------:R-:W-:-:S03]  /*4cbd0*/  NOP ;  /* 0x0000000000007918 */ /* 0x000fc60000000000 */
[----:B------:R-:W-:Y:S04]  /*4cbe0*/  STL.64 [R1+0x3e0], R20 ;  /* 0x0003e01401007387 */ /* 0x000fe80000100a00 */
[----:B------:R0:W-:Y:S04]  /*4cbf0*/  STL.64 [R1+0x3e8], R22 ;  /* 0x0003e81601007387 */ /* 0x0001e80000100a00 */
[----:B------:R-:W-:Y:S04]  /*4cc00*/  STL.64 [R1+0x75e8], R18 ;  /* 0x0075e81201007387 */ /* 0x000fe80000100a00 */
[----:B------:R1:W-:Y:S01]  /*4cc10*/  STL.64 [R1+0x75e0], R16 ;  /* 0x0075e01001007387 */ /* 0x0003e20000100a00 */
[C---:B0-----:R-:W-:Y:S08]  /*4cc20*/  HMMA.16816.F32 R20, R12.reuse, R16, R24 ;  /* 0x000000100c14723c */ /* 0x041ff00000001818 */
[----:B-1----:R-:W-:Y:S01]  /*4cc30*/  HMMA.16816.F32 R16, R12, R10, R4 ;  /* 0x0000000a0c10723c */ /* 0x002fe20000001804 */
[----:B------:R-:W-:-:S10]  /*4cc40*/  F2FP.F16.E4M3.UNPACK_B R8, R9.H1 ;  /* 0x00000009ff08723e */ /* 0x000fd400030006ff */
[----:B------:R0:W-:Y:S04]  /*4cc50*/  STL.64 [R1+0x400], R20 ;  /* 0x0004001401007387 */ /* 0x0001e80000100a00 */
[----:B------:R-:W-:Y:S04]  /*4cc60*/  STL.64 [R1+0x408], R22 ;  /* 0x0004081601007387 */ /* 0x000fe80000100a00 */
[----:B------:R-:W2:Y:S04]  /*4cc70*/  LDL.LU R9, [R1+0x1c4] ;  /* 0x0001c40001097983 */ /* 0x000ea80000300800 */
[----:B------:R-:W3:Y:S04]  /*4cc80*/  LDL.LU R6, [R1+0x1c8] ;  /* 0x0001c80001067983 */ /* 0x000ee80000300800 */
[----:B------:R-:W-:Y:S04]  /*4cc90*/  STL.64 [R1+0x420], R16 ;  /* 0x0004201001007387 */ /* 0x000fe80000100a00 */
[----:B------:R-:W-:Y:S04]  /*4cca0*/  STL.64 [R1+0x428], R18 ;  /* 0x0004281201007387 */ /* 0x000fe80000100a00 */
[----:B------:R-:W4:Y:S04]  /*4ccb0*/  LDL.LU R7, [R1+0x1cc] ;  /* 0x0001cc0001077983 */ /* 0x000f280000300800 */
[----:B------:R-:W2:Y:S04]  /*4ccc0*/  LDL.LU R4, [R1+0x1f0] ;  /* 0x0001f00001047983 */ /* 0x000ea80000300800 */
[----:B------:R-:W2:Y:S04]  /*4ccd0*/  LDL.LU R5, [R1+0x1f4] ;  /* 0x0001f40001057983 */ /* 0x000ea80000300800 */
[----:B------:R-:W2:Y:S04]  /*4cce0*/  LDL.LU R2, [R1+0x1f8] ;  /* 0x0001f80001027983 */ /* 0x000ea80000300800 */
[----:B------:R-:W2:Y:S04]  /*4ccf0*/  LDL.LU R3, [R1+0x1fc] ;  /* 0x0001fc0001037983 */ /* 0x000ea80000300800 */
[----:B0-----:R-:W2:Y:S04]  /*4cd00*/  LDL.LU R20, [R1+0x3028] ;  /* 0x0030280001147983 */ /* 0x001ea80000300800 */
[----:B--2---:R0:W-:Y:S04]  /*4cd10*/  STL [R1+0x7708], R20 ;  /* 0x0077081401007387 */ /* 0x0041e80000100800 */
[----:B0-----:R-:W2:Y:S04]  /*4cd20*/  LDL.LU R20, [R1+0x301c] ;  /* 0x00301c0001147983 */ /* 0x001ea80000300800 */
        /* <DEDUP_REMOVED lines=18> */
[----:B------:R-:W-:-:S03]  /*4ce50*/  F2FP.F16.E4M3.UNPACK_B R9, R9.H1 ;  /* 0x00000009ff09723e */ /* 0x000fc600030006ff */
[----:B--2---:R-:W-:Y:S04]  /*4ce60*/  STL.64 [R1+0x7738], R18 ;  /* 0x0077381201007387 */ /* 0x004fe80000100a00 */
[----:B------:R0:W-:Y:S04]  /*4ce70*/  STL.64 [R1+0x7730], R16 ;  /* 0x0077301001007387 */ /* 0x0001e80000100a00 */
[----:B0-----:R-:W2:Y:S04]  /*4ce80*/  LDL.LU R16, [R1+0x440] ;  /* 0x0004400001107983 */ /* 0x001ea80000300800 */
[----:B------:R-:W2:Y:S04]  /*4ce90*/  LDL.LU R17, [R1+0x444] ;  /* 0x0004440001117983 */ /* 0x000ea80000300800 */
[----:B------:R-:W2:Y:S04]  /*4cea0*/  LDL.LU R18, [R1+0x448] ;  /* 0x0004480001127983 */ /* 0x000ea80000300800 */
[----:B------:R-:W2:Y:S04]  /*4ceb0*/  LDL.LU R19, [R1+0x44c] ;  /* 0x00044c0001137983 */ /* 0x000ea80000300800 */
[----:B------:R-:W3:Y:S04]  /*4cec0*/  LDL.64 R22, [R1+0x98] ;  /* 0x0000980001167983 */ /* 0x000ee80000100a00 */
[----:B------:R-:W3:Y:S04]  /*4ced0*/  LDL.LU R24, [R1+0x750] ;  /* 0x0007500001187983 */ /* 0x000ee80000300800 */
[----:B------:R-:W3:Y:S04]  /*4cee0*/  LDL.LU R25, [R1+0x754] ;  /* 0x0007540001197983 */ /* 0x000ee80000300800 */
[----:B------:R-:W3:Y:S04]  /*4cef0*/  LDL.LU R26, [R1+0x758] ;  /* 0x00075800011a7983 */ /* 0x000ee80000300800 */
[----:B------:R-:W3:Y:S04]  /*4cf00*/  LDL.LU R27, [R1+0x75c] ;  /* 0x00075c00011b7983 */ /* 0x000ee80000300800 */
[----:B------:R-:W3:Y:S01]  /*4cf10*/  LDL.64 R28, [R1+0x90] ;  /* 0x00009000011c7983 */ /* 0x000ee20000100a00 */
[----:B--2---:R-:W-:-:S15]  /*4cf20*/  HMMA.16816.F32 R16, R12, R8, R16 ;  /* 0x000000080c10723c */ /* 0x004fde0000001810 */
[----:B------:R-:W-:-:S04]  /*4cf30*/  NOP ;  /* 0x0000000000007918 */ /* 0x000fc80000000000 */
[----:B------:R-:W-:Y:S04]  /*4cf40*/  STL.64 [R1+0x440], R16 ;  /* 0x0004401001007387 */ /* 0x000fe80000100a00 */
[----:B------:R0:W-:Y:S04]  /*4cf50*/  STL.64 [R1+0x448], R18 ;  /* 0x0004481201007387 */ /* 0x0001e80000100a00 */
[----:B0-----:R-:W2:Y:S04]  /*4cf60*/  LDL.LU.64 R18, [R1+0x7738] ;  /* 0x0077380001127983 */ /* 0x001ea80000300a00 */
[----:B------:R-:W2:Y:S01]  /*4cf70*/  LDL.LU.64 R16, [R1+0x7730] ;  /* 0x0077300001107983 */ /* 0x000ea20000300a00 */
[----:B---3--:R-:W-:-:S02]  /*4cf80*/  F2FP.F16.E4M3.UNPACK_B R6, R6.H1 ;  /* 0x00000006ff06723e */ /* 0x008fc400030006ff */
[----:B----4-:R-:W-:Y:S01]  /*4cf90*/  F2FP.F16.E4M3.UNPACK_B R7, R7.H1 ;  /* 0x00000007ff07723e */ /* 0x010fe200030006ff */
[----:B------:R-:W-:Y:S04]  /*4cfa0*/  STL.64 [R1+0x75c8], R10 ;  /* 0x0075c80a01007387 */ /* 0x000fe80000100a00 */
[----:B------:R0:W-:Y:S04]  /*4cfb0*/  STL.64 [R1+0x75c0], R8 ;  /* 0x0075c00801007387 */ /* 0x0001e80000100a00 */
[----:B0-----:R-:W3:Y:S04]  /*4cfc0*/  LDL.LU R8, [R1+0x490] ;  /* 0x0004900001087983 */ /* 0x001ee80000300800 */
[----:B------:R-:W3:Y:S04]  /*4cfd0*/  LDL.LU R9, [R1+0x494] ;  /* 0x0004940001097983 */ /* 0x000ee80000300800 */
[----:B------:R-:W3:Y:S04]  /*4cfe0*/  LDL.LU R10, [R1+0x498] ;  /* 0x00049800010a7983 */ /* 0x000ee80000300800 */
[----:B------:R-:W3:Y:S01]  /*4cff0*/  LDL.LU R11, [R1+0x49c] ;  /* 0x00049c00010b7983 */ /* 0x000ee20000300800 */
[----:B--2---:R-:W-:-:S15]  /*4d000*/  HMMA.16816.F32 R16, R12, R6, R16 ;  /* 0x000000060c10723c */ /* 0x004fde0000001810 */
[----:B------:R-:W-:-:S04]  /*4d010*/  NOP ;  /* 0x0000000000007918 */ /* 0x000fc80000000000 */
[----:B------:R-:W-:Y:S04]  /*4d020*/  STL.64 [R1+0x460], R16 ;  /* 0x0004601001007387 */ /* 0x000fe80000100a00 */
[----:B------:R0:W-:Y:S04]  /*4d030*/  STL.64 [R1+0x468], R18 ;  /* 0x0004681201007387 */ /* 0x0001e80000100a00 */
[----:B0-----:R-:W2:Y:S04]  /*4d040*/  LDL.LU.64 R18, [R1+0x7728] ;  /* 0x0077280001127983 */ /* 0x001ea80000300a00 */
[----:B------:R-:W2:Y:S01]  /*4d050*/  LDL.LU.64 R16, [R1+0x7720] ;  /* 0x0077200001107983 */ /* 0x000ea20000300a00 */
[----:B------:R-:W-:-:S02]  /*4d060*/  F2FP.F16.E4M3.UNPACK_B R4, R4.H1 ;  /* 0x00000004ff04723e */ /* 0x000fc400030006ff */
[----:B------:R-:W-:-:S07]  /*4d070*/  F2FP.F16.E4M3.UNPACK_B R5, R5.H1 ;  /* 0x00000005ff05723e */ /* 0x000fce00030006ff */
[----:B--2---:R-:W-:-:S15]  /*4d080*/  HMMA.16816.F32 R16, R12, R4, R16 ;  /* 0x000000040c10723c */ /* 0x004fde0000001810 */
[----:B------:R-:W-:-:S04]  /*4d090*/  NOP ;  /* 0x0000000000007918 */ /* 0x000fc80000000000 */
[----:B------:R-:W-:Y:S04]  /*4d0a0*/  STL.64 [R1+0x4a0], R16 ;  /* 0x0004a01001007387 */ /* 0x000fe80000100a00 */
[----:B------:R0:W-:Y:S04]  /*4d0b0*/  STL.64 [R1+0x4a8], R18 ;  /* 0x0004a81201007387 */ /* 0x0001e80000100a00 */
[----:B0-----:R-:W2:Y:S04]  /*4d0c0*/  LDL.LU.64 R18, [R1+0x7718] ;  /* 0x0077180001127983 */ /* 0x001ea80000300a00 */
[----:B------:R-:W2:Y:S04]  /*4d0d0*/  LDL.LU.64 R16, [R1+0x7710] ;  /* 0x0077100001107983 */ /* 0x000ea80000300a00 */
[----:B------:R0:W-:Y:S04]  /*4d0e0*/  STL.64 [R1+0x75b8], R6 ;  /* 0x0075b80601007387 */ /* 0x0001e80000100a00 */
[----:B0-----:R-:W4:Y:S04]  /*4d0f0*/  LDL.LU R6, [R1+0x3018] ;  /* 0x0030180001067983 */ /* 0x001f280000300800 */
[----:B------:R-:W2:Y:S04]  /*4d100*/  LDL.LU R7, [R1+0x302c] ;  /* 0x00302c0001077983 */ /* 0x000ea80000300800 */
[----:B------:R0:W-:Y:S04]  /*4d110*/  STL.64 [R1+0x75b0], R4 ;  /* 0x0075b00401007387 */ /* 0x0001e80000100a00 */
[----:B0-----:R-:W2:Y:S04]  /*4d120*/  LDL.LU R4, [R1+0x3024] ;  /* 0x0030240001047983 */ /* 0x001ea80000300800 */
[----:B------:R-:W2:Y:S01]  /*4d130*/  LDL.LU R5, [R1+0x3020] ;  /* 0x0030200001057983 */ /* 0x000ea20000300800 */
[----:B----4-:R-:W-:-:S03]  /*4d140*/  IMAD R6, R6, 0x100, R20 ;  /* 0x0000010006067824 */ /* 0x010fc600078e0214 */
[----:B------:R-:W4:Y:S01]  /*4d150*/  LDL.LU R20, [R1+0x7708] ;  /* 0x0077080001147983 */ /* 0x000f220000300800 */
[----:B------:R-:W-:Y:S02]  /*4d160*/  F2FP.F16.E4M3.UNPACK_B R2, R2.H1 ;  /* 0x00000002ff02723e */ /* 0x000fe400030006ff */
[----:B------:R-:W-:Y:S01]  /*4d170*/  F2FP.F16.E4M3.UNPACK_B R3, R3.H1 ;  /* 0x00000003ff03723e */ /* 0x000fe200030006ff */
[----:B------:R-:W-:Y:S02]  /*4d180*/  IMAD R0, R0, 0x100, R21 ;  /* 0x0000010000007824 */ /* 0x000fe400078e0215 */
[----:B--2---:R-:W-:-:S04]  /*4d190*/  IMAD R5, R5, 0x100, R4 ;  /* 0x0000010005057824 */ /* 0x004fc800078e0204 */
[----:B---3--:R-:W-:Y:S01]  /*4d1a0*/  HMMA.16816.F32 R8, R12, R2, R8 ;  /* 0x000000020c08723c */ /* 0x008fe20000001808 */
[----:B------:R-:W-:Y:S02]  /*4d1b0*/  F2FP.F16.E4M3.UNPACK_B R12, R6 ;  /* 0x00000006ff0c723e */ /* 0x000fe400020006ff */
[----:B------:R-:W-:Y:S02]  /*4d1c0*/  F2FP.F16.E4M3.UNPACK_B R15, R0 ;  /* 0x00000000ff0f723e */ /* 0x000fe400020006ff */
[----:B------:R-:W-:Y:S01]  /*4d1d0*/  F2FP.F16.E4M3.UNPACK_B R13, R5 ;  /* 0x00000005ff0d723e */ /* 0x000fe200020006ff */
[----:B------:R0:W-:Y:S04]  /*4d1e0*/  STL [R1+0x7534], R2 ;  /* 0x0075340201007387 */ /* 0x0001e80000100800 */
[----:B------:R-:W-:Y:S01]  /*4d1f0*/  STL [R1+0x7530], R3 ;  /* 0x0075300301007387 */ /* 0x000fe20000100800 */
[----:B------:R-:W-:-:S02]  /*4d200*/  IMAD.MOV.U32 R0, RZ, RZ, R23 ;  /* 0x000000ffff007224 */ /* 0x000fc400078e0017 */
[----:B0-----:R-:W-:-:S06]  /*4d210*/  IMAD.MOV.U32 R2, RZ, RZ, R22 ;  /* 0x000000ffff027224 */ /* 0x001fcc00078e0016 */
[----:B------:R-:W-:Y:S04]  /*4d220*/  STL.64 [R1+0x490], R8 ;  /* 0x0004900801007387 */ /* 0x000fe80000100a00 */
[----:B------:R-:W-:Y:S01]  /*4d230*/  STL.64 [R1+0x498], R10 ;  /* 0x0004980a01007387 */ /* 0x000fe20000100a00 */
[----:B----4-:R-:W-:-:S05]  /*4d240*/  IMAD R4, R20, 0x100, R7 ;  /* 0x0000010014047824 */ /* 0x010fca00078e0207 */
[----:B------:R-:W-:-:S07]  /*4d250*/  F2FP.F16.E4M3.UNPACK_B R14, R4 ;  /* 0x00000004ff0e723e */ /* 0x000fce00020006ff */
[----:B------:R-:W-:-:S15]  /*4d260*/  HMMA.16816.F32 R4, R12, R22, R16 ;  /* 0x000000160c04723c */ /* 0x000fde0000001810 */
[----:B------:R-:W-:-:S04]  /*4d270*/  NOP ;  /* 0x0000000000007918 */ /* 0x000fc80000000000 */
[----:B------:R-:W-:Y:S04]  /*4d280*/  STL.64 [R1+0x760], R4 ;  /* 0x0007600401007387 */ /* 0x000fe80000100a00 */
[----:B------:R0:W-:Y:S04]  /*4d290*/  STL.64 [R1+0x768], R6 ;  /* 0x0007680601007387 */ /* 0x0001e80000100a00 */
[----:B------:R-:W-:Y:S04]  /*4d2a0*/  STL [R1+0x7544], R0 ;  /* 0x0075440001007387 */ /* 0x000fe80000100800 */
[----:B------:R-:W-:Y:S04]  /*4d2b0*/  STL [R1+0x7540], R2 ;  /* 0x0075400201007387 */ /* 0x000fe80000100800 */
[----:B0-----:R-:W2:Y:S01]  /*4d2c0*/  LDL.64 R6, [R1+0x68] ;  /* 0x0000680001067983 */ /* 0x001ea20000100a00 */
[----:B------:R-:W-:-:S15]  /*4d2d0*/  HMMA.16816.F32 R8, R12, R28, R24 ;  /* 0x0000001c0c08723c */ /* 0x000fde0000001818 */
[----:B------:R-:W-:-:S04]  /*4d2e0*/  NOP ;  /* 0x0000000000007918 */ /* 0x000fc80000000000 */
[----:B------:R0:W-:Y:S04]  /*4d2f0*/  STL.64 [R1+0x750], R8 ;  /* 0x0007500801007387 */ /* 0x0001e80000100a00 */
[----:B------:R1:W-:Y:S04]  /*4d300*/  STL.64 [R1+0x758], R10 ;  /* 0x0007580a01007387 */ /* 0x0003e80000100a00 */
[----:B--2---:R2:W-:Y:S04]  /*4d310*/  STL.64 [R1+0x76d0], R6 ;  /* 0x0076d00601007387 */ /* 0x0045e80000100a00 */
[----:B0-----:R-:W3:Y:S04]  /*4d320*/  LDL.LU R8, [R1+0x6f0] ;  /* 0x0006f00001087983 */ /* 0x001ee80000300800 */
[----:B------:R-:W3:Y:S04]  /*4d330*/  LDL.LU R9, [R1+0x6f4] ;  /* 0x0006f40001097983 */ /* 0x000ee80000300800 */
[----:B-1----:R-:W4:Y:S04]  /*4d340*/  LDL.LU R10, [R1+0x6f8] ;  /* 0x0006f800010a7983 */ /* 0x002f280000300800 */
[----:B------:R-:W4:Y:S04]  /*4d350*/  LDL.LU R11, [R1+0x6fc] ;  /* 0x0006fc00010b7983 */ /* 0x000f280000300800 */
[----:B------:R-:W3:Y:S04]  /*4d360*/  LDL.64 R4, [R1+0x70] ;  /* 0x0000700001047983 */ /* 0x000ee80000100a00 */
[----:B--2---:R-:W2:Y:S04]  /*4d370*/  LDL.64 R6, [R1+0x78] ;  /* 0x0000780001067983 */ /* 0x004ea80000100a00 */
[----:B--2---:R-:W-:Y:S04]  /*4d380*/  STL.64 [R1+0x76f0], R6 ;  /* 0x0076f00601007387 */ /* 0x004fe80000100a00 */
[----:B---3--:R-:W-:Y:S04]  /*4d390*/  STL.64 [R1+0x76e8], R4 ;  /* 0x0076e80401007387 */ /* 0x008fe80000100a00 */
[----:B----4-:R-:W-:Y:S04]  /*4d3a0*/  STL.64 [R1+0x76b8], R10 ;  /* 0x0076b80a01007387 */ /* 0x010fe80000100a00 */
[----:B------:R0:W-:Y:S04]  /*4d3b0*/  STL.64 [R1+0x76b0], R8 ;  /* 0x0076b00801007387 */ /* 0x0001e80000100a00 */
[----:B0-----:R-:W2:Y:S04]  /*4d3c0*/  LDL.LU R8, [R1+0x700] ;  /* 0x0007000001087983 */ /* 0x001ea80000300800 */
[----:B------:R-:W2:Y:S04]  /*4d3d0*/  LDL.LU R9, [R1+0x704] ;  /* 0x0007040001097983 */ /* 0x000ea80000300800 */
[----:B------:R-:W3:Y:S04]  /*4d3e0*/  LDL.LU R10, [R1+0x708] ;  /* 0x00070800010a7983 */ /* 0x000ee80000300800 */
[----:B------:R-:W3:Y:S04]  /*4d3f0*/  LDL.LU R11, [R1+0x70c] ;  /* 0x00070c00010b7983 */ /* 0x000ee80000300800 */
[----:B------:R-:W4:Y:S04]  /*4d400*/  LDL.LU R4, [R1+0x730] ;  /* 0x0007300001047983 */ /* 0x000f280000300800 */
[----:B------:R-:W4:Y:S04]  /*4d410*/  LDL.LU R5, [R1+0x734] ;  /* 0x0007340001057983 */ /* 0x000f280000300800 */
[----:B------:R-:W2:Y:S04]  /*4d420*/  LDL.LU R6, [R1+0x738] ;  /* 0x0007380001067983 */ /* 0x000ea80000300800 */
[----:B------:R-:W2:Y:S04]  /*4d430*/  LDL.LU R7, [R1+0x73c] ;  /* 0x00073c0001077983 */ /* 0x000ea80000300800 */
[----:B--2---:R-:W-:Y:S04]  /*4d440*/  STL.64 [R1+0x7700], R6 ;  /* 0x0077000601007387 */ /* 0x004fe80000100a00 */
[----:B----4-:R0:W-:Y:S04]  /*4d450*/  STL.64 [R1+0x76f8], R4 ;  /* 0x0076f80401007387 */ /* 0x0101e80000100a00 */
[----:B0-----:R-:W2:Y:S04]  /*4d460*/  LDL.LU R4, [R1+0x740] ;  /* 0x0007400001047983 */ /* 0x001ea80000300800 */
[----:B------:R-:W2:Y:S04]  /*4d470*/  LDL.LU R5, [R1+0x744] ;  /* 0x0007440001057983 */ /* 0x000ea80000300800 */
[----:B------:R-:W2:Y:S04]  /*4d480*/  LDL.LU R6, [R1+0x748] ;  /* 0x0007480001067983 */ /* 0x000ea80000300800 */
[----:B------:R-:W2:Y:S04]  /*4d490*/  LDL.LU R7, [R1+0x74c] ;  /* 0x00074c0001077983 */ /* 0x000ea80000300800 */
[----:B---3--:R-:W-:Y:S04]  /*4d4a0*/  STL.64 [R1+0x76c8], R10 ;  /* 0x0076c80a01007387 */ /* 0x008fe80000100a00 */
[----:B------:R0:W-:Y:S04]  /*4d4b0*/  STL.64 [R1+0x76c0], R8 ;  /* 0x0076c00801007387 */ /* 0x0001e80000100a00 */
[----:B0-----:R-:W3:Y:S04]  /*4d4c0*/  LDL.LU R8, [R1+0x710] ;  /* 0x0007100001087983 */ /* 0x001ee80000300800 */
[----:B------:R-:W3:Y:S04]  /*4d4d0*/  LDL.LU R9, [R1+0x714] ;  /* 0x0007140001097983 */ /* 0x000ee80000300800 */
[----:B------:R-:W4:Y:S04]  /*4d4e0*/  LDL.LU R10, [R1+0x718] ;  /* 0x00071800010a7983 */ /* 0x000f280000300800 */
[----:B------:R-:W4:Y:S01]  /*4d4f0*/  LDL.LU R11, [R1+0x71c] ;  /* 0x00071c00010b7983 */ /* 0x000f220000300800 */
[----:B------:R-:W-:-:S03]  /*4d500*/  IMAD.MOV.U32 R3, RZ, RZ, R29 ;  /* 0x000000ffff037224 */ /* 0x000fc600078e001d */
[----:B----4-:R-:W-:Y:S04]  /*4d510*/  STL.64 [R1+0x76e0], R10 ;  /* 0x0076e00a01007387 */ /* 0x010fe80000100a00 */
[----:B---3--:R0:W-:Y:S04]  /*4d520*/  STL.64 [R1+0x76d8], R8 ;  /* 0x0076d80801007387 */ /* 0x0081e80000100a00 */
[----:B0-----:R-:W3:Y:S04]  /*4d530*/  LDL.LU R8, [R1+0x720] ;  /* 0x0007200001087983 */ /* 0x001ee80000300800 */
[----:B------:R-:W3:Y:S04]  /*4d540*/  LDL.LU R9, [R1+0x724] ;  /* 0x0007240001097983 */ /* 0x000ee80000300800 */
[----:B------:R-:W3:Y:S04]  /*4d550*/  LDL.LU R10, [R1+0x728] ;  /* 0x00072800010a7983 */ /* 0x000ee80000300800 */
[----:B------:R-:W3:Y:S04]  /*4d560*/  LDL.LU R11, [R1+0x72c] ;  /* 0x00072c00010b7983 */ /* 0x000ee80000300800 */
[----:B------:R-:W4:Y:S04]  /*4d570*/  LDL.64 R20, [R1+0x60] ;  /* 0x0000600001147983 */ /* 0x000f280000100a00 */
[----:B------:R-:W2:Y:S04]  /*4d580*/  LDL.LU R16, [R1+0x6e0] ;  /* 0x0006e00001107983 */ /* 0x000ea80000300800 */
[----:B------:R-:W2:Y:S04]  /*4d590*/  LDL.LU R17, [R1+0x6e4] ;  /* 0x0006e40001117983 */ /* 0x000ea80000300800 */
[----:B------:R-:W2:Y:S04]  /*4d5a0*/  LDL.LU R18, [R1+0x6e8] ;  /* 0x0006e80001127983 */ /* 0x000ea80000300800 */
[----:B------:R-:W2:Y:S04]  /*4d5b0*/  LDL.LU R19, [R1+0x6ec] ;  /* 0x0006ec0001137983 */ /* 0x000ea80000300800 */
[----:B------:R-:W2:Y:S04]  /*4d5c0*/  LDL.64 R22, [R1+0x58] ;  /* 0x0000580001167983 */ /* 0x000ea80000100a00 */
[----:B------:R-:W2:Y:S04]  /*4d5d0*/  LDL.LU R24, [R1+0x6d0] ;  /* 0x0006d00001187983 */ /* 0x000ea80000300800 */
[----:B------:R-:W2:Y:S04]  /*4d5e0*/  LDL.LU R25, [R1+0x6d4] ;  /* 0x0006d40001197983 */ /* 0x000ea80000300800 */
[----:B------:R-:W2:Y:S04]  /*4d5f0*/  LDL.LU R26, [R1+0x6d8] ;  /* 0x0006d800011a7983 */ /* 0x000ea80000300800 */
[----:B------:R-:W2:Y:S04]  /*4d600*/  LDL.LU R27, [R1+0x6dc] ;  /* 0x0006dc00011b7983 */ /* 0x000ea80000300800 */
[----:B------:R-:W2:Y:S04]  /*4d610*/  LDL.64 R28, [R1+0x50] ;  /* 0x00005000011c7983 */ /* 0x000ea80000100a00 */
[----:B------:R0:W-:Y:S04]  /*4d620*/  STL [R1+0x7548], R3 ;  /* 0x0075480301007387 */ /* 0x0001e80000100800 */
[----:B0-----:R-:W2:Y:S02]  /*4d630*/  LDL.64 R2, [R1+0x88] ;  /* 0x0000880001027983 */ /* 0x001ea40000100a00 */
[----:B--2---:R-:W-:Y:S01]  /*4d640*/  HMMA.16816.F32 R4, R12, R2, R4 ;  /* 0x000000020c04723c */ /* 0x004fe20000001804 */
[----:B------:R-:W-:-:S02]  /*4d650*/  IMAD.MOV.U32 R0, RZ, RZ, R2 ;  /* 0x000000ffff007224 */ /* 0x000fc400078e0002 */
[----:B------:R-:W-:-:S15]  /*4d660*/  IMAD.MOV.U32 R2, RZ, RZ, R3 ;  /* 0x000000ffff027224 */ /* 0x000fde00078e0003 */
[----:B------:R-:W-:Y:S01]  /*4d670*/  NOP ;  /* 0x0000000000007918 */ /* 0x000fe20000000000 */
[----:B------:R-:W-:Y:S04]  /*4d680*/  STL.64 [R1+0x740], R4 ;  /* 0x0007400401007387 */ /* 0x000fe80000100a00 */
[----:B------:R0:W-:Y:S04]  /*4d690*/  STL.64 [R1+0x748], R6 ;  /* 0x0007480601007387 */ /* 0x0001e80000100a00 */
[----:B0-----:R-:W2:Y:S04]  /*4d6a0*/  LDL.LU.64 R6, [R1+0x7700] ;  /* 0x0077000001067983 */ /* 0x001ea80000300a00 */
[----:B------:R-:W2:Y:S04]  /*4d6b0*/  LDL.LU.64 R4, [R1+0x76f8] ;  /* 0x0076f80001047983 */ /* 0x000ea80000300a00 */
[----:B------:R0:W-:Y:S04]  /*4d6c0*/  STL [R1+0x7550], R2 ;  /* 0x0075500201007387 */ /* 0x0001e80000100800 */
[----:B0-----:R-:W2:Y:S04]  /*4d6d0*/  LDL.64 R2, [R1+0x80] ;  /* 0x0000800001027983 */ /* 0x001ea80000100a00 */
[----:B------:R-:W-:Y:S01]  /*4d6e0*/  STL [R1+0x754c], R0 ;  /* 0x00754c0001007387 */ /* 0x000fe20000100800 */
[----:B--2---:R-:W-:-:S15]  /*4d6f0*/  HMMA.16816.F32 R4, R12, R2, R4 ;  /* 0x000000020c04723c */ /* 0x004fde0000001804 */
[----:B------:R-:W-:-:S04]  /*4d700*/  NOP ;  /* 0x0000000000007918 */ /* 0x000fc80000000000 */
[----:B------:R-:W-:Y:S04]  /*4d710*/  STL.64 [R1+0x730], R4 ;  /* 0x0007300401007387 */ /* 0x000fe80000100a00 */
[----:B------:R0:W-:Y:S04]  /*4d720*/  STL.64 [R1+0x738], R6 ;  /* 0x0007380601007387 */ /* 0x0001e80000100a00 */
[----:B0-----:R-:W3:Y:S04]  /*4d730*/  LDL.LU.64 R6, [R1+0x76f0] ;  /* 0x0076f00001067983 */ /* 0x001ee80000300a00 */
[----:B------:R-:W2:Y:S04]  /*4d740*/  LDL.LU.64 R4, [R1+0x76e8] ;  /* 0x0076e80001047983 */ /* 0x000ea80000300a00 */
[----:B------:R-:W-:Y:S01]  /*4d750*/  STL [R1+0x7554], R3 ;  /* 0x0075540301007387 */ /* 0x000fe20000100800 */
[----:B---3--:R-:W-:-:S15]  /*4d760*/  HMMA.16816.F32 R8, R12, R6, R8 ;  /* 0x000000060c08723c */ /* 0x008fde0000001808 */
[----:B------:R-:W-:-:S04]  /*4d770*/  NOP ;  /* 0x0000000000007918 */ /* 0x000fc80000000000 */
[----:B------:R-:W-:Y:S04]  /*4d780*/  STL.64 [R1+0x720], R8 ;  /* 0x0007200801007387 */ /* 0x000fe80000100a00 */
[----:B------:R0:W-:Y:S04]  /*4d790*/  STL.64 [R1+0x728], R10 ;  /* 0x0007280a01007387 */ /* 0x0001e80000100a00 */
[----:B0-----:R-:W2:Y:S04]  /*4d7a0*/  LDL.LU.64 R10, [R1+0x76e0] ;  /* 0x0076e000010a7983 */ /* 0x001ea80000300a00 */
[----:B------:R-:W2:Y:S01]  /*4d7b0*/  LDL.LU.64 R8, [R1+0x76d8] ;  /* 0x0076d80001087983 */ /* 0x000ea20000300a00 */
[----:B------:R-:W-:-:S02]  /*4d7c0*/  IMAD.MOV.U32 R0, RZ, RZ, R7 ;  /* 0x000000ffff007224 */ /* 0x000fc400078e0007 */
[----:B------:R-:W-:Y:S02]  /*4d7d0*/  IMAD.MOV.U32 R2, RZ, RZ, R6 ;  /* 0x000000ffff027224 */ /* 0x000fe400078e0006 */
[----:B------:R-:W3:Y:S04]  /*4d7e0*/  LDL.LU.64 R6, [R1+0x76d0] ;  /* 0x0076d00001067983 */ /* 0x000ee80000300a00 */
[----:B------:R-:W-:Y:S04]  /*4d7f0*/  STL [R1+0x755c], R0 ;  /* 0x00755c0001007387 */ /* 0x000fe80000100800 */
[----:B------:R-:W-:Y:S01]  /*4d800*/  STL [R1+0x7558], R2 ;  /* 0x0075580201007387 */ /* 0x000fe20000100800 */
        /* <DEDUP_REMOVED lines=16> */
[----:B----4-:R-:W-:-:S03]  /*4d910*/  IMAD.MOV.U32 R3, RZ, RZ, R21 ;  /* 0x000000ffff037224 */ /* 0x010fc600078e0015 */
[----:B------:R0:W-:Y:S04]  /*4d920*/  STL [R1+0x7568], R2 ;  /* 0x0075680201007387 */ /* 0x0001e80000100800 */
[----:B------:R1:W-:Y:S04]  /*4d930*/  STL [R1+0x7564], R0 ;  /* 0x0075640001007387 */ /* 0x0003e80000100800 */
[----:B------:R-:W-:Y:S01]  /*4d940*/  STL [R1+0x756c], R3 ;  /* 0x00756c0301007387 */ /* 0x000fe20000100800 */
[----:B0-----:R-:W-:Y:S02]  /*4d950*/  IMAD.MOV.U32 R2, RZ, RZ, R22 ;  /* 0x000000ffff027224 */ /* 0x001fe400078e0016 */
[----:B-1----:R-:W-:Y:S01]  /*4d960*/  IMAD.MOV.U32 R0, RZ, RZ, R23 ;  /* 0x000000ffff007224 */ /* 0x002fe200078e0017 */
[----:B--2---:R-:W-:-:S15]  /*4d970*/  HMMA.16816.F32 R4, R12, R20, R8 ;  /* 0x000000140c04723c */ /* 0x004fde0000001808 */
[----:B------:R-:W-:-:S04]  /*4d980*/  NOP ;  /* 0x0000000000007918 */ /* 0x000fc80000000000 */
[----:B------:R-:W-:Y:S04]  /*4d990*/  STL.64 [R1+0x6f0], R4 ;  /* 0x0006f00401007387 */ /* 0x000fe80000100a00 */
[----:B------:R0:W-:Y:S02]  /*4d9a0*/  STL.64 [R1+0x6f8], R6 ;  /* 0x0006f80601007387 */ /* 0x0001e40000100a00 */
[----:B0-----:R-:W-:-:S15]  /*4d9b0*/  HMMA.16816.F32 R4, R12, R22, R16 ;  /* 0x000000160c04723c */ /* 0x001fde0000001810 */
        /* <DEDUP_REMOVED lines=119> */
[----:B------:R0:W-:Y:S02]  /*4e130*/  STL.64 [R1+0x668], R6 ;  /* 0x0006680601007387 */ /* 0x0001e40000100a00 */
[----:B0-----:R-:W-:Y:S02]  /*4e140*/  HMMA.16816.F32 R4, R12, R28, R24 ;  /* 0x0000001c0c04723c */ /* 0x001fe40000001818 */
[----:B------:R-:W-:Y:S04]  /*4e150*/  STL [R1+0x75a4], R0 ;  /* 0x0075a40001007387 */ /* 0x000fe80000100800 */
[----:B------:R-:W-:Y:S04]  /*4e160*/  STL [R1+0x75a0], R2 ;  /* 0x0075a00201007387 */ /* 0x000fe80000100800 */
[----:B------:R-:W2:Y:S09]  /*4e170*/  LDL.LU R16, [R1+0x5e0] ;  /* 0x0005e00001107983 */ /* 0x000eb20000300800 */
[----:B------:R-:W-:Y:S04]  /*4e180*/  STL.64 [R1+0x650], R4 ;  /* 0x0006500401007387 */ /* 0x000fe80000100a00 */
[----:B------:R-:W-:Y:S04]  /*4e190*/  STL.64 [R1+0x658], R6 ;  /* 0x0006580601007387 */ /* 0x000fe80000100a00 */
[----:B------:R-:W2:Y:S04]  /*4e1a0*/  LDL.LU R17, [R1+0x5e4] ;  /* 0x0005e40001117983 */ /* 0x000ea80000300800 */
[----:B------:R-:W3:Y:S04]  /*4e1b0*/  LDL.LU R18, [R1+0x5e8] ;  /* 0x0005e80001127983 */ /* 0x000ee80000300800 */
[----:B------:R-:W3:Y:S04]  /*4e1c0*/  LDL.LU R19, [R1+0x5ec] ;  /* 0x0005ec0001137983 */ /* 0x000ee80000300800 */
[----:B------:R-:W4:Y:S04]  /*4e1d0*/  LDL.LU R20, [R1+0x600] ;  /* 0x0006000001147983 */ /* 0x000f280000300800 */
[----:B------:R-:W4:Y:S04]  /*4e1e0*/  LDL.LU R21, [R1+0x604] ;  /* 0x0006040001157983 */ /* 0x000f280000300800 */
        /* <DEDUP_REMOVED lines=12> */
[----:B------:R-:W-:-:S03]  /*4e2b0*/  IMAD.MOV.U32 R3, RZ, RZ, R29 ;  /* 0x000000ffff037224 */ /* 0x000fc600078e001d */
[----:B--2---:R-:W-:Y:S04]  /*4e2c0*/  STL.64 [R1+0x7650], R26 ;  /* 0x0076501a01007387 */ /* 0x004fe80000100a00 */
[----:B------:R0:W-:Y:S04]  /*4e2d0*/  STL.64 [R1+0x7648], R24 ;  /* 0x0076481801007387 */ /* 0x0001e80000100a00 */
[----:B0-----:R-:W2:Y:S04]  /*4e2e0*/  LDL.LU R24, [R1+0x640] ;  /* 0x0006400001187983 */ /* 0x001ea80000300800 */
[----:B------:R-:W2:Y:S04]  /*4e2f0*/  LDL.LU R25, [R1+0x644] ;  /* 0x0006440001197983 */ /* 0x000ea80000300800 */
[----:B------:R-:W2:Y:S04]  /*4e300*/  LDL.LU R26, [R1+0x648] ;  /* 0x00064800011a7983 */ /* 0x000ea80000300800 */
[----:B------:R-:W2:Y:S04]  /*4e310*/  LDL.LU R27, [R1+0x64c] ;  /* 0x00064c00011b7983 */ /* 0x000ea80000300800 */
[----:B------:R-:W2:Y:S04]  /*4e320*/  LDL.64 R28, [R1] ;  /* 0x00000000011c7983 */ /* 0x000ea80000100a00 */
[----:B------:R-:W-:Y:S04]  /*4e330*/  STL.64 [R1+0x7618], R22 ;  /* 0x0076181601007387 */ /* 0x000fe80000100a00 */
[----:B----4-:R0:W-:Y:S04]  /*4e340*/  STL.64 [R1+0x7610], R20 ;  /* 0x0076101401007387 */ /* 0x0101e80000100a00 */
[----:B0-----:R-:W4:Y:S04]  /*4e350*/  LDL.LU R20, [R1+0x610] ;  /* 0x0006100001147983 */ /* 0x001f280000300800 */
[----:B------:R-:W4:Y:S04]  /*4e360*/  LDL.LU R21, [R1+0x614] ;  /* 0x0006140001157983 */ /* 0x000f280000300800 */
[----:B------:R-:W4:Y:S04]  /*4e370*/  LDL.LU R22, [R1+0x618] ;  /* 0x0006180001167983 */ /* 0x000f280000300800 */
[----:B------:R-:W4:Y:S04]  /*4e380*/  LDL.LU R23, [R1+0x61c] ;  /* 0x00061c0001177983 */ /* 0x000f280000300800 */
[----:B---3--:R-:W-:Y:S04]  /*4e390*/  STL.64 [R1+0x75f8], R18 ;  /* 0x0075f81201007387 */ /* 0x008fe80000100a00 */
[----:B------:R0:W-:Y:S04]  /*4e3a0*/  STL.64 [R1+0x75f0], R16 ;  /* 0x0075f01001007387 */ /* 0x0001e80000100a00 */
[----:B0-----:R-:W3:Y:S04]  /*4e3b0*/  LDL.LU R16, [R1+0x5f0] ;  /* 0x0005f00001107983 */ /* 0x001ee80000300800 */
[----:B------:R-:W3:Y:S04]  /*4e3c0*/  LDL.LU R17, [R1+0x5f4] ;  /* 0x0005f40001117983 */ /* 0x000ee80000300800 */
[----:B------:R-:W3:Y:S04]  /*4e3d0*/  LDL.LU R18, [R1+0x5f8] ;  /* 0x0005f80001127983 */ /* 0x000ee80000300800 */
[----:B------:R-:W3:Y:S04]  /*4e3e0*/  LDL.LU R19, [R1+0x5fc] ;  /* 0x0005fc0001137983 */ /* 0x000ee80000300800 */
        /* <DEDUP_REMOVED lines=14> */
[----:B------:R0:W-:Y:S04]  /*4e4d0*/  STL [R1+0x75a8], R3 ;  /* 0x0075a80301007387 */ /* 0x0001e80000100800 */
        /* <DEDUP_REMOVED lines=9> */
[----:B------:R-:W-:Y:S01]  /*4e570*/  IMAD.MOV.U32 R3, RZ, RZ, R29 ;  /* 0x000000ffff037224 */ /* 0x000fe200078e001d */
[----:B--2---:R-:W-:-:S15]  /*4e580*/  HMMA.16816.F32 R24, R12, R28, R24 ;  /* 0x0000001c0c18723c */ /* 0x004fde0000001818 */
[----:B------:R-:W-:-:S04]  /*4e590*/  NOP ;  /* 0x0000000000007918 */ /* 0x000fc80000000000 */
[----:B------:R-:W-:Y:S04]  /*4e5a0*/  STL.64 [R1+0x630], R24 ;  /* 0x0006301801007387 */ /* 0x000fe80000100a00 */
[----:B------:R0:W-:Y:S04]  /*4e5b0*/  STL.64 [R1+0x638], R26 ;  /* 0x0006381a01007387 */ /* 0x0001e80000100a00 */
[----:B0-----:R-:W2:Y:S04]  /*4e5c0*/  LDL.LU.64 R26, [R1+0x7640] ;  /* 0x00764000011a7983 */ /* 0x001ea80000300a00 */
[----:B------:R-:W2:Y:S04]  /*4e5d0*/  LDL.LU.64 R24, [R1+0x7638] ;  /* 0x0076380001187983 */ /* 0x000ea80000300a00 */
[----:B------:R-:W2:Y:S02]  /*4e5e0*/  LDL.LU.64 R28, [R1+0x7630] ;  /* 0x00763000011c7983 */ /* 0x000ea40000300a00 */
[----:B--2---:R-:W-:-:S15]  /*4e5f0*/  HMMA.16816.F32 R24, R12, R28, R24 ;  /* 0x0000001c0c18723c */ /* 0x004fde0000001818 */
[----:B------:R-:W-:-:S04]  /*4e600*/  NOP ;  /* 0x0000000000007918 */ /* 0x000fc80000000000 */
[----:B------:R-:W-:Y:S04]  /*4e610*/  STL.64 [R1+0x620], R24 ;  /* 0x0006201801007387 */ /* 0x000fe80000100a00 */
[----:B------:R0:W-:Y:S04]  /*4e620*/  STL.64 [R1+0x628], R26 ;  /* 0x0006281a01007387 */ /* 0x0001e80000100a00 */
[----:B0-----:R-:W4:Y:S04]  /*4e630*/  LDL.LU.64 R26, [R1+0x7628] ;  /* 0x00762800011a7983 */ /* 0x001f280000300a00 */
[----:B------:R-:W2:Y:S04]  /*4e640*/  LDL.LU.64 R24, [R1+0x7620] ;  /* 0x0076200001187983 */ /* 0x000ea80000300a00 */
[----:B------:R-:W-:Y:S04]  /*4e650*/  STL [R1+0x7538], R28 ;  /* 0x0075381c01007387 */ /* 0x000fe80000100800 */
[----:B------:R-:W-:Y:S01]  /*4e660*/  STL [R1+0x7518], R29 ;  /* 0x0075181d01007387 */ /* 0x000fe20000100800 */
        /* <DEDUP_REMOVED lines=11> */
[----:B------:R-:W2:Y:S04]  /*4e720*/  LDL.LU.64 R20, [R1+0x7600] ;  /* 0x0076000001147983 */ /* 0x000ea80000300a00 */
[----:B------:R-:W-:Y:S04]  /*4e730*/  STL.64 [R1+0x7368], R26 ;  /* 0x0073681a01007387 */ /* 0x000fe80000100a00 */
[----:B------:R0:W-:Y:S04]  /*4e740*/  STL.64 [R1+0x7360], R24 ;  /* 0x0073601801007387 */ /* 0x0001e80000100a00 */
[----:B0-----:R-:W4:Y:S04]  /*4e750*/  LDL.LU R24, [R1+0x580] ;  /* 0x0005800001187983 */ /* 0x001f280000300800 */
[----:B------:R-:W4:Y:S04]  /*4e760*/  LDL.LU R25, [R1+0x584] ;  /* 0x0005840001197983 */ /* 0x000f280000300800 */
[----:B------:R-:W4:Y:S04]  /*4e770*/  LDL.LU R26, [R1+0x588] ;  /* 0x00058800011a7983 */ /* 0x000f280000300800 */
[----:B------:R-:W4:Y:S01]  /*4e780*/  LDL.LU R27, [R1+0x58c] ;  /* 0x00058c00011b7983 */ /* 0x000f220000300800 */
[----:B---3--:R-:W-:-:S15]  /*4e790*/  HMMA.16816.F32 R16, R12, R22, R16 ;  /* 0x000000160c10723c */ /* 0x008fde0000001810 */
        /* <DEDUP_REMOVED lines=40> */
[----:B------:R-:W4:Y:S01]  /*4ea20*/  LDL.LU.64 R4, [R1+0x75b0] ;  /* 0x0075b00001047983 */ /* 0x000f220000300a00 */
[----:B---3--:R-:W-:Y:S03]  /*4ea30*/  HMMA.16816.F32 R16, R12, R8, R16 ;  /* 0x000000080c10723c */ /* 0x008fe60000001810 */
[----:B------:R-:W-:Y:S04]  /*4ea40*/  STL.64 [R1+0x7308], R10 ;  /* 0x0073080a01007387 */ /* 0x000fe80000100a00 */
[----:B------:R-:W-:-:S12]  /*4ea50*/  STL.64 [R1+0x7300], R8 ;  /* 0x0073000801007387 */ /* 0x000fd80000100a00 */
[----:B------:R-:W-:Y:S04]  /*4ea60*/  STL.64 [R1+0x5a0], R16 ;  /* 0x0005a01001007387 */ /* 0x000fe80000100a00 */
[----:B------:R2:W-:Y:S04]  /*4ea70*/  STL.64 [R1+0x5a8], R18 ;  /* 0x0005a81201007387 */ /* 0x0005e80000100a00 */
[----:B------:R-:W-:Y:S01]  /*4ea80*/  STL [R1+0x753c], R15 ;  /* 0x00753c0f01007387 */ /* 0x000fe20000100800 */
[C---:B--2---:R-:W-:Y:S08]  /*4ea90*/  HMMA.16816.F32 R16, R12.reuse, R6, R20 ;  /* 0x000000060c10723c */ /* 0x044ff00000001814 */
[----:B----4-:R-:W-:Y:S11]  /*4eaa0*/  HMMA.16816.F32 R8, R12, R4, R24 ;  /* 0x000000040c08723c */ /* 0x010ff60000001818 */
[----:B------:R-:W-:Y:S04]  /*4eab0*/  STL.64 [R1+0x590], R16 ;  /* 0x0005901001007387 */ /* 0x000fe80000100a00 */
[----:B------:R0:W-:Y:S04]  /*4eac0*/  STL.64 [R1+0x598], R18 ;  /* 0x0005981201007387 */ /* 0x0001e80000100a00 */
[----:B------:R-:W2:Y:S04]  /*4ead0*/  LDL.LU R20, [R1+0x2140] ;  /* 0x0021400001147983 */ /* 0x000ea80000300800 */
[----:B------:R1:W-:Y:S04]  /*4eae0*/  STL.64 [R1+0x580], R8 ;  /* 0x0005800801007387 */ /* 0x0003e80000100a00 */
[----:B------:R3:W-:Y:S04]  /*4eaf0*/  STL.64 [R1+0x588], R10 ;  /* 0x0005880a01007387 */ /* 0x0007e80000100a00 */
[----:B------:R-:W2:Y:S04]  /*4eb00*/  LDL.LU R21, [R1+0x2144] ;  /* 0x0021440001157983 */ /* 0x000ea80000300800 */
[----:B------:R-:W4:Y:S04]  /*4eb10*/  LDL.LU R22, [R1+0x2148] ;  /* 0x0021480001167983 */ /* 0x000f280000300800 */
[----:B------:R-:W4:Y:S04]  /*4eb20*/  LDL.LU R23, [R1+0x214c] ;  /* 0x00214c0001177983 */ /* 0x000f280000300800 */
[----:B----4-:R-:W-:Y:S04]  /*4eb30*/  STL.64 [R1+0x7378], R22 ;  /* 0x0073781601007387 */ /* 0x010fe80000100a00 */
[----:B--2---:R2:W-:Y:S04]  /*4eb40*/  STL.64 [R1+0x7370], R20 ;  /* 0x0073701401007387 */ /* 0x0045e80000100a00 */
[----:B0-----:R-:W4:Y:S01]  /*4eb50*/  LDL R18, [R1] ;  /* 0x0000000001127983 */ /* 0x001f220000100800 */
[----:B------:R-:W-:-:S02]  /*4eb60*/  IMAD.MOV.U32 R19, RZ, RZ, R3 ;  /* 0x000000ffff137224 */ /* 0x000fc400078e0003 */
[----:B------:R-:W-:Y:S02]  /*4eb70*/  IMAD.MOV.U32 R16, RZ, RZ, R0 ;  /* 0x000000ffff107224 */ /* 0x000fe400078e0000 */
[----:B------:R-:W-:Y:S01]  /*4eb80*/  IMAD.MOV.U32 R17, RZ, RZ, R2 ;  /* 0x000000ffff117224 */ /* 0x000fe200078e0002 */
[----:B------:R-:W2:Y:S04]  /*4eb90*/  LDL.LU R3, [R1+0x75a8] ;  /* 0x0075a80001037983 */ /* 0x000ea80000300800 */
[----:B------:R-:W2:Y:S04]  /*4eba0*/  LDL.LU R0, [R1+0x75a4] ;  /* 0x0075a40001007983 */ /* 0x000ea80000300800 */
[----:B------:R-:W2:Y:S04]  /*4ebb0*/  LDL.LU R2, [R1+0x75a0] ;  /* 0x0075a00001027983 */ /* 0x000ea80000300800 */
[----:B----4-:R-:W-:Y:S04]  /*4ebc0*/  STL.64 [R1+0x7388], R18 ;  /* 0x0073881201007387 */ /* 0x010fe80000100a00 */
[----:B------:R0:W-:Y:S04]  /*4ebd0*/  STL.64 [R1+0x7380], R16 ;  /* 0x0073801001007387 */ /* 0x0001e80000100a00 */
[----:B-1----:R-:W4:Y:S04]  /*4ebe0*/  LDL.LU R8, [R1+0x2150] ;  /* 0x0021500001087983 */ /* 0x002f280000300800 */
[----:B------:R-:W4:Y:S04]  /*4ebf0*/  LDL.LU R9, [R1+0x2154] ;  /* 0x0021540001097983 */ /* 0x000f280000300800 */
[----:B---3--:R-:W3:Y:S04]  /*4ec00*/  LDL.LU R10, [R1+0x2158] ;  /* 0x00215800010a7983 */ /* 0x008ee80000300800 */
[----:B------:R-:W3:Y:S01]  /*4ec10*/  LDL.LU R11, [R1+0x215c] ;  /* 0x00215c00010b7983 */ /* 0x000ee20000300800 */
[----:B--2---:R-:W-:-:S03]  /*4ec20*/  IMAD.MOV.U32 R27, RZ, RZ, R3 ;  /* 0x000000ffff1b7224 */ /* 0x004fc600078e0003 */
[----:B---3--:R1:W-:Y:S04]  /*4ec30*/  STL.64 [R1+0x7398], R10 ;  /* 0x0073980a01007387 */ /* 0x0083e80000100a00 */
[----:B----4-:R2:W-:Y:S04]  /*4ec40*/  STL.64 [R1+0x7390], R8 ;  /* 0x0073900801007387 */ /* 0x0105e80000100a00 */
[----:B------:R-:W3:Y:S04]  /*4ec50*/  LDL R26, [R1+0x10] ;  /* 0x00001000011a7983 */ /* 0x000ee80000100800 */
[----:B------:R-:W1:Y:S04]  /*4ec60*/  LDL.LU R3, [R1+0x759c] ;  /* 0x00759c0001037983 */ /* 0x000e680000300800 */
[----:B------:R-:W4:Y:S04]  /*4ec70*/  LDL.LU R20, [R1+0x2170] ;  /* 0x0021700001147983 */ /* 0x000f280000300800 */
[----:B------:R-:W4:Y:S04]  /*4ec80*/  LDL.LU R21, [R1+0x2174] ;  /* 0x0021740001157983 */ /* 0x000f280000300800 */
[----:B------:R-:W2:Y:S04]  /*4ec90*/  LDL.LU R22, [R1+0x2178] ;  /* 0x0021780001167983 */ /* 0x000ea80000300800 */
[----:B------:R-:W2:Y:S01]  /*4eca0*/  LDL.LU R23, [R1+0x217c] ;  /* 0x00217c0001177983 */ /* 0x000ea20000300800 */
[----:B------:R-:W-:-:S02]  /*4ecb0*/  IMAD.MOV.U32 R24, RZ, RZ, R2 ;  /* 0x000000ffff187224 */ /* 0x000fc400078e0002 */
[----:B------:R-:W-:Y:S01]  /*4ecc0*/  IMAD.MOV.U32 R25, RZ, RZ, R0 ;  /* 0x000000ffff197224 */ /* 0x000fe200078e0000 */
[----:B--2---:R-:W-:Y:S04]  /*4ecd0*/  STL.64 [R1+0x73a8], R22 ;  /* 0x0073a81601007387 */ /* 0x004fe80000100a00 */
[----:B----4-:R-:W-:Y:S04]  /*4ece0*/  STL.64 [R1+0x73a0], R20 ;  /* 0x0073a01401007387 */ /* 0x010fe80000100a00 */
[----:B------:R-:W2:Y:S04]  /*4ecf0*/  LDL.LU R2, [R1+0x7598] ;  /* 0x0075980001027983 */ /* 0x000ea80000300800 */
[----:B------:R-:W4:Y:S04]  /*4ed00*/  LDL.LU R0, [R1+0x7594] ;  /* 0x0075940001007983 */ /* 0x000f280000300800 */
[----:B---3--:R-:W-:Y:S04]  /*4ed10*/  STL.64 [R1+0x73b8], R26 ;  /* 0x0073b81a01007387 */ /* 0x008fe80000100a00 */
[----:B------:R3:W-:Y:S04]  /*4ed20*/  STL.64 [R1+0x73b0], R24 ;  /* 0x0073b01801007387 */ /* 0x0007e80000100a00 */
[----:B0-----:R-:W2:Y:S04]  /*4ed30*/  LDL.LU R16, [R1+0x2180] ;  /* 0x0021800001107983 */ /* 0x001ea80000300800 */
[----:B------:R-:W2:Y:S04]  /*4ed40*/  LDL.LU R17, [R1+0x2184] ;  /* 0x0021840001117983 */ /* 0x000ea80000300800 */
[----:B------:R-:W2:Y:S04]  /*4ed50*/  LDL.LU R18, [R1+0x2188] ;  /* 0x0021880001127983 */ /* 0x000ea80000300800 */
[----:B------:R-:W2:Y:S01]  /*4ed60*/  LDL.LU R19, [R1+0x218c] ;  /* 0x00218c0001137983 */ /* 0x000ea20000300800 */
[----:B-1----:R-:W-:-:S03]  /*4ed70*/  IMAD.MOV.U32 R11, RZ, RZ, R3 ;  /* 0x000000ffff0b7224 */ /* 0x002fc600078e0003 */
[----:B--2---:R0:W-:Y:S04]  /*4ed80*/  STL.64 [R1+0x73c8], R18 ;  /* 0x0073c81201007387 */ /* 0x0041e80000100a00 */
[----:B------:R-:W-:Y:S04]  /*4ed90*/  STL.64 [R1+0x73c0], R16 ;  /* 0x0073c01001007387 */ /* 0x000fe80000100a00 */
[----:B------:R-:W2:Y:S01]  /*4eda0*/  LDL R10, [R1+0x20] ;  /* 0x00002000010a7983 */ /* 0x000ea20000100800 */
[----:B----4-:R-:W-:Y:S02]  /*4edb0*/  IMAD.MOV.U32 R8, RZ, RZ, R0 ;  /* 0x000000ffff087224 */ /* 0x010fe400078e0000 */
[----:B------:R-:W-:Y:S01]  /*4edc0*/  IMAD.MOV.U32 R9, RZ, RZ, R2 ;  /* 0x000000ffff097224 */ /* 0x000fe200078e0002 */
[----:B------:R-:W0:Y:S04]  /*4edd0*/  LDL.LU R3, [R1+0x7590] ;  /* 0x0075900001037983 */ /* 0x000e280000300800 */
[----:B------:R-:W4:Y:S04]  /*4ede0*/  LDL.LU R0, [R1+0x758c] ;  /* 0x00758c0001007983 */ /* 0x000f280000300800 */
[----:B------:R-:W4:Y:S04]  /*4edf0*/  LDL.LU R2, [R1+0x7588] ;  /* 0x0075880001027983 */ /* 0x000f280000300800 */
[----:B--2---:R-:W-:Y:S04]  /*4ee00*/  STL.64 [R1+0x73d8], R10 ;  /* 0x0073d80a01007387 */ /* 0x004fe80000100a00 */
[----:B------:R1:W-:Y:S04]  /*4ee10*/  STL.64 [R1+0x73d0], R8 ;  /* 0x0073d00801007387 */ /* 0x0003e80000100a00 */
[----:B---3--:R-:W2:Y:S04]  /*4ee20*/  LDL.LU R24, [R1+0x21a0] ;  /* 0x0021a00001187983 */ /* 0x008ea80000300800 */
[----:B------:R-:W2:Y:S04]  /*4ee30*/  LDL.LU R25, [R1+0x21a4] ;  /* 0x0021a40001197983 */ /* 0x000ea80000300800 */
[----:B------:R-:W3:Y:S04]  /*4ee40*/  LDL.LU R26, [R1+0x21a8] ;  /* 0x0021a800011a7983 */ /* 0x000ee80000300800 */
[----:B------:R-:W3:Y:S01]  /*4ee50*/  LDL.LU R27, [R1+0x21ac] ;  /* 0x0021ac00011b7983 */ /* 0x000ee20000300800 */
[----:B0-----:R-:W-:-:S03]  /*4ee60*/  IMAD.MOV.U32 R19, RZ, RZ, R3 ;  /* 0x000000ffff137224 */ /* 0x001fc600078e0003 */
[----:B---3--:R-:W-:Y:S04]  /*4ee70*/  STL.64 [R1+0x73e8], R26 ;  /* 0x0073e81a01007387 */ /* 0x008fe80000100a00 */
[----:B--2---:R0:W-:Y:S04]  /*4ee80*/  STL.64 [R1+0x73e0], R24 ;  /* 0x0073e01801007387 */ /* 0x0041e80000100a00 */
[----:B------:R-:W2:Y:S04]  /*4ee90*/  LDL R18, [R1+0x30] ;  /* 0x0000300001127983 */ /* 0x000ea80000100800 */
[----:B------:R-:W3:Y:S04]  /*4eea0*/  LDL.LU R3, [R1+0x7584] ;  /* 0x0075840001037983 */ /* 0x000ee80000300800 */
[----:B-1----:R-:W2:Y:S04]  /*4eeb0*/  LDL.LU R8, [R1+0x21b0] ;  /* 0x0021b00001087983 */ /* 0x002ea80000300800 */
[----:B------:R-:W2:Y:S04]  /*4eec0*/  LDL.LU R9, [R1+0x21b4] ;  /* 0x0021b40001097983 */ /* 0x000ea80000300800 */
[----:B------:R-:W2:Y:S04]  /*4eed0*/  LDL.LU R10, [R1+0x21b8] ;  /* 0x0021b800010a7983 */ /* 0x000ea80000300800 */
[----:B------:R-:W2:Y:S01]  /*4eee0*/  LDL.LU R11, [R1+0x21bc] ;  /* 0x0021bc00010b7983 */ /* 0x000ea20000300800 */
[----:B----4-:R-:W-:-:S02]  /*4eef0*/  IMAD.MOV.U32 R16, RZ, RZ, R2 ;  /* 0x000000ffff107224 */ /* 0x010fc400078e0002 */
[----:B------:R-:W-:Y:S01]  /*4ef00*/  IMAD.MOV.U32 R17, RZ, RZ, R0 ;  /* 0x000000ffff117224 */ /* 0x000fe200078e0000 */
[----:B--2---:R3:W-:Y:S04]  /*4ef10*/  STL.64 [R1+0x73f8], R10 ;  /* 0x0073f80a01007387 */ /* 0x0047e80000100a00 */
[----:B------:R1:W-:Y:S04]  /*4ef20*/  STL.64 [R1+0x73f0], R8 ;  /* 0x0073f00801007387 */ /* 0x0003e80000100a00 */
[----:B------:R-:W2:Y:S04]  /*4ef30*/  LDL.LU R2, [R1+0x7580] ;  /* 0x0075800001027983 */ /* 0x000ea80000300800 */
[----:B------:R-:W1:Y:S04]  /*4ef40*/  LDL.LU R0, [R1+0x757c] ;  /* 0x00757c0001007983 */ /* 0x000e680000300800 */
[----:B------:R-:W-:Y:S04]  /*4ef50*/  STL.64 [R1+0x7408], R18 ;  /* 0x0074081201007387 */ /* 0x000fe80000100a00 */
[----:B------:R-:W-:Y:S04]  /*4ef60*/  STL.64 [R1+0x7400], R16 ;  /* 0x0074001001007387 */ /* 0x000fe80000100a00 */
[----:B0-----:R-:W4:Y:S04]  /*4ef70*/  LDL.LU R24, [R1+0x780] ;  /* 0x0007800001187983 */ /* 0x001f280000300800 */
[----:B------:R-:W4:Y:S04]  /*4ef80*/  LDL.LU R25, [R1+0x784] ;  /* 0x0007840001197983 */ /* 0x000f280000300800 */
[----:B------:R-:W2:Y:S04]  /*4ef90*/  LDL.LU R26, [R1+0x788] ;  /* 0x00078800011a7983 */ /* 0x000ea80000300800 */
[----:B------:R-:W2:Y:S01]  /*4efa0*/  LDL.LU R27, [R1+0x78c] ;  /* 0x00078c00011b7983 */ /* 0x000ea20000300800 */
[----:B---3--:R-:W-:-:S03]  /*4efb0*/  IMAD.MOV.U32 R11, RZ, RZ, R3 ;  /* 0x000000ffff0b7224 */ /* 0x008fc600078e0003 */
[----:B--2---:R-:W-:Y:S04]  /*4efc0*/  STL.64 [R1+0x7418], R26 ;  /* 0x0074181a01007387 */ /* 0x004fe80000100a00 */
[----:B----4-:R0:W-:Y:S04]  /*4efd0*/  STL.64 [R1+0x7410], R24 ;  /* 0x0074101801007387 */ /* 0x0101e80000100a00 */
[----:B------:R-:W2:Y:S01]  /*4efe0*/  LDL R10, [R1+0x40] ;  /* 0x00004000010a7983 */ /* 0x000ea20000100800 */
[----:B-1----:R-:W-:Y:S02]  /*4eff0*/  IMAD.MOV.U32 R8, RZ, RZ, R0 ;  /* 0x000000ffff087224 */ /* 0x002fe400078e0000 */
[----:B------:R-:W-:Y:S01]  /*4f000*/  IMAD.MOV.U32 R9, RZ, RZ, R2 ;  /* 0x000000ffff097224 */ /* 0x000fe200078e0002 */
[----:B------:R-:W3:Y:S04]  /*4f010*/  LDL.LU R3, [R1+0x7578] ;  /* 0x0075780001037983 */ /* 0x000ee80000300800 */
[----:B------:R-:W4:Y:S04]  /*4f020*/  LDL.LU R0, [R1+0x7574] ;  /* 0x0075740001007983 */ /* 0x000f280000300800 */
[----:B------:R-:W3:Y:S04]  /*4f030*/  LDL.LU R2, [R1+0x7570] ;  /* 0x0075700001027983 */ /* 0x000ee80000300800 */
[----:B--2---:R1:W-:Y:S04]  /*4f040*/  STL.64 [R1+0x7428], R10 ;  /* 0x0074280a01007387 */ /* 0x0043e80000100a00 */
[----:B------:R-:W-:Y:S04]  /*4f050*/  STL.64 [R1+0x7420], R8 ;  /* 0x0074200801007387 */ /* 0x000fe80000100a00 */
[----:B0-----:R-:W2:Y:S04]  /*4f060*/  LDL.LU R24, [R1+0x4d0] ;  /* 0x0004d00001187983 */ /* 0x001ea80000300800 */
[----:B------:R-:W2:Y:S04]  /*4f070*/  LDL.LU R25, [R1+0x4d4] ;  /* 0x0004d40001197983 */ /* 0x000ea80000300800 */
[----:B------:R-:W2:Y:S04]  /*4f080*/  LDL.LU R26, [R1+0x4d8] ;  /* 0x0004d800011a7983 */ /* 0x000ea80000300800 */
[----:B------:R-:W2:Y:S04]  /*4f090*/  LDL.LU R27, [R1+0x4dc] ;  /* 0x0004dc00011b7983 */ /* 0x000ea80000300800 */
[----:B--2---:R-:W-:Y:S04]  /*4f0a0*/  STL.64 [R1+0x7438], R26 ;  /* 0x0074381a01007387 */ /* 0x004fe80000100a00 */
[----:B------:R0:W-:Y:S04]  /*4f0b0*/  STL.64 [R1+0x7430], R24 ;  /* 0x0074301801007387 */ /* 0x0001e80000100a00 */
[----:B-1----:R-:W2:Y:S01]  /*4f0c0*/  LDL R10, [R1+0x50] ;  /* 0x00005000010a7983 */ /* 0x002ea20000100800 */
[----:B---3--:R-:W-:-:S03]  /*4f0d0*/  IMAD.MOV.U32 R11, RZ, RZ, R3 ;  /* 0x000000ffff0b7224 */ /* 0x008fc600078e0003 */
[----:B------:R-:W3:Y:S04]  /*4f0e0*/  LDL.LU R3, [R1+0x756c] ;  /* 0x00756c0001037983 */ /* 0x000ee80000300800 */
[----:B--2---:R-:W-:Y:S04]  /*4f0f0*/  STL.64 [R1+0x7440], R10 ;  /* 0x0074400a01007387 */ /* 0x004fe80000100a00 */
[----:B0-----:R-:W2:Y:S04]  /*4f100*/  LDL.LU R24, [R1+0x4e0] ;  /* 0x0004e00001187983 */ /* 0x001ea80000300800 */
[----:B------:R-:W2:Y:S04]  /*4f110*/  LDL.LU R25, [R1+0x4e4] ;  /* 0x0004e40001197983 */ /* 0x000ea80000300800 */
[----:B------:R-:W2:Y:S04]  /*4f120*/  LDL.LU R26, [R1+0x4e8] ;  /* 0x0004e800011a7983 */ /* 0x000ea80000300800 */
[----:B------:R-:W2:Y:S01]  /*4f130*/  LDL.LU R27, [R1+0x4ec] ;  /* 0x0004ec00011b7983 */ /* 0x000ea20000300800 */
[----:B------:R-:W-:-:S02]  /*4f140*/  IMAD.MOV.U32 R8, RZ, RZ, R2 ;  /* 0x000000ffff087224 */ /* 0x000fc400078e0002 */
[----:B----4-:R-:W-:Y:S01]  /*4f150*/  IMAD.MOV.U32 R9, RZ, RZ, R0 ;  /* 0x000000ffff097224 */ /* 0x010fe200078e0000 */
[----:B--2---:R-:W-:Y:S04]  /*4f160*/  STL.64 [R1+0x7450], R26 ;  /* 0x0074501a01007387 */ /* 0x004fe80000100a00 */
[----:B------:R0:W-:Y:S04]  /*4f170*/  STL.64 [R1+0x7448], R24 ;  /* 0x0074481801007387 */ /* 0x0001e80000100a00 */
[----:B------:R-:W2:Y:S04]  /*4f180*/  LDL.LU R2, [R1+0x7568] ;  /* 0x0075680001027983 */ /* 0x000ea80000300800 */
[----:B------:R-:W4:Y:S04]  /*4f190*/  LDL.LU R0, [R1+0x7564] ;  /* 0x0075640001007983 */ /* 0x000f280000300800 */
[----:B------:R4:W-:Y:S04]  /*4f1a0*/  STL.64 [R1+0x7458], R8 ;  /* 0x0074580801007387 */ /* 0x0009e80000100a00 */
[----:B0-----:R-:W2:Y:S04]  /*4f1b0*/  LDL.LU R24, [R1+0x4f0] ;  /* 0x0004f00001187983 */ /* 0x001ea80000300800 */
[----:B------:R-:W2:Y:S04]  /*4f1c0*/  LDL.LU R25, [R1+0x4f4] ;  /* 0x0004f40001197983 */ /* 0x000ea80000300800 */
[----:B------:R-:W2:Y:S04]  /*4f1d0*/  LDL.LU R26, [R1+0x4f8] ;  /* 0x0004f800011a7983 */ /* 0x000ea80000300800 */
[----:B------:R-:W2:Y:S01]  /*4f1e0*/  LDL.LU R27, [R1+0x4fc] ;  /* 0x0004fc00011b7983 */ /* 0x000ea20000300800 */
[----:B---3--:R-:W-:-:S03]  /*4f1f0*/  IMAD.MOV.U32 R11, RZ, RZ, R3 ;  /* 0x000000ffff0b7224 */ /* 0x008fc600078e0003 */
[----:B--2---:R-:W-:Y:S04]  /*4f200*/  STL.64 [R1+0x7468], R26 ;  /* 0x0074681a01007387 */ /* 0x004fe80000100a00 */
[----:B------:R0:W-:Y:S04]  /*4f210*/  STL.64 [R1+0x7460], R24 ;  /* 0x0074601801007387 */ /* 0x0001e80000100a00 */
[----:B------:R-:W2:Y:S01]  /*4f220*/  LDL R10, [R1+0x60] ;  /* 0x00006000010a7983 */ /* 0x000ea20000100800 */
[----:B----4-:R-:W-:Y:S02]  /*4f230*/  IMAD.MOV.U32 R8, RZ, RZ, R0 ;  /* 0x000000ffff087224 */ /* 0x010fe400078e0000 */
        /* <DEDUP_REMOVED lines=10> */
[----:B-1----:R-:W2:Y:S01]  /*4f2e0*/  LDL R10, [R1+0x70] ;  /* 0x00007000010a7983 */ /* 0x002ea20000100800 */
[----:B---3--:R-:W-:-:S03]  /*4f2f0*/  IMAD.MOV.U32 R11, RZ, RZ, R3 ;  /* 0x000000ffff0b7224 */ /* 0x008fc600078e0003 */
[----:B------:R-:W3:Y:S04]  /*4f300*/  LDL.LU R3, [R1+0x7554] ;  /* 0x0075540001037983 */ /* 0x000ee80000300800 */
[----:B--2---:R-:W-:Y:S04]  /*4f310*/  STL.64 [R1+0x74a0], R10 ;  /* 0x0074a00a01007387 */ /* 0x004fe80000100a00 */
[----:B------:R-:W-:Y:S04]  /*4f320*/  STL.64 [R1+0x7480], R26 ;  /* 0x0074801a01007387 */ /* 0x000fe80000100a00 */
[----:B------:R0:W-:Y:S04]  /*4f330*/  STL.64 [R1+0x7478], R24 ;  /* 0x0074781801007387 */ /* 0x0001e80000100a00 */
[----:B0-----:R-:W2:Y:S04]  /*4f340*/  LDL.LU R24, [R1+0x510] ;  /* 0x0005100001187983 */ /* 0x001ea80000300800 */
[----:B------:R-:W2:Y:S04]  /*4f350*/  LDL.LU R25, [R1+0x514] ;  /* 0x0005140001197983 */ /* 0x000ea80000300800 */
[----:B------:R-:W2:Y:S04]  /*4f360*/  LDL.LU R26, [R1+0x518] ;  /* 0x00051800011a7983 */ /* 0x000ea80000300800 */
[----:B------:R-:W2:Y:S01]  /*4f370*/  LDL.LU R27, [R1+0x51c] ;  /* 0x00051c00011b7983 */ /* 0x000ea20000300800 */
[----:B------:R-:W-:-:S02]  /*4f380*/  IMAD.MOV.U32 R8, RZ, RZ, R2 ;  /* 0x000000ffff087224 */ /* 0x000fc400078e0002 */
[----:B----4-:R-:W-:Y:S01]  /*4f390*/  IMAD.MOV.U32 R9, RZ, RZ, R0 ;  /* 0x000000ffff097224 */ /* 0x010fe200078e0000 */
[----:B------:R-:W4:Y:S04]  /*4f3a0*/  LDL.LU R2, [R1+0x7550] ;  /* 0x0075500001027983 */ /* 0x000f280000300800 */
[----:B------:R-:W3:Y:S04]  /*4f3b0*/  LDL.LU R0, [R1+0x754c] ;  /* 0x00754c0001007983 */ /* 0x000ee80000300800 */
[----:B------:R-:W-:Y:S04]  /*4f3c0*/  STL.64 [R1+0x74b8], R8 ;  /* 0x0074b80801007387 */ /* 0x000fe80000100a00 */
[----:B--2---:R-:W-:Y:S04]  /*4f3d0*/  STL.64 [R1+0x7498], R26 ;  /* 0x0074981a01007387 */ /* 0x004fe80000100a00 */
[----:B------:R0:W-:Y:S04]  /*4f3e0*/  STL.64 [R1+0x7490], R24 ;  /* 0x0074901801007387 */ /* 0x0001e80000100a00 */
[----:B0-----:R-:W2:Y:S04]  /*4f3f0*/  LDL.LU R24, [R1+0x520] ;  /* 0x0005200001187983 */ /* 0x001ea80000300800 */
[----:B------:R-:W2:Y:S04]  /*4f400*/  LDL.LU R25, [R1+0x524] ;  /* 0x0005240001197983 */ /* 0x000ea80000300800 */
[----:B------:R-:W2:Y:S04]  /*4f410*/  LDL.LU R26, [R1+0x528] ;  /* 0x00052800011a7983 */ /* 0x000ea80000300800 */
[----:B------:R-:W2:Y:S04]  /*4f420*/  LDL.LU R27, [R1+0x52c] ;  /* 0x00052c00011b7983 */ /* 0x000ea80000300800 */
[----:B------:R-:W2:Y:S01]  /*4f430*/  LDL R10, [R1+0x80] ;  /* 0x00008000010a7983 */ /* 0x000ea20000100800 */
        /* <DEDUP_REMOVED lines=21> */
[----:B---3--:R-:W-:-:S05]  /*4f590*/  IMAD.MOV.U32 R11, RZ, RZ, R3 ;  /* 0x000000ffff0b7224 */ /* 0x008fca00078e0003 */
[----:B--2---:R-:W-:Y:S04]  /*4f5a0*/  STL.64 [R1+0x7500], R10 ;  /* 0x0075000a01007387 */ /* 0x004fe80000100a00 */
[----:B------:R-:W-:Y:S04]  /*4f5b0*/  STL.64 [R1+0x74e0], R26 ;  /* 0x0074e01a01007387 */ /* 0x000fe80000100a00 */
[----:B------:R0:W-:Y:S04]  /*4f5c0*/  STL.64 [R1+0x74d8], R24 ;  /* 0x0074d81801007387 */ /* 0x0001e80000100a00 */
[----:B0-----:R-:W2:Y:S04]  /*4f5d0*/  LDL.LU R24, [R1+0x550] ;  /* 0x0005500001187983 */ /* 0x001ea80000300800 */
[----:B------:R-:W2:Y:S04]  /*4f5e0*/  LDL.LU R25, [R1+0x554] ;  /* 0x0005540001197983 */ /* 0x000ea80000300800 */
[----:B------:R-:W3:Y:S04]  /*4f5f0*/  LDL.LU R26, [R1+0x558] ;  /* 0x00055800011a7983 */ /* 0x000ee80000300800 */
[----:B------:R-:W3:Y:S04]  /*4f600*/  LDL.LU R27, [R1+0x55c] ;  /* 0x00055c00011b7983 */ /* 0x000ee80000300800 */
[----:B------:R-:W2:Y:S04]  /*4f610*/  LDL.LU R15, [R1+0x303c] ;  /* 0x00303c00010f7983 */ /* 0x000ea80000300800 */
[----:B------:R-:W2:Y:S04]  /*4f620*/  LDL.LU R29, [R1+0x3038] ;  /* 0x00303800011d7983 */ /* 0x000ea80000300800 */
[----:B------:R-:W2:Y:S01]  /*4f630*/  LDL.LU R28, [R1+0x3044] ;  /* 0x00304400011c7983 */ /* 0x000ea20000300800 */
[----:B------:R-:W-:-:S03]  /*4f640*/  IMAD.MOV.U32 R8, RZ, RZ, R2 ;  /* 0x000000ffff087224 */ /* 0x000fc600078e0002 */
[----:B------:R-:W2:Y:S04]  /*4f650*/  LDL.LU R11, [R1+0x3040] ;  /* 0x00304000010b7983 */ /* 0x000ea80000300800 */
[----:B------:R-:W2:Y:S04]  /*4f660*/  LDL.LU R2, [R1+0x304c] ;  /* 0x00304c0001027983 */ /* 0x000ea80000300800 */
[----:B------:R-:W2:Y:S01]  /*4f670*/  LDL.LU R10, [R1+0x3048] ;  /* 0x00304800010a7983 */ /* 0x000ea20000300800 */
[----:B----4-:R-:W-:-:S03]  /*4f680*/  IMAD.MOV.U32 R9, RZ, RZ, R0 ;  /* 0x000000ffff097224 */ /* 0x010fc600078e0000 */
        /* <DEDUP_REMOVED lines=14> */
[----:B------:R-:W-:-:S02]  /*4f770*/  IMAD R29, R29, 0x100, R15 ;  /* 0x000001001d1d7824 */ /* 0x000fc400078e020f */
[----:B------:R-:W-:Y:S02]  /*4f780*/  IMAD R11, R11, 0x100, R28 ;  /* 0x000001000b0b7824 */ /* 0x000fe400078e021c */
[----:B------:R-:W-:Y:S02]  /*4f790*/  IMAD R10, R10, 0x100, R2 ;  /* 0x000001000a0a7824 */ /* 0x000fe400078e0202 */
[----:B----4-:R-:W-:Y:S01]  /*4f7a0*/  IMAD R0, R0, 0x100, R3 ;  /* 0x0000010000007824 */ /* 0x010fe200078e0203 */
        /* <DEDUP_REMOVED lines=10> */
[----:B------:R-:W4:Y:S04]  /*4f850*/  LDL.LU R20, [R1+0x2190] ;  /* 0x0021900001147983 */ /* 0x000f280000300800 */
[----:B------:R-:W4:Y:S04]  /*4f860*/  LDL.LU R21, [R1+0x2194] ;  /* 0x0021940001157983 */ /* 0x000f280000300800 */
[----:B------:R-:W4:Y:S04]  /*4f870*/  LDL.LU R22, [R1+0x2198] ;  /* 0x0021980001167983 */ /* 0x000f280000300800 */
[----:B------:R-:W4:Y:S04]  /*4f880*/  LDL.LU R23, [R1+0x219c] ;  /* 0x00219c0001177983 */ /* 0x000f280000300800 */
[----:B------:R-:W-:Y:S04]  /*4f890*/  STL.64 [R1+0x72e8], R6 ;  /* 0x0072e80601007387 */ /* 0x000fe80000100a00 */
        /* <DEDUP_REMOVED lines=8> */
[----:B------:R-:W2:Y:S02]  /*4f920*/  LDL.LU R3, [R1+0x7530] ;  /* 0x0075300001037983 */ /* 0x000ea40000300800 */
[----:B--2---:R-:W-:Y:S02]  /*4f930*/  HMMA.16816.F32 R12, R12, R2, R24 ;  /* 0x000000020c0c723c */ /* 0x004fe40000001818 */
[----:B------:R-:W2:Y:S04]  /*4f940*/  LDL.LU.64 R26, [R1+0x7528] ;  /* 0x00752800011a7983 */ /* 0x000ea80000300a00 */
[----:B------:R-:W2:-:S13]  /*4f950*/  LDL.LU.64 R24, [R1+0x7520] ;  /* 0x0075200001187983 */ /* 0x000e9a0000300a00 */
[----:B------:R0:W-:Y:S04]  /*4f960*/  STL.64 [R1+0x480], R12 ;  /* 0x0004800c01007387 */ /* 0x0001e80000100a00 */
[----:B------:R1:W-:Y:S01]  /*4f970*/  STL.64 [R1+0x488], R14 ;  /* 0x0004880e01007387 */ /* 0x0003e20000100a00 */
[----:B0-----:R-:W-:Y:S02]  /*4f980*/  F2FP.F16.E4M3.UNPACK_B R12, R29 ;  /* 0x0000001dff0c723e */ /* 0x001fe400020006ff */
[----:B------:R-:W-:Y:S02]  /*4f990*/  F2FP.F16.E4M3.UNPACK_B R13, R11 ;  /* 0x0000000bff0d723e */ /* 0x000fe400020006ff */
[----:B-1----:R-:W-:Y:S02]  /*4f9a0*/  F2FP.F16.E4M3.UNPACK_B R14, R10 ;  /* 0x0000000aff0e723e */ /* 0x002fe400020006ff */
[----:B------:R-:W-:Y:S01]  /*4f9b0*/  F2FP.F16.E4M3.UNPACK_B R15, R0 ;  /* 0x00000000ff0f723e */ /* 0x000fe200020006ff */
[----:B------:R-:W3:Y:S06]  /*4f9c0*/  LDL.LU R29, [R1+0x7518] ;  /* 0x00751800011d7983 */ /* 0x000eec0000300800 */
[----:B--2---:R-:W-:Y:S01]  /*4f9d0*/  HMMA.16816.F32 R8, R12, R8, R24 ;  /* 0x000000080c08723c */ /* 0x004fe20000001818 */
[----:B------:R-:W2:Y:S04]  /*4f9e0*/  LDL.LU.64 R26, [R1+0x7510] ;  /* 0x00751000011a7983 */ /* 0x000ea80000300a00 */
[----:B------:R-:W2:-:S14]  /*4f9f0*/  LDL.LU.64 R24, [R1+0x7508] ;  /* 0x0075080001187983 */ /* 0x000e9c0000300a00 */
        /* <DEDUP_REMOVED lines=62> */
[----:B0-----:R-:W2:Y:S04]  /*4fde0*/  LDL.LU.64 R26, [R1+0x7418] ;  /* 0x00741800011a7983 */ /* 0x001ea80000300a00 */
[----:B------:R-:W2:Y:S04]  /*4fdf0*/  LDL.LU.64 R24, [R1+0x7410] ;  /* 0x0074100001187983 */ /* 0x000ea80000300a00 */
[----:B------:R-:W3:Y:S04]  /*4fe00*/  LDL.LU.64 R18, [R1+0x7408] ;  /* 0x0074080001127983 */ /* 0x000ee80000300a00 */
[----:B------:R-:W2:Y:S04]  /*4fe10*/  LDL.LU.64 R16, [R1+0x7400] ;  /* 0x0074000001107983 */ /* 0x000ea80000300a00 */
        /* <DEDUP_REMOVED lines=9> */
[----:B------:R-:W2:Y:S04]  /*4feb0*/  LDL.LU.64 R24, [R1+0x73e0] ;  /* 0x0073e00001187983 */ /* 0x000ea80000300a00 */
[----:B------:R-:W4:Y:S04]  /*4fec0*/  LDL.LU.64 R10, [R1+0x73d8] ;  /* 0x0073d800010a7983 */ /* 0x000f280000300a00 */
[----:B------:R-:W2:Y:S04]  /*4fed0*/  LDL.LU.64 R8, [R1+0x73d0] ;  /* 0x0073d00001087983 */ /* 0x000ea80000300a00 */
        /* <DEDUP_REMOVED lines=9> */
[----:B------:R-:W3:Y:S01]  /*4ff70*/  LDL.LU.64 R24, [R1+0x73b0] ;  /* 0x0073b00001187983 */ /* 0x000ee20000300a00 */
[----:B----4-:R-:W-:Y:S03]  /*4ff80*/  HMMA.16816.F32 R8, R12, R10, R20 ;  /* 0x0000000a0c08723c */ /* 0x010fe60000001814 */
[----:B------:R-:W2:Y:S04]  /*4ff90*/  LDL.LU.64 R22, [R1+0x73a8] ;  /* 0x0073a80001167983 */ /* 0x000ea80000300a00 */
[----:B------:R-:W2:-:S12]  /*4ffa0*/  LDL.LU.64 R20, [R1+0x73a0] ;  /* 0x0073a00001147983 */ /* 0x000e980000300a00 */
[----:B------:R-:W-:Y:S04]  /*4ffb0*/  STL.64 [R1+0x2190], R8 ;  /* 0x0021900801007387 */ /* 0x000fe80000100a00 */
[----:B------:R0:W-:Y:S04]  /*4ffc0*/  STL.64 [R1+0x2198], R10 ;  /* 0x0021980a01007387 */ /* 0x0001e80000100a00 */
[----:B0-----:R-:W4:Y:S04]  /*4ffd0*/  LDL.LU.64 R10, [R1+0x7398] ;  /* 0x00739800010a7983 */ /* 0x001f280000300a00 */
[----:B------:R-:W4:Y:S01]  /*4ffe0*/  LDL.LU.64 R8, [R1+0x7390] ;  /* 0x0073900001087983 */ /* 0x000f220000300a00 */
[----:B---3--:R-:W-:-:S15]  /*4fff0*/  HMMA.16816.F32 R16, R12, R24, R16 ;  /* 0x000000180c10723c */ /* 0x008fde0000001810 */
[----:B------:R-:W-:-:S04]  /*50000*/  NOP ;  /* 0x0000000000007918 */ /* 0x000fc80000000000 */
[----:B------:R-:W-:Y:S04]  /*50010*/  STL.64 [R1+0x2180], R16 ;  /* 0x0021801001007387 */ /* 0x000fe80000100a00 */
[----:B------:R0:W-:Y:S04]  /*50020*/  STL.64 [R1+0x2188], R18 ;  /* 0x0021881201007387 */ /* 0x0001e80000100a00 */
[----:B0-----:R-:W4:Y:S04]  /*50030*/  LDL.LU.64 R18, [R1+0x7388] ;  /* 0x0073880001127983 */ /* 0x001f280000300a00 */
[----:B------:R-:W3:Y:S01]  /*50040*/  LDL.LU.64 R16, [R1+0x7380] ;  /* 0x0073800001107983 */ /* 0x000ee20000300a00 */
[----:B--2---:R-:W-:Y:S03]  /*50050*/  HMMA.16816.F32 R24, R12, R26, R20 ;  /* 0x0000001a0c18723c */ /* 0x004fe60000001814 */
[----:B------:R-:W2:Y:S04]  /*50060*/  LDL.LU.64 R22, [R1+0x7378] ;  /* 0x0073780001167983 */ /* 0x000ea80000300a00 */
[----:B------:R-:W2:-:S12]  /*50070*/  LDL.LU.64 R20, [R1+0x7370] ;  /* 0x0073700001147983 */ /* 0x000e980000300a00 */
        /* <DEDUP_REMOVED lines=8> */
[----:B------:R-:W3:Y:S01]  /*50100*/  LDL.LU R0, [R1+0x3070] ;  /* 0x0030700001007983 */ /* 0x000ee20000300800 */
[C---:B----4-:R-:W-:Y:S08]  /*50110*/  HMMA.16816.F32 R4, R12.reuse, R18, R8 ;  /* 0x000000120c04723c */ /* 0x050ff00000001808 */
[C---:B--2---:R-:W-:Y:S11]  /*50120*/  HMMA.16816.F32 R8, R12.reuse, R28, R20 ;  /* 0x0000001c0c08723c */ /* 0x044ff60000001814 */
[----:B------:R0:W-:Y:S04]  /*50130*/  STL.64 [R1+0x2150], R4 ;  /* 0x0021500401007387 */ /* 0x0001e80000100a00 */
[----:B------:R1:W-:Y:S04]  /*50140*/  STL.64 [R1+0x2158], R6 ;  /* 0x0021580601007387 */ /* 0x0003e80000100a00 */
[----:B0-----:R-:W2:Y:S04]  /*50150*/  LDL.LU R4, [R1+0x20c0] ;  /* 0x0020c00001047983 */ /* 0x001ea80000300800 */
[----:B------:R-:W-:Y:S04]  /*50160*/  STL.64 [R1+0x2140], R8 ;  /* 0x0021400801007387 */ /* 0x000fe80000100a00 */
[----:B------:R-:W-:Y:S04]  /*50170*/  STL.64 [R1+0x2148], R10 ;  /* 0x0021480a01007387 */ /* 0x000fe80000100a00 */
[----:B------:R-:W2:Y:S04]  /*50180*/  LDL.LU R5, [R1+0x20c4] ;  /* 0x0020c40001057983 */ /* 0x000ea80000300800 */
[----:B-1----:R-:W4:Y:S04]  /*50190*/  LDL.LU R6, [R1+0x20c8] ;  /* 0x0020c80001067983 */ /* 0x002f280000300800 */
[----:B------:R-:W4:Y:S04]  /*501a0*/  LDL.LU R7, [R1+0x20cc] ;  /* 0x0020cc0001077983 */ /* 0x000f280000300800 */
        /* <DEDUP_REMOVED lines=18> */
[C---:B--2---:R-:W-:Y:S03]  /*502d0*/  HMMA.16816.F32 R20, R12.reuse, R26, R20 ;  /* 0x0000001a0c14723c */ /* 0x044fe60000001814 */
[----:B---3--:R-:W-:Y:S04]  /*502e0*/  STL.64 [R1+0x7338], R18 ;  /* 0x0073381201007387 */ /* 0x008fe80000100a00 */
[----:B------:R0:W-:Y:S04]  /*502f0*/  STL.64 [R1+0x7330], R16 ;  /* 0x0073301001007387 */ /* 0x0001e80000100a00 */
[----:B0-----:R-:W2:Y:S04]  /*50300*/  LDL.LU R16, [R1+0x2110] ;  /* 0x0021100001107983 */ /* 0x001ea80000300800 */
[----:B------:R-:W2:Y:S04]  /*50310*/  LDL.LU R17, [R1+0x2114] ;  /* 0x0021140001117983 */ /* 0x000ea80000300800 */
[----:B------:R-:W2:Y:S04]  /*50320*/  LDL.LU R18, [R1+0x2118] ;  /* 0x0021180001127983 */ /* 0x000ea80000300800 */
[----:B------:R-:W2:Y:S04]  /*50330*/  LDL.LU R19, [R1+0x211c] ;  /* 0x00211c0001137983 */ /* 0x000ea80000300800 */
[----:B------:R-:W-:Y:S04]  /*50340*/  STL.64 [R1+0x7318], R10 ;  /* 0x0073180a01007387 */ /* 0x000fe80000100a00 */
[----:B------:R0:W-:Y:S04]  /*50350*/  STL.64 [R1+0x7310], R8 ;  /* 0x0073100801007387 */ /* 0x0001e80000100a00 */
[----:B0-----:R-:W3:Y:S04]  /*50360*/  LDL.LU R8, [R1+0x20f0] ;  /* 0x0020f00001087983 */ /* 0x001ee80000300800 */
[----:B------:R-:W3:Y:S04]  /*50370*/  LDL.LU R9, [R1+0x20f4] ;  /* 0x0020f40001097983 */ /* 0x000ee80000300800 */
[----:B------:R-:W3:Y:S04]  /*50380*/  LDL.LU R10, [R1+0x20f8] ;  /* 0x0020f800010a7983 */ /* 0x000ee80000300800 */
[----:B------:R-:W3:Y:S04]  /*50390*/  LDL.LU R11, [R1+0x20fc] ;  /* 0x0020fc00010b7983 */ /* 0x000ee80000300800 */
[----:B----4-:R-:W-:Y:S04]  /*503a0*/  STL.64 [R1+0x72f8], R6 ;  /* 0x0072f80601007387 */ /* 0x010fe80000100a00 */
[----:B------:R0:W-:Y:S04]  /*503b0*/  STL.64 [R1+0x72f0], R4 ;  /* 0x0072f00401007387 */ /* 0x0001e80000100a00 */
[----:B0-----:R-:W4:Y:S04]  /*503c0*/  LDL.LU R4, [R1+0x20d0] ;  /* 0x0020d00001047983 */ /* 0x001f280000300800 */
[----:B------:R-:W4:Y:S04]  /*503d0*/  LDL.LU R5, [R1+0x20d4] ;  /* 0x0020d40001057983 */ /* 0x000f280000300800 */
[----:B------:R-:W4:Y:S04]  /*503e0*/  LDL.LU R6, [R1+0x20d8] ;  /* 0x0020d80001067983 */ /* 0x000f280000300800 */
[----:B------:R-:W4:Y:S04]  /*503f0*/  LDL.LU R7, [R1+0x20dc] ;  /* 0x0020dc0001077983 */ /* 0x000f280000300800 */
[----:B------:R0:W-:Y:S04]  /*50400*/  STL [R1+0x72cc], R28 ;  /* 0x0072cc1c01007387 */ /* 0x0001e80000100800 */
[----:B0-----:R-:W2:Y:S04]  /*50410*/  LDL.LU R28, [R1+0x3060] ;  /* 0x00306000011c7983 */ /* 0x001ea80000300800 */
[----:B------:R0:W-:Y:S04]  /*50420*/  STL [R1+0x72c8], R29 ;  /* 0x0072c81d01007387 */ /* 0x0001e80000100800 */
[----:B0-----:R-:W2:Y:S04]  /*50430*/  LDL.LU R29, [R1+0x3068] ;  /* 0x00306800011d7983 */ /* 0x001ea80000300800 */
        /* <DEDUP_REMOVED lines=33> */
[----:B------:R0:W-:Y:S04]  /*50650*/  STL.64 [R1+0x70b8], R22 ;  /* 0x0070b81601007387 */ /* 0x0001e80000100a00 */
[----:B0-----:R-:W2:Y:S04]  /*50660*/  LDL.LU R22, [R1+0x306c] ;  /* 0x00306c0001167983 */ /* 0x001ea80000300800 */
[----:B------:R-:W2:Y:S04]  /*50670*/  LDL.LU R23, [R1+0x3074] ;  /* 0x0030740001177983 */ /* 0x000ea80000300800 */
[----:B------:R0:W-:Y:S04]  /*50680*/  STL.64 [R1+0x70b0], R20 ;  /* 0x0070b01401007387 */ /* 0x0001e80000100a00 */
[----:B0-----:R-:W2:Y:S04]  /*50690*/  LDL.LU R20, [R1+0x3058] ;  /* 0x0030580001147983 */ /* 0x001ea80000300800 */
[----:B------:R-:W2:Y:S01]  /*506a0*/  LDL.LU R21, [R1+0x3064] ;  /* 0x0030640001157983 */ /* 0x000ea20000300800 */
        /* <DEDUP_REMOVED lines=10> */
[----:B0-----:R-:W4:Y:S04]  /*50750*/  LDL.LU.64 R10, [R1+0x7308] ;  /* 0x00730800010a7983 */ /* 0x001f280000300a00 */
[----:B------:R-:W2:Y:S04]  /*50760*/  LDL.LU.64 R8, [R1+0x7300] ;  /* 0x0073000001087983 */ /* 0x000ea80000300a00 */
[----:B------:R0:W-:Y:S04]  /*50770*/  STL.64 [R1+0x70c8], R18 ;  /* 0x0070c81201007387 */ /* 0x0001e80000100a00 */
[----:B0-----:R-:W3:Y:S04]  /*50780*/  LDL.LU R19, [R1+0x305c] ;  /* 0x00305c0001137983 */ /* 0x001ee80000300800 */
[----:B------:R-:W-:Y:S01]  /*50790*/  STL.64 [R1+0x70c0], R16 ;  /* 0x0070c01001007387 */ /* 0x000fe20000100a00 */
        /* <DEDUP_REMOVED lines=14> */
[----:B0-----:R-:W4:Y:S04]  /*50880*/  LDL.LU R8, [R1+0x20a0] ;  /* 0x0020a00001087983 */ /* 0x001f280000300800 */
[----:B------:R-:W4:Y:S04]  /*50890*/  LDL.LU R9, [R1+0x20a4] ;  /* 0x0020a40001097983 */ /* 0x000f280000300800 */
[----:B------:R-:W4:Y:S04]  /*508a0*/  LDL.LU R10, [R1+0x20a8] ;  /* 0x0020a800010a7983 */ /* 0x000f280000300800 */
[----:B------:R-:W4:Y:S01]  /*508b0*/  LDL.LU R11, [R1+0x20ac] ;  /* 0x0020ac00010b7983 */ /* 0x000f220000300800 */
[----:B--2---:R-:W-:-:S15]  /*508c0*/  HMMA.16816.F32 R24, R12, R6, R24 ;  /* 0x000000060c18723c */ /* 0x004fde0000001818 */
[----:B------:R-:W-:-:S04]  /*508d0*/  NOP ;  /* 0x0000000000007918 */ /* 0x000fc80000000000 */
[----:B------:R-:W-:Y:S04]  /*508e0*/  STL.64 [R1+0x20b0], R24 ;  /* 0x0020b01801007387 */ /* 0x000fe80000100a00 */
[----:B------:R0:W-:Y:S04]  /*508f0*/  STL.64 [R1+0x20b8], R26 ;  /* 0x0020b81a01007387 */ /* 0x0001e80000100a00 */
[----:B0-----:R-:W2:Y:S04]  /*50900*/  LDL.LU.64 R26, [R1+0x72d8] ;  /* 0x0072d800011a7983 */ /* 0x001ea80000300a00 */
[----:B------:R-:W2:Y:S01]  /*50910*/  LDL.LU.64 R24, [R1+0x72d0] ;  /* 0x0072d00001187983 */ /* 0x000ea20000300a00 */
[----:B----4-:R-:W-:Y:S03]  /*50920*/  HMMA.16816.F32 R8, R12, R4, R8 ;  /* 0x000000040c08723c */ /* 0x010fe60000001808 */
[----:B------:R-:W-:Y:S04]  /*50930*/  STL.64 [R1+0x7078], R6 ;  /* 0x0070780601007387 */ /* 0x000fe80000100a00 */
[----:B------:R-:W-:-:S12]  /*50940*/  STL.64 [R1+0x7070], R4 ;  /* 0x0070700401007387 */ /* 0x000fd80000100a00 */
[----:B------:R3:W-:Y:S02]  /*50950*/  STL.64 [R1+0x20a0], R8 ;  /* 0x0020a00801007387 */ /* 0x0007e40000100a00 */
[----:B---3--:R-:W-:Y:S02]  /*50960*/  IMAD R8, R20, 0x100, R19 ;  /* 0x0000010014087824 */ /* 0x008fe400078e0213 */
[----:B------:R-:W-:Y:S04]  /*50970*/  STL.64 [R1+0x20a8], R10 ;  /* 0x0020a80a01007387 */ /* 0x000fe80000100a00 */
[----:B------:R-:W3:Y:S01]  /*50980*/  LDL.LU R4, [R1+0x1f20] ;  /* 0x001f200001047983 */ /* 0x000ee20000300800 */
[----:B--2---:R-:W-:-:S15]  /*50990*/  HMMA.16816.F32 R16, R12, R2, R24 ;  /* 0x000000020c10723c */ /* 0x004fde0000001818 */
[----:B------:R-:W-:-:S04]  /*509a0*/  NOP ;  /* 0x0000000000007918 */ /* 0x000fc80000000000 */
[----:B------:R0:W-:Y:S04]  /*509b0*/  STL.64 [R1+0x950], R16 ;  /* 0x0009501001007387 */ /* 0x0001e80000100a00 */
[----:B------:R1:W-:Y:S04]  /*509c0*/  STL.64 [R1+0x958], R18 ;  /* 0x0009581201007387 */ /* 0x0003e80000100a00 */
[----:B------:R-:W3:Y:S04]  /*509d0*/  LDL.LU R5, [R1+0x1f24] ;  /* 0x001f240001057983 */ /* 0x000ee80000300800 */
[----:B------:R-:W2:Y:S04]  /*509e0*/  LDL.LU R6, [R1+0x1f28] ;  /* 0x001f280001067983 */ /* 0x000ea80000300800 */
[----:B------:R-:W2:Y:S04]  /*509f0*/  LDL.LU R7, [R1+0x1f2c] ;  /* 0x001f2c0001077983 */ /* 0x000ea80000300800 */
[----:B--2---:R2:W-:Y:S04]  /*50a00*/  STL.64 [R1+0x70e8], R6 ;  /* 0x0070e80601007387 */ /* 0x0045e80000100a00 */
[----:B---3--:R3:W-:Y:S04]  /*50a10*/  STL.64 [R1+0x70e0], R4 ;  /* 0x0070e00401007387 */ /* 0x0087e80000100a00 */
[----:B0-----:R-:W4:Y:S04]  /*50a20*/  LDL.LU R16, [R1+0x1f40] ;  /* 0x001f400001107983 */ /* 0x001f280000300800 */
[----:B------:R-:W4:Y:S04]  /*50a30*/  LDL.LU R17, [R1+0x1f44] ;  /* 0x001f440001117983 */ /* 0x000f280000300800 */
[----:B-1----:R-:W2:Y:S04]  /*50a40*/  LDL.LU R18, [R1+0x1f48] ;  /* 0x001f480001127983 */ /* 0x002ea80000300800 */
[----:B------:R-:W2:Y:S04]  /*50a50*/  LDL.LU R19, [R1+0x1f4c] ;  /* 0x001f4c0001137983 */ /* 0x000ea80000300800 */
[----:B--2---:R-:W-:Y:S04]  /*50a60*/  STL.64 [R1+0x70f8], R18 ;  /* 0x0070f81201007387 */ /* 0x004fe80000100a00 */
[----:B----4-:R-:W-:Y:S04]  /*50a70*/  STL.64 [R1+0x70f0], R16 ;  /* 0x0070f01001007387 */ /* 0x010fe80000100a00 */
[----:B------:R-:W2:Y:S04]  /*50a80*/  LDL.LU R24, [R1+0x1f50] ;  /* 0x001f500001187983 */ /* 0x000ea80000300800 */
[----:B------:R-:W2:Y:S04]  /*50a90*/  LDL.LU R25, [R1+0x1f54] ;  /* 0x001f540001197983 */ /* 0x000ea80000300800 */
[----:B------:R-:W4:Y:S04]  /*50aa0*/  LDL.LU R26, [R1+0x1f58] ;  /* 0x001f5800011a7983 */ /* 0x000f280000300800 */
[----:B------:R-:W4:Y:S04]  /*50ab0*/  LDL.LU R27, [R1+0x1f5c] ;  /* 0x001f5c00011b7983 */ /* 0x000f280000300800 */
[----:B----4-:R-:W-:Y:S04]  /*50ac0*/  STL.64 [R1+0x7108], R26 ;  /* 0x0071081a01007387 */ /* 0x010fe80000100a00 */
[----:B--2---:R0:W-:Y:S04]  /*50ad0*/  STL.64 [R1+0x7100], R24 ;  /* 0x0071001801007387 */ /* 0x0041e80000100a00 */
[----:B------:R-:W2:Y:S04]  /*50ae0*/  LDL R6, [R1] ;  /* 0x0000000001067983 */ /* 0x000ea80000100800 */
[----:B------:R-:W2:Y:S04]  /*50af0*/  LDL R7, [R1+0x4] ;  /* 0x0000040001077983 */ /* 0x000ea80000100800 */
[----:B---3--:R-:W3:Y:S04]  /*50b00*/  LDL R4, [R1+0x8] ;  /* 0x0000080001047983 */ /* 0x008ee80000100800 */
[----:B------:R-:W3:Y:S04]  /*50b10*/  LDL R5, [R1+0xc] ;  /* 0x00000c0001057983 */ /* 0x000ee80000100800 */
[----:B--2---:R1:W-:Y:S04]  /*50b20*/  STL.64 [R1+0x7118], R6 ;  /* 0x0071180601007387 */ /* 0x0043e80000100a00 */
[----:B---3--:R-:W-:Y:S04]  /*50b30*/  STL.64 [R1+0x7110], R4 ;  /* 0x0071100401007387 */ /* 0x008fe80000100a00 */
[----:B0-----:R-:W2:Y:S04]  /*50b40*/  LDL.LU R24, [R1+0x1f70] ;  /* 0x001f700001187983 */ /* 0x001ea80000300800 */
[----:B------:R-:W2:Y:S04]  /*50b50*/  LDL.LU R25, [R1+0x1f74] ;  /* 0x001f740001197983 */ /* 0x000ea80000300800 */
[----:B------:R-:W3:Y:S04]  /*50b60*/  LDL.LU R26, [R1+0x1f78] ;  /* 0x001f7800011a7983 */ /* 0x000ee80000300800 */
[----:B------:R-:W3:Y:S04]  /*50b70*/  LDL.LU R27, [R1+0x1f7c] ;  /* 0x001f7c00011b7983 */ /* 0x000ee80000300800 */
[----:B---3--:R-:W-:Y:S04]  /*50b80*/  STL.64 [R1+0x7128], R26 ;  /* 0x0071281a01007387 */ /* 0x008fe80000100a00 */
[----:B--2---:R0:W-:Y:S04]  /*50b90*/  STL.64 [R1+0x7120], R24 ;  /* 0x0071201801007387 */ /* 0x0041e80000100a00 */
[----:B-1----:R-:W2:Y:S04]  /*50ba0*/  LDL R6, [R1+0x10] ;  /* 0x0000100001067983 */ /* 0x002ea80000100800 */
[----:B------:R-:W2:Y:S04]  /*50bb0*/  LDL R7, [R1+0x14] ;  /* 0x0000140001077983 */ /* 0x000ea80000100800 */
[----:B--2---:R-:W-:Y:S04]  /*50bc0*/  STL.64 [R1+0x7130], R6 ;  /* 0x0071300601007387 */ /* 0x004fe80000100a00 */
[----:B0-----:R-:W2:Y:S04]  /*50bd0*/  LDL.LU R24, [R1+0x1f80] ;  /* 0x001f800001187983 */ /* 0x001ea80000300800 */
[----:B------:R-:W2:Y:S04]  /*50be0*/  LDL.LU R25, [R1+0x1f84] ;  /* 0x001f840001197983 */ /* 0x000ea80000300800 */
[----:B------:R-:W3:Y:S04]  /*50bf0*/  LDL.LU R26, [R1+0x1f88] ;  /* 0x001f8800011a7983 */ /* 0x000ee80000300800 */
[----:B------:R-:W3:Y:S04]  /*50c00*/  LDL.LU R27, [R1+0x1f8c] ;  /* 0x001f8c00011b7983 */ /* 0x000ee80000300800 */
[----:B---3--:R-:W-:Y:S04]  /*50c10*/  STL.64 [R1+0x7140], R26 ;  /* 0x0071401a01007387 */ /* 0x008fe80000100a00 */
[----:B--2---:R0:W-:Y:S04]  /*50c20*/  STL.64 [R1+0x7138], R24 ;  /* 0x0071381801007387 */ /* 0x0041e80000100a00 */
[----:B------:R-:W2:Y:S04]  /*50c30*/  LDL R4, [R1+0x18] ;  /* 0x0000180001047983 */ /* 0x000ea80000100800 */
[----:B------:R-:W2:Y:S04]  /*50c40*/  LDL R5, [R1+0x1c] ;  /* 0x00001c0001057983 */ /* 0x000ea80000100800 */
[----:B--2---:R1:W-:Y:S04]  /*50c50*/  STL.64 [R1+0x7148], R4 ;  /* 0x0071480401007387 */ /* 0x0043e80000100a00 */
        /* <DEDUP_REMOVED lines=8> */
[----:B-1----:R-:W3:Y:S04]  /*50ce0*/  LDL R4, [R1+0x28] ;  /* 0x0000280001047983 */ /* 0x002ee80000100800 */
[----:B------:R-:W3:Y:S04]  /*50cf0*/  LDL R5, [R1+0x2c] ;  /* 0x00002c0001057983 */ /* 0x000ee80000100800 */
[----:B--2---:R1:W-:Y:S04]  /*50d00*/  STL.64 [R1+0x7160], R6 ;  /* 0x0071600601007387 */ /* 0x0043e80000100a00 */
[----:B---3--:R-:W-:Y:S04]  /*50d10*/  STL.64 [R1+0x7178], R4 ;  /* 0x0071780401007387 */ /* 0x008fe80000100a00 */
[----:B0-----:R-:W2:Y:S04]  /*50d20*/  LDL.LU R24, [R1+0x1fa0] ;  /* 0x001fa00001187983 */ /* 0x001ea80000300800 */
[----:B------:R-:W2:Y:S04]  /*50d30*/  LDL.LU R25, [R1+0x1fa4] ;  /* 0x001fa40001197983 */ /* 0x000ea80000300800 */
[----:B------:R-:W3:Y:S04]  /*50d40*/  LDL.LU R26, [R1+0x1fa8] ;  /* 0x001fa800011a7983 */ /* 0x000ee80000300800 */
[----:B------:R-:W3:Y:S04]  /*50d50*/  LDL.LU R27, [R1+0x1fac] ;  /* 0x001fac00011b7983 */ /* 0x000ee80000300800 */
[----:B-1----:R-:W4:Y:S04]  /*50d60*/  LDL R6, [R1+0x30] ;  /* 0x0000300001067983 */ /* 0x002f280000100800 */
[----:B------:R-:W4:Y:S04]  /*50d70*/  LDL R7, [R1+0x34] ;  /* 0x0000340001077983 */ /* 0x000f280000100800 */
[----:B----4-:R-:W-:Y:S04]  /*50d80*/  STL.64 [R1+0x7190], R6 ;  /* 0x0071900601007387 */ /* 0x010fe80000100a00 */
[----:B---3--:R-:W-:Y:S04]  /*50d90*/  STL.64 [R1+0x7170], R26 ;  /* 0x0071701a01007387 */ /* 0x008fe80000100a00 */
[----:B--2---:R0:W-:Y:S04]  /*50da0*/  STL.64 [R1+0x7168], R24 ;  /* 0x0071681801007387 */ /* 0x0041e80000100a00 */
[----:B0-----:R-:W2:Y:S04]  /*50db0*/  LDL.LU R24, [R1+0x1fb0] ;  /* 0x001fb00001187983 */ /* 0x001ea80000300800 */
[----:B------:R-:W2:Y:S04]  /*50dc0*/  LDL.LU R25, [R1+0x1fb4] ;  /* 0x001fb40001197983 */ /* 0x000ea80000300800 */
[----:B------:R-:W3:Y:S04]  /*50dd0*/  LDL.LU R26, [R1+0x1fb8] ;  /* 0x001fb800011a7983 */ /* 0x000ee80000300800 */
[----:B------:R-:W3:Y:S04]  /*50de0*/  LDL.LU R27, [R1+0x1fbc] ;  /* 0x001fbc00011b7983 */ /* 0x000ee80000300800 */
[----:B------:R-:W4:Y:S04]  /*50df0*/  LDL R4, [R1+0x38] ;  /* 0x0000380001047983 */ /* 0x000f280000100800 */
        /* <DEDUP_REMOVED lines=28> */
[----:B------:R-:W2:Y:S04]  /*50fc0*/  LDL R4, [R1+0x58] ;  /* 0x0000580001047983 */ /* 0x000ea80000100800 */
[----:B------:R-:W2:Y:S04]  /*50fd0*/  LDL R5, [R1+0x5c] ;  /* 0x00005c0001057983 */ /* 0x000ea80000100800 */
[----:B----4-:R-:W-:Y:S04]  /*50fe0*/  STL.64 [R1+0x71f0], R6 ;  /* 0x0071f00601007387 */ /* 0x010fe80000100a00 */
[----:B--2---:R-:W-:Y:S04]  /*50ff0*/  STL.64 [R1+0x7208], R4 ;  /* 0x0072080401007387 */ /* 0x004fe80000100a00 */
[----:B---3--:R-:W-:Y:S04]  /*51000*/  STL.64 [R1+0x71d0], R26 ;  /* 0x0071d01a01007387 */ /* 0x008fe80000100a00 */
[----:B------:R0:W-:Y:S04]  /*51010*/  STL.64 [R1+0x71c8], R24 ;  /* 0x0071c81801007387 */ /* 0x0001e80000100a00 */
        /* <DEDUP_REMOVED lines=83> */
[----:B------:R-:W-:Y:S01]  /*51550*/  IMAD R0, R0, 0x100, R23 ;  /* 0x0000010000007824 */ /* 0x000fe200078e0217 */
[----:B---3--:R-:W-:Y:S04]  /*51560*/  STL.64 [R1+0x72c0], R26 ;  /* 0x0072c01a01007387 */ /* 0x008fe80000100a00 */
[----:B--2---:R0:W-:Y:S04]  /*51570*/  STL.64 [R1+0x72b8], R24 ;  /* 0x0072b81801007387 */ /* 0x0041e80000100a00 */
[----:B0-----:R-:W4:Y:S04]  /*51580*/  LDL.LU R24, [R1+0x2090] ;  /* 0x0020900001187983 */ /* 0x001f280000300800 */
[----:B------:R-:W4:Y:S04]  /*51590*/  LDL.LU R25, [R1+0x2094] ;  /* 0x0020940001197983 */ /* 0x000f280000300800 */
[----:B------:R-:W4:Y:S04]  /*515a0*/  LDL.LU R26, [R1+0x2098] ;  /* 0x00209800011a7983 */ /* 0x000f280000300800 */
[----:B------:R-:W4:Y:S01]  /*515b0*/  LDL.LU R27, [R1+0x209c] ;  /* 0x00209c00011b7983 */ /* 0x000f220000300800 */
[----:B------:R-:W-:-:S02]  /*515c0*/  F2FP.F16.E4M3.UNPACK_B R12, R8 ;  /* 0x00000008ff0c723e */ /* 0x000fc400020006ff */
[----:B------:R-:W-:Y:S02]  /*515d0*/  F2FP.F16.E4M3.UNPACK_B R13, R28 ;  /* 0x0000001cff0d723e */ /* 0x000fe400020006ff */
[----:B------:R-:W-:Y:S02]  /*515e0*/  F2FP.F16.E4M3.UNPACK_B R14, R29 ;  /* 0x0000001dff0e723e */ /* 0x000fe400020006ff */
[----:B------:R-:W-:Y:S01]  /*515f0*/  F2FP.F16.E4M3.UNPACK_B R15, R0 ;  /* 0x00000000ff0f723e */ /* 0x000fe200020006ff */
[----:B------:R-:W2:Y:S04]  /*51600*/  LDL.LU R16, [R1+0x1f60] ;  /* 0x001f600001107983 */ /* 0x000ea80000300800 */
[----:B------:R-:W2:Y:S04]  /*51610*/  LDL.LU R17, [R1+0x1f64] ;  /* 0x001f640001117983 */ /* 0x000ea80000300800 */
[----:B------:R-:W2:Y:S04]  /*51620*/  LDL.LU R18, [R1+0x1f68] ;  /* 0x001f680001127983 */ /* 0x000ea80000300800 */
[----:B------:R-:W2:Y:S04]  /*51630*/  LDL.LU R19, [R1+0x1f6c] ;  /* 0x001f6c0001137983 */ /* 0x000ea80000300800 */
[----:B------:R-:W3:Y:S04]  /*51640*/  LDL.LU R20, [R1+0x1f30] ;  /* 0x001f300001147983 */ /* 0x000ee80000300800 */
[----:B------:R-:W3:Y:S04]  /*51650*/  LDL.LU R21, [R1+0x1f34] ;  /* 0x001f340001157983 */ /* 0x000ee80000300800 */
[----:B------:R-:W3:Y:S04]  /*51660*/  LDL.LU R22, [R1+0x1f38] ;  /* 0x001f380001167983 */ /* 0x000ee80000300800 */
[----:B------:R-:W3:Y:S04]  /*51670*/  LDL.LU R23, [R1+0x1f3c] ;  /* 0x001f3c0001177983 */ /* 0x000ee80000300800 */
[----:B------:R-:W2:Y:S04]  /*51680*/  LDL.LU R8, [R1+0x1f10] ;  /* 0x001f100001087983 */ /* 0x000ea80000300800 */
[----:B------:R-:W2:Y:S04]  /*51690*/  LDL.LU R9, [R1+0x1f14] ;  /* 0x001f140001097983 */ /* 0x000ea80000300800 */
[----:B------:R-:W2:Y:S04]  /*516a0*/  LDL.LU R10, [R1+0x1f18] ;  /* 0x001f1800010a7983 */ /* 0x000ea80000300800 */
[----:B------:R-:W2:Y:S04]  /*516b0*/  LDL.LU R11, [R1+0x1f1c] ;  /* 0x001f1c00010b7983 */ /* 0x000ea80000300800 */
[----:B------:R-:W2:Y:S04]  /*516c0*/  LDL.LU R28, [R1+0x72cc] ;  /* 0x0072cc00011c7983 */ /* 0x000ea80000300800 */
[----:B------:R-:W2:Y:S01]  /*516d0*/  LDL.LU R29, [R1+0x72c8] ;  /* 0x0072c800011d7983 */ /* 0x000ea20000300800 */
        /* <DEDUP_REMOVED lines=113> */
[----:B0-----:R-:W4:Y:S04]  /*51df0*/  LDL.LU.64 R26, [R1+0x7108] ;  /* 0x00710800011a7983 */ /* 0x001f280000300a00 */
[----:B------:R-:W4:Y:S01]  /*51e00*/  LDL.LU.64 R24, [R1+0x7100] ;  /* 0x0071000001187983 */ /* 0x000f220000300a00 */
[----:B--2---:R-:W-:Y:S03]  /*51e10*/  HMMA.16816.F32 R4, R12, R6, R16 ;  /* 0x000000060c04723c */ /* 0x004fe60000001810 */
[----:B------:R-:W2:Y:S04]  /*51e20*/  LDL.LU.64 R18, [R1+0x70f8] ;  /* 0x0070f80001127983 */ /* 0x000ea80000300a00 */
[----:B------:R-:W2:-:S12]  /*51e30*/  LDL.LU.64 R16, [R1+0x70f0] ;  /* 0x0070f00001107983 */ /* 0x000e980000300a00 */
        /* <DEDUP_REMOVED lines=9> */
[----:B------:R-:W3:Y:S04]  /*51ed0*/  LDL.LU.64 R24, [R1+0x70d0] ;  /* 0x0070d00001187983 */ /* 0x000ee80000300a00 */
[----:B------:R-:W-:Y:S01]  /*51ee0*/  STL.64 [R1+0x6f68], R28 ;  /* 0x006f681c01007387 */ /* 0x000fe20000100a00 */
        /* <DEDUP_REMOVED lines=8> */
[----:B0-----:R-:W4:Y:S04]  /*51f70*/  LDL.LU.64 R22, [R1+0x70b8] ;  /* 0x0070b80001167983 */ /* 0x001f280000300a00 */
[----:B------:R-:W2:Y:S04]  /*51f80*/  LDL.LU.64 R20, [R1+0x70b0] ;  /* 0x0070b00001147983 */ /* 0x000ea80000300a00 */
        /* <DEDUP_REMOVED lines=8> */
[----:B------:R0:W-:Y:S04]  /*52010*/  STL.64 [R1+0x1f10], R4 ;  /* 0x001f100401007387 */ /* 0x0001e80000100a00 */
[----:B------:R4:W-:Y:S04]  /*52020*/  STL.64 [R1+0x1f18], R6 ;  /* 0x001f180601007387 */ /* 0x0009e80000100a00 */
[----:B------:R-:W2:Y:S04]  /*52030*/  LDL.LU R25, [R1+0x1e94] ;  /* 0x001e940001197983 */ /* 0x000ea80000300800 */
[----:B-1----:R-:W2:Y:S04]  /*52040*/  LDL.LU R26, [R1+0x1e98] ;  /* 0x001e9800011a7983 */ /* 0x002ea80000300800 */
[----:B------:R-:W2:Y:S04]  /*52050*/  LDL.LU R27, [R1+0x1e9c] ;  /* 0x001e9c00011b7983 */ /* 0x000ea80000300800 */
[----:B0-----:R-:W2:Y:S04]  /*52060*/  LDL.LU R4, [R1+0x1ed0] ;  /* 0x001ed00001047983 */ /* 0x001ea80000300800 */
[----:B------:R-:W2:Y:S04]  /*52070*/  LDL.LU R5, [R1+0x1ed4] ;  /* 0x001ed40001057983 */ /* 0x000ea80000300800 */
[----:B----4-:R-:W4:Y:S04]  /*52080*/  LDL.LU R6, [R1+0x1ed8] ;  /* 0x001ed80001067983 */ /* 0x010f280000300800 */
        /* <DEDUP_REMOVED lines=11> */
[----:B----4-:R-:W-:Y:S04]  /*52140*/  STL.64 [R1+0x7088], R6 ;  /* 0x0070880601007387 */ /* 0x010fe80000100a00 */
[----:B------:R0:W-:Y:S04]  /*52150*/  STL.64 [R1+0x7080], R4 ;  /* 0x0070800401007387 */ /* 0x0001e80000100a00 */
[----:B0-----:R-:W4:Y:S04]  /*52160*/  LDL.LU R4, [R1+0x1ee0] ;  /* 0x001ee00001047983 */ /* 0x001f280000300800 */
        /* <DEDUP_REMOVED lines=15> */
[C---:B------:R-:W-:Y:S03]  /*52260*/  HMMA.16816.F32 R8, R12.reuse, R18, R8 ;  /* 0x000000120c08723c */ /* 0x040fe60000001808 */
[----:B--2---:R-:W-:Y:S04]  /*52270*/  STL.64 [R1+0x7068], R26 ;  /* 0x0070681a01007387 */ /* 0x004fe80000100a00 */
[----:B------:R0:W-:Y:S04]  /*52280*/  STL.64 [R1+0x7060], R24 ;  /* 0x0070601801007387 */ /* 0x0001e80000100a00 */
[----:B0-----:R-:W2:Y:S04]  /*52290*/  LDL.LU R24, [R1+0x1ec0] ;  /* 0x001ec00001187983 */ /* 0x001ea80000300800 */
[----:B------:R-:W2:Y:S04]  /*522a0*/  LDL.LU R25, [R1+0x1ec4] ;  /* 0x001ec40001197983 */ /* 0x000ea80000300800 */
[----:B------:R-:W2:Y:S04]  /*522b0*/  LDL.LU R26, [R1+0x1ec8] ;  /* 0x001ec800011a7983 */ /* 0x000ea80000300800 */
[----:B------:R-:W2:Y:S04]  /*522c0*/  LDL.LU R27, [R1+0x1ecc] ;  /* 0x001ecc00011b7983 */ /* 0x000ea80000300800 */
[----:B------:R-:W2:Y:S04]  /*522d0*/  LDL.64 R28, [R1+0x90] ;  /* 0x00009000011c7983 */ /* 0x000ea80000100a00 */
[----:B------:R0:W-:Y:S04]  /*522e0*/  STL.64 [R1+0x6f40], R22 ;  /* 0x006f401601007387 */ /* 0x0001e80000100a00 */
[----:B0-----:R-:W2:Y:S04]  /*522f0*/  LDL.64 R22, [R1+0x98] ;  /* 0x0000980001167983 */ /* 0x001ea80000100a00 */
[----:B------:R0:W-:Y:S04]  /*52300*/  STL.64 [R1+0x6f38], R20 ;  /* 0x006f381401007387 */ /* 0x0001e80000100a00 */
[----:B0-----:R-:W2:Y:S04]  /*52310*/  LDL.LU R20, [R1+0x3088] ;  /* 0x0030880001147983 */ /* 0x001ea80000300800 */
        /* <DEDUP_REMOVED lines=10> */
[----:B------:R-:W3:Y:S04]  /*523c0*/  LDL.LU.64 R8, [R1+0x7090] ;  /* 0x0070900001087983 */ /* 0x000ee80000300a00 */
        /* <DEDUP_REMOVED lines=18> */
[----:B------:R0:W-:Y:S04]  /*524f0*/  STL.64 [R1+0x6f00], R10 ;  /* 0x006f000a01007387 */ /* 0x0001e80000100a00 */
[----:B0-----:R-:W4:Y:S04]  /*52500*/  LDL.LU R10, [R1+0x3080] ;  /* 0x00308000010a7983 */ /* 0x001f280000300800 */
[----:B------:R-:W3:Y:S04]  /*52510*/  LDL.LU R11, [R1+0x308c] ;  /* 0x00308c00010b7983 */ /* 0x000ee80000300800 */
[----:B------:R0:W-:Y:S04]  /*52520*/  STL.64 [R1+0x6ef8], R8 ;  /* 0x006ef80801007387 */ /* 0x0001e80000100a00 */
[----:B0-----:R-:W3:Y:S04]  /*52530*/  LDL.LU R8, [R1+0x3078] ;  /* 0x0030780001087983 */ /* 0x001ee80000300800 */
[----:B------:R-:W4:Y:S01]  /*52540*/  LDL.LU R9, [R1+0x3084] ;  /* 0x0030840001097983 */ /* 0x000f220000300800 */
        /* <DEDUP_REMOVED lines=11> */
[----:B------:R-:W2:Y:S04]  /*52600*/  LDL.LU.64 R24, [R1+0x7050] ;  /* 0x0070500001187983 */ /* 0x000ea80000300a00 */
[----:B------:R0:W-:Y:S04]  /*52610*/  STL.64 [R1+0x6ef0], R6 ;  /* 0x006ef00601007387 */ /* 0x0001e80000100a00 */
[----:B0-----:R-:W3:Y:S04]  /*52620*/  LDL.LU R7, [R1+0x307c] ;  /* 0x00307c0001077983 */ /* 0x001ee80000300800 */
[----:B------:R4:W-:Y:S01]  /*52630*/  STL.64 [R1+0x6ee8], R4 ;  /* 0x006ee80401007387 */ /* 0x0009e20000100a00 */
[----:B------:R-:W-:-:S02]  /*52640*/  IMAD R0, R0, 0x100, R21 ;  /* 0x0000010000007824 */ /* 0x000fc400078e0215 */
[----:B----4-:R-:W-:Y:S02]  /*52650*/  IMAD R5, R10, 0x100, R9 ;  /* 0x000001000a057824 */ /* 0x010fe400078e0209 */
[----:B------:R-:W-:Y:S01]  /*52660*/  IMAD R4, R20, 0x100, R11 ;  /* 0x0000010014047824 */ /* 0x000fe200078e020b */
[----:B--2---:R-:W-:Y:S01]  /*52670*/  HMMA.16816.F32 R12, R12, R2, R24 ;  /* 0x000000020c0c723c */ /* 0x004fe20000001818 */
[----:B------:R-:W2:Y:S04]  /*52680*/  LDL.LU.64 R26, [R1+0x7048] ;  /* 0x00704800011a7983 */ /* 0x000ea80000300a00 */
[----:B------:R-:W2:Y:S04]  /*52690*/  LDL.LU.64 R24, [R1+0x7040] ;  /* 0x0070400001187983 */ /* 0x000ea80000300a00 */
[----:B------:R-:W-:Y:S04]  /*526a0*/  STL [R1+0x6e6c], R2 ;  /* 0x006e6c0201007387 */ /* 0x000fe80000100800 */
[----:B------:R-:W-:Y:S01]  /*526b0*/  STL [R1+0x6e68], R3 ;  /* 0x006e680301007387 */ /* 0x000fe20000100800 */
[----:B---3--:R-:W-:-:S05]  /*526c0*/  IMAD R8, R8, 0x100, R7 ;  /* 0x0000010008087824 */ /* 0x008fca00078e0207 */
[----:B------:R0:W-:Y:S04]  /*526d0*/  STL.64 [R1+0x940], R12 ;  /* 0x0009400c01007387 */ /* 0x0001e80000100a00 */
[----:B------:R1:W-:Y:S01]  /*526e0*/  STL.64 [R1+0x948], R14 ;  /* 0x0009480e01007387 */ /* 0x0003e20000100a00 */
[----:B0-----:R-:W-:Y:S02]  /*526f0*/  F2FP.F16.E4M3.UNPACK_B R12, R8 ;  /* 0x00000008ff0c723e */ /* 0x001fe400020006ff */
[----:B------:R-:W-:Y:S02]  /*52700*/  F2FP.F16.E4M3.UNPACK_B R13, R5 ;  /* 0x00000005ff0d723e */ /* 0x000fe400020006ff */
[----:B-1----:R-:W-:Y:S02]  /*52710*/  F2FP.F16.E4M3.UNPACK_B R14, R4 ;  /* 0x00000004ff0e723e */ /* 0x002fe400020006ff */
[----:B------:R-:W-:-:S07]  /*52720*/  F2FP.F16.E4M3.UNPACK_B R15, R0 ;  /* 0x00000000ff0f723e */ /* 0x000fce00020006ff */
[----:B------:R-:W-:Y:S01]  /*52730*/  HMMA.16816.F32 R4, R12, R22, R16 ;  /* 0x000000160c04723c */ /* 0x000fe20000001810 */
[----:B------:R-:W-:Y:S02]  /*52740*/  IMAD.MOV.U32 R0, RZ, RZ, R23 ;  /* 0x000000ffff007224 */ /* 0x000fe400078e0017 */
[----:B------:R-:W-:-:S15]  /*52750*/  IMAD.MOV.U32 R2, RZ, RZ, R22 ;  /* 0x000000ffff027224 */ /* 0x000fde00078e0016 */
[----:B------:R-:W-:Y:S01]  /*52760*/  NOP ;  /* 0x0000000000007918 */ /* 0x000fe20000000000 */
[----:B------:R-:W-:Y:S04]  /*52770*/  STL.64 [R1+0x1ea0], R4 ;  /* 0x001ea00401007387 */ /* 0x000fe80000100a00 */
[----:B------:R0:W-:Y:S04]  /*52780*/  STL.64 [R1+0x1ea8], R6 ;  /* 0x001ea80601007387 */ /* 0x0001e80000100a00 */
[----:B------:R-:W-:Y:S04]  /*52790*/  STL [R1+0x6e7c], R0 ;  /* 0x006e7c0001007387 */ /* 0x000fe80000100800 */
[----:B------:R-:W-:Y:S04]  /*527a0*/  STL [R1+0x6e78], R2 ;  /* 0x006e780201007387 */ /* 0x000fe80000100800 */
[----:B0-----:R-:W3:Y:S01]  /*527b0*/  LDL.64 R6, [R1+0x68] ;  /* 0x0000680001067983 */ /* 0x001ee20000100a00 */
[----:B--2---:R-:W-:-:S15]  /*527c0*/  HMMA.16816.F32 R8, R12, R28, R24 ;  /* 0x0000001c0c08723c */ /* 0x004fde0000001818 */
[----:B------:R-:W-:-:S04]  /*527d0*/  NOP ;  /* 0x0000000000007918 */ /* 0x000fc80000000000 */
[----:B------:R0:W-:Y:S04]  /*527e0*/  STL.64 [R1+0x1e90], R8 ;  /* 0x001e900801007387 */ /* 0x0001e80000100a00 */
[----:B------:R1:W-:Y:S04]  /*527f0*/  STL.64 [R1+0x1e98], R10 ;  /* 0x001e980a01007387 */ /* 0x0003e80000100a00 */
[----:B---3--:R2:W-:Y:S04]  /*52800*/  STL.64 [R1+0x7008], R6 ;  /* 0x0070080601007387 */ /* 0x0085e80000100a00 */
        /* <DEDUP_REMOVED lines=4806> */
[----:B------:R-:W2:Y:S04]  /*65470*/  LDL.LU.64 R24, [R1+0x5840] ;  /* 0x0058400001187983 */ /* 0x000ea80000300a00 */
[----:B------:R-:W2:Y:S01]  /*65480*/  LDL.LU R0, [R1+0x31f0] ;  /* 0x0031f00001007983 */ /* 0x000ea20000300800 */
[C---:B---3--:R-:W-:Y:S08]  /*65490*/  HMMA.16816.F32 R4, R12.reuse, R16, R4 ;  /* 0x000000100c04723c */ /* 0x048ff00000001804 */
[C---:B----4-:R-:W-:Y:S11]  /*654a0*/  HMMA.16816.F32 R8, R12.reuse, R18, R8 ;  /* 0x000000120c08723c */ /* 0x050ff60000001808 */
[----:B------:R-:W-:Y:S04]  /*654b0*/  STL.64 [R1+0xa20], R4 ;  /* 0x000a200401007387 */ /* 0x000fe80000100a00 */
[----:B------:R2:W-:Y:S02]  /*654c0*/  STL.64 [R1+0xa28], R6 ;  /* 0x000a280601007387 */ /* 0x0005e40000100a00 */
[C---:B--2---:R-:W-:Y:S02]  /*654d0*/  HMMA.16816.F32 R4, R12.reuse, R28, R20 ;  /* 0x0000001c0c04723c */ /* 0x044fe40000001814 */
[----:B------:R-:W2:Y:S04]  /*654e0*/  LDL.LU R20, [R1+0x9e0] ;  /* 0x0009e00001147983 */ /* 0x000ea80000300800 */
[----:B------:R-:W-:Y:S04]  /*654f0*/  STL.64 [R1+0xa10], R8 ;  /* 0x000a100801007387 */ /* 0x000fe80000100a00 */
[----:B------:R-:W-:Y:S09]  /*65500*/  STL.64 [R1+0xa18], R10 ;  /* 0x000a180a01007387 */ /* 0x000ff20000100a00 */
[----:B------:R-:W-:Y:S04]  /*65510*/  STL.64 [R1+0xa00], R4 ;  /* 0x000a000401007387 */ /* 0x000fe80000100a00 */
[----:B------:R-:W-:Y:S04]  /*65520*/  STL.64 [R1+0xa08], R6 ;  /* 0x000a080601007387 */ /* 0x000fe80000100a00 */
[----:B------:R-:W2:Y:S04]  /*65530*/  LDL.LU R21, [R1+0x9e4] ;  /* 0x0009e40001157983 */ /* 0x000ea80000300800 */
[----:B------:R-:W3:Y:S04]  /*65540*/  LDL.LU R22, [R1+0x9e8] ;  /* 0x0009e80001167983 */ /* 0x000ee80000300800 */
[----:B------:R-:W3:Y:S04]  /*65550*/  LDL.LU R23, [R1+0x9ec] ;  /* 0x0009ec0001177983 */ /* 0x000ee80000300800 */
        /* <DEDUP_REMOVED lines=31> */
[----:B----4-:R-:W-:Y:S04]  /*65750*/  STL.64 [R1+0x57d8], R6 ;  /* 0x0057d80601007387 */ /* 0x010fe80000100a00 */
[----:B---3--:R0:W-:Y:S04]  /*65760*/  STL.64 [R1+0x57d0], R4 ;  /* 0x0057d00401007387 */ /* 0x0081e80000100a00 */
[----:B0-----:R-:W3:Y:S04]  /*65770*/  LDL.LU R4, [R1+0x990] ;  /* 0x0009900001047983 */ /* 0x001ee80000300800 */
[----:B------:R-:W3:Y:S04]  /*65780*/  LDL.LU R5, [R1+0x994] ;  /* 0x0009940001057983 */ /* 0x000ee80000300800 */
[----:B------:R-:W3:Y:S04]  /*65790*/  LDL.LU R6, [R1+0x998] ;  /* 0x0009980001067983 */ /* 0x000ee80000300800 */
[----:B------:R-:W3:Y:S04]  /*657a0*/  LDL.LU R7, [R1+0x99c] ;  /* 0x00099c0001077983 */ /* 0x000ee80000300800 */
[----:B------:R0:W-:Y:S04]  /*657b0*/  STL [R1+0x57ac], R29 ;  /* 0x0057ac1d01007387 */ /* 0x0001e80000100800 */
[----:B0-----:R-:W4:Y:S04]  /*657c0*/  LDL.LU R29, [R1+0x31e8] ;  /* 0x0031e800011d7983 */ /* 0x001f280000300800 */
        /* <DEDUP_REMOVED lines=34> */
[----:B0-----:R-:W4:Y:S04]  /*659f0*/  LDL.LU R22, [R1+0x31ec] ;  /* 0x0031ec0001167983 */ /* 0x001f280000300800 */
        /* <DEDUP_REMOVED lines=44> */
[----:B---3--:R-:W-:Y:S03]  /*65cc0*/  HMMA.16816.F32 R8, R12, R4, R8 ;  /* 0x000000040c08723c */ /* 0x008fe60000001808 */
[----:B------:R-:W-:Y:S04]  /*65cd0*/  STL.64 [R1+0x5558], R6 ;  /* 0x0055580601007387 */ /* 0x000fe80000100a00 */
[----:B------:R0:W-:-:S12]  /*65ce0*/  STL.64 [R1+0x5550], R4 ;  /* 0x0055500401007387 */ /* 0x0001d80000100a00 */
[----:B------:R1:W-:Y:S04]  /*65cf0*/  STL.64 [R1+0x960], R8 ;  /* 0x0009600801007387 */ /* 0x0003e80000100a00 */
[----:B------:R-:W-:Y:S04]  /*65d00*/  STL.64 [R1+0x968], R10 ;  /* 0x0009680a01007387 */ /* 0x000fe80000100a00 */
[----:B0-----:R-:W3:Y:S01]  /*65d10*/  LDL.LU R4, [R1+0x370] ;  /* 0x0003700001047983 */ /* 0x001ee20000300800 */
[----:B--2---:R-:W-:-:S15]  /*65d20*/  HMMA.16816.F32 R12, R12, R2, R24 ;  /* 0x000000020c0c723c */ /* 0x004fde0000001818 */
[----:B------:R-:W-:-:S04]  /*65d30*/  NOP ;  /* 0x0000000000007918 */ /* 0x000fc80000000000 */
[----:B------:R-:W-:Y:S04]  /*65d40*/  STL.64 [R1+0x890], R12 ;  /* 0x0008900c01007387 */ /* 0x000fe80000100a00 */
[----:B------:R-:W-:Y:S04]  /*65d50*/  STL.64 [R1+0x898], R14 ;  /* 0x0008980e01007387 */ /* 0x000fe80000100a00 */
[----:B------:R-:W3:Y:S04]  /*65d60*/  LDL.LU R5, [R1+0x374] ;  /* 0x0003740001057983 */ /* 0x000ee80000300800 */
[----:B------:R-:W2:Y:S04]  /*65d70*/  LDL.LU R6, [R1+0x378] ;  /* 0x0003780001067983 */ /* 0x000ea80000300800 */
[----:B------:R-:W2:Y:S01]  /*65d80*/  LDL.LU R7, [R1+0x37c] ;  /* 0x00037c0001077983 */ /* 0x000ea20000300800 */
[----:B-1----:R-:W-:-:S02]  /*65d90*/  IMAD R8, R21, 0x100, R20 ;  /* 0x0000010015087824 */ /* 0x002fc400078e0214 */
[----:B----4-:R-:W-:Y:S02]  /*65da0*/  IMAD R29, R29, 0x100, R22 ;  /* 0x000001001d1d7824 */ /* 0x010fe400078e0216 */
[----:B------:R-:W-:Y:S01]  /*65db0*/  IMAD R0, R0, 0x100, R23 ;  /* 0x0000010000007824 */ /* 0x000fe200078e0217 */
[----:B--2---:R-:W-:Y:S04]  /*65dc0*/  STL.64 [R1+0x55a8], R6 ;  /* 0x0055a80601007387 */ /* 0x004fe80000100a00 */
[----:B---3--:R0:W-:Y:S04]  /*65dd0*/  STL.64 [R1+0x55a0], R4 ;  /* 0x0055a00401007387 */ /* 0x0081e80000100a00 */
[----:B------:R-:W2:Y:S04]  /*65de0*/  LDL.LU R20, [R1+0x3f0] ;  /* 0x0003f00001147983 */ /* 0x000ea80000300800 */
[----:B------:R-:W2:Y:S04]  /*65df0*/  LDL.LU R21, [R1+0x3f4] ;  /* 0x0003f40001157983 */ /* 0x000ea80000300800 */
[----:B------:R-:W3:Y:S04]  /*65e00*/  LDL.LU R22, [R1+0x3f8] ;  /* 0x0003f80001167983 */ /* 0x000ee80000300800 */
[----:B------:R-:W3:Y:S04]  /*65e10*/  LDL.LU R23, [R1+0x3fc] ;  /* 0x0003fc0001177983 */ /* 0x000ee80000300800 */
[----:B---3--:R1:W-:Y:S04]  /*65e20*/  STL.64 [R1+0x55c8], R22 ;  /* 0x0055c81601007387 */ /* 0x0083e80000100a00 */
[----:B--2---:R-:W-:Y:S04]  /*65e30*/  STL.64 [R1+0x55c0], R20 ;  /* 0x0055c01401007387 */ /* 0x004fe80000100a00 */
[----:B0-----:R-:W2:Y:S04]  /*65e40*/  LDL.LU R4, [R1+0x410] ;  /* 0x0004100001047983 */ /* 0x001ea80000300800 */
[----:B------:R-:W2:Y:S04]  /*65e50*/  LDL.LU R5, [R1+0x414] ;  /* 0x0004140001057983 */ /* 0x000ea80000300800 */
[----:B------:R-:W3:Y:S04]  /*65e60*/  LDL.LU R6, [R1+0x418] ;  /* 0x0004180001067983 */ /* 0x000ee80000300800 */
[----:B------:R-:W3:Y:S04]  /*65e70*/  LDL.LU R7, [R1+0x41c] ;  /* 0x00041c0001077983 */ /* 0x000ee80000300800 */
[----:B---3--:R-:W-:Y:S04]  /*65e80*/  STL.64 [R1+0x55d8], R6 ;  /* 0x0055d80601007387 */ /* 0x008fe80000100a00 */
[----:B--2---:R0:W-:Y:S04]  /*65e90*/  STL.64 [R1+0x55d0], R4 ;  /* 0x0055d00401007387 */ /* 0x0041e80000100a00 */
[----:B-1----:R-:W2:Y:S04]  /*65ea0*/  LDL.LU R22, [R1] ;  /* 0x0000000001167983 */ /* 0x002ea80000300800 */
[----:B------:R-:W2:Y:S04]  /*65eb0*/  LDL.LU R23, [R1+0x4] ;  /* 0x0000040001177983 */ /* 0x000ea80000300800 */
[----:B--2---:R-:W-:Y:S04]  /*65ec0*/  STL.64 [R1+0x55e0], R22 ;  /* 0x0055e01601007387 */ /* 0x004fe80000100a00 */
[----:B0-----:R-:W2:Y:S04]  /*65ed0*/  LDL.LU R4, [R1+0x450] ;  /* 0x0004500001047983 */ /* 0x001ea80000300800 */
[----:B------:R-:W2:Y:S04]  /*65ee0*/  LDL.LU R5, [R1+0x454] ;  /* 0x0004540001057983 */ /* 0x000ea80000300800 */
[----:B------:R-:W3:Y:S04]  /*65ef0*/  LDL.LU R6, [R1+0x458] ;  /* 0x0004580001067983 */ /* 0x000ee80000300800 */
[----:B------:R-:W3:Y:S04]  /*65f00*/  LDL.LU R7, [R1+0x45c] ;  /* 0x00045c0001077983 */ /* 0x000ee80000300800 */
[----:B---3--:R-:W-:Y:S04]  /*65f10*/  STL.64 [R1+0x55f0], R6 ;  /* 0x0055f00601007387 */ /* 0x008fe80000100a00 */
[----:B--2---:R0:W-:Y:S04]  /*65f20*/  STL.64 [R1+0x55e8], R4 ;  /* 0x0055e80401007387 */ /* 0x0041e80000100a00 */
[----:B------:R-:W2:Y:S04]  /*65f30*/  LDL.LU R20, [R1+0x8] ;  /* 0x0000080001147983 */ /* 0x000ea80000300800 */
        /* <DEDUP_REMOVED lines=10> */
[----:B--2---:R1:W-:Y:S04]  /*65fe0*/  STL.64 [R1+0x5610], R22 ;  /* 0x0056101601007387 */ /* 0x0043e80000100a00 */
        /* <DEDUP_REMOVED lines=8> */
[----:B-1----:R-:W3:Y:S04]  /*66070*/  LDL.LU R22, [R1+0x20] ;  /* 0x0000200001167983 */ /* 0x002ee80000300800 */
[----:B------:R-:W3:Y:S04]  /*66080*/  LDL.LU R23, [R1+0x24] ;  /* 0x0000240001177983 */ /* 0x000ee80000300800 */
[----:B--2---:R1:W-:Y:S04]  /*66090*/  STL.64 [R1+0x5628], R20 ;  /* 0x0056281401007387 */ /* 0x0043e80000100a00 */
[----:B---3--:R-:W-:Y:S04]  /*660a0*/  STL.64 [R1+0x5640], R22 ;  /* 0x0056401601007387 */ /* 0x008fe80000100a00 */
[----:B0-----:R-:W2:Y:S04]  /*660b0*/  LDL.LU R4, [R1+0x770] ;  /* 0x0007700001047983 */ /* 0x001ea80000300800 */
[----:B------:R-:W2:Y:S04]  /*660c0*/  LDL.LU R5, [R1+0x774] ;  /* 0x0007740001057983 */ /* 0x000ea80000300800 */
[----:B------:R-:W3:Y:S04]  /*660d0*/  LDL.LU R6, [R1+0x778] ;  /* 0x0007780001067983 */ /* 0x000ee80000300800 */
[----:B------:R-:W3:Y:S04]  /*660e0*/  LDL.LU R7, [R1+0x77c] ;  /* 0x00077c0001077983 */ /* 0x000ee80000300800 */
[----:B-1----:R-:W4:Y:S04]  /*660f0*/  LDL.LU R20, [R1+0x28] ;  /* 0x0000280001147983 */ /* 0x002f280000300800 */
[----:B------:R-:W4:Y:S04]  /*66100*/  LDL.LU R21, [R1+0x2c] ;  /* 0x00002c0001157983 */ /* 0x000f280000300800 */
[----:B----4-:R-:W-:Y:S04]  /*66110*/  STL.64 [R1+0x5658], R20 ;  /* 0x0056581401007387 */ /* 0x010fe80000100a00 */
        /* <DEDUP_REMOVED lines=131> */
[----:B------:R-:W-:Y:S01]  /*66950*/  IMAD R9, R19, 0x100, R18 ;  /* 0x0000010013097824 */ /* 0x000fe200078e0212 */
[----:B------:R-:W-:-:S02]  /*66960*/  F2FP.F16.E4M3.UNPACK_B R13, R8 ;  /* 0x00000008ff0d723e */ /* 0x000fc400020006ff */
        /* <DEDUP_REMOVED lines=136> */
[----:B0-----:R-:W4:Y:S01]  /*671f0*/  LDL.LU.64 R22, [R1+0x55e0] ;  /* 0x0055e00001167983 */ /* 0x001f220000300a00 */
[C---:B--2---:R-:W-:Y:S08]  /*67200*/  HMMA.16816.F32 R24, R12.reuse, R28, R24 ;  /* 0x0000001c0c18723c */ /* 0x044ff00000001818 */
[----:B----4-:R-:W-:Y:S01]  /*67210*/  HMMA.16816.F32 R20, R12, R22, R4 ;  /* 0x000000160c14723c */ /* 0x010fe20000001804 */
[----:B------:R-:W2:Y:S04]  /*67220*/  LDL.LU.64 R6, [R1+0x55d8] ;  /* 0x0055d80001067983 */ /* 0x000ea80000300a00 */
[----:B------:R-:W2:-:S14]  /*67230*/  LDL.LU.64 R4, [R1+0x55d0] ;  /* 0x0055d00001047983 */ /* 0x000e9c0000300a00 */
[----:B------:R-:W-:Y:S04]  /*67240*/  STL.64 [R1+0x450], R20 ;  /* 0x0004501401007387 */ /* 0x000fe80000100a00 */
[----:B------:R0:W-:Y:S04]  /*67250*/  STL.64 [R1+0x458], R22 ;  /* 0x0004581601007387 */ /* 0x0001e80000100a00 */
[----:B0-----:R-:W4:Y:S04]  /*67260*/  LDL.LU.64 R22, [R1+0x55c8] ;  /* 0x0055c80001167983 */ /* 0x001f280000300a00 */
[----:B------:R-:W4:Y:S04]  /*67270*/  LDL.LU.64 R20, [R1+0x55c0] ;  /* 0x0055c00001147983 */ /* 0x000f280000300a00 */
[----:B------:R-:W-:Y:S04]  /*67280*/  STL.64 [R1+0x430], R24 ;  /* 0x0004301801007387 */ /* 0x000fe80000100a00 */
[----:B------:R0:W-:Y:S04]  /*67290*/  STL.64 [R1+0x438], R26 ;  /* 0x0004381a01007387 */ /* 0x0001e80000100a00 */
[----:B0-----:R-:W2:Y:S04]  /*672a0*/  LDL.LU.64 R26, [R1+0x55b8] ;  /* 0x0055b800011a7983 */ /* 0x001ea80000300a00 */
[----:B------:R-:W4:Y:S01]  /*672b0*/  LDL.LU.64 R24, [R1+0x55b0] ;  /* 0x0055b00001187983 */ /* 0x000f220000300a00 */
[C---:B--2---:R-:W-:Y:S08]  /*672c0*/  HMMA.16816.F32 R4, R12.reuse, R26, R4 ;  /* 0x0000001a0c04723c */ /* 0x044ff00000001804 */
[C---:B----4-:R-:W-:Y:S11]  /*672d0*/  HMMA.16816.F32 R24, R12.reuse, R24, R20 ;  /* 0x000000180c18723c */ /* 0x050ff60000001814 */
[----:B------:R-:W-:Y:S04]  /*672e0*/  STL.64 [R1+0x410], R4 ;  /* 0x0004100401007387 */ /* 0x000fe80000100a00 */
[----:B------:R0:W-:Y:S04]  /*672f0*/  STL.64 [R1+0x418], R6 ;  /* 0x0004180601007387 */ /* 0x0001e80000100a00 */
[----:B0-----:R-:W2:Y:S04]  /*67300*/  LDL.LU.64 R6, [R1+0x55a8] ;  /* 0x0055a80001067983 */ /* 0x001ea80000300a00 */
[----:B------:R-:W2:Y:S04]  /*67310*/  LDL.LU.64 R4, [R1+0x55a0] ;  /* 0x0055a00001047983 */ /* 0x000ea80000300a00 */
[----:B------:R-:W3:Y:S04]  /*67320*/  LDL.LU.64 R22, [R1+0x5598] ;  /* 0x0055980001167983 */ /* 0x000ee80000300a00 */
[----:B------:R-:W4:Y:S04]  /*67330*/  LDL.LU.64 R20, [R1+0x5590] ;  /* 0x0055900001147983 */ /* 0x000f280000300a00 */
[----:B------:R0:W-:Y:S04]  /*67340*/  STL.64 [R1+0x3f0], R24 ;  /* 0x0003f01801007387 */ /* 0x0001e80000100a00 */
[----:B------:R1:W-:Y:S04]  /*67350*/  STL.64 [R1+0x3f8], R26 ;  /* 0x0003f81a01007387 */ /* 0x0003e80000100a00 */
[----:B0-----:R-:W2:Y:S04]  /*67360*/  LDL.LU R24, [R1+0x390] ;  /* 0x0003900001187983 */ /* 0x001ea80000300800 */
[----:B------:R-:W2:Y:S04]  /*67370*/  LDL.LU R25, [R1+0x394] ;  /* 0x0003940001197983 */ /* 0x000ea80000300800 */
[----:B-1----:R-:W2:Y:S04]  /*67380*/  LDL.LU R26, [R1+0x398] ;  /* 0x00039800011a7983 */ /* 0x002ea80000300800 */
[----:B------:R-:W2:Y:S01]  /*67390*/  LDL.LU R27, [R1+0x39c] ;  /* 0x00039c00011b7983 */ /* 0x000ea20000300800 */
[C---:B---3--:R-:W-:Y:S08]  /*673a0*/  HMMA.16816.F32 R8, R12.reuse, R22, R8 ;  /* 0x000000160c08723c */ /* 0x048ff00000001808 */
[C---:B----4-:R-:W-:Y:S11]  /*673b0*/  HMMA.16816.F32 R20, R12.reuse, R20, R16 ;  /* 0x000000140c14723c */ /* 0x050ff60000001810 */
[----:B------:R-:W-:Y:S04]  /*673c0*/  STL.64 [R1+0x3d0], R8 ;  /* 0x0003d00801007387 */ /* 0x000fe80000100a00 */
[----:B------:R0:W-:Y:S04]  /*673d0*/  STL.64 [R1+0x3d8], R10 ;  /* 0x0003d80a01007387 */ /* 0x0001e80000100a00 */
[----:B0-----:R-:W3:Y:S04]  /*673e0*/  LDL.LU.64 R10, [R1+0x5588] ;  /* 0x00558800010a7983 */ /* 0x001ee80000300a00 */
[----:B------:R-:W4:Y:S04]  /*673f0*/  LDL.LU.64 R8, [R1+0x5580] ;  /* 0x0055800001087983 */ /* 0x000f280000300a00 */
[----:B------:R-:W2:Y:S04]  /*67400*/  LDL.LU.64 R18, [R1+0x5578] ;  /* 0x0055780001127983 */ /* 0x000ea80000300a00 */
[----:B------:R-:W3:Y:S04]  /*67410*/  LDL.LU.64 R16, [R1+0x5570] ;  /* 0x0055700001107983 */ /* 0x000ee80000300a00 */
[----:B------:R-:W-:Y:S04]  /*67420*/  STL.64 [R1+0x3b0], R20 ;  /* 0x0003b01401007387 */ /* 0x000fe80000100a00 */
[----:B------:R2:W-:Y:S02]  /*67430*/  STL.64 [R1+0x3b8], R22 ;  /* 0x0003b81601007387 */ /* 0x0005e40000100a00 */
[C---:B--2---:R-:W-:Y:S08]  /*67440*/  HMMA.16816.F32 R20, R12.reuse, R18, R24 ;  /* 0x000000120c14723c */ /* 0x044ff00000001818 */
[C---:B---3--:R-:W-:Y:S01]  /*67450*/  HMMA.16816.F32 R16, R12.reuse, R16, R4 ;  /* 0x000000100c10723c */ /* 0x048fe20000001804 */
[----:B------:R-:W2:Y:S10]  /*67460*/  LDL.LU R4, [R1+0x330] ;  /* 0x0003300001047983 */ /* 0x000eb40000300800 */
[----:B------:R-:W-:Y:S04]  /*67470*/  STL.64 [R1+0x390], R20 ;  /* 0x0003901401007387 */ /* 0x000fe80000100a00 */
[----:B------:R-:W-:Y:S04]  /*67480*/  STL.64 [R1+0x398], R22 ;  /* 0x0003981601007387 */ /* 0x000fe80000100a00 */
        /* <DEDUP_REMOVED lines=12> */
[----:B---3--:R0:W-:Y:S04]  /*67550*/  STL [R1+0x551c], R16 ;  /* 0x00551c1001007387 */ /* 0x0081e80000100800 */
[----:B0-----:R-:W3:Y:S04]  /*67560*/  LDL.LU R16, [R1+0x2428] ;  /* 0x0024280001107983 */ /* 0x001ee80000300800 */
[----:B------:R-:W3:Y:S04]  /*67570*/  LDL.LU R17, [R1+0x2410] ;  /* 0x0024100001117983 */ /* 0x000ee80000300800 */
[----:B------:R-:W2:Y:S04]  /*67580*/  LDL.LU R18, [R1+0x2c04] ;  /* 0x002c040001127983 */ /* 0x000ea80000300800 */
[----:B------:R-:W2:Y:S04]  /*67590*/  LDL.LU R19, [R1+0x2408] ;  /* 0x0024080001137983 */ /* 0x000ea80000300800 */
[----:B--2---:R-:W-:Y:S04]  /*675a0*/  STL.64 [R1+0x5538], R18 ;  /* 0x0055381201007387 */ /* 0x004fe80000100a00 */
[----:B---3--:R0:W-:Y:S04]  /*675b0*/  STL.64 [R1+0x5530], R16 ;  /* 0x0055301001007387 */ /* 0x0081e80000100a00 */
        /* <DEDUP_REMOVED lines=12> */
[----:B------:R-:W2:Y:S04]  /*67680*/  LDL.LU R22, [R1+0x2bf4] ;  /* 0x002bf40001167983 */ /* 0x000ea80000300800 */
[----:B------:R-:W2:Y:S01]  /*67690*/  LDL.LU R23, [R1+0x23f8] ;  /* 0x0023f80001177983 */ /* 0x000ea20000300800 */
[----:B------:R-:W-:Y:S03]  /*676a0*/  HMMA.16816.F32 R4, R12, R10, R4 ;  /* 0x0000000a0c04723c */ /* 0x000fe60000001804 */
[----:B--2---:R-:W-:Y:S04]  /*676b0*/  STL.64 [R1+0x5528], R22 ;  /* 0x0055281601007387 */ /* 0x004fe80000100a00 */
[----:B---3--:R0:W-:Y:S04]  /*676c0*/  STL.64 [R1+0x5520], R20 ;  /* 0x0055201401007387 */ /* 0x0081e80000100a00 */
[----:B0-----:R-:W2:Y:S04]  /*676d0*/  LDL.LU R20, [R1+0x190] ;  /* 0x0001900001147983 */ /* 0x001ea80000300800 */
[----:B------:R-:W2:Y:S04]  /*676e0*/  LDL.LU R21, [R1+0x194] ;  /* 0x0001940001157983 */ /* 0x000ea80000300800 */
[----:B------:R-:W2:Y:S04]  /*676f0*/  LDL.LU R22, [R1+0x198] ;  /* 0x0001980001167983 */ /* 0x000ea80000300800 */
[----:B------:R-:W3:Y:S04]  /*67700*/  LDL.LU R24, [R1+0x2bec] ;  /* 0x002bec0001187983 */ /* 0x000ee80000300800 */
[----:B------:R-:W2:Y:S04]  /*67710*/  LDL.LU R25, [R1+0x23f0] ;  /* 0x0023f00001197983 */ /* 0x000ea80000300800 */
[----:B------:R-:W2:Y:S04]  /*67720*/  LDL.LU R26, [R1+0x2be4] ;  /* 0x002be400011a7983 */ /* 0x000ea80000300800 */
[----:B------:R-:W2:Y:S04]  /*67730*/  LDL.LU R27, [R1+0x23e8] ;  /* 0x0023e800011b7983 */ /* 0x000ea80000300800 */
[----:B------:R-:W2:Y:S01]  /*67740*/  LDL.LU R28, [R1+0x2bdc] ;  /* 0x002bdc00011c7983 */ /* 0x000ea20000300800 */
[----:B------:R-:W-:-:S03]  /*67750*/  IMAD.MOV.U32 R23, RZ, RZ, R0 ;  /* 0x000000ffff177224 */ /* 0x000fc600078e0000 */
[----:B------:R-:W2:Y:S04]  /*67760*/  LDL.LU R29, [R1+0x2c00] ;  /* 0x002c0000011d7983 */ /* 0x000ea80000300800 */
[----:B------:R-:W2:Y:S04]  /*67770*/  LDL.LU R0, [R1+0x2bd4] ;  /* 0x002bd40001007983 */ /* 0x000ea80000300800 */
[----:B------:R-:W-:Y:S04]  /*67780*/  STL.64 [R1+0x350], R4 ;  /* 0x0003500401007387 */ /* 0x000fe80000100a00 */
[----:B------:R0:W-:Y:S04]  /*67790*/  STL.64 [R1+0x358], R6 ;  /* 0x0003580601007387 */ /* 0x0001e80000100a00 */
[----:B0-----:R-:W4:Y:S04]  /*677a0*/  LDL.LU.64 R6, [R1+0x5568] ;  /* 0x0055680001067983 */ /* 0x001f280000300a00 */
[----:B------:R-:W4:Y:S04]  /*677b0*/  LDL.LU.64 R4, [R1+0x5560] ;  /* 0x0055600001047983 */ /* 0x000f280000300a00 */
        /* <DEDUP_REMOVED lines=8> */
[----:B------:R-:W2:Y:S04]  /*67840*/  LDL.LU R8, [R1+0x23fc] ;  /* 0x0023fc0001087983 */ /* 0x000ea80000300800 */
[----:B------:R-:W2:Y:S01]  /*67850*/  LDL.LU R9, [R1+0x2420] ;  /* 0x0024200001097983 */ /* 0x000ea20000300800 */
[----:B----4-:R-:W-:-:S15]  /*67860*/  HMMA.16816.F32 R16, R12, R6, R16 ;  /* 0x000000060c10723c */ /* 0x010fde0000001810 */
[----:B------:R-:W-:-:S04]  /*67870*/  NOP ;  /* 0x0000000000007918 */ /* 0x000fc80000000000 */
[----:B------:R-:W-:Y:S04]  /*67880*/  STL.64 [R1+0x310], R16 ;  /* 0x0003101001007387 */ /* 0x000fe80000100a00 */
[----:B------:R0:W-:Y:S04]  /*67890*/  STL.64 [R1+0x318], R18 ;  /* 0x0003181201007387 */ /* 0x0001e80000100a00 */
[----:B0-----:R-:W2:Y:S04]  /*678a0*/  LDL.LU.64 R18, [R1+0x5548] ;  /* 0x0055480001127983 */ /* 0x001ea80000300a00 */
[----:B------:R-:W2:Y:S04]  /*678b0*/  LDL.LU.64 R16, [R1+0x5540] ;  /* 0x0055400001107983 */ /* 0x000ea80000300a00 */
[----:B------:R-:W4:Y:S04]  /*678c0*/  LDL.LU R6, [R1+0x240c] ;  /* 0x00240c0001067983 */ /* 0x000f280000300800 */
[----:B------:R-:W3:Y:S01]  /*678d0*/  LDL.LU R7, [R1+0x2404] ;  /* 0x0024040001077983 */ /* 0x000ee20000300800 */
[----:B--2---:R-:W-:-:S15]  /*678e0*/  HMMA.16816.F32 R16, R12, R4, R16 ;  /* 0x000000040c10723c */ /* 0x004fde0000001810 */
[----:B------:R-:W-:-:S04]  /*678f0*/  NOP ;  /* 0x0000000000007918 */ /* 0x000fc80000000000 */
[----:B------:R-:W-:Y:S04]  /*67900*/  STL.64 [R1+0x1b0], R16 ;  /* 0x0001b01001007387 */ /* 0x000fe80000100a00 */
[----:B------:R0:W-:Y:S04]  /*67910*/  STL.64 [R1+0x1b8], R18 ;  /* 0x0001b81201007387 */ /* 0x0001e80000100a00 */
[----:B0-----:R-:W2:Y:S04]  /*67920*/  LDL.LU.64 R18, [R1+0x5538] ;  /* 0x0055380001127983 */ /* 0x001ea80000300a00 */
[----:B------:R-:W2:Y:S01]  /*67930*/  LDL.LU.64 R16, [R1+0x5530] ;  /* 0x0055300001107983 */ /* 0x000ea20000300a00 */
[----:B------:R-:W-:Y:S03]  /*67940*/  HMMA.16816.F32 R12, R12, R2, R20 ;  /* 0x000000020c0c723c */ /* 0x000fe60000001814 */
[----:B------:R-:W3:Y:S04]  /*67950*/  LDL.LU R4, [R1+0x241c] ;  /* 0x00241c0001047983 */ /* 0x000ee80000300800 */
[----:B------:R-:W3:Y:S04]  /*67960*/  LDL.LU R5, [R1+0x2414] ;  /* 0x0024140001057983 */ /* 0x000ee80000300800 */
[----:B------:R-:W3:Y:S04]  /*67970*/  LDL.LU.64 R22, [R1+0x5528] ;  /* 0x0055280001167983 */ /* 0x000ee80000300a00 */
[----:B------:R-:W3:Y:S04]  /*67980*/  LDL.LU.64 R20, [R1+0x5520] ;  /* 0x0055200001147983 */ /* 0x000ee80000300a00 */
[----:B------:R-:W3:Y:S01]  /*67990*/  LDL.LU R3, [R1+0x2424] ;  /* 0x0024240001037983 */ /* 0x000ee20000300800 */
[----:B--2---:R-:W-:-:S05]  /*679a0*/  VIADD R16, R16, 0x1 ;  /* 0x0000000110107836 */ /* 0x004fca0000000000 */
[----:B------:R0:W-:Y:S04]  /*679b0*/  STL [R1+0x2428], R16 ;  /* 0x0024281001007387 */ /* 0x0001e80000100800 */
[----:B------:R1:W-:Y:S04]  /*679c0*/  STL.64 [R1+0x190], R12 ;  /* 0x0001900c01007387 */ /* 0x0003e80000100a00 */
[----:B------:R-:W-:Y:S01]  /*679d0*/  STL.64 [R1+0x198], R14 ;  /* 0x0001980e01007387 */ /* 0x000fe20000100a00 */
[----:B------:R-:W-:-:S03]  /*679e0*/  ISETP.NE.U32.AND P0, PT, R16, UR22, PT ;  /* 0x0000001610007c0c */ /* 0x000fc6000bf05070 */
[----:B0-----:R-:W2:Y:S01]  /*679f0*/  LDL.LU R16, [R1+0x551c] ;  /* 0x00551c0001107983 */ /* 0x001ea20000300800 */
[----:B---3--:R-:W-:Y:S02]  /*67a00*/  IADD3 R3, P4, PT, R3, UR24, RZ ;  /* 0x0000001803037c10 */ /* 0x008fe4000ff9e0ff */
[----:B------:R-:W-:Y:S02]  /*67a10*/  IADD3 R4, P5, PT, R4, UR24, RZ ;  /* 0x0000001804047c10 */ /* 0x000fe4000ffbe0ff */
[----:B------:R-:W-:Y:S02]  /*67a20*/  IADD3 R5, P6, PT, R5, UR24, RZ ;  /* 0x0000001805057c10 */ /* 0x000fe4000ffde0ff */
[----:B----4-:R-:W-:Y:S02]  /*67a30*/  IADD3 R6, P1, PT, R6, UR24, RZ ;  /* 0x0000001806067c10 */ /* 0x010fe4000ff3e0ff */
[----:B------:R-:W-:Y:S01]  /*67a40*/  IADD3 R7, P2, PT, R7, UR24, RZ ;  /* 0x0000001807077c10 */ /* 0x000fe2000ff5e0ff */
[----:B------:R-:W-:Y:S01]  /*67a50*/  STL [R1+0x2424], R3 ;  /* 0x0024240301007387 */ /* 0x000fe20000100800 */
[----:B------:R-:W-:-:S03]  /*67a60*/  IADD3 R8, P3, PT, R8, UR24, RZ ;  /* 0x0000001808087c10 */ /* 0x000fc6000ff7e0ff */
[----:B------:R-:W-:Y:S01]  /*67a70*/  STL [R1+0x241c], R4 ;  /* 0x00241c0401007387 */ /* 0x000fe20000100800 */
[----:B------:R-:W-:-:S03]  /*67a80*/  IADD3.X R9, PT, PT, R9, UR77, RZ, P4, !PT ;  /* 0x0000004d09097c10 */ /* 0x000fc6000a7fe4ff */
[----:B------:R-:W-:Y:S01]  /*67a90*/  STL [R1+0x2414], R5 ;  /* 0x0024140501007387 */ /* 0x000fe20000100800 */
[----:B------:R-:W-:-:S03]  /*67aa0*/  IADD3 R10, P4, PT, R10, UR24, RZ ;  /* 0x000000180a0a7c10 */ /* 0x000fc6000ff9e0ff */
[----:B------:R-:W-:Y:S01]  /*67ab0*/  STL [R1+0x240c], R6 ;  /* 0x00240c0601007387 */ /* 0x000fe20000100800 */
[----:B------:R-:W-:-:S03]  /*67ac0*/  IADD3.X R11, PT, PT, R11, UR77, RZ, P5, !PT ;  /* 0x0000004d0b0b7c10 */ /* 0x000fc6000affe4ff */
[----:B------:R-:W-:Y:S04]  /*67ad0*/  STL [R1+0x2404], R7 ;  /* 0x0024040701007387 */ /* 0x000fe80000100800 */
[----:B------:R-:W-:Y:S01]  /*67ae0*/  STL [R1+0x23fc], R8 ;  /* 0x0023fc0801007387 */ /* 0x000fe20000100800 */
[----:B------:R-:W-:-:S03]  /*67af0*/  IADD3.X R17, PT, PT, R17, UR77, RZ, P6, !PT ;  /* 0x0000004d11117c10 */ /* 0x000fc6000b7fe4ff */
[----:B------:R-:W-:Y:S01]  /*67b00*/  STL [R1+0x2420], R9 ;  /* 0x0024200901007387 */ /* 0x000fe20000100800 */
[----:B------:R-:W-:-:S03]  /*67b10*/  IADD3 R18, P6, PT, R18, UR24, RZ ;  /* 0x0000001812127c10 */ /* 0x000fc6000ffde0ff */
[----:B------:R-:W-:Y:S01]  /*67b20*/  STL [R1+0x23f4], R10 ;  /* 0x0023f40a01007387 */ /* 0x000fe20000100800 */
[----:B------:R-:W-:-:S03]  /*67b30*/  IADD3.X R19, PT, PT, R19, UR77, RZ, P1, !PT ;  /* 0x0000004d13137c10 */ /* 0x000fc60008ffe4ff */
[----:B------:R-:W-:Y:S01]  /*67b40*/  STL [R1+0x2418], R11 ;  /* 0x0024180b01007387 */ /* 0x000fe20000100800 */
[----:B------:R-:W-:Y:S02]  /*67b50*/  IADD3 R20, P1, PT, R20, UR24, RZ ;  /* 0x0000001814147c10 */ /* 0x000fe4000ff3e0ff */
[----:B------:R-:W-:Y:S02]  /*67b60*/  IADD3.X R21, PT, PT, R21, UR77, RZ, P2, !PT ;  /* 0x0000004d15157c10 */ /* 0x000fe400097fe4ff */
[----:B------:R-:W-:Y:S02]  /*67b70*/  IADD3 R22, P2, PT, R22, UR24, RZ ;  /* 0x0000001816167c10 */ /* 0x000fe4000ff5e0ff */
[----:B------:R-:W-:Y:S02]  /*67b80*/  IADD3.X R23, PT, PT, R23, UR77, RZ, P3, !PT ;  /* 0x0000004d17177c10 */ /* 0x000fe40009ffe4ff */
[----:B------:R-:W-:Y:S02]  /*67b90*/  IADD3 R24, P3, PT, R24, UR24, RZ ;  /* 0x0000001818187c10 */ /* 0x000fe4000ff7e0ff */
[----:B------:R-:W-:-:S02]  /*67ba0*/  IADD3.X R25, PT, PT, R25, UR77, RZ, P4, !PT ;  /* 0x0000004d19197c10 */ /* 0x000fc4000a7fe4ff */
[----:B------:R-:W-:Y:S02]  /*67bb0*/  IADD3 R26, P4, PT, R26, UR24, RZ ;  /* 0x000000181a1a7c10 */ /* 0x000fe4000ff9e0ff */
[----:B--2---:R-:W-:-:S05]  /*67bc0*/  IADD3 R16, P5, PT, R16, UR24, RZ ;  /* 0x0000001810107c10 */ /* 0x004fca000ffbe0ff */
[----:B------:R-:W-:Y:S04]  /*67bd0*/  STL [R1+0x23ec], R16 ;  /* 0x0023ec1001007387 */ /* 0x000fe80000100800 */
[----:B------:R-:W-:Y:S04]  /*67be0*/  STL [R1+0x2410], R17 ;  /* 0x0024101101007387 */ /* 0x000fe80000100800 */
[----:B------:R-:W-:Y:S04]  /*67bf0*/  STL [R1+0x2c04], R18 ;  /* 0x002c041201007387 */ /* 0x000fe80000100800 */
[----:B------:R-:W-:Y:S04]  /*67c00*/  STL [R1+0x2408], R19 ;  /* 0x0024081301007387 */ /* 0x000fe80000100800 */
[----:B------:R-:W-:Y:S04]  /*67c10*/  STL [R1+0x2bfc], R20 ;  /* 0x002bfc1401007387 */ /* 0x000fe80000100800 */
[----:B------:R-:W-:Y:S04]  /*67c20*/  STL [R1+0x2400], R21 ;  /* 0x0024001501007387 */ /* 0x000fe80000100800 */
[----:B------:R-:W-:Y:S01]  /*67c30*/  STL [R1+0x2bf4], R22 ;  /* 0x002bf41601007387 */ /* 0x000fe20000100800 */
[----:B------:R-:W-:-:S03]  /*67c40*/  IADD3.X R27, PT, PT, R27, UR77, RZ, P5, !PT ;  /* 0x0000004d1b1b7c10 */ /* 0x000fc6000affe4ff */
[----:B------:R-:W-:Y:S04]  /*67c50*/  STL [R1+0x23f8], R23 ;  /* 0x0023f81701007387 */ /* 0x000fe80000100800 */
[----:B------:R-:W-:Y:S04]  /*67c60*/  STL [R1+0x2bec], R24 ;  /* 0x002bec1801007387 */ /* 0x000fe80000100800 */
[----:B------:R-:W-:Y:S04]  /*67c70*/  STL [R1+0x23f0], R25 ;  /* 0x0023f01901007387 */ /* 0x000fe80000100800 */
[----:B------:R-:W-:Y:S04]  /*67c80*/  STL [R1+0x2be4], R26 ;  /* 0x002be41a01007387 */ /* 0x000fe80000100800 */
[----:B------:R-:W-:Y:S04]  /*67c90*/  STL [R1+0x23e8], R27 ;  /* 0x0023e81b01007387 */ /* 0x000fe80000100800 */
[----:B-1----:R-:W2:Y:S01]  /*67ca0*/  LDL.LU R12, [R1+0x2bf0] ;  /* 0x002bf000010c7983 */ /* 0x002ea20000300800 */
[----:B------:R-:W-:-:S02]  /*67cb0*/  IADD3 R28, P5, PT, R28, UR24, RZ ;  /* 0x000000181c1c7c10 */ /* 0x000fc4000ffbe0ff */
[----:B------:R-:W-:-:S03]  /*67cc0*/  IADD3.X R29, PT, PT, R29, UR77, RZ, P6, !PT ;  /* 0x0000004d1d1d7c10 */ /* 0x000fc6000b7fe4ff */
[----:B------:R-:W-:Y:S04]  /*67cd0*/  STL [R1+0x2bdc], R28 ;  /* 0x002bdc1c01007387 */ /* 0x000fe80000100800 */
[----:B--2---:R0:W-:Y:S04]  /*67ce0*/  STL [R1+0x5514], R12 ;  /* 0x0055140c01007387 */ /* 0x0041e80000100800 */
[----:B------:R-:W-:Y:S04]  /*67cf0*/  STL [R1+0x2c00], R29 ;  /* 0x002c001d01007387 */ /* 0x000fe80000100800 */
[----:B0-----:R-:W2:Y:S01]  /*67d00*/  LDL.LU R12, [R1+0x2bcc] ;  /* 0x002bcc00010c7983 */ /* 0x001ea20000300800 */
[----:B------:R-:W-:-:S05]  /*67d10*/  IADD3 R0, P6, PT, R0, UR24, RZ ;  /* 0x0000001800007c10 */ /* 0x000fca000ffde0ff */
[----:B------:R-:W-:Y:S04]  /*67d20*/  STL [R1+0x2bd4], R0 ;  /* 0x002bd40001007387 */ /* 0x000fe80000100800 */
        /* <DEDUP_REMOVED lines=30> */
[----:B--2---:R-:W-:-:S05]  /*67f10*/  IADD3.X R12, PT, PT, R12, UR77, RZ, P1, !PT ;  /* 0x0000004d0c0c7c10 */ /* 0x004fca0008ffe4ff */
[----:B------:R0:W-:Y:S04]  /*67f20*/  STL [R1+0x2bf8], R12 ;  /* 0x002bf80c01007387 */ /* 0x0001e80000100800 */
[----:B0-----:R-:W2:Y:S02]  /*67f30*/  LDL.LU R12, [R1+0x5518] ;  /* 0x00551800010c7983 */ /* 0x001ea40000300800 */
[----:B--2---:R-:W-:-:S05]  /*67f40*/  IADD3 R12, P1, PT, R12, UR24, RZ ;  /* 0x000000180c0c7c10 */ /* 0x004fca000ff3e0ff */
[----:B------:R0:W-:Y:S04]  /*67f50*/  STL [R1+0x2bcc], R12 ;  /* 0x002bcc0c01007387 */ /* 0x0001e80000100800 */
[----:B0-----:R-:W2:Y:S01]  /*67f60*/  LDL.LU R12, [R1+0x5514] ;  /* 0x00551400010c7983 */ /* 0x001ea20000300800 */
[----:B----4-:R-:W-:Y:S02]  /*67f70*/  IADD3.X R14, PT, PT, R14, UR77, RZ, P3, !PT ;  /* 0x0000004d0e0e7c10 */ /* 0x010fe40009ffe4ff */
[----:B---3--:R-:W-:Y:S02]  /*67f80*/  IADD3 R15, P3, PT, R15, UR24, RZ ;  /* 0x000000180f0f7c10 */ /* 0x008fe4000ff7e0ff */
[----:B------:R-:W-:Y:S02]  /*67f90*/  IADD3.X R2, PT, PT, R2, UR77, RZ, P4, !PT ;  /* 0x0000004d02027c10 */ /* 0x000fe4000a7fe4ff */
[----:B------:R-:W-:-:S02]  /*67fa0*/  IADD3 R3, P4, PT, R3, UR24, RZ ;  /* 0x0000001803037c10 */ /* 0x000fc4000ff9e0ff */
[----:B------:R-:W-:Y:S02]  /*67fb0*/  IADD3.X R4, PT, PT, R4, UR77, RZ, P5, !PT ;  /* 0x0000004d04047c10 */ /* 0x000fe4000affe4ff */
[----:B------:R-:W-:Y:S02]  /*67fc0*/  IADD3 R5, P5, PT, R5, UR24, RZ ;  /* 0x0000001805057c10 */ /* 0x000fe4000ffbe0ff */
[----:B------:R-:W-:Y:S02]  /*67fd0*/  IADD3.X R6, PT, PT, R6, UR77, RZ, P6, !PT ;  /* 0x0000004d06067c10 */ /* 0x000fe4000b7fe4ff */
[----:B------:R-:W-:Y:S02]  /*67fe0*/  IADD3 R7, P6, PT, R7, UR24, RZ ;  /* 0x0000001807077c10 */ /* 0x000fe4000ffde0ff */
        /* <DEDUP_REMOVED lines=12> */
[----:B--2---:R-:W-:Y:S02]  /*680b0*/  IADD3.X R12, PT, PT, R12, UR77, RZ, P2, !PT ;  /* 0x0000004d0c0c7c10 */ /* 0x004fe400097fe4ff */
[----:B------:R-:W-:-:S03]  /*680c0*/  IADD3 R13, P2, PT, R13, UR24, RZ ;  /* 0x000000180d0d7c10 */ /* 0x000fc6000ff5e0ff */
[----:B------:R0:W-:Y:S04]  /*680d0*/  STL [R1+0x2bf0], R12 ;  /* 0x002bf00c01007387 */ /* 0x0001e80000100800 */
        /* <DEDUP_REMOVED lines=8> */
[----:B------:R-:W-:Y:S01]  /*68160*/  STL [R1+0x2bd0], R6 ;  /* 0x002bd00601007387 */ /* 0x000fe20000100800 */
[----:B------:R-:W-:-:S03]  /*68170*/  IADD3 R11, P2, PT, R11, UR24, RZ ;  /* 0x000000180b0b7c10 */ /* 0x000fc6000ff5e0ff */
        /* <DEDUP_REMOVED lines=19> */
[----:B0-----:R-:W2:Y:S01]  /*682b0*/  LDL.LU R12, [R1+0x2b4c] ;  /* 0x002b4c00010c7983 */ /* 0x001ea20000300800 */
[----:B------:R-:W-:-:S02]  /*682c0*/  IADD3.X R28, PT, PT, R28, UR77, RZ, P3, !PT ;  /* 0x0000004d1c1c7c10 */ /* 0x000fc40009ffe4ff */
[----:B------:R-:W-:-:S03]  /*682d0*/  IADD3 R29, P3, PT, R29, UR24, RZ ;  /* 0x000000181d1d7c10 */ /* 0x000fc6000ff7e0ff */
[----:B------:R-:W-:Y:S04]  /*682e0*/  STL [R1+0x2b88], R28 ;  /* 0x002b881c01007387 */ /* 0x000fe80000100800 */
[----:B--2---:R0:W-:Y:S04]  /*682f0*/  STL [R1+0x550c], R12 ;  /* 0x00550c0c01007387 */ /* 0x0041e80000100800 */
[----:B------:R-:W-:Y:S04]  /*68300*/  STL [R1+0x2b5c], R29 ;  /* 0x002b5c1d01007387 */ /* 0x000fe80000100800 */
[----:B0-----:R-:W2:Y:S01]  /*68310*/  LDL.LU R12, [R1+0x2b78] ;  /* 0x002b7800010c7983 */ /* 0x001ea20000300800 */
[----:B------:R-:W-:-:S05]  /*68320*/  IADD3.X R0, PT, PT, R0, UR77, RZ, P4, !PT ;  /* 0x0000004d00007c10 */ /* 0x000fca000a7fe4ff */
        /* <DEDUP_REMOVED lines=31> */
[----:B--2---:R-:W-:-:S05]  /*68520*/  IADD3 R12, P4, PT, R12, UR24, RZ ;  /* 0x000000180c0c7c10 */ /* 0x004fca000ff9e0ff */
[----:B------:R0:W-:Y:S04]  /*68530*/  STL [R1+0x2b54], R12 ;  /* 0x002b540c01007387 */ /* 0x0001e80000100800 */
[----:B0-----:R-:W2:Y:S02]  /*68540*/  LDL.LU R12, [R1+0x5510] ;  /* 0x00551000010c7983 */ /* 0x001ea40000300800 */
[----:B--2---:R-:W-:-:S05]  /*68550*/  IADD3.X R12, PT, PT, R12, UR77, RZ, P5, !PT ;  /* 0x0000004d0c0c7c10 */ /* 0x004fca000affe4ff */
[----:B------:R0:W-:Y:S04]  /*68560*/  STL [R1+0x2b78], R12 ;  /* 0x002b780c01007387 */ /* 0x0001e80000100800 */
[----:B0-----:R-:W2:Y:S01]  /*68570*/  LDL.LU R12, [R1+0x550c] ;  /* 0x00550c00010c7983 */ /* 0x001ea20000300800 */
[----:B---3--:R-:W-:Y:S02]  /*68580*/  IADD3.X R13, PT, PT, R13, UR77, RZ, P6, !PT ;  /* 0x0000004d0d0d7c10 */ /* 0x008fe4000b7fe4ff */
[----:B----4-:R-:W-:Y:S02]  /*68590*/  IADD3 R14, P6, PT, R14, UR24, RZ ;  /* 0x000000180e0e7c10 */ /* 0x010fe4000ffde0ff */
        /* <DEDUP_REMOVED lines=19> */
[----:B--2---:R-:W-:-:S05]  /*686d0*/  IADD3 R12, P5, PT, R12, UR24, RZ ;  /* 0x000000180c0c7c10 */ /* 0x004fca000ffbe0ff */
[----:B------:R0:W-:Y:S04]  /*686e0*/  STL [R1+0x2b4c], R12 ;  /* 0x002b4c0c01007387 */ /* 0x0001e80000100800 */
        /* <DEDUP_REMOVED lines=29> */
[----:B0-----:R-:W2:Y:S01]  /*688c0*/  LDL.LU R12, [R1+0x2af8] ;  /* 0x002af800010c7983 */ /* 0x001ea20000300800 */
        /* <DEDUP_REMOVED lines=2005> */
[----:B------:R-:W-:-:S02]  /*70620*/  IADD3.X R28, PT, PT, R28, UR48, RZ, P2, !PT ;  /* 0x000000301c1c7c10 */ /* 0x000fc400097fe4ff */
[----:B--2---:R-:W-:Y:S02]  /*70630*/  IADD3.X R12, PT, PT, R12, UR48, RZ, P1, !PT ;  /* 0x000000300c0c7c10 */ /* 0x004fe40008ffe4ff */
        /* <DEDUP_REMOVED lines=31> */
[----:B------:R0:W-:Y:S04]  /*70830*/  STL [R1+0x2f48], R0 ;  /* 0x002f480001007387 */ /* 0x0001e80000100800 */
[----:B------:R-:W-:Y:S04]  /*70840*/  STL [R1+0x2f40], R28 ;  /* 0x002f401c01007387 */ /* 0x000fe80000100800 */
[----:B0-----:R-:W2:Y:S01]  /*70850*/  LDL.LU R0, [R1+0x2fbc] ;  /* 0x002fbc0001007983 */ /* 0x001ea20000300800 */
[----:B------:R-:W-:-:S05]  /*70860*/  IADD3 R29, P2, PT, R29, UR21, RZ ;  /* 0x000000151d1d7c10 */ /* 0x000fca000ff5e0ff */
[----:B------:R-:W-:Y:S04]  /*70870*/  STL [R1+0x2fac], R29 ;  /* 0x002fac1d01007387 */ /* 0x000fe80000100800 */
[----:B--2---:R0:W-:Y:S04]  /*70880*/  STL [R1+0x545c], R0 ;  /* 0x00545c0001007387 */ /* 0x0041e80000100800 */
[----:B0-----:R-:W2:Y:S04]  /*70890*/  LDL.LU R0, [R1+0x2f50] ;  /* 0x002f500001007983 */ /* 0x001ea80000300800 */
        /* <DEDUP_REMOVED lines=58> */
[----:B------:R-:W-:Y:S02]  /*70c40*/  IADD3.X R27, PT, PT, R27, UR48, RZ, P1, !PT ;  /* 0x000000301b1b7c10 */ /* 0x000fe40008ffe4ff */
[----:B------:R-:W-:Y:S02]  /*70c50*/  IADD3.X R29, PT, PT, R29, UR48, RZ, P3, !PT ;  /* 0x000000301d1d7c10 */ /* 0x000fe40009ffe4ff */
[----:B------:R-:W-:Y:S02]  /*70c60*/  IADD3.X R28, PT, PT, R28, UR48, RZ, P2, !PT ;  /* 0x000000301c1c7c10 */ /* 0x000fe400097fe4ff */
[----:B--2---:R-:W-:-:S05]  /*70c70*/  IADD3 R0, P4, PT, R0, UR21, RZ ;  /* 0x0000001500007c10 */ /* 0x004fca000ff9e0ff */
[----:B------:R0:W-:Y:S01]  /*70c80*/  STL [R1+0x2fbc], R0 ;  /* 0x002fbc0001007387 */ /* 0x0001e20000100800 */
[----:B------:R-:W-:Y:S02]  /*70c90*/  IADD3.X R8, PT, PT, R8, UR48, RZ, P4, !PT ;  /* 0x0000003008087c10 */ /* 0x000fe4000a7fe4ff */
[----:B------:R-:W-:Y:S01]  /*70ca0*/  IADD3 R9, P4, PT, R9, UR21, RZ ;  /* 0x0000001509097c10 */ /* 0x000fe2000ff9e0ff */
[----:B0-----:R1:W5:Y:S04]  /*70cb0*/  LDL.LU R0, [R1+0x5458] ;  /* 0x0054580001007983 */ /* 0x0013680000300800 */
[----:B------:R1:W-:Y:S04]  /*70cc0*/  STL [R1+0x2f58], R12 ;  /* 0x002f580c01007387 */ /* 0x0003e80000100800 */
        /* <DEDUP_REMOVED lines=16> */
[----:B------:R1:W-:Y:S01]  /*70dd0*/  STL [R1+0x2ff0], R19 ;  /* 0x002ff01301007387 */ /* 0x0003e20000100800 */
[----:B------:R-:W-:-:S03]  /*70de0*/  IADD3.X R24, PT, PT, R24, UR48, RZ, P4, !PT ;  /* 0x0000003018187c10 */ /* 0x000fc6000a7fe4ff */
        /* <DEDUP_REMOVED lines=10> */
[----:B------:R-:W-:Y:S05]  /*70e90*/  @P0 BRA `(.L_x_2) ;  /* 0xfffffb0400ac0947 */ /* 0x000fea000383ffff */
.L_x_1:
[----:B-1----:R-:W-:Y:S01]  /*70ea0*/  MOV.SPILL R3, UR7 ;  /* 0x0000000700037c02 */ /* 0x002fe20009000f00 */
[----:B------:R-:W-:Y:S01]  /*70eb0*/  STL [R1+0x7c1c], R18 ;  /* 0x007c1c1201007387 */ /* 0x000fe20000100800 */
[----:B------:R-:W1:Y:S01]  /*70ec0*/  LDCU UR38, c[0x0][0x3b8] ;  /* 0x00007700ff2677ac */ /* 0x000e620008000800 */
[----:B------:R-:W-:Y:S02]  /*70ed0*/  MOV.SPILL R2, UR6 ;  /* 0x0000000600027c02 */ /* 0x000fe40009000f00 */
[----:B------:R-:W-:Y:S01]  /*70ee0*/  STL [R1+0x7c18], R17 ;  /* 0x007c181101007387 */ /* 0x000fe20000100800 */
[----:B------:R-:W3:Y:S01]  /*70ef0*/  LDCU UR39, c[0x0][0x3b8] ;  /* 0x00007700ff2777ac */ /* 0x000ee20008000800 */
[----:B--2--5:R-:W-:Y:S02]  /*70f00*/  MOV.SPILL R0, UR4 ;  /* 0x0000000400007c02 */ /* 0x024fe40009000f00 */
[----:B------:R-:W-:Y:S01]  /*70f10*/  STL [R1+0x4d20], R3 ;  /* 0x004d200301007387 */ /* 0x000fe20000100800 */
[----:B------:R-:W2:Y:S03]  /*70f20*/  LDCU UR48, c[0x0][0x3b8] ;  /* 0x00007700ff3077ac */ /* 0x000ea60008000800 */
[----:B------:R-:W1:Y:S01]  /*70f30*/  LDL R13, [R1+0x21c0] ;  /* 0x0021c000010d7983 */ /* 0x000e620000100800 */
[----:B------:R-:W4:Y:S03]  /*70f40*/  LDCU UR49, c[0x0][0x3b8] ;  /* 0x00007700ff3177ac */ /* 0x000f260008000800 */
[----:B------:R-:W-:Y:S01]  /*70f50*/  STL [R1+0x4d1c], R2 ;  /* 0x004d1c0201007387 */ /* 0x000fe20000100800 */
[----:B------:R-:W0:Y:S03]  /*70f60*/  LDCU UR50, c[0x0][0x3b8] ;  /* 0x00007700ff3277ac */ /* 0x000e260008000800 */
[----:B------:R3:W-:Y:S01]  /*70f70*/  STL [R1+0x4d18], R0 ;  /* 0x004d180001007387 */ /* 0x0007e20000100800 */
[----:B------:R-:W0:Y:S01]  /*70f80*/  LDCU UR70, c[0x0][0x3b8] ;  /* 0x00007700ff4677ac */ /* 0x000e220008000800 */
        /* <DEDUP_REMOVED lines=61> */
[----:B------:R-:W0:Y:S01]  /*71360*/  LDCU.64 UR76, c[0x0][0x398] ;  /* 0x00007300ff4c77ac */ /* 0x000e220008000a00 */
[----:B------:R-:W0:Y:S01]  /*71370*/  LDCU UR41, c[0x0][0x3b4] ;  /* 0x00007680ff2977ac */ /* 0x000e220008000800 */
[----:B------:R-:W0:Y:S02]  /*71380*/  LDCU UR74, c[0x0][0x3b8] ;  /* 0x00007700ff4a77ac */ /* 0x000e240008000800 */
[----:B01----:R-:W-:Y:S01]  /*71390*/  IMAD R22, R13, UR38, RZ ;  /* 0x000000260d167c24 */ /* 0x003fe2000f8e02ff */
[----:B------:R-:W-:Y:S01]  /*713a0*/  STL [R1+0x7c20], R13 ;  /* 0x007c200d01007387 */ /* 0x000fe20000100800 */
[----:B------:R-:W0:Y:S02]  /*713b0*/  LDCU UR38, c[0x0][0x3b8] ;  /* 0x00007700ff2677ac */ /* 0x000e240008000800 */
[----:B---3--:R-:W-:Y:S01]  /*713c0*/  VIADD R0, R22, UR39 ;  /* 0x0000002716007c36 */ /* 0x008fe20008000000 */
[----:B------:R-:W-:Y:S01]  /*713d0*/  STL [R1+0x7ba4], R22 ;  /* 0x007ba41601007387 */ /* 0x000fe20000100800 */
[----:B------:R-:W1:Y:S03]  /*713e0*/  LDCU UR39, c[0x0][0x3b8] ;  /* 0x00007700ff2777ac */ /* 0x000e660008000800 */
[----:B------:R2:W-:Y:S02]  /*713f0*/  STL [R1+0x3b08], R0 ;  /* 0x003b080001007387 */ /* 0x0005e40000100800 */
[----:B--2---:R-:W-:Y:S01]  /*71400*/  VIADD R0, R0, UR48 ;  /* 0x0000003000007c36 */ /* 0x004fe20008000000 */
[----:B------:R-:W2:Y:S04]  /*71410*/  LDCU UR48, c[0x0][0x3b8] ;  /* 0x00007700ff3077ac */ /* 0x000ea80008000800 */
[----:B------:R4:W-:Y:S02]  /*71420*/  STL [R1+0x2254], R0 ;  /* 0x0022540001007387 */ /* 0x0009e40000100800 */
[----:B----4-:R-:W-:Y:S01]  /*71430*/  VIADD R0, R0, UR49 ;  /* 0x0000003100007c36 */ /* 0x010fe20008000000 */
[----:B------:R-:W3:Y:S03]  /*71440*/  LDCU UR49, c[0x0][0x3b8] ;  /* 0x00007700ff3177ac */ /* 0x000ee60008000800 */
[----:B------:R-:W-:Y:S01]  /*71450*/  VIADD R29, R0, UR50 ;  /* 0x00000032001d7c36 */ /* 0x000fe20008000000 */
[----:B------:R4:W-:Y:S01]  /*71460*/  STL [R1+0x2250], R0 ;  /* 0x0022500001007387 */ /* 0x0009e20000100800 */
[----:B------:R-:W0:Y:S03]  /*71470*/  LDCU UR50, c[0x0][0x3b8] ;  /* 0x00007700ff3277ac */ /* 0x000e260008000800 */
[----:B------:R-:W-:Y:S01]  /*71480*/  STL [R1+0x7bd8], R29 ;  /* 0x007bd81d01007387 */ /* 0x000fe20000100800 */
[----:B----4-:R-:W-:Y:S01]  /*71490*/  VIADD R0, R29, UR70 ;  /* 0x000000461d007c36 */ /* 0x010fe20008000000 */
[----:B------:R-:W-:Y:S01]  /*714a0*/  UMOV UR7, UR77 ;  /* 0x0000004d00077c82 */ /* 0x000fe20008000000 */
[----:B------:R-:W4:Y:S03]  /*714b0*/  LDCU UR70, c[0x0][0x3b8] ;  /* 0x00007700ff4677ac */ /* 0x000f260008000800 */
[----:B------:R0:W-:Y:S02]  /*714c0*/  STL [R1+0x2248], R0 ;  /* 0x0022480001007387 */ /* 0x0001e40000100800 */
[----:B0-----:R-:W-:Y:S01]  /*714d0*/  VIADD R0, R0, UR71 ;  /* 0x0000004700007c36 */ /* 0x001fe20008000000 */
[----:B------:R-:W0:Y:S04]  /*714e0*/  LDCU UR71, c[0x0][0x3b8] ;  /* 0x00007700ff4777ac */ /* 0x000e280008000800 */
[----:B------:R1:W-:Y:S02]  /*714f0*/  STL [R1+0x2244], R0 ;  /* 0x0022440001007387 */ /* 0x0003e40000100800 */
[----:B-1----:R-:W-:Y:S01]  /*71500*/  VIADD R0, R0, UR72 ;  /* 0x0000004800007c36 */ /* 0x002fe20008000000 */
[----:B------:R-:W1:Y:S04]  /*71510*/  LDCU UR72, c[0x0][0x3b8] ;  /* 0x00007700ff4877ac */ /* 0x000e680008000800 */
        /* <DEDUP_REMOVED lines=23> */
[----:B------:R-:W1:Y:S03]  /*71690*/  LDCU UR31, c[0x0][0x3b8] ;  /* 0x00007700ff1f77ac */ /* 0x000e660008000800 */
[----:B------:R-:W-:Y:S01]  /*716a0*/  VIADD R23, R0, UR30 ;  /* 0x0000001e00177c36 */ /* 0x000fe20008000000 */
[----:B------:R0:W-:Y:S01]  /*716b0*/  STL [R1+0x2220], R0 ;  /* 0x0022200001007387 */ /* 0x0001e20000100800 */
[----:B------:R-:W1:Y:S03]  /*716c0*/  LDCU UR30, c[0x0][0x3b8] ;  /* 0x00007700ff1e77ac */ /* 0x000e660008000800 */
[----:B------:R-:W-:Y:S01]  /*716d0*/  STL [R1+0x7bac], R23 ;  /* 0x007bac1701007387 */ /* 0x000fe20000100800 */
        /* <DEDUP_REMOVED lines=8> */
[----:B------:R1:W-:Y:S04]  /*71760*/  STL [R1+0x2210], R0 ;  /* 0x0022100001007387 */ /* 0x0003e80000100800 */
[----:B------:R-:W2:Y:S04]  /*71770*/  LDL.LU R28, [R1+0x1d0] ;  /* 0x0001d000011c7983 */ /* 0x000ea80000300800 */
[----:B------:R-:W2:Y:S01]  /*71780*/  LDL.LU R27, [R1+0x1d4] ;  /* 0x0001d400011b7983 */ /* 0x000ea20000300800 */
[----:B-1----:R-:W-:Y:S01]  /*71790*/  VIADD R0, R0, UR26 ;  /* 0x0000001a00007c36 */ /* 0x002fe20008000000 */
[----:B------:R-:W1:Y:S02]  /*717a0*/  LDCU UR26, c[0x0][0x3b8] ;  /* 0x00007700ff1a77ac */ /* 0x000e640008000800 */
[----:B------:R-:W3:Y:S04]  /*717b0*/  LDL.LU R12, [R1+0x1d8] ;  /* 0x0001d800010c7983 */ /* 0x000ee80000300800 */
[----:B------:R0:W-:Y:S04]  /*717c0*/  STL [R1+0x220c], R0 ;  /* 0x00220c0001007387 */ /* 0x0001e80000100800 */
[----:B------:R-:W3:Y:S04]  /*717d0*/  LDL.LU R6, [R1+0x1dc] ;  /* 0x0001dc0001067983 */ /* 0x000ee80000300800 */
[----:B------:R-:W4:Y:S04]  /*717e0*/  LDL.LU R5, [R1+0x1e0] ;  /* 0x0001e00001057983 */ /* 0x000f280000300800 */
[----:B------:R-:W4:Y:S01]  /*717f0*/  LDL.LU R3, [R1+0x1e4] ;  /* 0x0001e40001037983 */ /* 0x000f220000300800 */
[----:B0-----:R-:W-:Y:S01]  /*71800*/  VIADD R0, R0, UR25 ;  /* 0x0000001900007c36 */ /* 0x001fe20008000000 */
[----:B------:R-:W0:Y:S04]  /*71810*/  LDCU UR25, c[0x0][0x3b8] ;  /* 0x00007700ff1977ac */ /* 0x000e280008000800 */
[----:B------:R1:W-:Y:S04]  /*71820*/  STL [R1+0x2208], R0 ;  /* 0x0022080001007387 */ /* 0x0003e80000100800 */
[----:B------:R-:W4:Y:S04]  /*71830*/  LDL.LU R26, [R1+0x1e8] ;  /* 0x0001e800011a7983 */ /* 0x000f280000300800 */
[----:B------:R-:W4:Y:S01]  /*71840*/  LDL.LU R25, [R1+0x1ec] ;  /* 0x0001ec0001197983 */ /* 0x000f220000300800 */
[----:B-1----:R-:W-:Y:S01]  /*71850*/  VIADD R0, R0, UR24 ;  /* 0x0000001800007c36 */ /* 0x002fe20008000000 */
[----:B------:R-:W1:Y:S02]  /*71860*/  LDCU UR24, c[0x0][0x3b8] ;  /* 0x00007700ff1877ac */ /* 0x000e640008000800 */
[----:B------:R-:W4:Y:S04]  /*71870*/  LDL.LU R16, [R1+0x200] ;  /* 0x0002000001107983 */ /* 0x000f280000300800 */
[----:B------:R0:W-:Y:S04]  /*71880*/  STL [R1+0x2204], R0 ;  /* 0x0022040001007387 */ /* 0x0001e80000100800 */
[----:B------:R-:W4:Y:S04]  /*71890*/  LDL.LU R15, [R1+0x204] ;  /* 0x00020400010f7983 */ /* 0x000f280000300800 */
[----:B------:R-:W4:Y:S04]  /*718a0*/  LDL.LU R11, [R1+0x208] ;  /* 0x00020800010b7983 */ /* 0x000f280000300800 */
[----:B------:R-:W4:Y:S04]  /*718b0*/  LDL.LU R10, [R1+0x20c] ;  /* 0x00020c00010a7983 */ /* 0x000f280000300800 */
[----:B------:R-:W4:Y:S04]  /*718c0*/  LDL.LU R8, [R1+0x210] ;  /* 0x0002100001087983 */ /* 0x000f280000300800 */
[----:B------:R-:W4:Y:S01]  /*718d0*/  LDL.LU R4, [R1+0x214] ;  /* 0x0002140001047983 */ /* 0x000f220000300800 */
[----:B0-----:R-:W-:Y:S01]  /*718e0*/  VIADD R0, R0, UR23 ;  /* 0x0000001700007c36 */ /* 0x001fe20008000000 */
[----:B------:R-:W0:Y:S04]  /*718f0*/  LDCU UR23, c[0x0][0x3b8] ;  /* 0x00007700ff1777ac */ /* 0x000e280008000800 */
[----:B------:R1:W-:Y:S02]  /*71900*/  STL [R1+0x2200], R0 ;  /* 0x0022000001007387 */ /* 0x0003e40000100800 */
[----:B-1----:R-:W-:Y:S01]  /*71910*/  VIADD R0, R0, UR22 ;  /* 0x0000001600007c36 */ /* 0x002fe20008000000 */
[----:B------:R-:W1:Y:S04]  /*71920*/  LDCU UR22, c[0x0][0x3b8] ;  /* 0x00007700ff1677ac */ /* 0x000e680008000800 */
[----:B------:R0:W-:Y:S04]  /*71930*/  STL [R1+0x21fc], R0 ;  /* 0x0021fc0001007387 */ /* 0x0001e80000100800 */
[----:B------:R-:W4:Y:S04]  /*71940*/  LDL.LU R24, [R1+0x218] ;  /* 0x0002180001187983 */ /* 0x000f280000300800 */
[----:B------:R-:W4:Y:S01]  /*71950*/  LDL.LU R21, [R1+0x21c] ;  /* 0x00021c0001157983 */ /* 0x000f220000300800 */
[----:B0-----:R-:W-:Y:S01]  /*71960*/  VIADD R0, R0, UR21 ;  /* 0x0000001500007c36 */ /* 0x001fe20008000000 */
[----:B------:R-:W0:Y:S02]  /*71970*/  LDCU UR21, c[0x0][0x3b8] ;  /* 0x00007700ff1577ac */ /* 0x000e240008000800 */
        /* <DEDUP_REMOVED lines=8> */
[----:B------:R-:W0:Y:S01]  /*71a00*/  LDCU UR20, c[0x0][0x3b8] ;  /* 0x00007700ff1477ac */ /* 0x000e220008000800 */
[----:B--2---:R-:W-:-:S05]  /*71a10*/  F2FP.SATFINITE.E4M3.F32.PACK_AB_MERGE_C R13, R27, R28, RZ ;  /* 0x0000001c1b0d723e */ /* 0x004fca00048070ff */
[----:B------:R-:W-:Y:S01]  /*71a20*/  STL [R1+0x51b8], R13 ;  /* 0x0051b80d01007387 */ /* 0x000fe20000100800 */
[----:B---3--:R-:W-:-:S03]  /*71a30*/  F2FP.SATFINITE.E4M3.F32.PACK_AB_MERGE_C R6, R6, R12, RZ ;  /* 0x0000000c0606723e */ /* 0x008fc600048070ff */
[----:B------:R2:W-:Y:S01]  /*71a40*/  STL [R1+0x21f4], R0 ;  /* 0x0021f40001007387 */ /* 0x0005e20000100800 */
[----:B----4-:R-:W-:-:S03]  /*71a50*/  F2FP.SATFINITE.E4M3.F32.PACK_AB_MERGE_C R3, R3, R5, RZ ;  /* 0x000000050303723e */ /* 0x010fc600048070ff */
[----:B------:R3:W-:Y:S01]  /*71a60*/  STL [R1+0x51c4], R6 ;  /* 0x0051c40601007387 */ /* 0x0007e20000100800 */
[----:B--2---:R-:W-:Y:S01]  /*71a70*/  VIADD R0, R0, UR19 ;  /* 0x0000001300007c36 */ /* 0x004fe20008000000 */
[----:B------:R-:W2:Y:S02]  /*71a80*/  LDCU UR19, c[0x0][0x3b8] ;  /* 0x00007700ff1377ac */ /* 0x000ea40008000800 */
[----:B------:R4:W-:Y:S04]  /*71a90*/  STL [R1+0x5168], R3 ;  /* 0x0051680301007387 */ /* 0x0009e80000100800 */
[----:B------:R-:W2:Y:S04]  /*71aa0*/  LDL.LU R12, [R1+0x238] ;  /* 0x00023800010c7983 */ /* 0x000ea80000300800 */
[----:B---3--:R-:W2:Y:S04]  /*71ab0*/  LDL.LU R6, [R1+0x23c] ;  /* 0x00023c0001067983 */ /* 0x008ea80000300800 */
[----:B------:R-:W3:Y:S04]  /*71ac0*/  LDL.LU R5, [R1+0x240] ;  /* 0x0002400001057983 */ /* 0x000ee80000300800 */
[----:B------:R0:W-:Y:S04]  /*71ad0*/  STL [R1+0x21f0], R0 ;  /* 0x0021f00001007387 */ /* 0x0001e80000100800 */
[----:B----4-:R-:W3:Y:S01]  /*71ae0*/  LDL.LU R3, [R1+0x244] ;  /* 0x0002440001037983 */ /* 0x010ee20000300800 */
[----:B------:R-:W-:-:S02]  /*71af0*/  F2FP.SATFINITE.E4M3.F32.PACK_AB_MERGE_C R17, R25, R26, RZ ;  /* 0x0000001a1911723e */ /* 0x000fc400048070ff */
[----:B------:R-:W-:Y:S01]  /*71b00*/  F2FP.SATFINITE.E4M3.F32.PACK_AB_MERGE_C R13, R15, R16, RZ ;  /* 0x000000100f0d723e */ /* 0x000fe200048070ff */
[----:B0-----:R-:W-:Y:S02]  /*71b10*/  VIADD R0, R0, UR18 ;  /* 0x0000001200007c36 */ /* 0x001fe40008000000 */
[----:B------:R-:W-:Y:S01]  /*71b20*/  STL [R1+0x517c], R17 ;  /* 0x00517c1101007387 */ /* 0x000fe20000100800 */
[----:B------:R-:W0:Y:S01]  /*71b30*/  LDCU UR18, c[0x0][0x3b8] ;  /* 0x00007700ff1277ac */ /* 0x000e220008000800 */
[----:B------:R-:W-:Y:S02]  /*71b40*/  F2FP.SATFINITE.E4M3.F32.PACK_AB_MERGE_C R10, R10, R11, RZ ;  /* 0x0000000b0a0a723e */ /* 0x000fe400048070ff */
[----:B------:R-:W-:Y:S01]  /*71b50*/  STL [R1+0x5118], R13 ;  /* 0x0051180d01007387 */ /* 0x000fe20000100800 */
[----:B------:R-:W-:-:S03]  /*71b60*/  F2FP.SATFINITE.E4M3.F32.PACK_AB_MERGE_C R4, R4, R8, RZ ;  /* 0x000000080404723e */ /* 0x000fc600048070ff */
[----:B------:R4:W-:Y:S04]  /*71b70*/  STL [R1+0x21ec], R0 ;  /* 0x0021ec0001007387 */ /* 0x0009e80000100800 */
[----:B------:R0:W-:Y:S04]  /*71b80*/  STL [R1+0x511c], R10 ;  /* 0x00511c0a01007387 */ /* 0x0001e80000100800 */
[----:B------:R0:W-:Y:S01]  /*71b90*/  STL [R1+0x50a4], R4 ;  /* 0x0050a40401007387 */ /* 0x0001e20000100800 */
[----:B----4-:R-:W-:Y:S01]  /*71ba0*/  VIADD R0, R0, UR17 ;  /* 0x0000001100007c36 */ /* 0x010fe20008000000 */
[----:B------:R-:W4:Y:S02]  /*71bb0*/  LDCU UR17, c[0x0][0x3b8] ;  /* 0x00007700ff1177ac */ /* 0x000f240008000800 */
[----:B------:R-:W4:Y:S04]  /*71bc0*/  LDL.LU R16, [R1+0x248] ;  /* 0x0002480001107983 */ /* 0x000f280000300800 */
[----:B------:R-:W4:Y:S04]  /*71bd0*/  LDL.LU R15, [R1+0x24c] ;  /* 0x00024c00010f7983 */ /* 0x000f280000300800 */
[----:B------:R-:W4:Y:S04]  /*71be0*/  LDL.LU R11, [R1+0x250] ;  /* 0x00025000010b7983 */ /* 0x000f280000300800 */
[----:B------:R1:W-:Y:S04]  /*71bf0*/  STL [R1+0x21e8], R0 ;  /* 0x0021e80001007387 */ /* 0x0003e80000100800 */
[----:B0-----:R-:W4:Y:S04]  /*71c00*/  LDL.LU R10, [R1+0x254] ;  /* 0x00025400010a7983 */ /* 0x001f280000300800 */
[----:B------:R-:W4:Y:S04]  /*71c10*/  LDL.LU R8, [R1+0x258] ;  /* 0x0002580001087983 */ /* 0x000f280000300800 */
[----:B------:R-:W4:Y:S01]  /*71c20*/  LDL.LU R4, [R1+0x25c] ;  /* 0x00025c0001047983 */ /* 0x000f220000300800 */
[----:B------:R-:W-:Y:S01]  /*71c30*/  F2FP.SATFINITE.E4M3.F32.PACK_AB_MERGE_C R17, R21, R24, RZ ;  /* 0x000000181511723e */ /* 0x000fe200048070ff */
[----:B-1----:R-:W-:Y:S01]  /*71c40*/  VIADD R0, R0, UR16 ;  /* 0x0000001000007c36 */ /* 0x002fe20008000000 */
[----:B------:R-:W0:Y:S01]  /*71c50*/  LDCU UR16, c[0x0][0x3b8] ;  /* 0x00007700ff1077ac */ /* 0x000e220008000800 */
[----:B------:R-:W-:-:S02]  /*71c60*/  F2FP.SATFINITE.E4M3.F32.PACK_AB_MERGE_C R13, R19, R20, RZ ;  /* 0x00000014130d723e */ /* 0x000fc400048070ff */
[----:B------:R-:W-:Y:S01]  /*71c70*/  STL [R1+0x50c0], R17 ;  /* 0x0050c01101007387 */ /* 0x000fe20000100800 */
[----:B------:R-:W-:-:S03]  /*71c80*/  F2FP.SATFINITE.E4M3.F32.PACK_AB_MERGE_C R9, R9, R14, RZ ;  /* 0x0000000e0909723e */ /* 0x000fc600048070ff */
[----:B------:R-:W-:Y:S04]  /*71c90*/  STL [R1+0x5030], R13 ;  /* 0x0050300d01007387 */ /* 0x000fe80000100800 */
[----:B------:R1:W-:Y:S01]  /*71ca0*/  STL [R1+0x21e4], R0 ;  /* 0x0021e40001007387 */ /* 0x0003e20000100800 */
[----:B------:R-:W-:-:S03]  /*71cb0*/  F2FP.SATFINITE.E4M3.F32.PACK_AB_MERGE_C R2, R2, R7, RZ ;  /* 0x000000070202723e */ /* 0x000fc600048070ff */
[----:B------:R0:W-:Y:S04]  /*71cc0*/  STL [R1+0x5050], R9 ;  /* 0x0050500901007387 */ /* 0x0001e80000100800 */
[----:B------:R0:W-:Y:S01]  /*71cd0*/  STL [R1+0x4fd0], R2 ;  /* 0x004fd00201007387 */ /* 0x0001e20000100800 */
[----:B-1----:R-:W-:Y:S01]  /*71ce0*/  VIADD R0, R0, UR15 ;  /* 0x0000000f00007c36 */ /* 0x002fe20008000000 */
[----:B------:R-:W1:Y:S02]  /*71cf0*/  LDCU UR15, c[0x0][0x3b8] ;  /* 0x00007700ff0f77ac */ /* 0x000e640008000800 */
[----:B------:R-:W4:Y:S04]  /*71d00*/  LDL.LU R28, [R1+0x260] ;  /* 0x00026000011c7983 */ /* 0x000f280000300800 */
[----:B------:R-:W4:Y:S04]  /*71d10*/  LDL.LU R27, [R1+0x264] ;  /* 0x00026400011b7983 */ /* 0x000f280000300800 */
[----:B------:R-:W4:Y:S04]  /*71d20*/  LDL.LU R14, [R1+0x268] ;  /* 0x00026800010e7983 */ /* 0x000f280000300800 */
[----:B------:R1:W-:Y:S04]  /*71d30*/  STL [R1+0x224], R0 ;  /* 0x0002240001007387 */ /* 0x0003e80000100800 */
[----:B0-----:R-:W4:Y:S04]  /*71d40*/  LDL.LU R9, [R1+0x26c] ;  /* 0x00026c0001097983 */ /* 0x001f280000300800 */
[----:B------:R-:W4:Y:S04]  /*71d50*/  LDL.LU R7, [R1+0x270] ;  /* 0x0002700001077983 */ /* 0x000f280000300800 */
[----:B------:R-:W4:Y:S01]  /*71d60*/  LDL.LU R2, [R1+0x274] ;  /* 0x0002740001027983 */ /* 0x000f220000300800 */
[----:B-1----:R-:W-:Y:S01]  /*71d70*/  VIADD R0, R0, UR14 ;  /* 0x0000000e00007c36 */ /* 0x002fe20008000000 */
[----:B------:R-:W0:Y:S01]  /*71d80*/  LDCU UR14, c[0x0][0x3b8] ;  /* 0x00007700ff0e77ac */ /* 0x000e220008000800 */
[----:B--2---:R-:W-:-:S05]  /*71d90*/  F2FP.SATFINITE.E4M3.F32.PACK_AB_MERGE_C R6, R6, R12, RZ ;  /* 0x0000000c0606723e */ /* 0x004fca00048070ff */
[----:B------:R1:W-:Y:S04]  /*71da0*/  STL [R1+0x4fe0], R6 ;  /* 0x004fe00601007387 */ /* 0x0003e80000100800 */
[----:B------:R-:W2:Y:S01]  /*71db0*/  LDL.LU R26, [R1+0x278] ;  /* 0x00027800011a7983 */ /* 0x000ea20000300800 */
[----:B---3--:R-:W-:-:S05]  /*71dc0*/  F2FP.SATFINITE.E4M3.F32.PACK_AB_MERGE_C R3, R3, R5, RZ ;  /* 0x000000050303723e */ /* 0x008fca00048070ff */
[----:B------:R3:W-:Y:S04]  /*71dd0*/  STL [R1+0x4f58], R3 ;  /* 0x004f580301007387 */ /* 0x0007e80000100800 */
[----:B------:R-:W2:Y:S04]  /*71de0*/  LDL.LU R25, [R1+0x27c] ;  /* 0x00027c0001197983 */ /* 0x000ea80000300800 */
[----:B------:R-:W2:Y:S04]  /*71df0*/  LDL.LU R20, [R1+0x280] ;  /* 0x0002800001147983 */ /* 0x000ea80000300800 */
[----:B------:R0:W-:Y:S04]  /*71e00*/  STL [R1+0x220], R0 ;  /* 0x0002200001007387 */ /* 0x0001e80000100800 */
[----:B------:R-:W2:Y:S04]  /*71e10*/  LDL.LU R19, [R1+0x284] ;  /* 0x0002840001137983 */ /* 0x000ea80000300800 */
[----:B------:R-:W2:Y:S04]  /*71e20*/  LDL.LU R12, [R1+0x288] ;  /* 0x00028800010c7983 */ /* 0x000ea80000300800 */
[----:B-1----:R-:W2:Y:S04]  /*71e30*/  LDL.LU R6, [R1+0x28c] ;  /* 0x00028c0001067983 */ /* 0x002ea80000300800 */
[----:B------:R-:W2:Y:S04]  /*71e40*/  LDL.LU R5, [R1+0x290] ;  /* 0x0002900001057983 */ /* 0x000ea80000300800 */
[----:B---3--:R-:W3:Y:S01]  /*71e50*/  LDL.LU R3, [R1+0x294] ;  /* 0x0002940001037983 */ /* 0x008ee20000300800 */
[----:B----4-:R-:W-:Y:S01]  /*71e60*/  F2FP.SATFINITE.E4M3.F32.PACK_AB_MERGE_C R13, R15, R16, RZ ;  /* 0x000000100f0d723e */ /* 0x010fe200048070ff */
[----:B0-----:R-:W-:Y:S01]  /*71e70*/  VIADD R0, R0, UR13 ;  /* 0x0000000d00007c36 */ /* 0x001fe20008000000 */
[----:B------:R-:W0:Y:S01]  /*71e80*/  LDCU UR13, c[0x0][0x3b8] ;  /* 0x00007700ff0d77ac */ /* 0x000e220008000800 */
[----:B------:R-:W-:-:S02]  /*71e90*/  F2FP.SATFINITE.E4M3.F32.PACK_AB_MERGE_C R10, R10, R11, RZ ;  /* 0x0000000b0a0a723e */ /* 0x000fc400048070ff */
[----:B------:R-:W-:Y:S04]  /*71ea0*/  STL [R1+0x4f64], R13 ;  /* 0x004f640d01007387 */ /* 0x000fe80000100800 */
[----:B------:R1:W-:Y:S01]  /*71eb0*/  STL [R1+0x4ed8], R10 ;  /* 0x004ed80a01007387 */ /* 0x0003e20000100800 */
[----:B------:R-:W-:-:S03]  /*71ec0*/  F2FP.SATFINITE.E4M3.F32.PACK_AB_MERGE_C R4, R4, R8, RZ ;  /* 0x000000080404723e */ /* 0x000fc600048070ff */
[----:B------:R-:W4:Y:S04]  /*71ed0*/  LDL.LU R24, [R1+0x298] ;  /* 0x0002980001187983 */ /* 0x000f280000300800 */
[----:B------:R-:W-:Y:S04]  /*71ee0*/  STL [R1+0x21c], R0 ;  /* 0x00021c0001007387 */ /* 0x000fe80000100800 */
[----:B------:R0:W-:Y:S04]  /*71ef0*/  STL [R1+0x4edc], R4 ;  /* 0x004edc0401007387 */ /* 0x0001e80000100800 */
[----:B------:R-:W4:Y:S04]  /*71f00*/  LDL.LU R21, [R1+0x29c] ;  /* 0x00029c0001157983 */ /* 0x000f280000300800 */
[----:B------:R-:W4:Y:S04]  /*71f10*/  LDL.LU R16, [R1+0x2a0] ;  /* 0x0002a00001107983 */ /* 0x000f280000300800 */
[----:B------:R-:W4:Y:S04]  /*71f20*/  LDL.LU R15, [R1+0x2a4] ;  /* 0x0002a400010f7983 */ /* 0x000f280000300800 */
[----:B------:R-:W4:Y:S04]  /*71f30*/  LDL.LU R11, [R1+0x2a8] ;  /* 0x0002a800010b7983 */ /* 0x000f280000300800 */
[----:B-1----:R-:W4:Y:S04]  /*71f40*/  LDL.LU R10, [R1+0x2ac] ;  /* 0x0002ac00010a7983 */ /* 0x002f280000300800 */
[----:B------:R-:W4:Y:S04]  /*71f50*/  LDL.LU R8, [R1+0x2b0] ;  /* 0x0002b00001087983 */ /* 0x000f280000300800 */
[----:B0-----:R-:W4:Y:S01]  /*71f60*/  LDL.LU R4, [R1+0x2b4] ;  /* 0x0002b40001047983 */ /* 0x001f220000300800 */
[----:B------:R-:W-:Y:S01]  /*71f70*/  F2FP.SATFINITE.E4M3.F32.PACK_AB_MERGE_C R13, R27, R28, RZ ;  /* 0x0000001c1b0d723e */ /* 0x000fe200048070ff */
[----:B------:R-:W-:Y:S01]  /*71f80*/  VIADD R0, R0, UR12 ;  /* 0x0000000c00007c36 */ /* 0x000fe20008000000 */
[----:B------:R-:W0:Y:S01]  /*71f90*/  LDCU UR12, c[0x0][0x3b8] ;  /* 0x00007700ff0c77ac */ /* 0x000e220008000800 */
[----:B------:R-:W-:-:S02]  /*71fa0*/  F2FP.SATFINITE.E4M3.F32.PACK_AB_MERGE_C R9, R9, R14, RZ ;  /* 0x0000000e0909723e */ /* 0x000fc400048070ff */
        /* <DEDUP_REMOVED lines=8> */
[----:B0-----:R-:W4:Y:S04]  /*72030*/  LDL.LU R9, [R1+0x2bc] ;  /* 0x0002bc0001097983 */ /* 0x001f280000300800 */
[----:B------:R-:W4:Y:S04]  /*72040*/  LDL.LU R7, [R1+0x2c0] ;  /* 0x0002c00001077983 */ /* 0x000f280000300800 */
[----:B------:R0:W-:Y:S04]  /*72050*/  STL [R1+0x214], R0 ;  /* 0x0002140001007387 */ /* 0x0001e80000100800 */
[----:B------:R-:W4:Y:S01]  /*72060*/  LDL.LU R2, [R1+0x2c4] ;  /* 0x0002c40001027983 */ /* 0x000f220000300800 */
[----:B0-----:R-:W-:Y:S01]  /*72070*/  VIADD R0, R0, UR10 ;  /* 0x0000000a00007c36 */ /* 0x001fe20008000000 */
[----:B------:R-:W0:Y:S01]  /*72080*/  LDCU UR10, c[0x0][0x3b8] ;  /* 0x00007700ff0a77ac */ /* 0x000e220008000800 */
[----:B--2---:R-:W-:-:S05]  /*72090*/  F2FP.SATFINITE.E4M3.F32.PACK_AB_MERGE_C R17, R25, R26, RZ ;  /* 0x0000001a1911723e */ /* 0x004fca00048070ff */
[----:B------:R-:W-:Y:S01]  /*720a0*/  STL [R1+0x4e7c], R17 ;  /* 0x004e7c1101007387 */ /* 0x000fe20000100800 */
[----:B------:R-:W-:-:S05]  /*720b0*/  F2FP.SATFINITE.E4M3.F32.PACK_AB_MERGE_C R13, R19, R20, RZ ;  /* 0x00000014130d723e */ /* 0x000fca00048070ff */
[----:B------:R-:W-:Y:S01]  /*720c0*/  STL [R1+0x4e54], R13 ;  /* 0x004e540d01007387 */ /* 0x000fe20000100800 */
[----:B------:R-:W-:-:S03]  /*720d0*/  F2FP.SATFINITE.E4M3.F32.PACK_AB_MERGE_C R6, R6, R12, RZ ;  /* 0x0000000c0606723e */ /* 0x000fc600048070ff */
[----:B------:R2:W-:Y:S01]  /*720e0*/  STL [R1+0x210], R0 ;  /* 0x0002100001007387 */ /* 0x0005e20000100800 */
[----:B---3--:R-:W-:-:S03]  /*720f0*/  F2FP.SATFINITE.E4M3.F32.PACK_AB_MERGE_C R3, R3, R5, RZ ;  /* 0x000000050303723e */ /* 0x008fc600048070ff */
[----:B------:R3:W-:Y:S01]  /*72100*/  STL [R1+0x4e5c], R6 ;  /* 0x004e5c0601007387 */ /* 0x0007e20000100800 */
[----:B--2---:R-:W-:Y:S01]  /*72110*/  VIADD R0, R0, UR9 ;  /* 0x0000000900007c36 */ /* 0x004fe20008000000 */
[----:B------:R-:W2:Y:S02]  /*72120*/  LDCU UR9, c[0x0][0x3b8] ;  /* 0x00007700ff0977ac */ /* 0x000ea40008000800 */
[----:B------:R0:W-:Y:S04]  /*72130*/  STL [R1+0x4e48], R3 ;  /* 0x004e480301007387 */ /* 0x0001e80000100800 */
[----:B------:R-:W2:Y:S04]  /*72140*/  LDL.LU R20, [R1+0x2c8] ;  /* 0x0002c80001147983 */ /* 0x000ea80000300800 */
[----:B------:R-:W2:Y:S04]  /*72150*/  LDL.LU R19, [R1+0x2cc] ;  /* 0x0002cc0001137983 */ /* 0x000ea80000300800 */
[----:B------:R-:W2:Y:S04]  /*72160*/  LDL.LU R12, [R1+0x2d0] ;  /* 0x0002d000010c7983 */ /* 0x000ea80000300800 */
[----:B------:R0:W-:Y:S04]  /*72170*/  STL [R1+0x20c], R0 ;  /* 0x00020c0001007387 */ /* 0x0001e80000100800 */
[----:B---3--:R-:W3:Y:S04]  /*72180*/  LDL.LU R6, [R1+0x2d4] ;  /* 0x0002d40001067983 */ /* 0x008ee80000300800 */
[----:B------:R-:W3:Y:S04]  /*72190*/  LDL.LU R5, [R1+0x2d8] ;  /* 0x0002d80001057983 */ /* 0x000ee80000300800 */
[----:B0-----:R-:W3:Y:S01]  /*721a0*/  LDL.LU R3, [R1+0x2dc] ;  /* 0x0002dc0001037983 */ /* 0x001ee20000300800 */
[----:B----4-:R-:W-:Y:S01]  /*721b0*/  F2FP.SATFINITE.E4M3.F32.PACK_AB_MERGE_C R17, R21, R24, RZ ;  /* 0x000000181511723e */ /* 0x010fe200048070ff */
[----:B------:R-:W-:Y:S01]  /*721c0*/  VIADD R0, R0, UR8 ;  /* 0x0000000800007c36 */ /* 0x000fe20008000000 */
[----:B------:R-:W0:Y:S01]  /*721d0*/  LDCU UR8, c[0x0][0x3b8] ;  /* 0x00007700ff0877ac */ /* 0x000e220008000800 */
[----:B------:R-:W-:-:S02]  /*721e0*/  F2FP.SATFINITE.E4M3.F32.PACK_AB_MERGE_C R13, R15, R16, RZ ;  /* 0x000000100f0d723e */ /* 0x000fc400048070ff */
[----:B------:R-:W-:Y:S04]  /*721f0*/  STL [R1+0x4e40], R17 ;  /* 0x004e401101007387 */ /* 0x000fe80000100800 */
[----:B------:R-:W-:Y:S01]  /*72200*/  STL [R1+0x4e28], R13 ;  /* 0x004e280d01007387 */ /* 0x000fe20000100800 */
[----:B------:R-:W-:-:S03]  /*72210*/  F2FP.SATFINITE.E4M3.F32.PACK_AB_MERGE_C R10, R10, R11, RZ ;  /* 0x0000000b0a0a723e */ /* 0x000fc600048070ff */
[----:B------:R4:W-:Y:S01]  /*72220*/  STL [R1+0x208], R0 ;  /* 0x0002080001007387 */ /* 0x0009e20000100800 */
[----:B------:R-:W-:-:S03]  /*72230*/  F2FP.SATFINITE.E4M3.F32.PACK_AB_MERGE_C R4, R4, R8, RZ ;  /* 0x000000080404723e */ /* 0x000fc600048070ff */
[----:B------:R0:W-:Y:S01]  /*72240*/  STL [R1+0x4e34], R10 ;  /* 0x004e340a01007387 */ /* 0x0001e20000100800 */
[----:B----4-:R-:W-:Y:S01]  /*72250*/  VIADD R0, R0, UR69 ;  /* 0x0000004500007c36 */ /* 0x010fe20008000000 */
[----:B------:R-:W4:Y:S02]  /*72260*/  LDCU UR69, c[0x0][0x3b8] ;  /* 0x00007700ff4577ac */ /* 0x000f240008000800 */
[----:B------:R0:W-:Y:S04]  /*72270*/  STL [R1+0x4e18], R4 ;  /* 0x004e180401007387 */ /* 0x0001e80000100800 */
        /* <DEDUP_REMOVED lines=11> */
[----:B------:R1:W-:Y:S04]  /*72330*/  STL [R1+0x4e20], R9 ;  /* 0x004e200901007387 */ /* 0x0003e80000100800 */
[----:B------:R-:W4:Y:S04]  /*72340*/  LDL.LU R26, [R1+0x2f8] ;  /* 0x0002f800011a7983 */ /* 0x000f280000300800 */
[----:B------:R0:W-:Y:S04]  /*72350*/  STL [R1+0x4dfc], R2 ;  /* 0x004dfc0201007387 */ /* 0x0001e80000100800 */
[----:B------:R-:W4:Y:S04]  /*72360*/  LDL.LU R25, [R1+0x2fc] ;  /* 0x0002fc0001197983 */ /* 0x000f280000300800 */
[----:B------:R-:W4:Y:S04]  /*72370*/  LDL.LU R16, [R1+0x300] ;  /* 0x0003000001107983 */ /* 0x000f280000300800 */
[----:B------:R0:W-:Y:S04]  /*72380*/  STL [R1+0x200], R0 ;  /* 0x0002000001007387 */ /* 0x0001e80000100800 */
[----:B------:R-:W4:Y:S04]  /*72390*/  LDL.LU R15, [R1+0x304] ;  /* 0x00030400010f7983 */ /* 0x000f280000300800 */
[----:B------:R-:W4:Y:S04]  /*723a0*/  LDL.LU R14, [R1+0x308] ;  /* 0x00030800010e7983 */ /* 0x000f280000300800 */
[----:B-1----:R-:W4:Y:S04]  /*723b0*/  LDL.LU R9, [R1+0x30c] ;  /* 0x00030c0001097983 */ /* 0x002f280000300800 */
[----:B------:R-:W4:Y:S04]  /*723c0*/  LDL.LU R7, [R1+0x320] ;  /* 0x0003200001077983 */ /* 0x000f280000300800 */
[----:B0-----:R-:W4:Y:S01]  /*723d0*/  LDL.LU R2, [R1+0x324] ;  /* 0x0003240001027983 */ /* 0x001f220000300800 */
[----:B------:R-:W-:Y:S01]  /*723e0*/  VIADD R0, R0, UR68 ;  /* 0x0000004400007c36 */ /* 0x000fe20008000000 */
[----:B------:R-:W0:Y:S01]  /*723f0*/  LDCU UR68, c[0x0][0x3b8] ;  /* 0x00007700ff4477ac */ /* 0x000e220008000800 */
[----:B--2---:R-:W-:-:S05]  /*72400*/  F2FP.SATFINITE.E4M3.F32.PACK_AB_MERGE_C R13, R19, R20, RZ ;  /* 0x00000014130d723e */ /* 0x004fca00048070ff */
[----:B------:R-:W-:Y:S01]  /*72410*/  STL [R1+0x4e08], R13 ;  /* 0x004e080d01007387 */ /* 0x000fe20000100800 */
[----:B---3--:R-:W-:-:S05]  /*72420*/  F2FP.SATFINITE.E4M3.F32.PACK_AB_MERGE_C R6, R6, R12, RZ ;  /* 0x0000000c0606723e */ /* 0x008fca00048070ff */
[----:B------:R1:W-:Y:S01]  /*72430*/  STL [R1+0x4de8], R6 ;  /* 0x004de80601007387 */ /* 0x0003e20000100800 */
[----:B------:R-:W-:-:S03]  /*72440*/  F2FP.SATFINITE.E4M3.F32.PACK_AB_MERGE_C R3, R3, R5, RZ ;  /* 0x000000050303723e */ /* 0x000fc600048070ff */
[----:B------:R-:W2:Y:S04]  /*72450*/  LDL.LU R24, [R1+0x328] ;  /* 0x0003280001187983 */ /* 0x000ea80000300800 */
[----:B------:R-:W-:Y:S04]  /*72460*/  STL [R1+0x1fc], R0 ;  /* 0x0001fc0001007387 */ /* 0x000fe80000100800 */
[----:B------:R3:W-:Y:S04]  /*72470*/  STL [R1+0x4dec], R3 ;  /* 0x004dec0301007387 */ /* 0x0007e80000100800 */
[----:B------:R-:W2:Y:S04]  /*72480*/  LDL.LU R21, [R1+0x32c] ;  /* 0x00032c0001157983 */ /* 0x000ea80000300800 */
[----:B------:R-:W2:Y:S04]  /*72490*/  LDL.LU R20, [R1+0x340] ;  /* 0x0003400001147983 */ /* 0x000ea80000300800 */
[----:B------:R-:W2:Y:S04]  /*724a0*/  LDL.LU R19, [R1+0x344] ;  /* 0x0003440001137983 */ /* 0x000ea80000300800 */
[----:B------:R-:W2:Y:S04]  /*724b0*/  LDL.LU R12, [R1+0x348] ;  /* 0x00034800010c7983 */ /* 0x000ea80000300800 */
[----:B-1----:R-:W2:Y:S04]  /*724c0*/  LDL.LU R6, [R1+0x34c] ;  /* 0x00034c0001067983 */ /* 0x002ea80000300800 */
[----:B------:R-:W2:Y:S04]  /*724d0*/  LDL.LU R5, [R1+0x360] ;  /* 0x0003600001057983 */ /* 0x000ea80000300800 */
[----:B---3--:R-:W3:Y:S01]  /*724e0*/  LDL.LU R3, [R1+0x364] ;  /* 0x0003640001037983 */ /* 0x008ee20000300800 */
[----:B----4-:R-:W-:Y:S01]  /*724f0*/  F2FP.SATFINITE.E4M3.F32.PACK_AB_MERGE_C R13, R27, R28, RZ ;  /* 0x0000001c1b0d723e */ /* 0x010fe200048070ff */
[----:B------:R-:W-:Y:S01]  /*72500*/  VIADD R0, R0, UR47 ;  /* 0x0000002f00007c36 */ /* 0x000fe20008000000 */
[----:B------:R-:W1:Y:S03]  /*72510*/  LDCU UR47, c[0x0][0x3b8] ;  /* 0x00007700ff2f77ac */ /* 0x000e660008000800 */
        /* <DEDUP_REMOVED lines=9> */
[----:B0-----:R-:W4:Y:S04]  /*725b0*/  LDL.LU R10, [R1+0x36c] ;  /* 0x00036c00010a7983 */ /* 0x001f280000300800 */
[----:B------:R-:W4:Y:S04]  /*725c0*/  LDL.LU R8, [R1+0x380] ;  /* 0x0003800001087983 */ /* 0x000f280000300800 */
[----:B------:R0:W-:Y:S04]  /*725d0*/  STL [R1+0x1f4], R0 ;  /* 0x0001f40001007387 */ /* 0x0001e80000100800 */
[----:B-1----:R-:W4:Y:S01]  /*725e0*/  LDL.LU R4, [R1+0x384] ;  /* 0x0003840001047983 */ /* 0x002f220000300800 */
[----:B------:R-:W-:Y:S01]  /*725f0*/  F2FP.SATFINITE.E4M3.F32.PACK_AB_MERGE_C R17, R25, R26, RZ ;  /* 0x0000001a1911723e */ /* 0x000fe200048070ff */
[----:B0-----:R-:W-:Y:S01]  /*72600*/  VIADD R0, R0, UR43 ;  /* 0x0000002b00007c36 */ /* 0x001fe20008000000 */
[----:B------:R-:W-:-:S03]  /*72610*/  F2FP.SATFINITE.E4M3.F32.PACK_AB_MERGE_C R13, R15, R16, RZ ;  /* 0x000000100f0d723e */ /* 0x000fc600048070ff */
[----:B------:R-:W-:Y:S01]  /*72620*/  STL [R1+0x4dd0], R17 ;  /* 0x004dd01101007387 */ /* 0x000fe20000100800 */
[----:B------:R-:W0:Y:S03]  /*72630*/  LDCU UR43, c[0x0][0x3b8] ;  /* 0x00007700ff2b77ac */ /* 0x000e260008000800 */
[----:B------:R-:W-:Y:S01]  /*72640*/  STL [R1+0x4db8], R13 ;  /* 0x004db80d01007387 */ /* 0x000fe20000100800 */
[----:B------:R-:W-:-:S03]  /*72650*/  F2FP.SATFINITE.E4M3.F32.PACK_AB_MERGE_C R9, R9, R14, RZ ;  /* 0x0000000e0909723e */ /* 0x000fc600048070ff */
[----:B------:R1:W-:Y:S01]  /*72660*/  STL [R1+0x1f0], R0 ;  /* 0x0001f00001007387 */ /* 0x0003e20000100800 */
[----:B------:R-:W-:-:S03]  /*72670*/  F2FP.SATFINITE.E4M3.F32.PACK_AB_MERGE_C R2, R2, R7, RZ ;  /* 0x000000070202723e */ /* 0x000fc600048070ff */
[----:B------:R0:W-:Y:S01]  /*72680*/  STL [R1+0x4dbc], R9 ;  /* 0x004dbc0901007387 */ /* 0x0001e20000100800 */
[----:B-1----:R-:W-:Y:S01]  /*72690*/  VIADD R0, R0, UR42 ;  /* 0x0000002a00007c36 */ /* 0x002fe20008000000 */
[----:B------:R-:W1:Y:S02]  /*726a0*/  LDCU UR42, c[0x0][0x3b8] ;  /* 0x00007700ff2a77ac */ /* 0x000e640008000800 */
        /* <DEDUP_REMOVED lines=10> */
[----:B--2---:R-:W-:-:S02]  /*72750*/  F2FP.SATFINITE.E4M3.F32.PACK_AB_MERGE_C R17, R21, R24, RZ ;  /* 0x000000181511723e */ /* 0x004fc400048070ff */
[----:B------:R-:W-:-:S03]  /*72760*/  F2FP.SATFINITE.E4M3.F32.PACK_AB_MERGE_C R13, R19, R20, RZ ;  /* 0x00000014130d723e */ /* 0x000fc600048070ff */
[----:B------:R-:W-:Y:S04]  /*72770*/  STL [R1+0x4da8], R17 ;  /* 0x004da81101007387 */ /* 0x000fe80000100800 */
[----:B------:R-:W-:Y:S01]  /*72780*/  STL [R1+0x4d94], R13 ;  /* 0x004d940d01007387 */ /* 0x000fe20000100800 */
[----:B------:R-:W-:-:S03]  /*72790*/  F2FP.SATFINITE.E4M3.F32.PACK_AB_MERGE_C R6, R6, R12, RZ ;  /* 0x0000000c0606723e */ /* 0x000fc600048070ff */
[----:B------:R1:W-:Y:S01]  /*727a0*/  STL [R1+0x1e8], R0 ;  /* 0x0001e80001007387 */ /* 0x0003e20000100800 */
[----:B---3--:R-:W-:-:S03]  /*727b0*/  F2FP.SATFINITE.E4M3.F32.PACK_AB_MERGE_C R3, R3, R5, RZ ;  /* 0x000000050303723e */ /* 0x008fc600048070ff */
        /* <DEDUP_REMOVED lines=8> */
[----:B--2---:R-:W2:Y:S04]  /*72840*/  LDL.LU R6, [R1+0x3cc] ;  /* 0x0003cc0001067983 */ /* 0x004ea80000300800 */
[----:B------:R-:W2:Y:S04]  /*72850*/  LDL.LU R5, [R1+0x3e0] ;  /* 0x0003e00001057983 */ /* 0x000ea80000300800 */
[----:B---3--:R-:W3:Y:S01]  /*72860*/  LDL.LU R3, [R1+0x3e4] ;  /* 0x0003e40001037983 */ /* 0x008ee20000300800 */
[----:B----4-:R-:W-:Y:S01]  /*72870*/  F2FP.SATFINITE.E4M3.F32.PACK_AB_MERGE_C R10, R10, R11, RZ ;  /* 0x0000000b0a0a723e */ /* 0x010fe200048070ff */
[----:B0-----:R-:W-:Y:S01]  /*72880*/  VIADD R0, R0, UR40 ;  /* 0x0000002800007c36 */ /* 0x001fe20008000000 */
[----:B------:R-:W0:Y:S03]  /*72890*/  LDCU UR40, c[0x0][0x3b8] ;  /* 0x00007700ff2877ac */ /* 0x000e260008000800 */
[----:B------:R4:W-:Y:S01]  /*728a0*/  STL [R1+0x4d90], R10 ;  /* 0x004d900a01007387 */ /* 0x0009e20000100800 */
[----:B------:R-:W-:-:S03]  /*728b0*/  F2FP.SATFINITE.E4M3.F32.PACK_AB_MERGE_C R4, R4, R8, RZ ;  /* 0x000000080404723e */ /* 0x000fc600048070ff */
[----:B------:R-:W3:Y:S04]  /*728c0*/  LDL.LU R26, [R1+0x3e8] ;  /* 0x0003e800011a7983 */ /* 0x000ee80000300800 */
[----:B------:R0:W-:Y:S04]  /*728d0*/  STL [R1+0x4d80], R4 ;  /* 0x004d800401007387 */ /* 0x0001e80000100800 */
[----:B------:R-:W3:Y:S04]  /*728e0*/  LDL.LU R25, [R1+0x3ec] ;  /* 0x0003ec0001197983 */ /* 0x000ee80000300800 */
[----:B------:R-:W3:Y:S04]  /*728f0*/  LDL.LU R24, [R1+0x400] ;  /* 0x0004000001187983 */ /* 0x000ee80000300800 */
[----:B------:R0:W-:Y:S04]  /*72900*/  STL [R1+0x1e0], R0 ;  /* 0x0001e00001007387 */ /* 0x0001e80000100800 */
[----:B------:R-:W3:Y:S04]  /*72910*/  LDL.LU R21, [R1+0x404] ;  /* 0x0004040001157983 */ /* 0x000ee80000300800 */
[----:B------:R-:W3:Y:S04]  /*72920*/  LDL.LU R11, [R1+0x408] ;  /* 0x00040800010b7983 */ /* 0x000ee80000300800 */
[----:B----4-:R-:W4:Y:S04]  /*72930*/  LDL.LU R10, [R1+0x40c] ;  /* 0x00040c00010a7983 */ /* 0x010f280000300800 */
[----:B------:R-:W4:Y:S04]  /*72940*/  LDL.LU R8, [R1+0x420] ;  /* 0x0004200001087983 */ /* 0x000f280000300800 */
[----:B0-----:R-:W4:Y:S01]  /*72950*/  LDL.LU R4, [R1+0x424] ;  /* 0x0004240001047983 */ /* 0x001f220000300800 */
[----:B------:R-:W-:Y:S01]  /*72960*/  F2FP.SATFINITE.E4M3.F32.PACK_AB_MERGE_C R13, R15, R16, RZ ;  /* 0x000000100f0d723e */ /* 0x000fe200048070ff */
[----:B------:R-:W-:Y:S01]  /*72970*/  VIADD R0, R0, UR67 ;  /* 0x0000004300007c36 */ /* 0x000fe20008000000 */
[----:B------:R-:W0:Y:S03]  /*72980*/  LDCU UR67, c[0x0][0x3b8] ;  /* 0x00007700ff4377ac */ /* 0x000e260008000800 */
[----:B------:R-:W-:Y:S01]  /*72990*/  STL [R1+0x4d84], R13 ;  /* 0x004d840d01007387 */ /* 0x000fe20000100800 */
[----:B------:R-:W-:-:S05]  /*729a0*/  F2FP.SATFINITE.E4M3.F32.PACK_AB_MERGE_C R9, R9, R14, RZ ;  /* 0x0000000e0909723e */ /* 0x000fca00048070ff */
        /* <DEDUP_REMOVED lines=9> */
[----:B0-----:R-:W4:Y:S04]  /*72a40*/  LDL.LU R9, [R1+0x44c] ;  /* 0x00044c0001097983 */ /* 0x001f280000300800 */
[----:B------:R-:W4:Y:S04]  /*72a50*/  LDL.LU R7, [R1+0x460] ;  /* 0x0004600001077983 */ /* 0x000f280000300800 */
[----:B------:R-:W4:Y:S01]  /*72a60*/  LDL R2, [R1+0x464] ;  /* 0x0004640001027983 */ /* 0x000f220000100800 */
[----:B------:R-:W-:Y:S01]  /*72a70*/  VIADD R0, R0, UR66 ;  /* 0x0000004200007c36 */ /* 0x000fe20008000000 */
[----:B------:R-:W0:Y:S01]  /*72a80*/  LDCU UR66, c[0x0][0x3b8] ;  /* 0x00007700ff4277ac */ /* 0x000e220008000800 */
[----:B------:R-:W-:-:S05]  /*72a90*/  F2FP.SATFINITE.E4M3.F32.PACK_AB_MERGE_C R13, R27, R28, RZ ;  /* 0x0000001c1b0d723e */ /* 0x000fca00048070ff */
[----:B------:R-:W-:Y:S04]  /*72aa0*/  STL [R1+0x4d5c], R13 ;  /* 0x004d5c0d01007387 */ /* 0x000fe80000100800 */
[----:B------:R0:W-:Y:S01]  /*72ab0*/  STL [R1+0x1d8], R0 ;  /* 0x0001d80001007387 */ /* 0x0001e20000100800 */
[----:B--2---:R-:W-:Y:S02]  /*72ac0*/  F2FP.SATFINITE.E4M3.F32.PACK_AB_MERGE_C R6, R6, R12, RZ ;  /* 0x0000000c0606723e */ /* 0x004fe400048070ff */
[----:B---3--:R-:W-:Y:S01]  /*72ad0*/  F2FP.SATFINITE.E4M3.F32.PACK_AB_MERGE_C R3, R3, R5, RZ ;  /* 0x000000050303723e */ /* 0x008fe200048070ff */
[----:B0-----:R-:W-:Y:S02]  /*72ae0*/  VIADD R0, R0, UR65 ;  /* 0x0000004100007c36 */ /* 0x001fe40008000000 */
[----:B------:R0:W-:Y:S01]  /*72af0*/  STL [R1+0x4d64], R6 ;  /* 0x004d640601007387 */ /* 0x0001e20000100800 */
[----:B------:R-:W2:Y:S03]  /*72b00*/  LDCU UR65, c[0x0][0x3b8] ;  /* 0x00007700ff4177ac */ /* 0x000ea60008000800 */
[----:B------:R3:W-:Y:S04]  /*72b10*/  STL [R1+0x4d54], R3 ;  /* 0x004d540301007387 */ /* 0x0007e80000100800 */
[----:B------:R-:W2:Y:S04]  /*72b20*/  LDL R12, [R1+0x468] ;  /* 0x00046800010c7983 */ /* 0x000ea80000100800 */
[----:B0-----:R-:W2:Y:S04]  /*72b30*/  LDL R6, [R1+0x46c] ;  /* 0x00046c0001067983 */ /* 0x001ea80000100800 */
[----:B------:R-:W2:Y:S04]  /*72b40*/  LDL R5, [R1+0x4a0] ;  /* 0x0004a00001057983 */ /* 0x000ea80000100800 */
[----:B------:R0:W-:Y:S04]  /*72b50*/  STL [R1+0x1d4], R0 ;  /* 0x0001d40001007387 */ /* 0x0001e80000100800 */
[----:B---3--:R-:W3:Y:S01]  /*72b60*/  LDL R3, [R1+0x4a4] ;  /* 0x0004a40001037983 */ /* 0x008ee20000100800 */
[----:B------:R-:W-:-:S02]  /*72b70*/  F2FP.SATFINITE.E4M3.F32.PACK_AB_MERGE_C R17, R25, R26, RZ ;  /* 0x0000001a1911723e */ /* 0x000fc400048070ff */
[----:B------:R-:W-:Y:S01]  /*72b80*/  F2FP.SATFINITE.E4M3.F32.PACK_AB_MERGE_C R13, R21, R24, RZ ;  /* 0x00000018150d723e */ /* 0x000fe200048070ff */
[----:B------:R-:W-:Y:S02]  /*72b90*/  VIADD R21, R0, UR64 ;  /* 0x0000004000157c36 */ /* 0x000fe40008000000 */
[----:B------:R-:W-:Y:S01]  /*72ba0*/  STL [R1+0x4d58], R17 ;  /* 0x004d581101007387 */ /* 0x000fe20000100800 */
[----:B------:R-:W1:Y:S01]  /*72bb0*/  LDCU UR64, c[0x0][0x3b8] ;  /* 0x00007700ff4077ac */ /* 0x000e620008000800 */
[----:B----4-:R-:W-:Y:S02]  /*72bc0*/  F2FP.SATFINITE.E4M3.F32.PACK_AB_MERGE_C R10, R10, R11, RZ ;  /* 0x0000000b0a0a723e */ /* 0x010fe400048070ff */
[----:B------:R-:W-:Y:S04]  /*72bd0*/  STL [R1+0x4d4c], R13 ;  /* 0x004d4c0d01007387 */ /* 0x000fe80000100800 */
[----:B------:R-:W4:Y:S01]  /*72be0*/  LDL R11, [R1+0x4a8] ;  /* 0x0004a800010b7983 */ /* 0x000f220000100800 */
[----:B0-----:R-:W-:-:S03]  /*72bf0*/  F2FP.SATFINITE.E4M3.F32.PACK_AB_MERGE_C R0, R4, R8, RZ ;  /* 0x000000080400723e */ /* 0x001fc600048070ff */
[----:B------:R0:W-:Y:S04]  /*72c00*/  STL [R1+0x4d50], R10 ;  /* 0x004d500a01007387 */ /* 0x0001e80000100800 */
[----:B0-----:R-:W4:Y:S04]  /*72c10*/  LDL R10, [R1+0x4ac] ;  /* 0x0004ac00010a7983 */ /* 0x001f280000100800 */
[----:B------:R0:W-:Y:S04]  /*72c20*/  STL [R1+0x4d44], R0 ;  /* 0x004d440001007387 */ /* 0x0001e80000100800 */
[----:B------:R-:W4:Y:S04]  /*72c30*/  LDL R8, [R1+0x490] ;  /* 0x0004900001087983 */ /* 0x000f280000100800 */
[----:B------:R-:W4:Y:S01]  /*72c40*/  LDL R4, [R1+0x494] ;  /* 0x0004940001047983 */ /* 0x000f220000100800 */
[----:B0-----:R-:W-:Y:S01]  /*72c50*/  VIADD R0, R21, UR62 ;  /* 0x0000003e15007c36 */ /* 0x001fe20008000000 */
[----:B------:R-:W0:Y:S02]  /*72c60*/  LDCU UR62, c[0x0][0x3b8] ;  /* 0x00007700ff3e77ac */ /* 0x000e240008000800 */
[----:B------:R-:W-:Y:S04]  /*72c70*/  STL [R1+0x1d0], R21 ;  /* 0x0001d01501007387 */ /* 0x000fe80000100800 */
[----:B------:R-:W-:Y:S01]  /*72c80*/  STL [R1+0x7c24], R21 ;  /* 0x007c241501007387 */ /* 0x000fe20000100800 */
[----:B------:R-:W-:-:S03]  /*72c90*/  F2FP.SATFINITE.E4M3.F32.PACK_AB_MERGE_C R17, R19, R20, RZ ;  /* 0x000000141311723e */ /* 0x000fc600048070ff */
[----:B------:R0:W-:Y:S01]  /*72ca0*/  STL [R1+0x1cc], R0 ;  /* 0x0001cc0001007387 */ /* 0x0001e20000100800 */
[----:B------:R-:W-:-:S03]  /*72cb0*/  F2FP.SATFINITE.E4M3.F32.PACK_AB_MERGE_C R13, R15, R16, RZ ;  /* 0x000000100f0d723e */ /* 0x000fc600048070ff */
[----:B------:R-:W-:Y:S01]  /*72cc0*/  STL [R1+0x4d48], R17 ;  /* 0x004d481101007387 */ /* 0x000fe20000100800 */
[----:B0-----:R-:W-:-:S03]  /*72cd0*/  VIADD R0, R0, UR63 ;  /* 0x0000003f00007c36 */ /* 0x001fc60008000000 */
[----:B------:R-:W-:Y:S01]  /*72ce0*/  STL [R1+0x4d3c], R13 ;  /* 0x004d3c0d01007387 */ /* 0x000fe20000100800 */
[----:B------:R-:W0:Y:S01]  /*72cf0*/  LDCU UR63, c[0x0][0x3b8] ;  /* 0x00007700ff3f77ac */ /* 0x000e220008000800 */
[----:B------:R-:W-:Y:S02]  /*72d00*/  F2FP.SATFINITE.E4M3.F32.PACK_AB_MERGE_C R9, R9, R14, RZ ;  /* 0x0000000e0909723e */ /* 0x000fe400048070ff */
[----:B------:R1:W-:Y:S01]  /*72d10*/  STL [R1+0x1c8], R0 ;  /* 0x0001c80001007387 */ /* 0x0003e20000100800 */
[----:B------:R-:W-:-:S03]  /*72d20*/  F2FP.SATFINITE.E4M3.F32.PACK_AB_MERGE_C R2, R2, R7, RZ ;  /* 0x000000070202723e */ /* 0x000fc600048070ff */
[----:B------:R0:W-:Y:S01]  /*72d30*/  STL [R1+0x4d40], R9 ;  /* 0x004d400901007387 */ /* 0x0001e20000100800 */
[----:B-1----:R-:W-:Y:S01]  /*72d40*/  VIADD R0, R0, UR61 ;  /* 0x0000003d00007c36 */ /* 0x002fe20008000000 */
[----:B------:R-:W1:Y:S02]  /*72d50*/  LDCU UR61, c[0x0][0x3b8] ;  /* 0x00007700ff3d77ac */ /* 0x000e640008000800 */
[----:B------:R0:W-:Y:S04]  /*72d60*/  STL [R1+0x4d34], R2 ;  /* 0x004d340201007387 */ /* 0x0001e80000100800 */
[----:B------:R-:W4:Y:S04]  /*72d70*/  LDL R13, [R1+0x498] ;  /* 0x00049800010d7983 */ /* 0x000f280000100800 */
[----:B------:R-:W4:Y:S04]  /*72d80*/  LDL R17, [R1+0x49c] ;  /* 0x00049c0001117983 */ /* 0x000f280000100800 */
[----:B------:R-:W4:Y:S04]  /*72d90*/  LDL R18, [R1+0x760] ;  /* 0x0007600001127983 */ /* 0x000f280000100800 */
[----:B------:R1:W-:Y:S04]  /*72da0*/  STL [R1+0x1c4], R0 ;  /* 0x0001c40001007387 */ /* 0x0003e80000100800 */
[----:B0-----:R-:W4:Y:S04]  /*72db0*/  LDL.LU R9, [R1+0x764] ;  /* 0x0007640001097983 */ /* 0x001f280000300800 */
[----:B------:R-:W4:Y:S04]  /*72dc0*/  LDL.LU R7, [R1+0x768] ;  /* 0x0007680001077983 */ /* 0x000f280000300800 */
[----:B------:R-:W4:Y:S01]  /*72dd0*/  LDL.LU R2, [R1+0x76c] ;  /* 0x00076c0001027983 */ /* 0x000f220000300800 */
[----:B--2---:R-:W-:-:S05]  /*72de0*/  F2FP.SATFINITE.E4M3.F32.PACK_AB_MERGE_C R6, R6, R12, RZ ;  /* 0x0000000c0606723e */ /* 0x004fca00048070ff */
[----:B------:R0:W-:Y:S01]  /*72df0*/  STL [R1+0x4d38], R6 ;  /* 0x004d380601007387 */ /* 0x0001e20000100800 */
[----:B---3--:R-:W-:Y:S01]  /*72e00*/  F2FP.SATFINITE.E4M3.F32.PACK_AB_MERGE_C R5, R3, R5, RZ ;  /* 0x000000050305723e */ /* 0x008fe200048070ff */
[----:B------:R-:W-:Y:S01]  /*72e10*/  VIADD R3, R0, UR60 ;  /* 0x0000003c00037c36 */ /* 0x000fe20008000000 */
[----:B------:R-:W2:Y:S01]  /*72e20*/  LDCU UR60, c[0x0][0x3b8] ;  /* 0x00007700ff3c77ac */ /* 0x000ea20008000800 */
[----:B-1----:R-:W3:Y:S04]  /*72e30*/  LDL.LU R0, [R1+0x750] ;  /* 0x0007500001007983 */ /* 0x002ee80000300800 */
[----:B------:R1:W-:Y:S04]  /*72e40*/  STL [R1+0x4d2c], R5 ;  /* 0x004d2c0501007387 */ /* 0x0003e80000100800 */
[----:B------:R-:W3:Y:S04]  /*72e50*/  LDL.LU R28, [R1+0x754] ;  /* 0x00075400011c7983 */ /* 0x000ee80000300800 */
[----:B------:R-:W2:Y:S04]  /*72e60*/  LDL.LU R27, [R1+0x758] ;  /* 0x00075800011b7983 */ /* 0x000ea80000300800 */
[----:B------:R-:W-:Y:S04]  /*72e70*/  STL [R1+0x1c0], R3 ;  /* 0x0001c00301007387 */ /* 0x000fe80000100800 */
[----:B------:R-:W2:Y:S04]  /*72e80*/  LDL.LU R26, [R1+0x75c] ;  /* 0x00075c00011a7983 */ /* 0x000ea80000300800 */
[----:B------:R-:W2:Y:S04]  /*72e90*/  LDL.LU R25, [R1+0x740] ;  /* 0x0007400001197983 */ /* 0x000ea80000300800 */
[----:B------:R-:W2:Y:S01]  /*72ea0*/  LDL.LU R19, [R1+0x744] ;  /* 0x0007440001137983 */ /* 0x000ea20000300800 */
[----:B----4-:R-:W-:-:S03]  /*72eb0*/  F2FP.SATFINITE.E4M3.F32.PACK_AB_MERGE_C R10, R10, R11, RZ ;  /* 0x0000000b0a0a723e */ /* 0x010fc600048070ff */
[----:B------:R-:W4:Y:S04]  /*72ec0*/  LDL.LU R14, [R1+0x748] ;  /* 0x00074800010e7983 */ /* 0x000f280000300800 */
[----:B------:R-:W4:Y:S04]  /*72ed0*/  LDL.LU R12, [R1+0x74c] ;  /* 0x00074c00010c7983 */ /* 0x000f280000300800 */
[----:B0-----:R-:W4:Y:S01]  /*72ee0*/  LDL.LU R6, [R1+0x730] ;  /* 0x0007300001067983 */ /* 0x001f220000300800 */
[----:B------:R-:W-:-:S03]  /*72ef0*/  F2FP.SATFINITE.E4M3.F32.PACK_AB_MERGE_C R4, R4, R8, RZ ;  /* 0x000000080404723e */ /* 0x000fc600048070ff */
[----:B-1----:R-:W4:Y:S01]  /*72f00*/  LDL.LU R5, [R1+0x734] ;  /* 0x0007340001057983 */ /* 0x002f220000300800 */
[----:B------:R-:W-:Y:S01]  /*72f10*/  VIADD R8, R3, UR59 ;  /* 0x0000003b03087c36 */ /* 0x000fe20008000000 */
[----:B------:R-:W0:Y:S02]  /*72f20*/  LDCU UR59, c[0x0][0x3b8] ;  /* 0x00007700ff3b77ac */ /* 0x000e240008000800 */
[----:B------:R1:W-:Y:S04]  /*72f30*/  STL [R1+0x4d30], R10 ;  /* 0x004d300a01007387 */ /* 0x0003e80000100800 */
[----:B------:R-:W4:Y:S04]  /*72f40*/  LDL.LU R24, [R1+0x738] ;  /* 0x0007380001187983 */ /* 0x000f280000300800 */
[----:B------:R0:W-:Y:S04]  /*72f50*/  STL [R1+0x4d24], R4 ;  /* 0x004d240401007387 */ /* 0x0001e80000100800 */
[----:B------:R-:W4:Y:S04]  /*72f60*/  LDL.LU R20, [R1+0x73c] ;  /* 0x00073c0001147983 */ /* 0x000f280000300800 */
[----:B------:R-:W4:Y:S04]  /*72f70*/  LDL.LU R16, [R1+0x720] ;  /* 0x0007200001107983 */ /* 0x000f280000300800 */
[----:B------:R-:W-:Y:S04]  /*72f80*/  STL [R1+0x1ac], R8 ;  /* 0x0001ac0801007387 */ /* 0x000fe80000100800 */
[----:B------:R-:W4:Y:S04]  /*72f90*/  LDL.LU R15, [R1+0x724] ;  /* 0x00072400010f7983 */ /* 0x000f280000300800 */
[----:B------:R-:W4:Y:S04]  /*72fa0*/  LDL.LU R11, [R1+0x728] ;  /* 0x00072800010b7983 */ /* 0x000f280000300800 */
[----:B-1----:R-:W4:Y:S04]  /*72fb0*/  LDL.LU R10, [R1+0x72c] ;  /* 0x00072c00010a7983 */ /* 0x002f280000300800 */
[----:B0-----:R-:W4:Y:S04]  /*72fc0*/  LDL.LU R4, [R1+0x710] ;  /* 0x0007100001047983 */ /* 0x001f280000300800 */
[----:B------:R-:W4:Y:S01]  /*72fd0*/  LDL.LU R3, [R1+0x714] ;  /* 0x0007140001037983 */ /* 0x000f220000300800 */
[----:B------:R-:W-:Y:S01]  /*72fe0*/  F2FP.SATFINITE.E4M3.F32.PACK_AB_MERGE_C R13, R17, R13, RZ ;  /* 0x0000000d110d723e */ /* 0x000fe200048070ff */
[----:B------:R-:W-:Y:S01]  /*72ff0*/  VIADD R29, R8, UR58 ;  /* 0x0000003a081d7c36 */ /* 0x000fe20008000000 */
[----:B------:R-:W0:Y:S03]  /*73000*/  LDCU UR58, c[0x0][0x3b8] ;  /* 0x00007700ff3a77ac */ /* 0x000e260008000800 */
[----:B------:R-:W-:Y:S01]  /*73010*/  STL [R1+0x4d28], R13 ;  /* 0x004d280d01007387 */ /* 0x000fe20000100800 */
[----:B------:R-:W-:-:S05]  /*73020*/  F2FP.SATFINITE.E4M3.F32.PACK_AB_MERGE_C R9, R9, R18, RZ ;  /* 0x000000120909723e */ /* 0x000fca00048070ff */
[----:B------:R1:W-:Y:S01]  /*73030*/  STL [R1+0x5190], R9 ;  /* 0x0051900901007387 */ /* 0x0003e20000100800 */
[----:B------:R-:W-:-:S03]  /*73040*/  F2FP.SATFINITE.E4M3.F32.PACK_AB_MERGE_C R2, R2, R7, RZ ;  /* 0x000000070202723e */ /* 0x000fc600048070ff */
[----:B-1----:R-:W4:Y:S04]  /*73050*/  LDL.LU R9, [R1+0x718] ;  /* 0x0007180001097983 */ /* 0x002f280000300800 */
[----:B------:R-:W4:Y:S04]  /*73060*/  LDL.LU R8, [R1+0x71c] ;  /* 0x00071c0001087983 */ /* 0x000f280000300800 */
[----:B------:R1:W-:Y:S04]  /*73070*/  STL [R1+0x5198], R2 ;  /* 0x0051980201007387 */ /* 0x0003e80000100800 */
[----:B------:R-:W4:Y:S04]  /*73080*/  LDL.LU R7, [R1+0x700] ;  /* 0x0007000001077983 */ /* 0x000f280000300800 */
[----:B-1----:R-:W4:Y:S04]  /*73090*/  LDL.LU R2, [R1+0x704] ;  /* 0x0007040001027983 */ /* 0x002f280000300800 */
[----:B------:R-:W-:Y:S01]  /*730a0*/  STL [R1+0x1a8], R29 ;  /* 0x0001a81d01007387 */ /* 0x000fe20000100800 */
[----:B---3--:R-:W-:Y:S01]  /*730b0*/  F2FP.SATFINITE.E4M3.F32.PACK_AB_MERGE_C R13, R28, R0, RZ ;  /* 0x000000001c0d723e */ /* 0x008fe200048070ff */
[----:B------:R-:W-:Y:S01]  /*730c0*/  VIADD R0, R29, UR57 ;  /* 0x000000391d007c36 */ /* 0x000fe20008000000 */
[----:B------:R-:W1:Y:S03]  /*730d0*/  LDCU UR57, c[0x0][0x3b8] ;  /* 0x00007700ff3977ac */ /* 0x000e660008000800 */
[----:B------:R3:W-:Y:S01]  /*730e0*/  STL [R1+0x5130], R13 ;  /* 0x0051300d01007387 */ /* 0x0007e20000100800 */
[----:B--2---:R-:W-:-:S03]  /*730f0*/  F2FP.SATFINITE.E4M3.F32.PACK_AB_MERGE_C R17, R26, R27, RZ ;  /* 0x0000001b1a11723e */ /* 0x004fc600048070ff */
[----:B------:R2:W-:Y:S01]  /*73100*/  STL [R1+0x1a4], R0 ;  /* 0x0001a40001007387 */ /* 0x0005e20000100800 */
[----:B---3--:R-:W-:Y:S01]  /*73110*/  F2FP.SATFINITE.E4M3.F32.PACK_AB_MERGE_C R13, R19, R25, RZ ;  /* 0x00000019130d723e */ /* 0x008fe200048070ff */
[----:B------:R-:W-:Y:S02]  /*73120*/  VIADD R19, R0, UR56 ;  /* 0x0000003800137c36 */ /* 0x000fe40008000000 */
[----:B------:R-:W-:Y:S01]  /*73130*/  STL [R1+0x513c], R17 ;  /* 0x00513c1101007387 */ /* 0x000fe20000100800 */
[----:B------:R-:W3:Y:S01]  /*73140*/  LDCU UR56, c[0x0][0x3b8] ;  /* 0x00007700ff3877ac */ /* 0x000ee20008000800 */
[----:B----4-:R-:W-:Y:S02]  /*73150*/  F2FP.SATFINITE.E4M3.F32.PACK_AB_MERGE_C R12, R12, R14, RZ ;  /* 0x0000000e0c0c723e */ /* 0x010fe400048070ff */
[----:B------:R-:W-:Y:S04]  /*73160*/  STL [R1+0x50e0], R13 ;  /* 0x0050e00d01007387 */ /* 0x000fe80000100800 */
[----:B------:R-:W4:Y:S01]  /*73170*/  LDL.LU R14, [R1+0x708] ;  /* 0x00070800010e7983 */ /* 0x000f220000300800 */
[----:B--2---:R-:W-:-:S03]  /*73180*/  F2FP.SATFINITE.E4M3.F32.PACK_AB_MERGE_C R0, R5, R6, RZ ;  /* 0x000000060500723e */ /* 0x004fc600048070ff */
[----:B------:R2:W-:Y:S04]  /*73190*/  STL [R1+0x50f0], R12 ;  /* 0x0050f00c01007387 */ /* 0x0005e80000100800 */
[----:B--2---:R-:W4:Y:S04]  /*731a0*/  LDL.LU R12, [R1+0x70c] ;  /* 0x00070c00010c7983 */ /* 0x004f280000300800 */
[----:B------:R2:W-:Y:S01]  /*731b0*/  STL [R1+0x5068], R0 ;  /* 0x0050680001007387 */ /* 0x0005e20000100800 */
[----:B------:R-:W-:-:S03]  /*731c0*/  F2FP.SATFINITE.E4M3.F32.PACK_AB_MERGE_C R17, R20, R24, RZ ;  /* 0x000000181411723e */ /* 0x000fc600048070ff */
[----:B------:R-:W3:Y:S04]  /*731d0*/  LDL.LU R6, [R1+0x6f0] ;  /* 0x0006f00001067983 */ /* 0x000ee80000300800 */
[----:B------:R-:W3:Y:S01]  /*731e0*/  LDL.LU R5, [R1+0x6f4] ;  /* 0x0006f40001057983 */ /* 0x000ee20000300800 */
[----:B--2---:R-:W-:Y:S01]  /*731f0*/  VIADD R0, R19, UR55 ;  /* 0x0000003713007c36 */ /* 0x004fe20008000000 */
[----:B------:R-:W2:Y:S01]  /*73200*/  LDCU UR55, c[0x0][0x3b8] ;  /* 0x00007700ff3777ac */ /* 0x000ea20008000800 */
[----:B------:R-:W-:-:S03]  /*73210*/  F2FP.SATFINITE.E4M3.F32.PACK_AB_MERGE_C R13, R15, R16, RZ ;  /* 0x000000100f0d723e */ /* 0x000fc600048070ff */
[----:B------:R0:W-:Y:S04]  /*73220*/  STL [R1+0x18c], R0 ;  /* 0x00018c0001007387 */ /* 0x0001e80000100800 */
[----:B------:R-:W-:Y:S01]  /*73230*/  STL [R1+0x5088], R17 ;  /* 0x0050881101007387 */ /* 0x000fe20000100800 */
[----:B------:R-:W-:Y:S01]  /*73240*/  F2FP.SATFINITE.E4M3.F32.PACK_AB_MERGE_C R10, R10, R11, RZ ;  /* 0x0000000b0a0a723e */ /* 0x000fe200048070ff */
[----:B0-----:R-:W-:Y:S02]  /*73250*/  VIADD R0, R0, UR54 ;  /* 0x0000003600007c36 */ /* 0x001fe40008000000 */
[----:B------:R-:W-:Y:S01]  /*73260*/  STL [R1+0x4fe8], R13 ;  /* 0x004fe80d01007387 */ /* 0x000fe20000100800 */
[----:B------:R-:W0:Y:S01]  /*73270*/  LDCU UR54, c[0x0][0x3b8] ;  /* 0x00007700ff3677ac */ /* 0x000e220008000800 */
[----:B------:R-:W-:-:S02]  /*73280*/  F2FP.SATFINITE.E4M3.F32.PACK_AB_MERGE_C R3, R3, R4, RZ ;  /* 0x000000040303723e */ /* 0x000fc400048070ff */
[----:B------:R1:W-:Y:S04]  /*73290*/  STL [R1+0x188], R0 ;  /* 0x0001880001007387 */ /* 0x0003e80000100800 */
[----:B------:R0:W-:Y:S04]  /*732a0*/  STL [R1+0x51b0], R10 ;  /* 0x0051b00a01007387 */ /* 0x0001e80000100800 */
[----:B------:R2:W-:Y:S01]  /*732b0*/  STL [R1+0x4f68], R3 ;  /* 0x004f680301007387 */ /* 0x0005e20000100800 */
[----:B-1----:R-:W-:Y:S01]  /*732c0*/  VIADD R0, R0, UR53 ;  /* 0x0000003500007c36 */ /* 0x002fe20008000000 */
[----:B------:R-:W1:Y:S02]  /*732d0*/  LDCU UR53, c[0x0][0x3b8] ;  /* 0x00007700ff3577ac */ /* 0x000e640008000800 */
[----:B------:R-:W3:Y:S04]  /*732e0*/  LDL.LU R11, [R1+0x6f8] ;  /* 0x0006f800010b7983 */ /* 0x000ee80000300800 */
[----:B0-----:R-:W3:Y:S04]  /*732f0*/  LDL.LU R10, [R1+0x6fc] ;  /* 0x0006fc00010a7983 */ /* 0x001ee80000300800 */
[----:B------:R-:W3:Y:S04]  /*73300*/  LDL.LU R4, [R1+0x6e0] ;  /* 0x0006e00001047983 */ /* 0x000ee80000300800 */
[----:B------:R0:W-:Y:S04]  /*73310*/  STL [R1+0x184], R0 ;  /* 0x0001840001007387 */ /* 0x0001e80000100800 */
[----:B--2---:R-:W2:Y:S01]  /*73320*/  LDL.LU R3, [R1+0x6e4] ;  /* 0x0006e40001037983 */ /* 0x004ea20000300800 */
[----:B------:R-:W-:Y:S01]  /*73330*/  F2FP.SATFINITE.E4M3.F32.PACK_AB_MERGE_C R8, R8, R9, RZ ;  /* 0x000000090808723e */ /* 0x000fe200048070ff */
[----:B0-----:R-:W-:-:S04]  /*73340*/  VIADD R0, R0, UR52 ;  /* 0x0000003400007c36 */ /* 0x001fc80008000000 */
[----:B------:R0:W-:Y:S01]  /*73350*/  STL [R1+0x4f8c], R8 ;  /* 0x004f8c0801007387 */ /* 0x0001e20000100800 */
[----:B------:R-:W0:Y:S03]  /*73360*/  LDCU UR52, c[0x0][0x3b8] ;  /* 0x00007700ff3477ac */ /* 0x000e260008000800 */
[----:B------:R-:W2:Y:S01]  /*73370*/  LDL.LU R22, [R1+0x6e8] ;  /* 0x0006e80001167983 */ /* 0x000ea20000300800 */
[----:B------:R-:W-:-:S05]  /*73380*/  F2FP.SATFINITE.E4M3.F32.PACK_AB_MERGE_C R2, R2, R7, RZ ;  /* 0x000000070202723e */ /* 0x000fca00048070ff */
[----:B------:R0:W-:Y:S04]  /*73390*/  STL [R1+0x4ef0], R2 ;  /* 0x004ef00201007387 */ /* 0x0001e80000100800 */
[----:B------:R-:W2:Y:S04]  /*733a0*/  LDL.LU R13, [R1+0x6ec] ;  /* 0x0006ec00010d7983 */ /* 0x000ea80000300800 */
[----:B------:R-:W2:Y:S04]  /*733b0*/  LDL.LU R17, [R1+0x6d0] ;  /* 0x0006d00001117983 */ /* 0x000ea80000300800 */
[----:B------:R0:W-:Y:S04]  /*733c0*/  STL [R1+0x180], R0 ;  /* 0x0001800001007387 */ /* 0x0001e80000100800 */
[----:B------:R-:W2:Y:S04]  /*733d0*/  LDL.LU R18, [R1+0x6d4] ;  /* 0x0006d40001127983 */ /* 0x000ea80000300800 */
[----:B------:R-:W2:Y:S04]  /*733e0*/  LDL.LU R28, [R1+0x6d8] ;  /* 0x0006d800011c7983 */ /* 0x000ea80000300800 */
[----:B------:R-:W2:Y:S04]  /*733f0*/  LDL.LU R27, [R1+0x6dc] ;  /* 0x0006dc00011b7983 */ /* 0x000ea80000300800 */
[----:B------:R-:W2:Y:S04]  /*73400*/  LDL.LU R9, [R1+0x6c0] ;  /* 0x0006c00001097983 */ /* 0x000ea80000300800 */
[----:B0-----:R-:W2:Y:S04]  /*73410*/  LDL.LU R8, [R1+0x6c4] ;  /* 0x0006c40001087983 */ /* 0x001ea80000300800 */
[----:B------:R-:W2:Y:S04]  /*73420*/  LDL.LU R7, [R1+0x6c8] ;  /* 0x0006c80001077983 */ /* 0x000ea80000300800 */
[----:B------:R-:W2:Y:S01]  /*73430*/  LDL.LU R2, [R1+0x6cc] ;  /* 0x0006cc0001027983 */ /* 0x000ea20000300800 */
[----:B------:R-:W-:Y:S01]  /*73440*/  VIADD R0, R0, UR51 ;  /* 0x0000003300007c36 */ /* 0x000fe20008000000 */
[----:B------:R-:W0:Y:S01]  /*73450*/  LDCU UR51, c[0x0][0x3b8] ;  /* 0x00007700ff3377ac */ /* 0x000e220008000800 */
[----:B----4-:R-:W-:-:S05]  /*73460*/  F2FP.SATFINITE.E4M3.F32.PACK_AB_MERGE_C R12, R12, R14, RZ ;  /* 0x0000000e0c0c723e */ /* 0x010fca00048070ff */
[----:B------:R4:W-:Y:S04]  /*73470*/  STL [R1+0x4f04], R12 ;  /* 0x004f040c01007387 */ /* 0x0009e80000100800 */
[----:B------:R-:W2:Y:S01]  /*73480*/  LDL.LU R26, [R1+0x6b0] ;  /* 0x0006b000011a7983 */ /* 0x000ea20000300800 */
[----:B---3--:R-:W-:-:S05]  /*73490*/  F2FP.SATFINITE.E4M3.F32.PACK_AB_MERGE_C R5, R5, R6, RZ ;  /* 0x000000060505723e */ /* 0x008fca00048070ff */
[----:B------:R-:W-:Y:S04]  /*734a0*/  STL [R1+0x4e8c], R5 ;  /* 0x004e8c0501007387 */ /* 0x000fe80000100800 */
[----:B------:R-:W3:Y:S04]  /*734b0*/  LDL.LU R25, [R1+0x6b4] ;  /* 0x0006b40001197983 */ /* 0x000ee80000300800 */
[----:B------:R-:W3:Y:S04]  /*734c0*/  LDL.LU R24, [R1+0x6b8] ;  /* 0x0006b80001187983 */ /* 0x000ee80000300800 */
[----:B------:R0:W-:Y:S04]  /*734d0*/  STL [R1+0x17c], R0 ;  /* 0x00017c0001007387 */ /* 0x0001e80000100800 */
[----:B------:R-:W3:Y:S04]  /*734e0*/  LDL.LU R20, [R1+0x6bc] ;  /* 0x0006bc0001147983 */ /* 0x000ee80000300800 */
[----:B------:R-:W3:Y:S04]  /*734f0*/  LDL.LU R16, [R1+0x6a0] ;  /* 0x0006a00001107983 */ /* 0x000ee80000300800 */
[----:B------:R-:W3:Y:S04]  /*73500*/  LDL.LU R15, [R1+0x6a4] ;  /* 0x0006a400010f7983 */ /* 0x000ee80000300800 */
[----:B------:R-:W3:Y:S04]  /*73510*/  LDL.LU R14, [R1+0x6a8] ;  /* 0x0006a800010e7983 */ /* 0x000ee80000300800 */
[----:B----4-:R-:W4:Y:S01]  /*73520*/  LDL.LU R12, [R1+0x6ac] ;  /* 0x0006ac00010c7983 */ /* 0x010f220000300800 */
[----:B------:R-:W-:-:S03]  /*73530*/  F2FP.SATFINITE.E4M3.F32.PACK_AB_MERGE_C R10, R10, R11, RZ ;  /* 0x0000000b0a0a723e */ /* 0x000fc600048070ff */
[----:B------:R-:W4:Y:S01]  /*73540*/  LDL.LU R6, [R1+0x690] ;  /* 0x0006900001067983 */ /* 0x000f220000300800 */
[----:B0-----:R-:W-:Y:S01]  /*73550*/  VIADD R0, R0, UR50 ;  /* 0x0000003200007c36 */ /* 0x001fe20008000000 */
[----:B------:R-:W0:Y:S02]  /*73560*/  LDCU UR50, c[0x0][0x3b8] ;  /* 0x00007700ff3277ac */ /* 0x000e240008000800 */
[----:B------:R-:W4:Y:S01]  /*73570*/  LDL.LU R5, [R1+0x694] ;  /* 0x0006940001057983 */ /* 0x000f220000300800 */
[----:B--2---:R-:W-:-:S03]  /*73580*/  F2FP.SATFINITE.E4M3.F32.PACK_AB_MERGE_C R3, R3, R4, RZ ;  /* 0x000000040303723e */ /* 0x004fc600048070ff */
[----:B------:R2:W-:Y:S04]  /*73590*/  STL [R1+0x4e98], R10 ;  /* 0x004e980a01007387 */ /* 0x0005e80000100800 */
[----:B------:R-:W4:Y:S04]  /*735a0*/  LDL.LU R11, [R1+0x698] ;  /* 0x00069800010b7983 */ /* 0x000f280000300800 */
[----:B------:R0:W-:Y:S04]  /*735b0*/  STL [R1+0x4e78], R3 ;  /* 0x004e780301007387 */ /* 0x0001e80000100800 */
[----:B--2---:R-:W2:Y:S04]  /*735c0*/  LDL.LU R10, [R1+0x69c] ;  /* 0x00069c00010a7983 */ /* 0x004ea80000300800 */
[----:B------:R-:W2:Y:S04]  /*735d0*/  LDL.LU R4, [R1+0x680] ;  /* 0x0006800001047983 */ /* 0x000ea80000300800 */
[----:B------:R1:W-:Y:S04]  /*735e0*/  STL [R1+0x178], R0 ;  /* 0x0001780001007387 */ /* 0x0003e80000100800 */
[----:B0-----:R-:W2:Y:S01]  /*735f0*/  LDL.LU R3, [R1+0x684] ;  /* 0x0006840001037983 */ /* 0x001ea20000300800 */
[----:B------:R-:W-:Y:S01]  /*73600*/  F2FP.SATFINITE.E4M3.F32.PACK_AB_MERGE_C R21, R13, R22, RZ ;  /* 0x000000160d15723e */ /* 0x000fe200048070ff */
[----:B-1----:R-:W-:-:S04]  /*73610*/  VIADD R0, R0, UR49 ;  /* 0x0000003100007c36 */ /* 0x002fc80008000000 */
[----:B------:R-:W-:Y:S01]  /*73620*/  STL [R1+0x51d8], R21 ;  /* 0x0051d81501007387 */ /* 0x000fe20000100800 */
[----:B------:R-:W0:Y:S01]  /*73630*/  LDCU UR49, c[0x0][0x3b8] ;  /* 0x00007700ff3177ac */ /* 0x000e220008000800 */
[----:B------:R-:W-:-:S05]  /*73640*/  F2FP.SATFINITE.E4M3.F32.PACK_AB_MERGE_C R13, R18, R17, RZ ;  /* 0x00000011120d723e */ /* 0x000fca00048070ff */
[----:B------:R1:W-:Y:S04]  /*73650*/  STL [R1+0x4e64], R13 ;  /* 0x004e640d01007387 */ /* 0x0003e80000100800 */
[----:B------:R0:W-:Y:S01]  /*73660*/  STL [R1+0x174], R0 ;  /* 0x0001740001007387 */ /* 0x0001e20000100800 */
[----:B-1----:R-:W-:Y:S02]  /*73670*/  F2FP.SATFINITE.E4M3.F32.PACK_AB_MERGE_C R13, R27, R28, RZ ;  /* 0x0000001c1b0d723e */ /* 0x002fe400048070ff */
[----:B------:R-:W-:Y:S01]  /*73680*/  F2FP.SATFINITE.E4M3.F32.PACK_AB_MERGE_C R8, R8, R9, RZ ;  /* 0x000000090808723e */ /* 0x000fe200048070ff */
[----:B0-----:R-:W-:Y:S02]  /*73690*/  VIADD R0, R0, UR48 ;  /* 0x0000003000007c36 */ /* 0x001fe40008000000 */
[----:B------:R-:W-:Y:S01]  /*736a0*/  STL [R1+0x4e68], R13 ;  /* 0x004e680d01007387 */ /* 0x000fe20000100800 */
[----:B------:R-:W0:Y:S01]  /*736b0*/  LDCU UR48, c[0x0][0x3b8] ;  /* 0x00007700ff3077ac */ /* 0x000e220008000800 */
[----:B------:R-:W-:-:S02]  /*736c0*/  F2FP.SATFINITE.E4M3.F32.PACK_AB_MERGE_C R2, R2, R7, RZ ;  /* 0x000000070202723e */ /* 0x000fc400048070ff */
[----:B------:R1:W-:Y:S04]  /*736d0*/  STL [R1+0x4e4c], R8 ;  /* 0x004e4c0801007387 */ /* 0x0003e80000100800 */
[----:B------:R-:W2:Y:S04]  /*736e0*/  LDL.LU R9, [R1+0x688] ;  /* 0x0006880001097983 */ /* 0x000ea80000300800 */
[----:B------:R-:W-:Y:S04]  /*736f0*/  STL [R1+0x170], R0 ;  /* 0x0001700001007387 */ /* 0x000fe80000100800 */
[----:B------:R0:W-:Y:S04]  /*73700*/  STL [R1+0x4e50], R2 ;  /* 0x004e500201007387 */ /* 0x0001e80000100800 */
[----:B-1----:R-:W2:Y:S04]  /*73710*/  LDL.LU R8, [R1+0x68c] ;  /* 0x00068c0001087983 */ /* 0x002ea80000300800 */
[----:B------:R-:W2:Y:S04]  /*73720*/  LDL.LU R7, [R1+0x670] ;  /* 0x0006700001077983 */ /* 0x000ea80000300800 */
[----:B0-----:R-:W2:Y:S01]  /*73730*/  LDL.LU R2, [R1+0x674] ;  /* 0x0006740001027983 */ /* 0x001ea20000300800 */
[----:B------:R-:W-:Y:S01]  /*73740*/  VIADD R0, R0, UR39 ;  /* 0x0000002700007c36 */ /* 0x000fe20008000000 */
[----:B------:R-:W0:Y:S03]  /*73750*/  LDCU UR39, c[0x0][0x3b8] ;  /* 0x00007700ff2777ac */ /* 0x000e260008000800 */
[----:B------:R-:W-:Y:S01]  /*73760*/  VIADD R28, R0, UR38 ;  /* 0x00000026001c7c36 */ /* 0x000fe20008000000 */
[----:B------:R-:W1:Y:S01]  /*73770*/  LDCU UR38, c[0x0][0x3b8] ;  /* 0x00007700ff2677ac */ /* 0x000e620008000800 */
[----:B---3--:R-:W-:-:S05]  /*73780*/  F2FP.SATFINITE.E4M3.F32.PACK_AB_MERGE_C R13, R25, R26, RZ ;  /* 0x0000001a190d723e */ /* 0x008fca00048070ff */
[----:B------:R3:W-:Y:S01]  /*73790*/  STL [R1+0x4e30], R13 ;  /* 0x004e300d01007387 */ /* 0x0007e20000100800 */
[----:B------:R-:W-:-:S03]  /*737a0*/  F2FP.SATFINITE.E4M3.F32.PACK_AB_MERGE_C R17, R20, R24, RZ ;  /* 0x000000181411723e */ /* 0x000fc600048070ff */
[----:B------:R0:W-:Y:S01]  /*737b0*/  STL [R1+0x16c], R0 ;  /* 0x00016c0001007387 */ /* 0x0001e20000100800 */
[----:B---3--:R-:W-:-:S03]  /*737c0*/  F2FP.SATFINITE.E4M3.F32.PACK_AB_MERGE_C R13, R15, R16, RZ ;  /* 0x000000100f0d723e */ /* 0x008fc600048070ff */
[----:B------:R-:W-:Y:S04]  /*737d0*/  STL [R1+0x4e38], R17 ;  /* 0x004e381101007387 */ /* 0x000fe80000100800 */
[----:B------:R-:W-:Y:S01]  /*737e0*/  STL [R1+0x4e1c], R13 ;  /* 0x004e1c0d01007387 */ /* 0x000fe20000100800 */
[----:B----4-:R-:W-:-:S03]  /*737f0*/  F2FP.SATFINITE.E4M3.F32.PACK_AB_MERGE_C R12, R12, R14, RZ ;  /* 0x0000000e0c0c723e */ /* 0x010fc600048070ff */
[----:B------:R-:W3:Y:S01]  /*73800*/  LDL.LU R14, [R1+0x678] ;  /* 0x00067800010e7983 */ /* 0x000ee20000300800 */
[----:B0-----:R-:W-:-:S03]  /*73810*/  F2FP.SATFINITE.E4M3.F32.PACK_AB_MERGE_C R0, R5, R6, RZ ;  /* 0x000000060500723e */ /* 0x001fc600048070ff */
[----:B------:R0:W-:Y:S04]  /*73820*/  STL [R1+0x51ec], R12 ;  /* 0x0051ec0c01007387 */ /* 0x0001e80000100800 */
[----:B0-----:R-:W3:Y:S04]  /*73830*/  LDL.LU R12, [R1+0x67c] ;  /* 0x00067c00010c7983 */ /* 0x001ee80000300800 */
[----:B------:R0:W-:Y:S01]  /*73840*/  STL [R1+0x4e04], R0 ;  /* 0x004e040001007387 */ /* 0x0001e20000100800 */
[----:B--2---:R-:W-:-:S03]  /*73850*/  F2FP.SATFINITE.E4M3.F32.PACK_AB_MERGE_C R10, R10, R11, RZ ;  /* 0x0000000b0a0a723e */ /* 0x004fc600048070ff */
[----:B------:R-:W2:Y:S04]  /*73860*/  LDL.LU R6, [R1+0x660] ;  /* 0x0006600001067983 */ /* 0x000ea80000300800 */
[----:B------:R-:W2:Y:S01]  /*73870*/  LDL.LU R5, [R1+0x664] ;  /* 0x0006640001057983 */ /* 0x000ea20000300800 */
[----:B0-----:R-:W-:Y:S01]  /*73880*/  VIADD R0, R28, UR37 ;  /* 0x000000251c007c36 */ /* 0x001fe20008000000 */
[----:B------:R-:W0:Y:S02]  /*73890*/  LDCU UR37, c[0x0][0x3b8] ;  /* 0x00007700ff2577ac */ /* 0x000e240008000800 */
        /* <DEDUP_REMOVED lines=11> */
[----:B------:R-:W4:Y:S04]  /*73950*/  LDL.LU R17, [R1+0x654] ;  /* 0x0006540001117983 */ /* 0x000f280000300800 */
[----:B------:R-:W4:Y:S04]  /*73960*/  LDL.LU R11, [R1+0x658] ;  /* 0x00065800010b7983 */ /* 0x000f280000300800 */
[----:B0-----:R-:W4:Y:S04]  /*73970*/  LDL.LU R10, [R1+0x65c] ;  /* 0x00065c00010a7983 */ /* 0x001f280000300800 */
[----:B------:R-:W4:Y:S04]  /*73980*/  LDL.LU R4, [R1+0x640] ;  /* 0x0006400001047983 */ /* 0x000f280000300800 */
[----:B------:R-:W4:Y:S01]  /*73990*/  LDL.LU R3, [R1+0x644] ;  /* 0x0006440001037983 */ /* 0x000f220000300800 */
[----:B------:R-:W-:Y:S01]  /*739a0*/  VIADD R0, R0, UR35 ;  /* 0x0000002300007c36 */ /* 0x000fe20008000000 */
[----:B------:R-:W0:Y:S01]  /*739b0*/  LDCU UR35, c[0x0][0x3b8] ;  /* 0x00007700ff2377ac */ /* 0x000e220008000800 */
[----:B------:R-:W-:-:S05]  /*739c0*/  F2FP.SATFINITE.E4M3.F32.PACK_AB_MERGE_C R8, R8, R9, RZ ;  /* 0x000000090808723e */ /* 0x000fca00048070ff */
[----:B------:R0:W-:Y:S01]  /*739d0*/  STL [R1+0x4df4], R8 ;  /* 0x004df40801007387 */ /* 0x0001e20000100800 */
[----:B------:R-:W-:-:S03]  /*739e0*/  F2FP.SATFINITE.E4M3.F32.PACK_AB_MERGE_C R2, R2, R7, RZ ;  /* 0x000000070202723e */ /* 0x000fc600048070ff */
[----:B------:R-:W4:Y:S04]  /*739f0*/  LDL.LU R18, [R1+0x648] ;  /* 0x0006480001127983 */ /* 0x000f280000300800 */
[----:B------:R0:W-:Y:S04]  /*73a00*/  STL [R1+0x4dd8], R2 ;  /* 0x004dd80201007387 */ /* 0x0001e80000100800 */
[----:B------:R-:W4:Y:S04]  /*73a10*/  LDL.LU R27, [R1+0x64c] ;  /* 0x00064c00011b7983 */ /* 0x000f280000300800 */
[----:B------:R-:W4:Y:S04]  /*73a20*/  LDL.LU R26, [R1+0x630] ;  /* 0x00063000011a7983 */ /* 0x000f280000300800 */
[----:B------:R0:W-:Y:S04]  /*73a30*/  STL [R1+0x15c], R0 ;  /* 0x00015c0001007387 */ /* 0x0001e80000100800 */
[----:B------:R-:W4:Y:S04]  /*73a40*/  LDL.LU R25, [R1+0x634] ;  /* 0x0006340001197983 */ /* 0x000f280000300800 */
[----:B------:R-:W4:Y:S04]  /*73a50*/  LDL.LU R24, [R1+0x638] ;  /* 0x0006380001187983 */ /* 0x000f280000300800 */
[----:B------:R-:W4:Y:S04]  /*73a60*/  LDL.LU R20, [R1+0x63c] ;  /* 0x00063c0001147983 */ /* 0x000f280000300800 */
[----:B------:R-:W4:Y:S04]  /*73a70*/  LDL.LU R9, [R1+0x620] ;  /* 0x0006200001097983 */ /* 0x000f280000300800 */
[----:B0-----:R-:W4:Y:S04]  /*73a80*/  LDL.LU R8, [R1+0x624] ;  /* 0x0006240001087983 */ /* 0x001f280000300800 */
[----:B------:R-:W4:Y:S04]  /*73a90*/  LDL.LU R7, [R1+0x628] ;  /* 0x0006280001077983 */ /* 0x000f280000300800 */
[----:B------:R-:W4:Y:S01]  /*73aa0*/  LDL.LU R2, [R1+0x62c] ;  /* 0x00062c0001027983 */ /* 0x000f220000300800 */
[----:B------:R-:W-:Y:S01]  /*73ab0*/  VIADD R0, R0, UR34 ;  /* 0x0000002200007c36 */ /* 0x000fe20008000000 */
[----:B------:R-:W0:Y:S01]  /*73ac0*/  LDCU UR34, c[0x0][0x3b8] ;  /* 0x00007700ff2277ac */ /* 0x000e220008000800 */
[----:B---3--:R-:W-:-:S05]  /*73ad0*/  F2FP.SATFINITE.E4M3.F32.PACK_AB_MERGE_C R12, R12, R14, RZ ;  /* 0x0000000e0c0c723e */ /* 0x008fca00048070ff */
[----:B------:R3:W-:Y:S04]  /*73ae0*/  STL [R1+0x4ddc], R12 ;  /* 0x004ddc0c01007387 */ /* 0x0007e80000100800 */
[----:B------:R-:W4:Y:S01]  /*73af0*/  LDL.LU R16, [R1+0x610] ;  /* 0x0006100001107983 */ /* 0x000f220000300800 */
[----:B--2---:R-:W-:-:S05]  /*73b00*/  F2FP.SATFINITE.E4M3.F32.PACK_AB_MERGE_C R5, R5, R6, RZ ;  /* 0x000000060505723e */ /* 0x004fca00048070ff */
[----:B------:R-:W-:Y:S04]  /*73b10*/  STL [R1+0x4dcc], R5 ;  /* 0x004dcc0501007387 */ /* 0x000fe80000100800 */
[----:B------:R-:W2:Y:S04]  /*73b20*/  LDL.LU R15, [R1+0x614] ;  /* 0x00061400010f7983 */ /* 0x000ea80000300800 */
[----:B------:R-:W2:Y:S04]  /*73b30*/  LDL.LU R14, [R1+0x618] ;  /* 0x00061800010e7983 */ /* 0x000ea80000300800 */
[----:B------:R0:W-:Y:S04]  /*73b40*/  STL [R1+0x158], R0 ;  /* 0x0001580001007387 */ /* 0x0001e80000100800 */
[----:B---3--:R-:W3:Y:S01]  /*73b50*/  LDL.LU R12, [R1+0x61c] ;  /* 0x00061c00010c7983 */ /* 0x008ee20000300800 */
[----:B----4-:R-:W-:-:S03]  /*73b60*/  F2FP.SATFINITE.E4M3.F32.PACK_AB_MERGE_C R21, R22, R23, RZ ;  /* 0x000000171615723e */ /* 0x010fc600048070ff */
[----:B------:R-:W4:Y:S01]  /*73b70*/  LDL.LU R6, [R1+0x600] ;  /* 0x0006000001067983 */ /* 0x000f220000300800 */
[----:B0-----:R-:W-:Y:S01]  /*73b80*/  VIADD R0, R0, UR33 ;  /* 0x0000002100007c36 */ /* 0x001fe20008000000 */
[----:B------:R-:W0:Y:S02]  /*73b90*/  LDCU UR33, c[0x0][0x3b8] ;  /* 0x00007700ff2177ac */ /* 0x000e240008000800 */
[----:B------:R-:W4:Y:S01]  /*73ba0*/  LDL.LU R5, [R1+0x604] ;  /* 0x0006040001057983 */ /* 0x000f220000300800 */
[----:B------:R-:W-:-:S03]  /*73bb0*/  F2FP.SATFINITE.E4M3.F32.PACK_AB_MERGE_C R13, R17, R13, RZ ;  /* 0x0000000d110d723e */ /* 0x000fc600048070ff */
[----:B------:R-:W-:Y:S04]  /*73bc0*/  STL [R1+0x5204], R21 ;  /* 0x0052041501007387 */ /* 0x000fe80000100800 */
[----:B------:R-:W-:Y:S01]  /*73bd0*/  STL [R1+0x4dc0], R13 ;  /* 0x004dc00d01007387 */ /* 0x000fe20000100800 */
[----:B------:R-:W-:-:S03]  /*73be0*/  F2FP.SATFINITE.E4M3.F32.PACK_AB_MERGE_C R10, R10, R11, RZ ;  /* 0x0000000b0a0a723e */ /* 0x000fc600048070ff */
[----:B------:R0:W-:Y:S01]  /*73bf0*/  STL [R1+0x154], R0 ;  /* 0x0001540001007387 */ /* 0x0001e20000100800 */
[----:B------:R-:W-:-:S03]  /*73c00*/  F2FP.SATFINITE.E4M3.F32.PACK_AB_MERGE_C R3, R3, R4, RZ ;  /* 0x000000040303723e */ /* 0x000fc600048070ff */
[----:B------:R1:W-:Y:S01]  /*73c10*/  STL [R1+0x4dc4], R10 ;  /* 0x004dc40a01007387 */ /* 0x0003e20000100800 */
[----:B0-----:R-:W-:Y:S01]  /*73c20*/  VIADD R0, R0, UR32 ;  /* 0x0000002000007c36 */ /* 0x001fe20008000000 */
[----:B------:R-:W0:Y:S02]  /*73c30*/  LDCU UR32, c[0x0][0x3b8] ;  /* 0x00007700ff2077ac */ /* 0x000e240008000800 */
[----:B------:R0:W-:Y:S04]  /*73c40*/  STL [R1+0x4dac], R3 ;  /* 0x004dac0301007387 */ /* 0x0001e80000100800 */
[----:B------:R-:W4:Y:S04]  /*73c50*/  LDL.LU R11, [R1+0x608] ;  /* 0x00060800010b7983 */ /* 0x000f280000300800 */
[----:B-1----:R-:W4:Y:S04]  /*73c60*/  LDL.LU R10, [R1+0x60c] ;  /* 0x00060c00010a7983 */ /* 0x002f280000300800 */
[----:B------:R-:W4:Y:S04]  /*73c70*/  LDL.LU R4, [R1+0x5f0] ;  /* 0x0005f00001047983 */ /* 0x000f280000300800 */
[----:B------:R1:W-:Y:S04]  /*73c80*/  STL [R1+0x150], R0 ;  /* 0x0001500001007387 */ /* 0x0003e80000100800 */
[----:B0-----:R-:W4:Y:S01]  /*73c90*/  LDL.LU R3, [R1+0x5f4] ;  /* 0x0005f40001037983 */ /* 0x001f220000300800 */
        /* <DEDUP_REMOVED lines=14> */
[----:B------:R-:W4:Y:S04]  /*73d80*/  LDL.LU R9, [R1+0x5f8] ;  /* 0x0005f80001097983 */ /* 0x000f280000300800 */
[----:B------:R-:W-:Y:S04]  /*73d90*/  STL [R1+0x148], R0 ;  /* 0x0001480001007387 */ /* 0x000fe80000100800 */
[----:B------:R0:W-:Y:S04]  /*73da0*/  STL [R1+0x5220], R2 ;  /* 0x0052200201007387 */ /* 0x0001e80000100800 */
[----:B-1----:R-:W4:Y:S04]  /*73db0*/  LDL.LU R8, [R1+0x5fc] ;  /* 0x0005fc0001087983 */ /* 0x002f280000300800 */
[----:B------:R-:W4:Y:S04]  /*73dc0*/  LDL.LU R7, [R1+0x5e0] ;  /* 0x0005e00001077983 */ /* 0x000f280000300800 */
[----:B0-----:R-:W4:Y:S01]  /*73dd0*/  LDL.LU R2, [R1+0x5e4] ;  /* 0x0005e40001027983 */ /* 0x001f220000300800 */
[----:B------:R-:W-:Y:S01]  /*73de0*/  VIADD R27, R0, UR29 ;  /* 0x0000001d001b7c36 */ /* 0x000fe20008000000 */
[----:B------:R-:W0:Y:S01]  /*73df0*/  LDCU UR29, c[0x0][0x3b8] ;  /* 0x00007700ff1d77ac */ /* 0x000e220008000800 */
[----:B--2---:R-:W-:-:S05]  /*73e00*/  F2FP.SATFINITE.E4M3.F32.PACK_AB_MERGE_C R13, R15, R16, RZ ;  /* 0x000000100f0d723e */ /* 0x004fca00048070ff */
[----:B------:R1:W-:Y:S04]  /*73e10*/  STL [R1+0x4d7c], R13 ;  /* 0x004d7c0d01007387 */ /* 0x0003e80000100800 */
[----:B------:R-:W2:Y:S01]  /*73e20*/  LDL.LU R21, [R1+0x5e8] ;  /* 0x0005e80001157983 */ /* 0x000ea20000300800 */
[----:B---3--:R-:W-:-:S05]  /*73e30*/  F2FP.SATFINITE.E4M3.F32.PACK_AB_MERGE_C R12, R12, R14, RZ ;  /* 0x0000000e0c0c723e */ /* 0x008fca00048070ff */
[----:B------:R-:W-:Y:S01]  /*73e40*/  STL [R1+0x5218], R12 ;  /* 0x0052180c01007387 */ /* 0x000fe20000100800 */
[----:B----4-:R-:W-:-:S03]  /*73e50*/  F2FP.SATFINITE.E4M3.F32.PACK_AB_MERGE_C R0, R5, R6, RZ ;  /* 0x000000060500723e */ /* 0x010fc600048070ff */
[----:B------:R-:W2:Y:S04]  /*73e60*/  LDL.LU R23, [R1+0x5ec] ;  /* 0x0005ec0001177983 */ /* 0x000ea80000300800 */
[----:B------:R3:W-:Y:S04]  /*73e70*/  STL [R1+0x4d70], R0 ;  /* 0x004d700001007387 */ /* 0x0007e80000100800 */
[----:B------:R-:W4:Y:S04]  /*73e80*/  LDL.LU R22, [R1+0x5d0] ;  /* 0x0005d00001167983 */ /* 0x000f280000300800 */
[----:B-1----:R-:W4:Y:S01]  /*73e90*/  LDL.LU R13, [R1+0x5d4] ;  /* 0x0005d400010d7983 */ /* 0x002f220000300800 */
[----:B---3--:R-:W-:Y:S01]  /*73ea0*/  VIADD R0, R27, UR28 ;  /* 0x0000001c1b007c36 */ /* 0x008fe20008000000 */
[----:B------:R-:W1:Y:S02]  /*73eb0*/  LDCU UR28, c[0x0][0x3b8] ;  /* 0x00007700ff1c77ac */ /* 0x000e640008000800 */
[----:B------:R-:W3:Y:S04]  /*73ec0*/  LDL.LU R17, [R1+0x5d8] ;  /* 0x0005d80001117983 */ /* 0x000ee80000300800 */
[----:B------:R-:W3:Y:S04]  /*73ed0*/  LDL.LU R18, [R1+0x5dc] ;  /* 0x0005dc0001127983 */ /* 0x000ee80000300800 */
[----:B------:R-:W3:Y:S04]  /*73ee0*/  LDL.LU R6, [R1+0x5c0] ;  /* 0x0005c00001067983 */ /* 0x000ee80000300800 */
[----:B------:R-:W3:Y:S04]  /*73ef0*/  LDL.LU R5, [R1+0x5c4] ;  /* 0x0005c40001057983 */ /* 0x000ee80000300800 */
[----:B------:R-:W-:Y:S01]  /*73f00*/  STL [R1+0x144], R27 ;  /* 0x0001441b01007387 */ /* 0x000fe20000100800 */
[----:B------:R-:W-:-:S03]  /*73f10*/  F2FP.SATFINITE.E4M3.F32.PACK_AB_MERGE_C R10, R10, R11, RZ ;  /* 0x0000000b0a0a723e */ /* 0x000fc600048070ff */
[----:B------:R-:W-:Y:S04]  /*73f20*/  STL [R1+0x140], R0 ;  /* 0x0001400001007387 */ /* 0x000fe80000100800 */
[----:B------:R-:W-:Y:S04]  /*73f30*/  STL [R1+0x4d78], R10 ;  /* 0x004d780a01007387 */ /* 0x000fe80000100800 */
[----:B------:R-:W3:Y:S01]  /*73f40*/  LDL.LU R26, [R1+0x5c8] ;  /* 0x0005c800011a7983 */ /* 0x000ee20000300800 */
[----:B------:R-:W-:-:S05]  /*73f50*/  F2FP.SATFINITE.E4M3.F32.PACK_AB_MERGE_C R3, R3, R4, RZ ;  /* 0x000000040303723e */ /* 0x000fca00048070ff */
[----:B------:R0:W-:Y:S04]  /*73f60*/  STL [R1+0x4d60], R3 ;  /* 0x004d600301007387 */ /* 0x0001e80000100800 */
[----:B------:R-:W3:Y:S04]  /*73f70*/  LDL.LU R25, [R1+0x5cc] ;  /* 0x0005cc0001197983 */ /* 0x000ee80000300800 */
[----:B------:R-:W3:Y:S04]  /*73f80*/  LDL.LU R4, [R1+0x5b0] ;  /* 0x0005b00001047983 */ /* 0x000ee80000300800 */
[----:B0-----:R-:W3:Y:S01]  /*73f90*/  LDL.LU R3, [R1+0x5b4] ;  /* 0x0005b40001037983 */ /* 0x001ee20000300800 */
[----:B------:R-:W-:Y:S01]  /*73fa0*/  VIADD R0, R0, UR27 ;  /* 0x0000001b00007c36 */ /* 0x000fe20008000000 */
[----:B------:R-:W0:Y:S02]  /*73fb0*/  LDCU UR27, c[0x0][0x3b8] ;  /* 0x00007700ff1b77ac */ /* 0x000e240008000800 */
[----:B------:R-:W3:Y:S04]  /*73fc0*/  LDL.LU R16, [R1+0x5b8] ;  /* 0x0005b80001107983 */ /* 0x000ee80000300800 */
[----:B------:R-:W3:Y:S04]  /*73fd0*/  LDL.LU R15, [R1+0x5bc] ;  /* 0x0005bc00010f7983 */ /* 0x000ee80000300800 */
[----:B------:R-:W3:Y:S04]  /*73fe0*/  LDL.LU R14, [R1+0x5a0] ;  /* 0x0005a000010e7983 */ /* 0x000ee80000300800 */
[----:B------:R0:W-:Y:S04]  /*73ff0*/  STL [R1+0x13c], R0 ;  /* 0x00013c0001007387 */ /* 0x0001e80000100800 */
[----:B------:R-:W3:Y:S01]  /*74000*/  LDL.LU R12, [R1+0x5a4] ;  /* 0x0005a400010c7983 */ /* 0x000ee20000300800 */
[----:B0-----:R-:W-:Y:S01]  /*74010*/  VIADD R0, R0, UR26 ;  /* 0x0000001a00007c36 */ /* 0x001fe20008000000 */
[----:B------:R-:W0:Y:S01]  /*74020*/  LDCU UR26, c[0x0][0x3b8] ;  /* 0x00007700ff1a77ac */ /* 0x000e220008000800 */
[----:B------:R-:W-:-:S05]  /*74030*/  F2FP.SATFINITE.E4M3.F32.PACK_AB_MERGE_C R8, R8, R9, RZ ;  /* 0x000000090808723e */ /* 0x000fca00048070ff */
        /* <DEDUP_REMOVED lines=9> */
[----:B0-----:R-:W3:Y:S04]  /*740d0*/  LDL.LU R8, [R1+0x59c] ;  /* 0x00059c0001087983 */ /* 0x001ee80000300800 */
[----:B------:R-:W3:Y:S04]  /*740e0*/  LDL.LU R7, [R1+0x580] ;  /* 0x0005800001077983 */ /* 0x000ee80000300800 */
[----:B------:R-:W3:Y:S01]  /*740f0*/  LDL.LU R2, [R1+0x584] ;  /* 0x0005840001027983 */ /* 0x000ee20000300800 */
[----:B------:R-:W-:Y:S01]  /*74100*/  VIADD R0, R0, UR25 ;  /* 0x0000001900007c36 */ /* 0x000fe20008000000 */
[----:B------:R-:W0:Y:S01]  /*74110*/  LDCU UR25, c[0x0][0x3b8] ;  /* 0x00007700ff1977ac */ /* 0x000e220008000800 */
[----:B--2---:R-:W-:-:S02]  /*74120*/  F2FP.SATFINITE.E4M3.F32.PACK_AB_MERGE_C R23, R23, R21, RZ ;  /* 0x000000151717723e */ /* 0x004fc400048070ff */
[----:B------:R-:W2:Y:S04]  /*74130*/  LDL.LU R21, [R1+0x7c24] ;  /* 0x007c240001157983 */ /* 0x000ea80000300800 */
[----:B------:R-:W-:Y:S01]  /*74140*/  STL [R1+0x750], R23 ;  /* 0x0007501701007387 */ /* 0x000fe20000100800 */
[----:B----4-:R-:W-:-:S05]  /*74150*/  F2FP.SATFINITE.E4M3.F32.PACK_AB_MERGE_C R13, R13, R22, RZ ;  /* 0x000000160d0d723e */ /* 0x010fca00048070ff */
[----:B------:R3:W-:Y:S04]  /*74160*/  STL [R1+0x724], R13 ;  /* 0x0007240d01007387 */ /* 0x0007e80000100800 */
[----:B------:R4:W-:Y:S01]  /*74170*/  STL [R1+0x134], R0 ;  /* 0x0001340001007387 */ /* 0x0009e20000100800 */
[----:B---3--:R-:W-:Y:S02]  /*74180*/  F2FP.SATFINITE.E4M3.F32.PACK_AB_MERGE_C R13, R18, R17, RZ ;  /* 0x00000011120d723e */ /* 0x008fe400048070ff */
[----:B------:R-:W-:Y:S01]  /*74190*/  F2FP.SATFINITE.E4M3.F32.PACK_AB_MERGE_C R5, R5, R6, RZ ;  /* 0x000000060505723e */ /* 0x000fe200048070ff */
[----:B----4-:R-:W-:Y:S02]  /*741a0*/  VIADD R0, R0, UR24 ;  /* 0x0000001800007c36 */ /* 0x010fe40008000000 */
[----:B------:R-:W-:Y:S01]  /*741b0*/  STL [R1+0x728], R13 ;  /* 0x0007280d01007387 */ /* 0x000fe20000100800 */
[----:B------:R-:W3:Y:S03]  /*741c0*/  LDCU UR24, c[0x0][0x3b8] ;  /* 0x00007700ff1877ac */ /* 0x000ee60008000800 */
[----:B------:R4:W-:Y:S04]  /*741d0*/  STL [R1+0x710], R5 ;  /* 0x0007100501007387 */ /* 0x0009e80000100800 */
[----:B------:R-:W2:Y:S04]  /*741e0*/  LDL.LU R6, [R1+0x588] ;  /* 0x0005880001067983 */ /* 0x000ea80000300800 */
[----:B----4-:R-:W2:Y:S04]  /*741f0*/  LDL.LU R5, [R1+0x58c] ;  /* 0x00058c0001057983 */ /* 0x010ea80000300800 */
[----:B------:R-:W-:Y:S01]  /*74200*/  STL [R1+0x130], R0 ;  /* 0x0001300001007387 */ /* 0x000fe20000100800 */
[----:B------:R-:W-:-:S05]  /*74210*/  F2FP.SATFINITE.E4M3.F32.PACK_AB_MERGE_C R13, R25, R26, RZ ;  /* 0x0000001a190d723e */ /* 0x000fca00048070ff */
[----:B------:R-:W-:Y:S01]  /*74220*/  STL [R1+0x714], R13 ;  /* 0x0007140d01007387 */ /* 0x000fe20000100800 */
[----:B------:R-:W-:-:S03]  /*74230*/  F2FP.SATFINITE.E4M3.F32.PACK_AB_MERGE_C R3, R3, R4, RZ ;  /* 0x000000040303723e */ /* 0x000fc600048070ff */
[----:B------:R-:W4:Y:S04]  /*74240*/  LDL R4, [R1+0x480] ;  /* 0x0004800001047983 */ /* 0x000f280000100800 */
[----:B------:R0:W-:Y:S04]  /*74250*/  STL [R1+0x700], R3 ;  /* 0x0007000301007387 */ /* 0x0001e80000100800 */
[----:B0-----:R-:W4:Y:S01]  /*74260*/  LDL R3, [R1+0x484] ;  /* 0x0004840001037983 */ /* 0x001f220000100800 */
[----:B------:R-:W-:Y:S01]  /*74270*/  VIADD R0, R0, UR23 ;  /* 0x0000001700007c36 */ /* 0x000fe20008000000 */
[----:B------:R-:W-:Y:S01]  /*74280*/  F2FP.SATFINITE.E4M3.F32.PACK_AB_MERGE_C R13, R15, R16, RZ ;  /* 0x000000100f0d723e */ /* 0x000fe200048070ff */
[----:B------:R-:W0:Y:S01]  /*74290*/  LDCU UR23, c[0x0][0x3b8] ;  /* 0x00007700ff1777ac */ /* 0x000e220008000800 */
[----:B------:R-:W-:-:S02]  /*742a0*/  F2FP.SATFINITE.E4M3.F32.PACK_AB_MERGE_C R12, R12, R14, RZ ;  /* 0x0000000e0c0c723e */ /* 0x000fc400048070ff */
[----:B------:R1:W-:Y:S04]  /*742b0*/  STL [R1+0x12c], R0 ;  /* 0x00012c0001007387 */ /* 0x0003e80000100800 */
[----:B------:R-:W-:Y:S04]  /*742c0*/  STL [R1+0x704], R13 ;  /* 0x0007040d01007387 */ /* 0x000fe80000100800 */
[----:B------:R-:W3:Y:S01]  /*742d0*/  LDL R16, [R1+0x488] ;  /* 0x0004880001107983 */ /* 0x000ee20000100800 */
[----:B-1----:R-:W-:Y:S01]  /*742e0*/  VIADD R0, R0, UR22 ;  /* 0x0000001600007c36 */ /* 0x002fe20008000000 */
[----:B------:R-:W1:Y:S02]  /*742f0*/  LDCU UR22, c[0x0][0x3b8] ;  /* 0x00007700ff1677ac */ /* 0x000e640008000800 */
[----:B------:R0:W-:Y:S04]  /*74300*/  STL [R1+0x6fc], R12 ;  /* 0x0006fc0c01007387 */ /* 0x0001e80000100800 */
[----:B------:R-:W3:Y:S04]  /*74310*/  LDL R15, [R1+0x48c] ;  /* 0x00048c00010f7983 */ /* 0x000ee80000100800 */
[----:B------:R-:W3:Y:S04]  /*74320*/  LDL.LU R14, [R1+0x570] ;  /* 0x00057000010e7983 */ /* 0x000ee80000300800 */
[----:B------:R1:W-:Y:S04]  /*74330*/  STL [R1+0x128], R0 ;  /* 0x0001280001007387 */ /* 0x0003e80000100800 */
[----:B0-----:R-:W3:Y:S01]  /*74340*/  LDL.LU R12, [R1+0x574] ;  /* 0x00057400010c7983 */ /* 0x001ee20000300800 */
[----:B------:R-:W-:Y:S01]  /*74350*/  F2FP.SATFINITE.E4M3.F32.PACK_AB_MERGE_C R13, R20, R24, RZ ;  /* 0x00000018140d723e */ /* 0x000fe200048070ff */
[----:B-1----:R-:W-:-:S04]  /*74360*/  VIADD R0, R0, UR21 ;  /* 0x0000001500007c36 */ /* 0x002fc80008000000 */
[----:B------:R0:W-:Y:S01]  /*74370*/  STL [R1+0x5238], R13 ;  /* 0x0052380d01007387 */ /* 0x0001e20000100800 */
[----:B------:R-:W1:Y:S01]  /*74380*/  LDCU UR21, c[0x0][0x3b8] ;  /* 0x00007700ff1577ac */ /* 0x000e620008000800 */
[----:B------:R-:W-:-:S05]  /*74390*/  F2FP.SATFINITE.E4M3.F32.PACK_AB_MERGE_C R10, R10, R11, RZ ;  /* 0x0000000b0a0a723e */ /* 0x000fca00048070ff */
[----:B------:R-:W-:Y:S01]  /*743a0*/  STL [R1+0x6f8], R10 ;  /* 0x0006f80a01007387 */ /* 0x000fe20000100800 */
[----:B------:R-:W-:-:S03]  /*743b0*/  F2FP.SATFINITE.E4M3.F32.PACK_AB_MERGE_C R8, R8, R9, RZ ;  /* 0x000000090808723e */ /* 0x000fc600048070ff */
[----:B------:R-:W-:Y:S04]  /*743c0*/  STL [R1+0x124], R0 ;  /* 0x0001240001007387 */ /* 0x000fe80000100800 */
[----:B------:R-:W-:Y:S01]  /*743d0*/  STL [R1+0x5230], R8 ;  /* 0x0052300801007387 */ /* 0x000fe20000100800 */
[----:B------:R-:W-:-:S03]  /*743e0*/  F2FP.SATFINITE.E4M3.F32.PACK_AB_MERGE_C R2, R2, R7, RZ ;  /* 0x000000070202723e */ /* 0x000fc600048070ff */
[----:B------:R-:W3:Y:S04]  /*743f0*/  LDL.LU R23, [R1+0x578] ;  /* 0x0005780001177983 */ /* 0x000ee80000300800 */
[----:B------:R1:W-:Y:S04]  /*74400*/  STL [R1+0x6f0], R2 ;  /* 0x0006f00201007387 */ /* 0x0003e80000100800 */
[----:B------:R-:W3:Y:S04]  /*74410*/  LDL.LU R22, [R1+0x57c] ;  /* 0x00057c0001167983 */ /* 0x000ee80000300800 */
[----:B0-----:R-:W3:Y:S04]  /*74420*/  LDL.LU R13, [R1+0x560] ;  /* 0x00056000010d7983 */ /* 0x001ee80000300800 */
[----:B------:R-:W3:Y:S01]  /*74430*/  LDL.LU R17, [R1+0x564] ;  /* 0x0005640001117983 */ /* 0x000ee20000300800 */
[----:B------:R-:W-:Y:S01]  /*74440*/  VIADD R26, R0, UR20 ;  /* 0x00000014001a7c36 */ /* 0x000fe20008000000 */
[----:B------:R-:W0:Y:S02]  /*74450*/  LDCU UR20, c[0x0][0x3b8] ;  /* 0x00007700ff1477ac */ /* 0x000e240008000800 */
[----:B------:R-:W3:Y:S04]  /*74460*/  LDL.LU R18, [R1+0x568] ;  /* 0x0005680001127983 */ /* 0x000ee80000300800 */
[----:B------:R-:W3:Y:S04]  /*74470*/  LDL.LU R25, [R1+0x56c] ;  /* 0x00056c0001197983 */ /* 0x000ee80000300800 */
[----:B------:R-:W3:Y:S04]  /*74480*/  LDL.LU R11, [R1+0x550] ;  /* 0x00055000010b7983 */ /* 0x000ee80000300800 */
[----:B-1----:R-:W3:Y:S04]  /*74490*/  LDL.LU R2, [R1+0x554] ;  /* 0x0005540001027983 */ /* 0x002ee80000300800 */
[----:B------:R-:W3:Y:S04]  /*744a0*/  LDL.LU R10, [R1+0x558] ;  /* 0x00055800010a7983 */ /* 0x000ee80000300800 */
[----:B------:R-:W3:Y:S01]  /*744b0*/  LDL.LU R9, [R1+0x55c] ;  /* 0x00055c0001097983 */ /* 0x000ee20000300800 */
[----:B--2---:R-:W-:-:S05]  /*744c0*/  F2FP.SATFINITE.E4M3.F32.PACK_AB_MERGE_C R0, R5, R6, RZ ;  /* 0x000000060500723e */ /* 0x004fca00048070ff */
[----:B------:R4:W-:Y:S04]  /*744d0*/  STL [R1+0x6f4], R0 ;  /* 0x0006f40001007387 */ /* 0x0009e80000100800 */
[----:B------:R-:W2:Y:S04]  /*744e0*/  LDL.LU R8, [R1+0x540] ;  /* 0x0005400001087983 */ /* 0x000ea80000300800 */
[----:B------:R-:W2:Y:S04]  /*744f0*/  LDL.LU R7, [R1+0x544] ;  /* 0x0005440001077983 */ /* 0x000ea80000300800 */
[----:B------:R-:W2:Y:S04]  /*74500*/  LDL.LU R6, [R1+0x548] ;  /* 0x0005480001067983 */ /* 0x000ea80000300800 */
[----:B------:R-:W2:Y:S01]  /*74510*/  LDL.LU R5, [R1+0x54c] ;  /* 0x00054c0001057983 */ /* 0x000ea20000300800 */
[----:B----4-:R-:W-:-:S05]  /*74520*/  F2FP.SATFINITE.E4M3.F32.PACK_AB_MERGE_C R0, R3, R4, RZ ;  /* 0x000000040300723e */ /* 0x010fca00048070ff */
[----:B------:R1:W-:Y:S04]  /*74530*/  STL [R1+0x6e8], R0 ;  /* 0x0006e80001007387 */ /* 0x0003e80000100800 */
[----:B------:R-:W4:Y:S04]  /*74540*/  LDL.LU R4, [R1+0x530] ;  /* 0x0005300001047983 */ /* 0x000f280000300800 */
[----:B------:R-:W4:Y:S01]  /*74550*/  LDL.LU R3, [R1+0x534] ;  /* 0x0005340001037983 */ /* 0x000f220000300800 */
[----:B-1----:R-:W-:Y:S01]  /*74560*/  VIADD R0, R26, UR19 ;  /* 0x000000131a007c36 */ /* 0x002fe20008000000 */
[----:B------:R-:W1:Y:S02]  /*74570*/  LDCU UR19, c[0x0][0x3b8] ;  /* 0x00007700ff1377ac */ /* 0x000e640008000800 */
[----:B------:R-:W-:Y:S01]  /*74580*/  STL [R1+0x120], R26 ;  /* 0x0001201a01007387 */ /* 0x000fe20000100800 */
[----:B---3--:R-:W-:-:S03]  /*74590*/  F2FP.SATFINITE.E4M3.F32.PACK_AB_MERGE_C R15, R15, R16, RZ ;  /* 0x000000100f0f723e */ /* 0x008fc600048070ff */
[----:B------:R3:W-:Y:S04]  /*745a0*/  STL [R1+0x11c], R0 ;  /* 0x00011c0001007387 */ /* 0x0007e80000100800 */
[----:B------:R0:W-:Y:S01]  /*745b0*/  STL [R1+0x6ec], R15 ;  /* 0x0006ec0f01007387 */ /* 0x0001e20000100800 */
[----:B------:R-:W-:Y:S01]  /*745c0*/  F2FP.SATFINITE.E4M3.F32.PACK_AB_MERGE_C R12, R12, R14, RZ ;  /* 0x0000000e0c0c723e */ /* 0x000fe200048070ff */
[----:B---3--:R-:W-:Y:S01]  /*745d0*/  VIADD R0, R0, UR18 ;  /* 0x0000001200007c36 */ /* 0x008fe20008000000 */
[----:B------:R-:W3:Y:S03]  /*745e0*/  LDCU UR18, c[0x0][0x3b8] ;  /* 0x00007700ff1277ac */ /* 0x000ee60008000800 */
[----:B------:R0:W-:Y:S04]  /*745f0*/  STL [R1+0x5114], R12 ;  /* 0x0051140c01007387 */ /* 0x0001e80000100800 */
[----:B------:R-:W3:Y:S04]  /*74600*/  LDL.LU R24, [R1+0x538] ;  /* 0x0005380001187983 */ /* 0x000ee80000300800 */
[----:B------:R-:W3:Y:S04]  /*74610*/  LDL.LU R20, [R1+0x53c] ;  /* 0x00053c0001147983 */ /* 0x000ee80000300800 */
[----:B------:R-:W3:Y:S04]  /*74620*/  LDL.LU R16, [R1+0x520] ;  /* 0x0005200001107983 */ /* 0x000ee80000300800 */
[----:B------:R1:W-:Y:S04]  /*74630*/  STL [R1+0x118], R0 ;  /* 0x0001180001007387 */ /* 0x0003e80000100800 */
[----:B0-----:R-:W3:Y:S04]  /*74640*/  LDL.LU R15, [R1+0x524] ;  /* 0x00052400010f7983 */ /* 0x001ee80000300800 */
[----:B------:R-:W3:Y:S04]  /*74650*/  LDL.LU R14, [R1+0x528] ;  /* 0x00052800010e7983 */ /* 0x000ee80000300800 */
[----:B------:R-:W3:Y:S01]  /*74660*/  LDL.LU R12, [R1+0x52c] ;  /* 0x00052c00010c7983 */ /* 0x000ee20000300800 */
[----:B-1----:R-:W-:Y:S01]  /*74670*/  VIADD R0, R0, UR17 ;  /* 0x0000001100007c36 */ /* 0x002fe20008000000 */
[----:B------:R-:W0:Y:S01]  /*74680*/  LDCU UR17, c[0x0][0x3b8] ;  /* 0x00007700ff1177ac */ /* 0x000e220008000800 */
[----:B------:R-:W-:-:S02]  /*74690*/  F2FP.SATFINITE.E4M3.F32.PACK_AB_MERGE_C R22, R22, R23, RZ ;  /* 0x000000171616723e */ /* 0x000fc400048070ff */
[----:B------:R-:W-:-:S03]  /*746a0*/  F2FP.SATFINITE.E4M3.F32.PACK_AB_MERGE_C R13, R17, R13, RZ ;  /* 0x0000000d110d723e */ /* 0x000fc600048070ff */
[----:B------:R-:W-:Y:S04]  /*746b0*/  STL [R1+0x5128], R22 ;  /* 0x0051281601007387 */ /* 0x000fe80000100800 */
[----:B------:R1:W-:Y:S04]  /*746c0*/  STL [R1+0x50cc], R13 ;  /* 0x0050cc0d01007387 */ /* 0x0003e80000100800 */
[----:B------:R0:W-:Y:S01]  /*746d0*/  STL [R1+0x114], R0 ;  /* 0x0001140001007387 */ /* 0x0001e20000100800 */
[----:B-1----:R-:W-:Y:S02]  /*746e0*/  F2FP.SATFINITE.E4M3.F32.PACK_AB_MERGE_C R13, R25, R18, RZ ;  /* 0x00000012190d723e */ /* 0x002fe400048070ff */
[----:B------:R-:W-:Y:S01]  /*746f0*/  F2FP.SATFINITE.E4M3.F32.PACK_AB_MERGE_C R2, R2, R11, RZ ;  /* 0x0000000b0202723e */ /* 0x000fe200048070ff */
[----:B0-----:R-:W-:-:S02]  /*74700*/  VIADD R0, R0, UR16 ;  /* 0x0000001000007c36 */ /* 0x001fc40008000000 */
[----:B------:R-:W-:Y:S01]  /*74710*/  STL [R1+0x50d8], R13 ;  /* 0x0050d80d01007387 */ /* 0x000fe20000100800 */
[----:B------:R-:W0:Y:S01]  /*74720*/  LDCU UR16, c[0x0][0x3b8] ;  /* 0x00007700ff1077ac */ /* 0x000e220008000800 */
[----:B------:R-:W-:Y:S02]  /*74730*/  F2FP.SATFINITE.E4M3.F32.PACK_AB_MERGE_C R9, R9, R10, RZ ;  /* 0x0000000a0909723e */ /* 0x000fe400048070ff */
[----:B------:R1:W-:Y:S04]  /*74740*/  STL [R1+0x5070], R2 ;  /* 0x0050700201007387 */ /* 0x0003e80000100800 */
[----:B------:R-:W3:Y:S04]  /*74750*/  LDL.LU R11, [R1+0x510] ;  /* 0x00051000010b7983 */ /* 0x000ee80000300800 */
[----:B-1----:R-:W3:Y:S04]  /*74760*/  LDL.LU R2, [R1+0x514] ;  /* 0x0005140001027983 */ /* 0x002ee80000300800 */
[----:B------:R1:W-:Y:S04]  /*74770*/  STL [R1+0x110], R0 ;  /* 0x0001100001007387 */ /* 0x0003e80000100800 */
[----:B------:R0:W-:Y:S04]  /*74780*/  STL [R1+0x5084], R9 ;  /* 0x0050840901007387 */ /* 0x0001e80000100800 */
[----:B------:R-:W3:Y:S01]  /*74790*/  LDL.LU R10, [R1+0x518] ;  /* 0x00051800010a7983 */ /* 0x000ee20000300800 */
[----:B-1----:R-:W-:Y:S01]  /*747a0*/  VIADD R0, R0, UR15 ;  /* 0x0000000f00007c36 */ /* 0x002fe20008000000 */
[----:B--2---:R-:W-:-:S05]  /*747b0*/  F2FP.SATFINITE.E4M3.F32.PACK_AB_MERGE_C R7, R7, R8, RZ ;  /* 0x000000080707723e */ /* 0x004fca00048070ff */
[----:B------:R1:W-:Y:S01]  /*747c0*/  STL [R1+0x4fe4], R7 ;  /* 0x004fe40701007387 */ /* 0x0003e20000100800 */
[----:B------:R-:W-:-:S03]  /*747d0*/  F2FP.SATFINITE.E4M3.F32.PACK_AB_MERGE_C R5, R5, R6, RZ ;  /* 0x000000060505723e */ /* 0x000fc600048070ff */
[----:B0-----:R-:W2:Y:S04]  /*747e0*/  LDL.LU R9, [R1+0x51c] ;  /* 0x00051c0001097983 */ /* 0x001ea80000300800 */
[----:B------:R-:W2:Y:S04]  /*747f0*/  LDL.LU R8, [R1+0x500] ;  /* 0x0005000001087983 */ /* 0x000ea80000300800 */
[----:B------:R0:W-:Y:S04]  /*74800*/  STL [R1+0x10c], R0 ;  /* 0x00010c0001007387 */ /* 0x0001e80000100800 */
[----:B-1----:R-:W2:Y:S04]  /*74810*/  LDL.LU R7, [R1+0x504] ;  /* 0x0005040001077983 */ /* 0x002ea80000300800 */
[----:B------:R1:W-:Y:S01]  /*74820*/  STL [R1+0x5000], R5 ;  /* 0x0050000501007387 */ /* 0x0003e20000100800 */
[----:B0-----:R-:W-:-:S03]  /*74830*/  VIADD R0, R0, UR14 ;  /* 0x0000000e00007c36 */ /* 0x001fc60008000000 */
[----:B------:R-:W2:Y:S01]  /*74840*/  LDL.LU R6, [R1+0x508] ;  /* 0x0005080001067983 */ /* 0x000ea20000300800 */
[----:B----4-:R-:W-:-:S05]  /*74850*/  F2FP.SATFINITE.E4M3.F32.PACK_AB_MERGE_C R3, R3, R4, RZ ;  /* 0x000000040303723e */ /* 0x010fca00048070ff */
[----:B------:R0:W-:Y:S04]  /*74860*/  STL [R1+0x4f54], R3 ;  /* 0x004f540301007387 */ /* 0x0001e80000100800 */
[----:B-1----:R-:W4:Y:S04]  /*74870*/  LDL.LU R5, [R1+0x50c] ;  /* 0x00050c0001057983 */ /* 0x002f280000300800 */
[----:B------:R-:W4:Y:S04]  /*74880*/  LDL.LU R4, [R1+0x4f0] ;  /* 0x0004f00001047983 */ /* 0x000f280000300800 */
[----:B------:R1:W-:Y:S04]  /*74890*/  STL [R1+0x108], R0 ;  /* 0x0001080001007387 */ /* 0x0003e80000100800 */
[----:B0-----:R-:W4:Y:S01]  /*748a0*/  LDL.LU R3, [R1+0x4f4] ;  /* 0x0004f40001037983 */ /* 0x001f220000300800 */
[----:B-1----:R-:W-:Y:S01]  /*748b0*/  VIADD R0, R0, UR13 ;  /* 0x0000000d00007c36 */ /* 0x002fe20008000000 */
[----:B---3--:R-:W-:-:S05]  /*748c0*/  F2FP.SATFINITE.E4M3.F32.PACK_AB_MERGE_C R17, R20, R24, RZ ;  /* 0x000000181411723e */ /* 0x008fca00048070ff */
[----:B------:R0:W-:Y:S01]  /*748d0*/  STL [R1+0x4f84], R17 ;  /* 0x004f841101007387 */ /* 0x0001e20000100800 */
[----:B------:R-:W-:-:S05]  /*748e0*/  F2FP.SATFINITE.E4M3.F32.PACK_AB_MERGE_C R13, R15, R16, RZ ;  /* 0x000000100f0d723e */ /* 0x000fca00048070ff */
[----:B------:R-:W-:Y:S01]  /*748f0*/  STL [R1+0x4ecc], R13 ;  /* 0x004ecc0d01007387 */ /* 0x000fe20000100800 */
[----:B------:R-:W-:-:S03]  /*74900*/  F2FP.SATFINITE.E4M3.F32.PACK_AB_MERGE_C R12, R12, R14, RZ ;  /* 0x0000000e0c0c723e */ /* 0x000fc600048070ff */
[----:B------:R-:W3:Y:S04]  /*74910*/  LDL.LU R18, [R1+0x4f8] ;  /* 0x0004f80001127983 */ /* 0x000ee80000300800 */
[----:B------:R1:W-:Y:S04]  /*74920*/  STL [R1+0x104], R0 ;  /* 0x0001040001007387 */ /* 0x0003e80000100800 */
[----:B------:R1:W-:Y:S04]  /*74930*/  STL [R1+0x4ee8], R12 ;  /* 0x004ee80c01007387 */ /* 0x0003e80000100800 */
[----:B0-----:R-:W3:Y:S04]  /*74940*/  LDL.LU R17, [R1+0x4fc] ;  /* 0x0004fc0001117983 */ /* 0x001ee80000300800 */
[----:B------:R-:W3:Y:S04]  /*74950*/  LDL.LU R23, [R1+0x4e0] ;  /* 0x0004e00001177983 */ /* 0x000ee80000300800 */
[----:B------:R-:W3:Y:S01]  /*74960*/  LDL.LU R22, [R1+0x4e4] ;  /* 0x0004e40001167983 */ /* 0x000ee20000300800 */
[----:B-1----:R-:W-:Y:S01]  /*74970*/  VIADD R0, R0, UR12 ;  /* 0x0000000c00007c36 */ /* 0x002fe20008000000 */
[----:B------:R-:W0:Y:S02]  /*74980*/  LDCU.128 UR12, c[0x0][0x390] ;  /* 0x00007200ff0c77ac */ /* 0x000e240008000c00 */
[----:B------:R-:W3:Y:S04]  /*74990*/  LDL.LU R24, [R1+0x4e8] ;  /* 0x0004e80001187983 */ /* 0x000ee80000300800 */
[----:B------:R-:W3:Y:S04]  /*749a0*/  LDL.LU R20, [R1+0x4ec] ;  /* 0x0004ec0001147983 */ /* 0x000ee80000300800 */
[----:B------:R-:W3:Y:S04]  /*749b0*/  LDL.LU R16, [R1+0x4d0] ;  /* 0x0004d00001107983 */ /* 0x000ee80000300800 */
[----:B------:R-:W3:Y:S04]  /*749c0*/  LDL.LU R15, [R1+0x4d4] ;  /* 0x0004d400010f7983 */ /* 0x000ee80000300800 */
[----:B------:R-:W3:Y:S01]  /*749d0*/  LDL.LU R14, [R1+0x4d8] ;  /* 0x0004d800010e7983 */ /* 0x000ee20000300800 */
[----:B------:R-:W-:-:S05]  /*749e0*/  F2FP.SATFINITE.E4M3.F32.PACK_AB_MERGE_C R2, R2, R11, RZ ;  /* 0x0000000b0202723e */ /* 0x000fca00048070ff */
[----:B------:R1:W-:Y:S04]  /*749f0*/  STL [R1+0x4e80], R2 ;  /* 0x004e800201007387 */ /* 0x0003e80000100800 */
[----:B------:R-:W3:Y:S04]  /*74a00*/  LDL.LU R12, [R1+0x4dc] ;  /* 0x0004dc00010c7983 */ /* 0x000ee80000300800 */
[----:B------:R-:W3:Y:S04]  /*74a10*/  LDL.LU R11, [R1+0x4c0] ;  /* 0x0004c000010b7983 */ /* 0x000ee80000300800 */
[----:B------:R-:W-:Y:S04]  /*74a20*/  STL [R1+0x100], R0 ;  /* 0x0001000001007387 */ /* 0x000fe80000100800 */
[----:B-1----:R-:W3:Y:S01]  /*74a30*/  LDL.LU R2, [R1+0x4c4] ;  /* 0x0004c40001027983 */ /* 0x002ee20000300800 */
[----:B------:R-:W-:Y:S01]  /*74a40*/  VIADD R25, R0, UR11 ;  /* 0x0000000b00197c36 */ /* 0x000fe20008000000 */
[----:B0-----:R-:W-:-:S02]  /*74a50*/  MOV.SPILL R13, UR14 ;  /* 0x0000000e000d7c02 */ /* 0x001fc40009000f00 */
[----:B--2---:R-:W-:Y:S02]  /*74a60*/  F2FP.SATFINITE.E4M3.F32.PACK_AB_MERGE_C R9, R9, R10, RZ ;  /* 0x0000000a0909723e */ /* 0x004fe400048070ff */
[----:B------:R-:W2:Y:S04]  /*74a70*/  LDL.LU R10, [R1+0x4c8] ;  /* 0x0004c800010a7983 */ /* 0x000ea80000300800 */
[----:B------:R0:W-:Y:S01]  /*74a80*/  STL [R1+0x4e88], R9 ;  /* 0x004e880901007387 */ /* 0x0001e20000100800 */
[----:B------:R-:W-:-:S03]  /*74a90*/  F2FP.SATFINITE.E4M3.F32.PACK_AB_MERGE_C R7, R7, R8, RZ ;  /* 0x000000080707723e */ /* 0x000fc600048070ff */
[----:B0-----:R-:W2:Y:S04]  /*74aa0*/  LDL.LU R9, [R1+0x4cc] ;  /* 0x0004cc0001097983 */ /* 0x001ea80000300800 */
[----:B------:R0:W-:Y:S04]  /*74ab0*/  STL [R1+0x4e6c], R7 ;  /* 0x004e6c0701007387 */ /* 0x0001e80000100800 */
[----:B------:R-:W2:Y:S04]  /*74ac0*/  LDL.LU R8, [R1+0x780] ;  /* 0x0007800001087983 */ /* 0x000ea80000300800 */
[----:B0-----:R-:W2:Y:S01]  /*74ad0*/  LDL.LU R7, [R1+0x784] ;  /* 0x0007840001077983 */ /* 0x001ea20000300800 */
[----:B----4-:R-:W-:-:S03]  /*74ae0*/  F2FP.SATFINITE.E4M3.F32.PACK_AB_MERGE_C R5, R5, R6, RZ ;  /* 0x000000060505723e */ /* 0x010fc600048070ff */
[----:B------:R-:W4:Y:S04]  /*74af0*/  LDL.LU R6, [R1+0x788] ;  /* 0x0007880001067983 */ /* 0x000f280000300800 */
[----:B------:R0:W-:Y:S01]  /*74b00*/  STL [R1+0x4e70], R5 ;  /* 0x004e700501007387 */ /* 0x0001e20000100800 */
[----:B------:R-:W-:-:S03]  /*74b10*/  F2FP.SATFINITE.E4M3.F32.PACK_AB_MERGE_C R0, R3, R4, RZ ;  /* 0x000000040300723e */ /* 0x000fc600048070ff */
[----:B0-----:R-:W4:Y:S04]  /*74b20*/  LDL.LU R5, [R1+0x78c] ;  /* 0x00078c0001057983 */ /* 0x001f280000300800 */
[----:B------:R-:W-:Y:S04]  /*74b30*/  STL [R1+0x4e58], R0 ;  /* 0x004e580001007387 */ /* 0x000fe80000100800 */
[----:B------:R-:W4:Y:S04]  /*74b40*/  LDL.LU R4, [R1+0x21b0] ;  /* 0x0021b00001047983 */ /* 0x000f280000300800 */
[----:B------:R-:W4:Y:S04]  /*74b50*/  LDL.LU R3, [R1+0x21b4] ;  /* 0x0021b40001037983 */ /* 0x000f280000300800 */
[----:B------:R-:W-:Y:S04]  /*74b60*/  STL [R1+0xfc], R25 ;  /* 0x0000fc1901007387 */ /* 0x000fe80000100800 */
[----:B------:R0:W-:Y:S04]  /*74b70*/  STL [R1+0x59c], R13 ;  /* 0x00059c0d01007387 */ /* 0x0001e80000100800 */
[----:B0-----:R-:W4:Y:S01]  /*74b80*/  LDL.LU R13, [R1+0x7c20] ;  /* 0x007c2000010d7983 */ /* 0x001f220000300800 */
[----:B------:R-:W-:Y:S01]  /*74b90*/  VIADD R0, R25, UR10 ;  /* 0x0000000a19007c36 */ /* 0x000fe20008000000 */
[----:B---3--:R-:W-:-:S02]  /*74ba0*/  F2FP.SATFINITE.E4M3.F32.PACK_AB_MERGE_C R17, R17, R18, RZ ;  /* 0x000000121111723e */ /* 0x008fc400048070ff */
[----:B------:R-:W3:Y:S04]  /*74bb0*/  LDL.LU R18, [R1+0x7c1c] ;  /* 0x007c1c0001127983 */ /* 0x000ee80000300800 */
[----:B------:R0:W-:Y:S01]  /*74bc0*/  STL [R1+0x4e60], R17 ;  /* 0x004e601101007387 */ /* 0x0001e20000100800 */
[----:B------:R-:W-:-:S03]  /*74bd0*/  F2FP.SATFINITE.E4M3.F32.PACK_AB_MERGE_C R22, R22, R23, RZ ;  /* 0x000000171616723e */ /* 0x000fc600048070ff */
[----:B0-----:R-:W3:Y:S04]  /*74be0*/  LDL.LU R17, [R1+0x7c18] ;  /* 0x007c180001117983 */ /* 0x001ee80000300800 */
[----:B------:R0:W-:Y:S04]  /*74bf0*/  STL [R1+0xf8], R0 ;  /* 0x0000f80001007387 */ /* 0x0001e80000100800 */
[----:B------:R-:W-:Y:S01]  /*74c00*/  STL [R1+0x4e3c], R22 ;  /* 0x004e3c1601007387 */ /* 0x000fe20000100800 */
[----:B0-----:R-:W-:-:S05]  /*74c10*/  VIADD R0, R0, UR9 ;  /* 0x0000000900007c36 */ /* 0x001fca0008000000 */
[----:B------:R0:W-:Y:S02]  /*74c20*/  STL [R1+0xf4], R0 ;  /* 0x0000f40001007387 */ /* 0x0001e40000100800 */
[----:B0-----:R-:W-:Y:S01]  /*74c30*/  VIADD R0, R0, UR8 ;  /* 0x0000000800007c36 */ /* 0x001fe20008000000 */
[----:B------:R-:W0:Y:S01]  /*74c40*/  LDCU.128 UR8, c[0x0][0x390] ;  /* 0x00007200ff0877ac */ /* 0x000e220008000c00 */
[----:B------:R-:W-:Y:S02]  /*74c50*/  F2FP.SATFINITE.E4M3.F32.PACK_AB_MERGE_C R20, R20, R24, RZ ;  /* 0x000000181414723e */ /* 0x000fe400048070ff */
[----:B------:R-:W-:Y:S02]  /*74c60*/  F2FP.SATFINITE.E4M3.F32.PACK_AB_MERGE_C R15, R15, R16, RZ ;  /* 0x000000100f0f723e */ /* 0x000fe400048070ff */
[----:B------:R-:W-:Y:S01]  /*74c70*/  F2FP.SATFINITE.E4M3.F32.PACK_AB_MERGE_C R12, R12, R14, RZ ;  /* 0x0000000e0c0c723e */ /* 0x000fe200048070ff */
[----:B------:R-:W-:Y:S01]  /*74c80*/  STL [R1+0x4e44], R20 ;  /* 0x004e441401007387 */ /* 0x000fe20000100800 */
[----:B------:R-:W1:Y:S03]  /*74c90*/  LDC R16, c[0x0][0x3b4] ;  /* 0x0000ed00ff107b82 */ /* 0x000e660000000800 */
[----:B------:R0:W-:Y:S01]  /*74ca0*/  STL [R1+0x4e24], R15 ;  /* 0x004e240f01007387 */ /* 0x0001e20000100800 */
[----:B------:R-:W-:Y:S01]  /*74cb0*/  F2FP.SATFINITE.E4M3.F32.PACK_AB_MERGE_C R11, R2, R11, RZ ;  /* 0x0000000b020b723e */ /* 0x000fe200048070ff */
[----:B------:R-:W-:-:S02]  /*74cc0*/  VIADD R2, R0, UR75 ;  /* 0x0000004b00027c36 */ /* 0x000fc40008000000 */
[----:B------:R0:W-:Y:S02]  /*74cd0*/  STL [R1+0xf0], R0 ;  /* 0x0000f00001007387 */ /* 0x0001e40000100800 */
[----:B0-----:R-:W-:-:S05]  /*74ce0*/  MOV.SPILL R15, UR10 ;  /* 0x0000000a000f7c02 */ /* 0x001fca0009000f00 */
[----:B------:R0:W-:Y:S01]  /*74cf0*/  STL [R1+0x598], R15 ;  /* 0x0005980f01007387 */ /* 0x0001e20000100800 */
[----:B------:R-:W-:Y:S01]  /*74d00*/  IMAD.U32 R0, RZ, RZ, UR76 ;  /* 0x0000004cff007e24 */ /* 0x000fe2000f8e00ff */
[----:B------:R-:W1:Y:S02]  /*74d10*/  LDCU.64 UR76, c[0x0][0x398] ;  /* 0x00007300ff4c77ac */ /* 0x000e640008000a00 */
[----:B------:R-:W-:Y:S04]  /*74d20*/  STL [R1+0x4e2c], R12 ;  /* 0x004e2c0c01007387 */ /* 0x000fe80000100800 */
[----:B------:R0:W-:Y:S02]  /*74d30*/  STL [R1+0x4e14], R11 ;  /* 0x004e140b01007387 */ /* 0x0001e40000100800 */
[----:B0-----:R-:W0:Y:S02]  /*74d40*/  LDC R15, c[0x0][0x3b4] ;  /* 0x0000ed00ff0f7b82 */ /* 0x001e240000000800 */
[----:B------:R1:W-:Y:S04]  /*74d50*/  STL [R1+0xec], R2 ;  /* 0x0000ec0201007387 */ /* 0x0003e80000100800 */
[----:B------:R-:W-:Y:S02]  /*74d60*/  STL [R1+0x594], R0 ;  /* 0x0005940001007387 */ /* 0x000fe40000100800 */
[----:B------:R-:W0:Y:S01]  /*74d70*/  LDC R11, c[0x0][0x3b4] ;  /* 0x0000ed00ff0b7b82 */ /* 0x000e220000000800 */
[----:B-1----:R-:W-:Y:S01]  /*74d80*/  VIADD R2, R2, UR5 ;  /* 0x0000000502027c36 */ /* 0x002fe20008000000 */
[----:B--2---:R-:W-:-:S02]  /*74d90*/  F2FP.SATFINITE.E4M3.F32.PACK_AB_MERGE_C R9, R9, R10, RZ ;  /* 0x0000000a0909723e */ /* 0x004fc400048070ff */
[----:B------:R-:W-:-:S03]  /*74da0*/  F2FP.SATFINITE.E4M3.F32.PACK_AB_MERGE_C R7, R7, R8, RZ ;  /* 0x000000080707723e */ /* 0x000fc600048070ff */
[----:B------:R-:W-:Y:S01]  /*74db0*/  STL [R1+0x4e10], R9 ;  /* 0x004e100901007387 */ /* 0x000fe20000100800 */
[----:B----4-:R-:W-:-:S03]  /*74dc0*/  F2FP.SATFINITE.E4M3.F32.PACK_AB_MERGE_C R5, R5, R6, RZ ;  /* 0x000000060505723e */ /* 0x010fc600048070ff */
[----:B------:R1:W-:Y:S01]  /*74dd0*/  STL [R1+0xe8], R2 ;  /* 0x0000e80201007387 */ /* 0x0003e20000100800 */
[----:B------:R-:W-:Y:S01]  /*74de0*/  UMOV UR4, UR77 ;  /* 0x0000004d00047c82 */ /* 0x000fe20008000000 */
[----:B------:R-:W2:Y:S01]  /*74df0*/  LDC R6, c[0x0][0x3b4] ;  /* 0x0000ed00ff067b82 */ /* 0x000ea20000000800 */
[----:B------:R-:W4:Y:S01]  /*74e00*/  LDCU UR5, c[0x0][0x3b8] ;  /* 0x00007700ff0577ac */ /* 0x000f220008000800 */
[----:B------:R-:W-:Y:S01]  /*74e10*/  STL [R1+0x4df8], R7 ;  /* 0x004df80701007387 */ /* 0x000fe20000100800 */
[----:B-1----:R-:W-:-:S05]  /*74e20*/  VIADD R2, R2, UR68 ;  /* 0x0000004402027c36 */ /* 0x002fca0008000000 */
[----:B------:R-:W1:Y:S01]  /*74e30*/  LDC R8, c[0x0][0x3b4] ;  /* 0x0000ed00ff087b82 */ /* 0x000e620000000800 */
[----:B------:R-:W0:Y:S01]  /*74e40*/  LDCU UR68, c[0x0][0x3b8] ;  /* 0x00007700ff4477ac */ /* 0x000e220008000800 */
[----:B------:R4:W-:Y:S06]  /*74e50*/  STL [R1+0xe4], R2 ;  /* 0x0000e40201007387 */ /* 0x0009ec0000100800 */
[----:B------:R-:W0:Y:S01]  /*74e60*/  LDC R12, c[0x0][0x3b4] ;  /* 0x0000ed00ff0c7b82 */ /* 0x000e220000000800 */
[----:B------:R-:W-:-:S05]  /*74e70*/  VIADD R0, R13, 0xab ;  /* 0x000000ab0d007836 */ /* 0x000fca0000000000 */
[----:B------:R-:W-:Y:S01]  /*74e80*/  ISETP.GE.AND P0, PT, R0, UR15, PT ;  /* 0x0000000f00007c0c */ /* 0x000fe2000bf06270 */
[----:B----4-:R-:W-:Y:S01]  /*74e90*/  VIADD R2, R2, UR47 ;  /* 0x0000002f02027c36 */ /* 0x010fe20008000000 */
[----:B------:R-:W-:Y:S01]  /*74ea0*/  F2FP.SATFINITE.E4M3.F32.PACK_AB_MERGE_C R0, R3, R4, RZ ;  /* 0x000000040300723e */ /* 0x000fe200048070ff */
[----:B------:R-:W4:Y:S01]  /*74eb0*/  LDCU UR15, c[0x0][0x3b8] ;  /* 0x00007700ff0f77ac */ /* 0x000f220008000800 */
[----:B------:R-:W2:Y:S01]  /*74ec0*/  LDL R3, [R1+0x21c4] ;  /* 0x0021c40001037983 */ /* 0x000ea20000100800 */
[----:B------:R-:W0:Y:S03]  /*74ed0*/  LDC R4, c[0x0][0x3b4] ;  /* 0x0000ed00ff047b82 */ /* 0x000e260000000800 */
[----:B------:R-:W-:Y:S01]  /*74ee0*/  STL [R1+0x4e00], R5 ;  /* 0x004e000501007387 */ /* 0x000fe20000100800 */
[----:B---3--:R-:W-:-:S03]  /*74ef0*/  LOP3.LUT R18, R18, 0xffffffbf, RZ, 0xc0, !PT ;  /* 0xffffffbf12127812 */ /* 0x008fc600078ec0ff */
[----:B------:R3:W-:Y:S01]  /*74f00*/  STL [R1+0x4de4], R0 ;  /* 0x004de40001007387 */ /* 0x0007e20000100800 */
[----:B------:R-:W-:Y:S01]  /*74f10*/  @P0 LOP3.LUT R18, R18, 0x40, RZ, 0xfc, !PT ;  /* 0x0000004012120812 */ /* 0x000fe200078efcff */
[----:B---3--:R-:W-:-:S05]  /*74f20*/  VIADD R0, R13, 0xaa ;  /* 0x000000aa0d007836 */ /* 0x008fca0000000000 */
[----:B------:R-:W-:Y:S01]  /*74f30*/  ISETP.GE.AND P0, PT, R0, UR11, PT ;  /* 0x0000000b00007c0c */ /* 0x000fe2000bf06270 */
[----:B------:R3:W-:Y:S01]  /*74f40*/  STL [R1+0xe0], R2 ;  /* 0x0000e00201007387 */ /* 0x0007e20000100800 */
[----:B------:R-:W-:Y:S01]  /*74f50*/  VIADD R5, R2, UR46 ;  /* 0x0000002e02057c36 */ /* 0x000fe20008000000 */
[----:B------:R-:W-:Y:S01]  /*74f60*/  LOP3.LUT R18, R18, 0xffffffdf, RZ, 0xc0, !PT ;  /* 0xffffffdf12127812 */ /* 0x000fe200078ec0ff */
[----:B------:R-:W-:Y:S01]  /*74f70*/  VIADD R0, R13, 0xd5 ;  /* 0x000000d50d007836 */ /* 0x000fe20000000000 */
[----:B------:R-:W-:Y:S01]  /*74f80*/  LOP3.LUT R17, R17, 0xfffdffff, RZ, 0xc0, !PT ;  /* 0xfffdffff11117812 */ /* 0x000fe200078ec0ff */
[----:B------:R-:W0:Y:S01]  /*74f90*/  LDCU.64 UR46, c[0x0][0x390] ;  /* 0x00007200ff2e77ac */ /* 0x000e220008000a00 */
[----:B------:R-:W0:Y:S01]  /*74fa0*/  LDCU UR11, c[0x0][0x3b8] ;  /* 0x00007700ff0b77ac */ /* 0x000e220008000800 */
[----:B---3--:R-:W-:-:S05]  /*74fb0*/  VIADD R2, R13, 0xd6 ;  /* 0x000000d60d027836 */ /* 0x008fca0000000000 */
[----:B------:R-:W-:Y:S02]  /*74fc0*/  @P0 LOP3.LUT R18, R18, 0x20, RZ, 0xfc, !PT ;  /* 0x0000002012120812 */ /* 0x000fe400078efcff */
[----:B------:R-:W-:Y:S01]  /*74fd0*/  ISETP.GE.AND P0, PT, R2, UR7, PT ;  /* 0x0000000702007c0c */ /* 0x000fe2000bf06270 */
[----:B------:R-:W-:Y:S01]  /*74fe0*/  VIADD R24, R5, UR43 ;  /* 0x0000002b05187c36 */ /* 0x000fe20008000000 */
[----:B------:R3:W-:Y:S04]  /*74ff0*/  STL [R1+0xdc], R5 ;  /* 0x0000dc0501007387 */ /* 0x0007e80000100800 */
[----:B------:R-:W-:Y:S01]  /*75000*/  STL [R1+0x7b98], R18 ;  /* 0x007b981201007387 */ /* 0x000fe20000100800 */
[----:B---3--:R-:W-:-:S06]  /*75010*/  VIADD R5, R24, UR42 ;  /* 0x0000002a18057c36 */ /* 0x008fcc0008000000 */
[----:B------:R-:W-:Y:S01]  /*75020*/  @P0 LOP3.LUT R17, R17, 0x20000, RZ, 0xfc, !PT ;  /* 0x0002000011110812 */ /* 0x000fe200078efcff */
[----:B------:R-:W-:Y:S01]  /*75030*/  STL [R1+0xd8], R24 ;  /* 0x0000d81801007387 */ /* 0x000fe20000100800 */
[----:B------:R-:W-:Y:S01]  /*75040*/  ISETP.GE.AND P0, PT, R0, UR4, PT ;  /* 0x0000000400007c0c */ /* 0x000fe2000bf06270 */
[----:B------:R-:W-:Y:S01]  /*75050*/  VIADD R2, R5, UR45 ;  /* 0x0000002d05027c36 */ /* 0x000fe20008000000 */
[----:B------:R-:W-:Y:S01]  /*75060*/  LOP3.LUT R17, R17, 0xfffeffff, RZ, 0xc0, !PT ;  /* 0xfffeffff11117812 */ /* 0x000fe200078ec0ff */
[----:B------:R-:W-:Y:S01]  /*75070*/  STL [R1+0xd4], R5 ;  /* 0x0000d40501007387 */ /* 0x000fe20000100800 */
[----:B------:R-:W3:Y:S01]  /*75080*/  LDCU.64 UR42, c[0x0][0x390] ;  /* 0x00007200ff2a77ac */ /* 0x000ee20008000a00 */
[----:B------:R-:W-:Y:S02]  /*75090*/  VIADD R23, R2, UR44 ;  /* 0x0000002c02177c36 */ /* 0x000fe40008000000 */
[----:B------:R2:W-:Y:S01]  /*750a0*/  STL [R1+0xd0], R2 ;  /* 0x0000d00201007387 */ /* 0x0005e20000100800 */
[----:B------:R-:W0:Y:S05]  /*750b0*/  LDCU.64 UR44, c[0x0][0x390] ;  /* 0x00007200ff2c77ac */ /* 0x000e2a0008000a00 */
[----:B------:R-:W-:-:S05]  /*750c0*/  @P0 LOP3.LUT R17, R17, 0x10000, RZ, 0xfc, !PT ;  /* 0x0001000011110812 */ /* 0x000fca00078efcff */
[----:B------:R-:W-:Y:S04]  /*750d0*/  STL [R1+0x59f8], R17 ;  /* 0x0059f81101007387 */ /* 0x000fe80000100800 */
[----:B------:R-:W-:Y:S01]  /*750e0*/  STL [R1+0xcc], R23 ;  /* 0x0000cc1701007387 */ /* 0x000fe20000100800 */
[----:B--2---:R-:W-:Y:S02]  /*750f0*/  IMAD R2, R3, UR41, RZ ;  /* 0x0000002903027c24 */ /* 0x004fe4000f8e02ff */
[----:B------:R-:W-:Y:S01]  /*75100*/  VIADD R3, R23, UR40 ;  /* 0x0000002817037c36 */ /* 0x000fe20008000000 */
[----:B------:R-:W2:Y:S02]  /*75110*/  LDCU.64 UR40, c[0x0][0x390] ;  /* 0x00007200ff2877ac */ /* 0x000ea40008000a00 */
[----:B0-----:R-:W-:Y:S01]  /*75120*/  IADD3 R0, P0, PT, R2, UR46, RZ ;  /* 0x0000002e02007c10 */ /* 0x001fe2000ff1e0ff */
[----:B------:R-:W-:-:S04]  /*75130*/  IMAD R4, R4, 0x40, R2 ;  /* 0x0000004004047824 */ /* 0x000fc800078e0202 */
[----:B------:R-:W-:Y:S01]  /*75140*/  STL [R1+0x7b9c], R0 ;  /* 0x007b9c0001007387 */ /* 0x000fe20000100800 */
[----:B------:R-:W-:Y:S01]  /*75150*/  LEA.HI.X.SX32 R2, R2, UR47, 0x1, P0 ;  /* 0x0000002f02027c11 */ /* 0x000fe200080f0eff */
[----:B------:R-:W-:Y:S01]  /*75160*/  IMAD R15, R15, 0x40, R4 ;  /* 0x000000400f0f7824 */ /* 0x000fe200078e0204 */
[----:B------:R-:W0:Y:S01]  /*75170*/  LDCU.64 UR46, c[0x0][0x390] ;  /* 0x00007200ff2e77ac */ /* 0x000e220008000a00 */
[----:B------:R1:W-:Y:S04]  /*75180*/  STL [R1+0xc8], R3 ;  /* 0x0000c80301007387 */ /* 0x0003e80000100800 */
[----:B------:R-:W-:Y:S01]  /*75190*/  STL [R1+0x7ba0], R2 ;  /* 0x007ba00201007387 */ /* 0x000fe20000100800 */
[----:B-1----:R-:W-:-:S04]  /*751a0*/  VIADD R3, R3, UR71 ;  /* 0x0000004703037c36 */ /* 0x002fc80008000000 */
[----:B------:R-:W-:Y:S01]  /*751b0*/  VIADD R20, R3, UR69 ;  /* 0x0000004503147c36 */ /* 0x000fe20008000000 */
[----:B------:R3:W-:Y:S01]  /*751c0*/  STL [R1+0xc4], R3 ;  /* 0x0000c40301007387 */ /* 0x0007e20000100800 */
[----:B------:R-:W-:Y:S01]  /*751d0*/  IMAD R6, R6, 0x40, R15 ;  /* 0x0000004006067824 */ /* 0x000fe200078e020f */
[----:B------:R-:W1:Y:S01]  /*751e0*/  LDCU UR69, c[0x0][0x3b8] ;  /* 0x00007700ff4577ac */ /* 0x000e620008000800 */
[----:B------:R-:W-:Y:S01]  /*751f0*/  VIADD R0, R20, UR70 ;  /* 0x0000004614007c36 */ /* 0x000fe20008000000 */
[----:B------:R0:W-:Y:S01]  /*75200*/  STL [R1+0xc0], R20 ;  /* 0x0000c01401007387 */ /* 0x0001e20000100800 */
[----:B---3--:R-:W-:Y:S01]  /*75210*/  IADD3 R3, P0, PT, R4, UR42, RZ ;  /* 0x0000002a04037c10 */ /* 0x008fe2000ff1e0ff */
[----:B------:R-:W-:Y:S01]  /*75220*/  IMAD R16, R16, 0x40, R6 ;  /* 0x0000004010107824 */ /* 0x000fe200078e0206 */
[----:B------:R-:W-:Y:S01]  /*75230*/  UMOV UR6, UR76 ;  /* 0x0000004c00067c82 */ /* 0x000fe20008000000 */
[----:B------:R-:W-:Y:S01]  /*75240*/  VIADD R2, R13, 0xd4 ;  /* 0x000000d40d027836 */ /* 0x000fe20000000000 */
[----:B------:R-:W-:Y:S01]  /*75250*/  LEA.HI.X.SX32 R4, R4, UR43, 0x1, P0 ;  /* 0x0000002b04047c11 */ /* 0x000fe200080f0eff */
[----:B------:R-:W-:Y:S01]  /*75260*/  STL [R1+0x7ba8], R3 ;  /* 0x007ba80301007387 */ /* 0x000fe20000100800 */
[----:B------:R-:W3:Y:S03]  /*75270*/  LDCU.64 UR42, c[0x0][0x390] ;  /* 0x00007200ff2a77ac */ /* 0x000ee60008000a00 */
[----:B------:R1:W-:Y:S01]  /*75280*/  STL [R1+0xbc], R0 ;  /* 0x0000bc0001007387 */ /* 0x0003e20000100800 */
[----:B------:R-:W-:Y:S01]  /*75290*/  IADD3 R5, P0, PT, R6, UR44, RZ ;  /* 0x0000002c06057c10 */ /* 0x000fe2000ff1e0ff */
[----:B------:R-:W-:Y:S01]  /*752a0*/  IMAD R8, R8, 0x40, R16 ;  /* 0x0000004008087824 */ /* 0x000fe200078e0210 */
[----:B0-----:R-:W-:Y:S01]  /*752b0*/  SHF.R.S32.HI R20, RZ, 0x1f, R20 ;  /* 0x0000001fff147819 */ /* 0x001fe20000011414 */
[----:B------:R-:W-:Y:S01]  /*752c0*/  STL [R1+0x7bb0], R4 ;  /* 0x007bb00401007387 */ /* 0x000fe20000100800 */
[----:B------:R-:W0:Y:S01]  /*752d0*/  LDCU.64 UR76, c[0x0][0x398] ;  /* 0x00007300ff4c77ac */ /* 0x000e220008000a00 */
[----:B------:R-:W0:Y:S01]  /*752e0*/  LDCU.64 UR70, c[0x0][0x398] ;  /* 0x00007300ff4677ac */ /* 0x000e220008000a00 */
[----:B-1----:R-:W-:Y:S01]  /*752f0*/  VIADD R0, R0, UR67 ;  /* 0x0000004300007c36 */ /* 0x002fe20008000000 */
[----:B------:R-:W1:Y:S04]  /*75300*/  LDCU UR44, c[0x0][0x3b8] ;  /* 0x00007700ff2c77ac */ /* 0x000e680008000800 */
[----:B------:R0:W-:Y:S01]  /*75310*/  STL [R1+0xb8], R0 ;  /* 0x0000b80001007387 */ /* 0x0001e20000100800 */
[----:B------:R-:W-:Y:S01]  /*75320*/  LEA.HI.X.SX32 R6, R6, UR45, 0x1, P0 ;  /* 0x0000002d06067c11 */ /* 0x000fe200080f0eff */
[----:B------:R-:W-:Y:S01]  /*75330*/  IMAD R11, R11, 0x40, R8 ;  /* 0x000000400b0b7824 */ /* 0x000fe200078e0208 */
[----:B--2---:R-:W-:Y:S01]  /*75340*/  IADD3 R7, P0, PT, R8, UR40, RZ ;  /* 0x0000002808077c10 */ /* 0x004fe2000ff1e0ff */
[----:B------:R-:W-:Y:S01]  /*75350*/  STL [R1+0x7bb4], R5 ;  /* 0x007bb40501007387 */ /* 0x000fe20000100800 */
[----:B------:R-:W2:Y:S01]  /*75360*/  LDCU UR45, c[0x0][0x3b8] ;  /* 0x00007700ff2d77ac */ /* 0x000ea20008000800 */
[----:B0-----:R-:W-:Y:S01]  /*75370*/  VIADD R0, R0, UR62 ;  /* 0x0000003e00007c36 */ /* 0x001fe20008000000 */
[----:B------:R-:W-:Y:S01]  /*75380*/  IADD3 R9, P1, PT, R11, UR46, RZ ;  /* 0x0000002e0b097c10 */ /* 0x000fe2000ff3e0ff */
[----:B------:R-:W-:Y:S01]  /*75390*/  IMAD R12, R12, 0x40, R11 ;  /* 0x000000400c0c7824 */ /* 0x000fe200078e020b */
[----:B------:R-:W0:Y:S02]  /*753a0*/  LDCU UR40, c[0x0][0x3b8] ;  /* 0x00007700ff2877ac */ /* 0x000e240008000800 */
[----:B------:R1:W-:Y:S04]  /*753b0*/  STL [R1+0xb4], R0 ;  /* 0x0000b40001007387 */ /* 0x0003e80000100800 */
[----:B------:R-:W-:Y:S01]  /*753c0*/  STL [R1+0x7bb8], R6 ;  /* 0x007bb80601007387 */ /* 0x000fe20000100800 */
[----:B-1----:R-:W-:-:S03]  /*753d0*/  VIADD R0, R0, UR66 ;  /* 0x0000004200007c36 */ /* 0x002fc60008000000 */
[----:B------:R-:W-:Y:S01]  /*753e0*/  STL [R1+0x7bbc], R7 ;  /* 0x007bbc0701007387 */ /* 0x000fe20000100800 */
[----:B------:R-:W-:Y:S01]  /*753f0*/  LEA.HI.X.SX32 R8, R8, UR41, 0x1, P0 ;  /* 0x0000002908087c11 */ /* 0x000fe200080f0eff */
[----:B------:R-:W1:Y:S02]  /*75400*/  LDCU UR41, c[0x0][0x3b8] ;  /* 0x00007700ff2977ac */ /* 0x000e640008000800 */
[----:B------:R0:W-:Y:S01]  /*75410*/  STL [R1+0xb0], R0 ;  /* 0x0000b00001007387 */ /* 0x0001e20000100800 */
[----:B---3--:R-:W-:Y:S01]  /*75420*/  IADD3 R10, P0, PT, R12, UR42, RZ ;  /* 0x0000002a0c0a7c10 */ /* 0x008fe2000ff1e0ff */
[----:B------:R-:W3:Y:S01]  /*75430*/  LDCU UR42, c[0x0][0x3b8] ;  /* 0x00007700ff2a77ac */ /* 0x000ee20008000800 */
[----:B------:R-:W-:Y:S01]  /*75440*/  LEA.HI.X.SX32 R11, R11, UR47, 0x1, P1 ;  /* 0x0000002f0b0b7c11 */ /* 0x000fe200088f0eff */
[----:B------:R-:W-:Y:S01]  /*75450*/  UMOV UR7, UR77 ;  /* 0x0000004d00077c82 */ /* 0x000fe20008000000 */
[----:B------:R-:W1:Y:S01]  /*75460*/  LDCU.64 UR66, c[0x0][0x398] ;  /* 0x00007300ff4277ac */ /* 0x000e620008000a00 */
[----:B0-----:R-:W-:-:S04]  /*75470*/  VIADD R0, R0, UR65 ;  /* 0x0000004100007c36 */ /* 0x001fc80008000000 */
[----:B------:R-:W-:Y:S01]  /*75480*/  VIADD R3, R0, UR64 ;  /* 0x0000004000037c36 */ /* 0x000fe20008000000 */
[----:B------:R0:W-:Y:S01]  /*75490*/  STL [R1+0xac], R0 ;  /* 0x0000ac0001007387 */ /* 0x0001e20000100800 */
[----:B------:R-:W-:Y:S01]  /*754a0*/  LEA.HI.X.SX32 R12, R12, UR43, 0x1, P0 ;  /* 0x0000002b0c0c7c11 */ /* 0x000fe200080f0eff */
[----:B------:R-:W1:Y:S02]  /*754b0*/  LDCU UR43, c[0x0][0x3b8] ;  /* 0x00007700ff2b77ac */ /* 0x000e640008000800 */
[----:B------:R-:W-:Y:S01]  /*754c0*/  STL.64 [R1+0x7b90], R8 ;  /* 0x007b900801007387 */ /* 0x000fe20000100a00 */
[----:B------:R-:W-:Y:S01]  /*754d0*/  IADD3 R13, P1, PT, R15, UR8, RZ ;  /* 0x000000080f0d7c10 */ /* 0x000fe2000ff3e0ff */
[----:B------:R-:W1:Y:S02]  /*754e0*/  LDCU.64 UR64, c[0x0][0x398] ;  /* 0x00007300ff4077ac */ /* 0x000e640008000a00 */
[----:B------:R-:W-:Y:S01]  /*754f0*/  STL [R1+0xa8], R3 ;  /* 0x0000a80301007387 */ /* 0x000fe20000100800 */
[----:B0-----:R-:W-:Y:S01]  /*75500*/  VIADD R0, R3, UR63 ;  /* 0x0000003f03007c36 */ /* 0x001fe20008000000 */
[----:B------:R-:W-:-:S02]  /*75510*/  IADD3 R14, P0, PT, R16, UR12, RZ ;  /* 0x0000000c100e7c10 */ /* 0x000fc4000ff1e0ff */
[----:B------:R-:W-:Y:S01]  /*75520*/  STL [R1+0x7bc0], R10 ;  /* 0x007bc00a01007387 */ /* 0x000fe20000100800 */
[----:B------:R-:W-:Y:S01]  /*75530*/  LEA.HI.X.SX32 R15, R15, UR9, 0x1, P1 ;  /* 0x000000090f0f7c11 */ /* 0x000fe200088f0eff */
[----:B------:R-:W0:Y:S02]  /*75540*/  LDCU.64 UR62, c[0x0][0x398] ;  /* 0x00007300ff3e77ac */ /* 0x000e240008000a00 */
[----:B------:R-:W-:Y:S04]  /*75550*/  STL [R1+0x7c08], R3 ;  /* 0x007c080301007387 */ /* 0x000fe80000100800 */
[----:B------:R1:W-:Y:S04]  /*75560*/  STL [R1+0xa4], R0 ;  /* 0x0000a40001007387 */ /* 0x0003e80000100800 */
[----:B------:R-:W-:Y:S04]  /*75570*/  STL [R1+0x7bc4], R11 ;  /* 0x007bc40b01007387 */ /* 0x000fe80000100800 */
[----:B------:R-:W-:Y:S01]  /*75580*/  STL [R1+0x7bc8], R12 ;  /* 0x007bc80c01007387 */ /* 0x000fe20000100800 */
[----:B-1----:R-:W-:-:S03]  /*75590*/  VIADD R0, R0, UR61 ;  /* 0x0000003d00007c36 */ /* 0x002fc60008000000 */
[----:B------:R-:W2:Y:S04]  /*755a0*/  LDL R9, [R1+0x2208] ;  /* 0x0022080001097983 */ /* 0x000ea80000100800 */
[----:B------:R-:W3:Y:S04]  /*755b0*/  LDL R5, [R1+0x2204] ;  /* 0x0022040001057983 */ /* 0x000ee80000100800 */
[----:B------:R-:W-:Y:S04]  /*755c0*/  STL [R1+0xa0], R0 ;  /* 0x0000a00001007387 */ /* 0x000fe80000100800 */
[----:B------:R-:W-:Y:S04]  /*755d0*/  STL [R1+0x7bcc], R13 ;  /* 0x007bcc0d01007387 */ /* 0x000fe80000100800 */
[----:B------:R1:W-:Y:S04]  /*755e0*/  STL [R1+0x590], R2 ;  /* 0x0005900201007387 */ /* 0x0003e80000100800 */
[----:B------:R-:W4:Y:S04]  /*755f0*/  LDL R18, [R1+0x2200] ;  /* 0x0022000001127983 */ /* 0x000f280000100800 */
[----:B------:R-:W4:Y:S04]  /*75600*/  LDL R8, [R1+0x21f8] ;  /* 0x0021f80001087983 */ /* 0x000f280000100800 */
[----:B------:R-:W4:Y:S04]  /*75610*/  LDL R4, [R1+0x21f4] ;  /* 0x0021f40001047983 */ /* 0x000f280000100800 */
[----:B-1----:R-:W4:Y:S04]  /*75620*/  LDL R2, [R1+0x21f0] ;  /* 0x0021f00001027983 */ /* 0x002f280000100800 */
[----:B------:R-:W4:Y:S04]  /*75630*/  LDL R17, [R1+0x21ec] ;  /* 0x0021ec0001117983 */ /* 0x000f280000100800 */
[----:B------:R-:W4:Y:S04]  /*75640*/  LDL R13, [R1+0x21e8] ;  /* 0x0021e800010d7983 */ /* 0x000f280000100800 */
[----:B------:R-:W4:Y:S04]  /*75650*/  LDL R12, [R1+0x21e4] ;  /* 0x0021e400010c7983 */ /* 0x000f280000100800 */
[----:B------:R-:W4:Y:S04]  /*75660*/  LDL R11, [R1+0x224] ;  /* 0x00022400010b7983 */ /* 0x000f280000100800 */
[----:B------:R-:W4:Y:S04]  /*75670*/  LDL R7, [R1+0x220] ;  /* 0x0002200001077983 */ /* 0x000f280000100800 */
[----:B------:R-:W4:Y:S04]  /*75680*/  LDL R10, [R1+0x21c] ;  /* 0x00021c00010a7983 */ /* 0x000f280000100800 */
[----:B------:R-:W4:Y:S04]  /*75690*/  LDL R6, [R1+0x218] ;  /* 0x0002180001067983 */ /* 0x000f280000100800 */
[----:B------:R1:W-:Y:S04]  /*756a0*/  STL [R1+0x7bd0], R14 ;  /* 0x007bd00e01007387 */ /* 0x0003e80000100800 */
[----:B-1----:R-:W4:Y:S01]  /*756b0*/  LDL R14, [R1+0x21fc] ;  /* 0x0021fc00010e7983 */ /* 0x002f220000100800 */
[----:B------:R-:W-:Y:S01]  /*756c0*/  VIADD R22, R0, UR60 ;  /* 0x0000003c00167c36 */ /* 0x000fe20008000000 */
[----:B------:R-:W-:Y:S01]  /*756d0*/  LEA.HI.X.SX32 R16, R16, UR13, 0x1, P0 ;  /* 0x0000000d10107c11 */ /* 0x000fe200080f0eff */
[----:B------:R-:W1:Y:S02]  /*756e0*/  LDCU.64 UR12, c[0x0][0x398] ;  /* 0x00007300ff0c77ac */ /* 0x000e640008000a00 */
[----:B------:R-:W-:Y:S01]  /*756f0*/  VIADD R0, R22, UR74 ;  /* 0x0000004a16007c36 */ /* 0x000fe20008000000 */
[----:B------:R-:W-:Y:S01]  /*75700*/  STL [R1+0x9c], R22 ;  /* 0x00009c1601007387 */ /* 0x000fe20000100800 */
[----:B------:R-:W0:Y:S03]  /*75710*/  LDCU.64 UR60, c[0x0][0x398] ;  /* 0x00007300ff3c77ac */ /* 0x000e260008000a00 */
[----:B------:R-:W-:Y:S01]  /*75720*/  STL [R1+0x7bd4], R15 ;  /* 0x007bd40f01007387 */ /* 0x000fe20000100800 */
[----:B------:R-:W-:Y:S01]  /*75730*/  VIADD R3, R0, UR73 ;  /* 0x0000004900037c36 */ /* 0x000fe20008000000 */
[----:B------:R-:W0:Y:S02]  /*75740*/  LDCU.64 UR74, c[0x0][0x398] ;  /* 0x00007300ff4a77ac */ /* 0x000e240008000a00 */
[----:B------:R-:W-:Y:S04]  /*75750*/  STL [R1+0x7c00], R22 ;  /* 0x007c001601007387 */ /* 0x000fe80000100800 */
[----:B------:R-:W-:Y:S04]  /*75760*/  STL [R1+0x7bdc], R16 ;  /* 0x007bdc1001007387 */ /* 0x000fe80000100800 */
[----:B------:R-:W-:Y:S01]  /*75770*/  STL [R1+0x98], R0 ;  /* 0x0000980001007387 */ /* 0x000fe20000100800 */
[----:B--2---:R-:W-:-:S02]  /*75780*/  SHF.R.S32.HI R9, RZ, 0x1f, R9 ;  /* 0x0000001fff097819 */ /* 0x004fc40000011409 */
[----:B---3--:R-:W-:-:S03]  /*75790*/  SHF.R.S32.HI R5, RZ, 0x1f, R5 ;  /* 0x0000001fff057819 */ /* 0x008fc60000011405 */
[----:B------:R2:W-:Y:S04]  /*757a0*/  STL [R1+0x588], R9 ;  /* 0x0005880901007387 */ /* 0x0005e80000100800 */
[----:B--2---:R-:W2:Y:S04]  /*757b0*/  LDL R9, [R1+0x214] ;  /* 0x0002140001097983 */ /* 0x004ea80000100800 */
[----:B------:R3:W-:Y:S01]  /*757c0*/  STL [R1+0x228], R5 ;  /* 0x0002280501007387 */ /* 0x0007e20000100800 */
[----:B----4-:R-:W-:-:S03]  /*757d0*/  SHF.R.S32.HI R18, RZ, 0x1f, R18 ;  /* 0x0000001fff127819 */ /* 0x010fc60000011412 */
[----:B------:R-:W4:Y:S04]  /*757e0*/  LDL R0, [R1+0x20c] ;  /* 0x00020c0001007983 */ /* 0x000f280000100800 */
[----:B---3--:R-:W3:Y:S04]  /*757f0*/  LDL R5, [R1+0x210] ;  /* 0x0002100001057983 */ /* 0x008ee80000100800 */
[----:B------:R0:W-:Y:S04]  /*75800*/  STL [R1+0x94], R3 ;  /* 0x0000940301007387 */ /* 0x0001e80000100800 */
[----:B------:R-:W-:Y:S01]  /*75810*/  STL [R1+0x7be0], R18 ;  /* 0x007be01201007387 */ /* 0x000fe20000100800 */
[----:B------:R-:W-:-:S02]  /*75820*/  SHF.R.S32.HI R2, RZ, 0x1f, R2 ;  /* 0x0000001fff027819 */ /* 0x000fc40000011402 */
[----:B------:R-:W-:Y:S02]  /*75830*/  SHF.R.S32.HI R15, RZ, 0x1f, R14 ;  /* 0x0000001fff0f7819 */ /* 0x000fe4000001140e */
[----:B------:R-:W-:Y:S01]  /*75840*/  SHF.R.S32.HI R14, RZ, 0x1f, R8 ;  /* 0x0000001fff0e7819 */ /* 0x000fe20000011408 */
[----:B------:R-:W-:Y:S01]  /*75850*/  VIADD R8, R3, UR72 ;  /* 0x0000004803087c36 */ /* 0x000fe20008000000 */
[----:B0-----:R-:W-:Y:S01]  /*75860*/  SHF.R.S32.HI R3, RZ, 0x1f, R4 ;  /* 0x0000001fff037819 */ /* 0x001fe20000011404 */
[----:B------:R-:W-:Y:S01]  /*75870*/  STL [R1+0x230], R15 ;  /* 0x0002300f01007387 */ /* 0x000fe20000100800 */
[----:B------:R-:W-:Y:S01]  /*75880*/  SHF.R.S32.HI R17, RZ, 0x1f, R17 ;  /* 0x0000001fff117819 */ /* 0x000fe20000011411 */
[----:B------:R-:W0:Y:S02]  /*75890*/  LDCU.64 UR72, c[0x0][0x398] ;  /* 0x00007300ff4877ac */ /* 0x000e240008000a00 */
[----:B------:R-:W-:Y:S04]  /*758a0*/  STL [R1+0x234], R14 ;  /* 0x0002340e01007387 */ /* 0x000fe80000100800 */
[----:B------:R1:W-:Y:S04]  /*758b0*/  STL [R1+0x238], R3 ;  /* 0x0002380301007387 */ /* 0x0003e80000100800 */
[----:B-1----:R-:W3:Y:S04]  /*758c0*/  LDL R3, [R1+0x208] ;  /* 0x0002080001037983 */ /* 0x002ee80000100800 */
[----:B------:R1:W-:Y:S04]  /*758d0*/  STL [R1+0x23c], R2 ;  /* 0x00023c0201007387 */ /* 0x0003e80000100800 */
[----:B------:R-:W3:Y:S01]  /*758e0*/  LDL R4, [R1+0x204] ;  /* 0x0002040001047983 */ /* 0x000ee20000100800 */
[----:B------:R-:W-:-:S03]  /*758f0*/  SHF.R.S32.HI R13, RZ, 0x1f, R13 ;  /* 0x0000001fff0d7819 */ /* 0x000fc6000001140d */
[----:B------:R-:W-:Y:S01]  /*75900*/  STL [R1+0x90], R8 ;  /* 0x0000900801007387 */ /* 0x000fe20000100800 */
[----:B-1----:R-:W-:-:S03]  /*75910*/  VIADD R2, R8, UR59 ;  /* 0x0000003b08027c36 */ /* 0x002fc60008000000 */
[----:B------:R-:W-:Y:S04]  /*75920*/  STL [R1+0x5b30], R17 ;  /* 0x005b301101007387 */ /* 0x000fe80000100800 */
[----:B------:R1:W-:Y:S01]  /*75930*/  STL [R1+0x7bf8], R8 ;  /* 0x007bf80801007387 */ /* 0x0003e20000100800 */
[----:B------:R-:W-:-:S03]  /*75940*/  SHF.R.S32.HI R11, RZ, 0x1f, R11 ;  /* 0x0000001fff0b7819 */ /* 0x000fc6000001140b */
[----:B------:R0:W-:Y:S01]  /*75950*/  STL [R1+0x8c], R2 ;  /* 0x00008c0201007387 */ /* 0x0001e20000100800 */
[----:B-1----:R-:W-:-:S03]  /*75960*/  SHF.R.S32.HI R8, RZ, 0x1f, R12 ;  /* 0x0000001fff087819 */ /* 0x002fc6000001140c */
[----:B------:R-:W-:Y:S04]  /*75970*/  STL [R1+0x244], R13 ;  /* 0x0002440d01007387 */ /* 0x000fe80000100800 */
[----:B------:R1:W-:Y:S01]  /*75980*/  STL [R1+0x248], R8 ;  /* 0x0002480801007387 */ /* 0x0003e20000100800 */
[----:B0-----:R-:W-:Y:S01]  /*75990*/  VIADD R2, R2, UR58 ;  /* 0x0000003a02027c36 */ /* 0x001fe20008000000 */
[----:B------:R-:W-:Y:S01]  /*759a0*/  SHF.R.S32.HI R10, RZ, 0x1f, R10 ;  /* 0x0000001fff0a7819 */ /* 0x000fe2000001140a */
[----:B------:R-:W0:Y:S01]  /*759b0*/  LDCU.64 UR58, c[0x0][0x398] ;  /* 0x00007300ff3a77ac */ /* 0x000e220008000a00 */
[----:B------:R-:W-:Y:S04]  /*759c0*/  STL [R1+0x24c], R11 ;  /* 0x00024c0b01007387 */ /* 0x000fe80000100800 */
[----:B------:R-:W3:Y:S01]  /*759d0*/  LDL R16, [R1+0x1fc] ;  /* 0x0001fc0001107983 */ /* 0x000ee20000100800 */
[----:B-1----:R-:W-:-:S03]  /*759e0*/  SHF.R.S32.HI R8, RZ, 0x1f, R7 ;  /* 0x0000001fff087819 */ /* 0x002fc60000011407 */
[----:B------:R-:W3:Y:S04]  /*759f0*/  LDL R7, [R1+0x1f8] ;  /* 0x0001f80001077983 */ /* 0x000ee80000100800 */
[----:B------:R1:W-:Y:S04]  /*75a00*/  STL [R1+0x250], R8 ;  /* 0x0002500801007387 */ /* 0x0003e80000100800 */
[----:B------:R0:W-:Y:S01]  /*75a10*/  STL [R1+0x88], R2 ;  /* 0x0000880201007387 */ /* 0x0001e20000100800 */
[----:B-1----:R-:W-:-:S03]  /*75a20*/  SHF.R.S32.HI R8, RZ, 0x1f, R6 ;  /* 0x0000001fff087819 */ /* 0x002fc60000011406 */
[----:B------:R-:W3:Y:S04]  /*75a30*/  LDL R6, [R1+0x1f4] ;  /* 0x0001f40001067983 */ /* 0x000ee80000100800 */
[----:B------:R1:W-:Y:S04]  /*75a40*/  STL [R1+0x254], R10 ;  /* 0x0002540a01007387 */ /* 0x0003e80000100800 */
[----:B------:R2:W-:Y:S01]  /*75a50*/  STL [R1+0x258], R8 ;  /* 0x0002580801007387 */ /* 0x0005e20000100800 */
[----:B0-----:R-:W-:-:S03]  /*75a60*/  VIADD R2, R2, UR57 ;  /* 0x0000003902027c36 */ /* 0x001fc60008000000 */
[----:B------:R-:W3:Y:S04]  /*75a70*/  LDL R22, [R1+0x1f0] ;  /* 0x0001f00001167983 */ /* 0x000ee80000100800 */
[----:B------:R-:W3:Y:S04]  /*75a80*/  LDL R15, [R1+0x1ec] ;  /* 0x0001ec00010f7983 */ /* 0x000ee80000100800 */
[----:B-1----:R-:W3:Y:S01]  /*75a90*/  LDL R10, [R1+0x1e8] ;  /* 0x0001e800010a7983 */ /* 0x002ee20000100800 */
[----:B--2---:R-:W-:-:S05]  /*75aa0*/  SHF.R.S32.HI R8, RZ, 0x1f, R9 ;  /* 0x0000001fff087819 */ /* 0x004fca0000011409 */
[----:B------:R-:W-:Y:S01]  /*75ab0*/  STL [R1+0x25c], R8 ;  /* 0x00025c0801007387 */ /* 0x000fe20000100800 */
[----:B----4-:R-:W-:-:S03]  /*75ac0*/  SHF.R.S32.HI R0, RZ, 0x1f, R0 ;  /* 0x0000001fff007819 */ /* 0x010fc60000011400 */
[----:B------:R-:W2:Y:S01]  /*75ad0*/  LDL R14, [R1+0x1e4] ;  /* 0x0001e400010e7983 */ /* 0x000ea20000100800 */
[----:B---3--:R-:W-:-:S05]  /*75ae0*/  SHF.R.S32.HI R5, RZ, 0x1f, R5 ;  /* 0x0000001fff057819 */ /* 0x008fca0000011405 */
[----:B------:R-:W-:Y:S04]  /*75af0*/  STL [R1+0x260], R5 ;  /* 0x0002600501007387 */ /* 0x000fe80000100800 */
[----:B------:R-:W3:Y:S04]  /*75b00*/  LDL R13, [R1+0x1e0] ;  /* 0x0001e000010d7983 */ /* 0x000ee80000100800 */
[----:B------:R0:W-:Y:S04]  /*75b10*/  STL [R1+0x264], R0 ;  /* 0x0002640001007387 */ /* 0x0001e80000100800 */
[----:B------:R-:W4:Y:S04]  /*75b20*/  LDL R12, [R1+0x1dc] ;  /* 0x0001dc00010c7983 */ /* 0x000f280000100800 */
[----:B------:R-:W2:Y:S01]  /*75b30*/  LDL R9, [R1+0x1d8] ;  /* 0x0001d80001097983 */ /* 0x000ea20000100800 */
[----:B0-----:R-:W-:Y:S01]  /*75b40*/  VIADD R0, R2, UR56 ;  /* 0x0000003802007c36 */ /* 0x001fe20008000000 */
[----:B------:R-:W0:Y:S02]  /*75b50*/  LDCU.64 UR56, c[0x0][0x398] ;  /* 0x00007300ff3877ac */ /* 0x000e240008000a00 */
[----:B------:R-:W2:Y:S04]  /*75b60*/  LDL R5, [R1+0x1d4] ;  /* 0x0001d40001057983 */ /* 0x000ea80000100800 */
[----:B------:R-:W-:Y:S04]  /*75b70*/  STL [R1+0x84], R2 ;  /* 0x0000840201007387 */ /* 0x000fe80000100800 */
[----:B------:R-:W-:Y:S01]  /*75b80*/  STL [R1+0x7bf0], R2 ;  /* 0x007bf00201007387 */ /* 0x000fe20000100800 */
[----:B------:R-:W-:-:S05]  /*75b90*/  SHF.R.S32.HI R17, RZ, 0x1f, R3 ;  /* 0x0000001fff117819 */ /* 0x000fca0000011403 */
[----:B------:R1:W-:Y:S04]  /*75ba0*/  STL [R1+0x5b50], R17 ;  /* 0x005b501101007387 */ /* 0x0003e80000100800 */
[----:B------:R-:W-:Y:S01]  /*75bb0*/  STL [R1+0x80], R0 ;  /* 0x0000800001007387 */ /* 0x000fe20000100800 */
[----:B-1----:R-:W-:-:S03]  /*75bc0*/  SHF.R.S32.HI R17, RZ, 0x1f, R4 ;  /* 0x0000001fff117819 */ /* 0x002fc60000011404 */
[----:B------:R-:W2:Y:S04]  /*75bd0*/  LDL R4, [R1+0x1cc] ;  /* 0x0001cc0001047983 */ /* 0x000ea80000100800 */
[----:B------:R1:W-:Y:S04]  /*75be0*/  STL [R1+0x5bb0], R17 ;  /* 0x005bb01101007387 */ /* 0x0003e80000100800 */
[----:B-1----:R-:W2:Y:S01]  /*75bf0*/  LDL.LU R17, [R1+0x200] ;  /* 0x0002000001117983 */ /* 0x002ea20000300800 */
[----:B------:R-:W-:-:S03]  /*75c00*/  VIADD R0, R0, UR55 ;  /* 0x0000003700007c36 */ /* 0x000fc60008000000 */
[----:B------:R-:W3:Y:S04]  /*75c10*/  LDL R11, [R1+0x1c8] ;  /* 0x0001c800010b7983 */ /* 0x000ee80000100800 */
[----:B------:R-:W3:Y:S01]  /*75c20*/  LDL R3, [R1+0x1c4] ;  /* 0x0001c40001037983 */ /* 0x000ee20000100800 */
[----:B------:R-:W-:Y:S02]  /*75c30*/  SHF.R.S32.HI R8, RZ, 0x1f, R16 ;  /* 0x0000001fff087819 */ /* 0x000fe40000011410 */
[----:B------:R-:W-:Y:S02]  /*75c40*/  SHF.R.S32.HI R16, RZ, 0x1f, R22 ;  /* 0x0000001fff107819 */ /* 0x000fe40000011416 */
[----:B--2---:R-:W-:-:S05]  /*75c50*/  SHF.R.S32.HI R2, RZ, 0x1f, R17 ;  /* 0x0000001fff027819 */ /* 0x004fca0000011411 */
[----:B------:R1:W-:Y:S04]  /*75c60*/  STL [R1+0x270], R2 ;  /* 0x0002700201007387 */ /* 0x0003e80000100800 */
[----:B------:R-:W-:Y:S01]  /*75c70*/  STL [R1+0x5fe0], R17 ;  /* 0x005fe01101007387 */ /* 0x000fe20000100800 */
[----:B-1----:R-:W-:-:S03]  /*75c80*/  SHF.R.S32.HI R2, RZ, 0x1f, R7 ;  /* 0x0000001fff027819 */ /* 0x002fc60000011407 */
[----:B------:R-:W2:Y:S04]  /*75c90*/  LDL R7, [R1+0x1c0] ;  /* 0x0001c00001077983 */ /* 0x000ea80000100800 */
[----:B------:R1:W-:Y:S04]  /*75ca0*/  STL [R1+0x274], R8 ;  /* 0x0002740801007387 */ /* 0x0003e80000100800 */
[----:B------:R-:W-:Y:S04]  /*75cb0*/  STL [R1+0x7c], R0 ;  /* 0x00007c0001007387 */ /* 0x000fe80000100800 */
[----:B------:R0:W-:Y:S01]  /*75cc0*/  STL [R1+0x278], R2 ;  /* 0x0002780201007387 */ /* 0x0001e20000100800 */
[----:B-1----:R-:W-:-:S02]  /*75cd0*/  SHF.R.S32.HI R8, RZ, 0x1f, R15 ;  /* 0x0000001fff087819 */ /* 0x002fc4000001140f */
[----:B0-----:R-:W-:Y:S01]  /*75ce0*/  SHF.R.S32.HI R2, RZ, 0x1f, R6 ;  /* 0x0000001fff027819 */ /* 0x001fe20000011406 */
[----:B------:R-:W-:Y:S01]  /*75cf0*/  VIADD R0, R0, UR54 ;  /* 0x0000003600007c36 */ /* 0x000fe20008000000 */
[----:B------:R-:W2:Y:S01]  /*75d00*/  LDL R6, [R1+0x1ac] ;  /* 0x0001ac0001067983 */ /* 0x000ea20000100800 */
[----:B------:R-:W0:Y:S03]  /*75d10*/  LDCU.64 UR54, c[0x0][0x398] ;  /* 0x00007300ff3677ac */ /* 0x000e260008000a00 */
[----:B------:R1:W-:Y:S04]  /*75d20*/  STL [R1+0x27c], R2 ;  /* 0x00027c0201007387 */ /* 0x0003e80000100800 */
[----:B------:R-:W-:Y:S01]  /*75d30*/  STL [R1+0x280], R16 ;  /* 0x0002801001007387 */ /* 0x000fe20000100800 */
[----:B-1----:R-:W-:-:S03]  /*75d40*/  SHF.R.S32.HI R2, RZ, 0x1f, R10 ;  /* 0x0000001fff027819 */ /* 0x002fc6000001140a */
[----:B------:R-:W2:Y:S04]  /*75d50*/  LDL R10, [R1+0x1a4] ;  /* 0x0001a400010a7983 */ /* 0x000ea80000100800 */
[----:B------:R1:W-:Y:S04]  /*75d60*/  STL [R1+0x284], R8 ;  /* 0x0002840801007387 */ /* 0x0003e80000100800 */
[----:B------:R-:W-:Y:S04]  /*75d70*/  STL [R1+0x78], R0 ;  /* 0x0000780001007387 */ /* 0x000fe80000100800 */
[----:B------:R0:W-:Y:S01]  /*75d80*/  STL [R1+0x288], R2 ;  /* 0x0002880201007387 */ /* 0x0001e20000100800 */
[----:B-1----:R-:W-:-:S03]  /*75d90*/  SHF.R.S32.HI R8, RZ, 0x1f, R14 ;  /* 0x0000001fff087819 */ /* 0x002fc6000001140e */
[----:B------:R3:W-:Y:S01]  /*75da0*/  STL [R1+0x7be8], R0 ;  /* 0x007be80001007387 */ /* 0x0007e20000100800 */
[----:B0-----:R-:W-:Y:S01]  /*75db0*/  VIADD R2, R0, UR53 ;  /* 0x0000003500027c36 */ /* 0x001fe20008000000 */
[----:B---3--:R-:W-:-:S04]  /*75dc0*/  SHF.R.S32.HI R0, RZ, 0x1f, R13 ;  /* 0x0000001fff007819 */ /* 0x008fc8000001140d */
[----:B------:R-:W-:Y:S04]  /*75dd0*/  STL [R1+0x74], R2 ;  /* 0x0000740201007387 */ /* 0x000fe80000100800 */
[----:B------:R4:W-:Y:S01]  /*75de0*/  STL [R1+0x28c], R8 ;  /* 0x00028c0801007387 */ /* 0x0009e20000100800 */
[----:B------:R-:W-:Y:S01]  /*75df0*/  VIADD R18, R2, UR52 ;  /* 0x0000003402127c36 */ /* 0x000fe20008000000 */
[----:B------:R-:W0:Y:S02]  /*75e00*/  LDCU.64 UR52, c[0x0][0x398] ;  /* 0x00007300ff3477ac */ /* 0x000e240008000a00 */
[----:B------:R1:W-:Y:S01]  /*75e10*/  STL [R1+0x290], R0 ;  /* 0x0002900001007387 */ /* 0x0003e20000100800 */
[----:B----4-:R-:W-:Y:S02]  /*75e20*/  SHF.R.S32.HI R8, RZ, 0x1f, R12 ;  /* 0x0000001fff087819 */ /* 0x010fe4000001140c */
[----:B------:R-:W-:-:S02]  /*75e30*/  SHF.R.S32.HI R2, RZ, 0x1f, R5 ;  /* 0x0000001fff027819 */ /* 0x000fc40000011405 */
[----:B-1----:R-:W-:Y:S01]  /*75e40*/  SHF.R.S32.HI R0, RZ, 0x1f, R9 ;  /* 0x0000001fff007819 */ /* 0x002fe20000011409 */
[----:B------:R-:W-:Y:S04]  /*75e50*/  STL [R1+0x294], R8 ;  /* 0x0002940801007387 */ /* 0x000fe80000100800 */
[----:B------:R-:W3:Y:S04]  /*75e60*/  LDL R9, [R1+0x18c] ;  /* 0x00018c0001097983 */ /* 0x000ee80000100800 */
[----:B------:R1:W-:Y:S04]  /*75e70*/  STL [R1+0x298], R0 ;  /* 0x0002980001007387 */ /* 0x0003e80000100800 */
[----:B------:R-:W-:Y:S04]  /*75e80*/  STL [R1+0x29c], R2 ;  /* 0x00029c0201007387 */ /* 0x000fe80000100800 */
[----:B------:R-:W4:Y:S01]  /*75e90*/  LDL R12, [R1+0x188] ;  /* 0x00018800010c7983 */ /* 0x000f220000100800 */
[----:B-1----:R-:W-:-:S03]  /*75ea0*/  SHF.R.S32.HI R0, RZ, 0x1f, R21 ;  /* 0x0000001fff007819 */ /* 0x002fc60000011415 */
[----:B------:R-:W-:Y:S04]  /*75eb0*/  STL [R1+0x70], R18 ;  /* 0x0000701201007387 */ /* 0x000fe80000100800 */
[----:B------:R1:W-:Y:S04]  /*75ec0*/  STL [R1+0x2a0], R0 ;  /* 0x0002a00001007387 */ /* 0x0003e80000100800 */
[----:B------:R-:W-:Y:S04]  /*75ed0*/  STL [R1+0x7be4], R18 ;  /* 0x007be41201007387 */ /* 0x000fe80000100800 */
[----:B------:R-:W4:Y:S01]  /*75ee0*/  LDL R5, [R1+0x184] ;  /* 0x0001840001057983 */ /* 0x000f220000100800 */
[----:B-1----:R-:W-:-:S03]  /*75ef0*/  SHF.R.S32.HI R0, RZ, 0x1f, R4 ;  /* 0x0000001fff007819 */ /* 0x002fc60000011404 */
[----:B------:R-:W4:Y:S01]  /*75f00*/  LDL R4, [R1+0x180] ;  /* 0x0001800001047983 */ /* 0x000f220000100800 */
[----:B------:R-:W-:Y:S01]  /*75f10*/  VIADD R21, R18, UR51 ;  /* 0x0000003312157c36 */ /* 0x000fe20008000000 */
[----:B------:R-:W-:Y:S02]  /*75f20*/  SHF.R.S32.HI R2, RZ, 0x1f, R11 ;  /* 0x0000001fff027819 */ /* 0x000fe4000001140b */
[----:B------:R1:W-:Y:S04]  /*75f30*/  STL [R1+0x2a4], R0 ;  /* 0x0002a40001007387 */ /* 0x0003e80000100800 */
[----:B------:R-:W-:Y:S01]  /*75f40*/  STL [R1+0x6c], R21 ;  /* 0x00006c1501007387 */ /* 0x000fe20000100800 */
[----:B-1----:R-:W-:-:S03]  /*75f50*/  SHF.R.S32.HI R0, RZ, 0x1f, R3 ;  /* 0x0000001fff007819 */ /* 0x002fc60000011403 */
[----:B------:R1:W-:Y:S04]  /*75f60*/  STL [R1+0x2a8], R2 ;  /* 0x0002a80201007387 */ /* 0x0003e80000100800 */
[----:B------:R2:W-:Y:S04]  /*75f70*/  STL [R1+0x2ac], R0 ;  /* 0x0002ac0001007387 */ /* 0x0005e80000100800 */
[----:B------:R-:W-:Y:S01]  /*75f80*/  STL [R1+0x7bec], R21 ;  /* 0x007bec1501007387 */ /* 0x000fe20000100800 */
[----:B------:R-:W-:Y:S01]  /*75f90*/  VIADD R16, R21, UR50 ;  /* 0x0000003215107c36 */ /* 0x000fe20008000000 */
[----:B-1----:R-:W-:Y:S01]  /*75fa0*/  SHF.R.S32.HI R2, RZ, 0x1f, R19 ;  /* 0x0000001fff027819 */ /* 0x002fe20000011413 */
[----:B------:R-:W1:Y:S01]  /*75fb0*/  LDCU.64 UR50, c[0x0][0x398] ;  /* 0x00007300ff3277ac */ /* 0x000e620008000a00 */
[----:B--2---:R-:W-:-:S02]  /*75fc0*/  SHF.R.S32.HI R0, RZ, 0x1f, R7 ;  /* 0x0000001fff007819 */ /* 0x004fc40000011407 */
[----:B------:R-:W2:Y:S04]  /*75fd0*/  LDL R7, [R1+0x17c] ;  /* 0x00017c0001077983 */ /* 0x000ea80000100800 */
[----:B------:R0:W-:Y:S04]  /*75fe0*/  STL [R1+0x2b0], R0 ;  /* 0x0002b00001007387 */ /* 0x0001e80000100800 */
[----:B------:R-:W2:Y:S04]  /*75ff0*/  LDL R8, [R1+0x178] ;  /* 0x0001780001087983 */ /* 0x000ea80000100800 */
[----:B------:R-:W2:Y:S01]  /*76000*/  LDL R14, [R1+0x174] ;  /* 0x00017400010e7983 */ /* 0x000ea20000100800 */
[----:B0-----:R-:W-:Y:S01]  /*76010*/  SHF.R.S32.HI R0, RZ, 0x1f, R29 ;  /* 0x0000001fff007819 */ /* 0x001fe2000001141d */
[----:B------:R-:W-:-:S04]  /*76020*/  VIADD R29, R16, UR49 ;  /* 0x00000031101d7c36 */ /* 0x000fc80008000000 */
[----:B------:R0:W-:Y:S01]  /*76030*/  STL [R1+0x2b8], R0 ;  /* 0x0002b80001007387 */ /* 0x0001e20000100800 */
[----:B------:R-:W-:-:S03]  /*76040*/  SHF.R.S32.HI R17, RZ, 0x1f, R6 ;  /* 0x0000001fff117819 */ /* 0x000fc60000011406 */
[----:B------:R-:W2:Y:S04]  /*76050*/  LDL R6, [R1+0x170] ;  /* 0x0001700001067983 */ /* 0x000ea80000100800 */
[----:B------:R-:W-:Y:S04]  /*76060*/  STL [R1+0x68], R16 ;  /* 0x0000681001007387 */ /* 0x000fe80000100800 */
[----:B------:R-:W-:Y:S04]  /*76070*/  STL [R1+0x7bf4], R16 ;  /* 0x007bf41001007387 */ /* 0x000fe80000100800 */
[----:B------:R-:W2:Y:S01]  /*76080*/  LDL R11, [R1+0x16c] ;  /* 0x00016c00010b7983 */ /* 0x000ea20000100800 */
[----:B0-----:R-:W-:-:S03]  /*76090*/  SHF.R.S32.HI R0, RZ, 0x1f, R10 ;  /* 0x0000001fff007819 */ /* 0x001fc6000001140a */
[----:B------:R-:W-:Y:S04]  /*760a0*/  STL [R1+0x2b4], R17 ;  /* 0x0002b41101007387 */ /* 0x000fe80000100800 */
[----:B------:R3:W-:Y:S04]  /*760b0*/  STL [R1+0x2bc], R0 ;  /* 0x0002bc0001007387 */ /* 0x0007e80000100800 */
[----:B------:R-:W-:Y:S04]  /*760c0*/  STL [R1+0x5ff0], R17 ;  /* 0x005ff01101007387 */ /* 0x000fe80000100800 */
[----:B------:R-:W-:Y:S04]  /*760d0*/  STL [R1+0x64], R29 ;  /* 0x0000641d01007387 */ /* 0x000fe80000100800 */
[----:B------:R-:W-:Y:S04]  /*760e0*/  STL [R1+0x7bfc], R19 ;  /* 0x007bfc1301007387 */ /* 0x000fe80000100800 */
[----:B------:R-:W-:Y:S04]  /*760f0*/  STL [R1+0x2c0], R2 ;  /* 0x0002c00201007387 */ /* 0x000fe80000100800 */
[----:B------:R-:W2:Y:S04]  /*76100*/  LDL R3, [R1+0x164] ;  /* 0x0001640001037983 */ /* 0x000ea80000100800 */
[----:B------:R-:W2:Y:S01]  /*76110*/  LDL R10, [R1+0x160] ;  /* 0x00016000010a7983 */ /* 0x000ea20000100800 */
[----:B---3--:R-:W-:-:S05]  /*76120*/  SHF.R.S32.HI R0, RZ, 0x1f, R9 ;  /* 0x0000001fff007819 */ /* 0x008fca0000011409 */
[----:B------:R4:W-:Y:S04]  /*76130*/  STL [R1+0x2c4], R0 ;  /* 0x0002c40001007387 */ /* 0x0009e80000100800 */
[----:B------:R-:W-:Y:S04]  /*76140*/  STL [R1+0x7c04], R29 ;  /* 0x007c041d01007387 */ /* 0x000fe80000100800 */
[----:B------:R-:W3:Y:S01]  /*76150*/  LDL R13, [R1+0x15c] ;  /* 0x00015c00010d7983 */ /* 0x000ee20000100800 */
[----:B----4-:R-:W-:-:S05]  /*76160*/  SHF.R.S32.HI R0, RZ, 0x1f, R12 ;  /* 0x0000001fff007819 */ /* 0x010fca000001140c */
[----:B------:R0:W-:Y:S01]  /*76170*/  STL [R1+0x2c8], R0 ;  /* 0x0002c80001007387 */ /* 0x0001e20000100800 */
[----:B------:R-:W-:-:S03]  /*76180*/  SHF.R.S32.HI R2, RZ, 0x1f, R5 ;  /* 0x0000001fff027819 */ /* 0x000fc60000011405 */
[----:B------:R-:W4:Y:S01]  /*76190*/  LDL R5, [R1+0x158] ;  /* 0x0001580001057983 */ /* 0x000f220000100800 */
[----:B0-----:R-:W-:-:S03]  /*761a0*/  SHF.R.S32.HI R0, RZ, 0x1f, R4 ;  /* 0x0000001fff007819 */ /* 0x001fc60000011404 */
[----:B------:R-:W-:Y:S04]  /*761b0*/  STL [R1+0x2cc], R2 ;  /* 0x0002cc0201007387 */ /* 0x000fe80000100800 */
[----:B------:R-:W4:Y:S01]  /*761c0*/  LDL R4, [R1+0x154] ;  /* 0x0001540001047983 */ /* 0x000f220000100800 */
[----:B------:R-:W-:Y:S01]  /*761d0*/  VIADD R9, R29, UR48 ;  /* 0x000000301d097c36 */ /* 0x000fe20008000000 */
[----:B------:R-:W0:Y:S02]  /*761e0*/  LDCU.64 UR48, c[0x0][0x398] ;  /* 0x00007300ff3077ac */ /* 0x000e240008000a00 */
[----:B------:R2:W-:Y:S01]  /*761f0*/  STL [R1+0x2d0], R0 ;  /* 0x0002d00001007387 */ /* 0x0005e20000100800 */
[----:B------:R-:W-:-:S03]  /*76200*/  VIADD R15, R9, UR39 ;  /* 0x00000027090f7c36 */ /* 0x000fc60008000000 */
[----:B------:R-:W4:Y:S04]  /*76210*/  LDL R12, [R1+0x150] ;  /* 0x00015000010c7983 */ /* 0x000f280000100800 */
[----:B------:R-:W-:Y:S04]  /*76220*/  STL [R1+0x60], R9 ;  /* 0x0000600901007387 */ /* 0x000fe80000100800 */
[----:B------:R-:W-:Y:S04]  /*76230*/  STL [R1+0x7c0c], R9 ;  /* 0x007c0c0901007387 */ /* 0x000fe80000100800 */
[----:B------:R-:W4:Y:S01]  /*76240*/  LDL R22, [R1+0x14c] ;  /* 0x00014c0001167983 */ /* 0x000f220000100800 */
[----:B--2---:R-:W-:-:S03]  /*76250*/  SHF.R.S32.HI R0, RZ, 0x1f, R7 ;  /* 0x0000001fff007819 */ /* 0x004fc60000011407 */
[----:B------:R-:W2:Y:S04]  /*76260*/  LDL R7, [R1+0x148] ;  /* 0x0001480001077983 */ /* 0x000ea80000100800 */
[----:B------:R0:W-:Y:S01]  /*76270*/  STL [R1+0x2d4], R0 ;  /* 0x0002d40001007387 */ /* 0x0001e20000100800 */
[----:B------:R-:W-:-:S03]  /*76280*/  SHF.R.S32.HI R2, RZ, 0x1f, R8 ;  /* 0x0000001fff027819 */ /* 0x000fc60000011408 */
[----:B------:R-:W-:Y:S01]  /*76290*/  STL [R1+0x5c], R15 ;  /* 0x00005c0f01007387 */ /* 0x000fe20000100800 */
[----:B0-----:R-:W-:-:S03]  /*762a0*/  SHF.R.S32.HI R0, RZ, 0x1f, R14 ;  /* 0x0000001fff007819 */ /* 0x001fc6000001140e */
[----:B------:R-:W-:Y:S04]  /*762b0*/  STL [R1+0x2d8], R2 ;  /* 0x0002d80201007387 */ /* 0x000fe80000100800 */
[----:B------:R0:W-:Y:S04]  /*762c0*/  STL [R1+0x2dc], R0 ;  /* 0x0002dc0001007387 */ /* 0x0001e80000100800 */
[----:B------:R-:W-:Y:S04]  /*762d0*/  STL [R1+0x7c10], R15 ;  /* 0x007c100f01007387 */ /* 0x000fe80000100800 */
[----:B------:R-:W2:Y:S01]  /*762e0*/  LDL R8, [R1+0x140] ;  /* 0x0001400001087983 */ /* 0x000ea20000100800 */
[----:B0-----:R-:W-:-:S03]  /*762f0*/  SHF.R.S32.HI R0, RZ, 0x1f, R6 ;  /* 0x0000001fff007819 */ /* 0x001fc60000011406 */
[----:B------:R-:W2:Y:S01]  /*76300*/  LDL R6, [R1+0x13c] ;  /* 0x00013c0001067983 */ /* 0x000ea20000100800 */
[----:B------:R-:W-:Y:S01]  /*76310*/  VIADD R14, R15, UR38 ;  /* 0x000000260f0e7c36 */ /* 0x000fe20008000000 */
[----:B------:R-:W-:Y:S02]  /*76320*/  SHF.R.S32.HI R2, RZ, 0x1f, R11 ;  /* 0x0000001fff027819 */ /* 0x000fe4000001140b */
[----:B------:R0:W-:Y:S04]  /*76330*/  STL [R1+0x2e0], R0 ;  /* 0x0002e00001007387 */ /* 0x0001e80000100800 */
[----:B------:R-:W2:Y:S01]  /*76340*/  LDL R11, [R1+0x138] ;  /* 0x00013800010b7983 */ /* 0x000ea20000100800 */
[----:B0-----:R-:W-:-:S03]  /*76350*/  SHF.R.S32.HI R0, RZ, 0x1f, R28 ;  /* 0x0000001fff007819 */ /* 0x001fc6000001141c */
[----:B------:R-:W-:Y:S04]  /*76360*/  STL [R1+0x2e4], R2 ;  /* 0x0002e40201007387 */ /* 0x000fe80000100800 */
[----:B------:R-:W-:Y:S04]  /*76370*/  STL [R1+0x58], R14 ;  /* 0x0000580e01007387 */ /* 0x000fe80000100800 */
[----:B------:R0:W-:Y:S04]  /*76380*/  STL [R1+0x2e8], R0 ;  /* 0x0002e80001007387 */ /* 0x0001e80000100800 */
[----:B------:R-:W-:Y:S01]  /*76390*/  STL [R1+0x7c14], R14 ;  /* 0x007c140e01007387 */ /* 0x000fe20000100800 */
[----:B------:R-:W-:-:S03]  /*763a0*/  SHF.R.S32.HI R3, RZ, 0x1f, R3 ;  /* 0x0000001fff037819 */ /* 0x000fc60000011403 */
[----:B0-----:R-:W2:Y:S01]  /*763b0*/  LDL R0, [R1+0x134] ;  /* 0x0001340001007983 */ /* 0x001ea20000100800 */
[----:B------:R-:W-:-:S03]  /*763c0*/  SHF.R.S32.HI R2, RZ, 0x1f, R10 ;  /* 0x0000001fff027819 */ /* 0x000fc6000001140a */
[----:B------:R0:W-:Y:S01]  /*763d0*/  STL [R1+0x2ec], R3 ;  /* 0x0002ec0301007387 */ /* 0x0001e20000100800 */
[----:B------:R-:W-:-:S03]  /*763e0*/  VIADD R28, R14, UR37 ;  /* 0x000000250e1c7c36 */ /* 0x000fc60008000000 */
[----:B0-----:R-:W2:Y:S04]  /*763f0*/  LDL R3, [R1+0x130] ;  /* 0x0001300001037983 */ /* 0x001ea80000100800 */
[----:B------:R3:W-:Y:S04]  /*76400*/  STL [R1+0x2f0], R2 ;  /* 0x0002f00201007387 */ /* 0x0007e80000100800 */
[----:B------:R-:W2:Y:S04]  /*76410*/  LDL R10, [R1+0x12c] ;  /* 0x00012c00010a7983 */ /* 0x000ea80000100800 */
[----:B------:R-:W-:Y:S01]  /*76420*/  STL [R1+0x54], R28 ;  /* 0x0000541c01007387 */ /* 0x000fe20000100800 */
[----:B---3--:R-:W-:-:S05]  /*76430*/  SHF.R.S32.HI R2, RZ, 0x1f, R13 ;  /* 0x0000001fff027819 */ /* 0x008fca000001140d */
[----:B------:R4:W-:Y:S02]  /*76440*/  STL [R1+0x2f4], R2 ;  /* 0x0002f40201007387 */ /* 0x0009e40000100800 */
[----:B----4-:R-:W-:Y:S02]  /*76450*/  SHF.R.S32.HI R2, RZ, 0x1f, R5 ;  /* 0x0000001fff027819 */ /* 0x010fe40000011405 */
[----:B------:R-:W3:Y:S04]  /*76460*/  LDL R5, [R1+0x128] ;  /* 0x0001280001057983 */ /* 0x000ee80000100800 */
[----:B------:R0:W-:Y:S01]  /*76470*/  STL [R1+0x2f8], R2 ;  /* 0x0002f80201007387 */ /* 0x0001e20000100800 */
[----:B------:R-:W-:-:S03]  /*76480*/  SHF.R.S32.HI R9, RZ, 0x1f, R4 ;  /* 0x0000001fff097819 */ /* 0x000fc60000011404 */
[----:B------:R-:W4:Y:S01]  /*76490*/  LDL R4, [R1+0x124] ;  /* 0x0001240001047983 */ /* 0x000f220000100800 */
[----:B------:R-:W-:-:S03]  /*764a0*/  VIADD R13, R28, UR36 ;  /* 0x000000241c0d7c36 */ /* 0x000fc60008000000 */
[----:B------:R1:W-:Y:S01]  /*764b0*/  STL [R1+0x2fc], R9 ;  /* 0x0002fc0901007387 */ /* 0x0003e20000100800 */
[----:B0-----:R-:W-:-:S03]  /*764c0*/  SHF.R.S32.HI R2, RZ, 0x1f, R12 ;  /* 0x0000001fff027819 */ /* 0x001fc6000001140c */
[----:B------:R-:W-:Y:S01]  /*764d0*/  STL [R1+0x50], R13 ;  /* 0x0000500d01007387 */ /* 0x000fe20000100800 */
[----:B------:R-:W-:-:S03]  /*764e0*/  VIADD R12, R13, UR35 ;  /* 0x000000230d0c7c36 */ /* 0x000fc60008000000 */
[----:B------:R0:W-:Y:S01]  /*764f0*/  STL [R1+0x300], R2 ;  /* 0x0003000201007387 */ /* 0x0001e20000100800 */
[----:B-1----:R-:W-:Y:S02]  /*76500*/  SHF.R.S32.HI R9, RZ, 0x1f, R22 ;  /* 0x0000001fff097819 */ /* 0x002fe40000011416 */
[----:B0-----:R-:W-:-:S03]  /*76510*/  SHF.R.S32.HI R2, RZ, 0x1f, R27 ;  /* 0x0000001fff027819 */ /* 0x001fc6000001141b */
[----:B------:R-:W-:Y:S04]  /*76520*/  STL [R1+0x304], R9 ;  /* 0x0003040901007387 */ /* 0x000fe80000100800 */
[----:B------:R-:W4:Y:S01]  /*76530*/  LDL R21, [R1+0x11c] ;  /* 0x00011c0001157983 */ /* 0x000f220000100800 */
[----:B------:R-:W-:Y:S01]  /*76540*/  VIADD R27, R12, UR34 ;  /* 0x000000220c1b7c36 */ /* 0x000fe20008000000 */
[----:B--2---:R-:W-:-:S05]  /*76550*/  SHF.R.S32.HI R7, RZ, 0x1f, R7 ;  /* 0x0000001fff077819 */ /* 0x004fca0000011407 */
[----:B------:R0:W-:Y:S04]  /*76560*/  STL [R1+0x308], R7 ;  /* 0x0003080701007387 */ /* 0x0001e80000100800 */
[----:B------:R-:W2:Y:S04]  /*76570*/  LDL R22, [R1+0x118] ;  /* 0x0001180001167983 */ /* 0x000ea80000100800 */
[----:B------:R1:W-:Y:S04]  /*76580*/  STL [R1+0x30c], R2 ;  /* 0x00030c0201007387 */ /* 0x0003e80000100800 */
[----:B0-----:R-:W2:Y:S04]  /*76590*/  LDL R7, [R1+0x114] ;  /* 0x0001140001077983 */ /* 0x001ea80000100800 */
[----:B------:R-:W-:Y:S04]  /*765a0*/  STL [R1+0x4c], R12 ;  /* 0x00004c0c01007387 */ /* 0x000fe80000100800 */
[----:B------:R-:W2:Y:S01]  /*765b0*/  LDL R19, [R1+0x110] ;  /* 0x0001100001137983 */ /* 0x000ea20000100800 */
[----:B------:R-:W-:-:S02]  /*765c0*/  SHF.R.S32.HI R8, RZ, 0x1f, R8 ;  /* 0x0000001fff087819 */ /* 0x000fc40000011408 */
[----:B-1----:R-:W-:-:S03]  /*765d0*/  SHF.R.S32.HI R2, RZ, 0x1f, R6 ;  /* 0x0000001fff027819 */ /* 0x002fc60000011406 */
[----:B------:R0:W-:Y:S04]  /*765e0*/  STL [R1+0x320], R8 ;  /* 0x0003200801007387 */ /* 0x0001e80000100800 */
[----:B0-----:R-:W2:Y:S01]  /*765f0*/  LDL R8, [R1+0x10c] ;  /* 0x00010c0001087983 */ /* 0x001ea20000100800 */
[----:B------:R-:W-:-:S03]  /*76600*/  SHF.R.S32.HI R9, RZ, 0x1f, R11 ;  /* 0x0000001fff097819 */ /* 0x000fc6000001140b */
[----:B------:R0:W-:Y:S04]  /*76610*/  STL [R1+0x324], R2 ;  /* 0x0003240201007387 */ /* 0x0001e80000100800 */
[----:B------:R-:W2:Y:S04]  /*76620*/  LDL R6, [R1+0x108] ;  /* 0x0001080001067983 */ /* 0x000ea80000100800 */
[----:B------:R-:W2:Y:S04]  /*76630*/  LDL R17, [R1+0x104] ;  /* 0x0001040001117983 */ /* 0x000ea80000100800 */
[----:B0-----:R-:W2:Y:S04]  /*76640*/  LDL R2, [R1+0x100] ;  /* 0x0001000001027983 */ /* 0x001ea80000100800 */
[----:B------:R0:W-:Y:S04]  /*76650*/  STL [R1+0x328], R9 ;  /* 0x0003280901007387 */ /* 0x0001e80000100800 */
[----:B------:R-:W-:Y:S01]  /*76660*/  STL [R1+0x48], R27 ;  /* 0x0000481b01007387 */ /* 0x000fe20000100800 */
[----:B0-----:R-:W-:-:S02]  /*76670*/  SHF.R.S32.HI R9, RZ, 0x1f, R0 ;  /* 0x0000001fff097819 */ /* 0x001fc40000011400 */
[----:B------:R-:W-:-:S03]  /*76680*/  SHF.R.S32.HI R0, RZ, 0x1f, R3 ;  /* 0x0000001fff007819 */ /* 0x000fc60000011403 */
[----:B------:R-:W-:Y:S01]  /*76690*/  STL [R1+0x32c], R9 ;  /* 0x00032c0901007387 */ /* 0x000fe20000100800 */
[----:B------:R-:W-:-:S03]  /*766a0*/  VIADD R11, R27, UR33 ;  /* 0x000000211b0b7c36 */ /* 0x000fc60008000000 */
[----:B------:R-:W2:Y:S01]  /*766b0*/  LDL R18, [R1+0xf8] ;  /* 0x0000f80001127983 */ /* 0x000ea20000100800 */
[----:B------:R-:W-:-:S03]  /*766c0*/  SHF.R.S32.HI R3, RZ, 0x1f, R10 ;  /* 0x0000001fff037819 */ /* 0x000fc6000001140a */
[----:B------:R0:W-:Y:S04]  /*766d0*/  STL [R1+0x340], R0 ;  /* 0x0003400001007387 */ /* 0x0001e80000100800 */
[----:B0-----:R-:W2:Y:S04]  /*766e0*/  LDL R0, [R1+0xf4] ;  /* 0x0000f40001007983 */ /* 0x001ea80000100800 */
[----:B------:R4:W-:Y:S04]  /*766f0*/  STL [R1+0x344], R3 ;  /* 0x0003440301007387 */ /* 0x0009e80000100800 */
[----:B------:R-:W-:Y:S01]  /*76700*/  STL [R1+0x44], R11 ;  /* 0x0000440b01007387 */ /* 0x000fe20000100800 */
[----:B---3--:R-:W-:-:S03]  /*76710*/  SHF.R.S32.HI R9, RZ, 0x1f, R5 ;  /* 0x0000001fff097819 */ /* 0x008fc60000011405 */
[----:B------:R-:W3:Y:S01]  /*76720*/  LDL R5, [R1+0xf0] ;  /* 0x0000f00001057983 */ /* 0x000ee20000100800 */
[----:B----4-:R-:W-:-:S03]  /*76730*/  SHF.R.S32.HI R3, RZ, 0x1f, R4 ;  /* 0x0000001fff037819 */ /* 0x010fc60000011404 */
[----:B------:R-:W-:Y:S01]  /*76740*/  STL [R1+0x348], R9 ;  /* 0x0003480901007387 */ /* 0x000fe20000100800 */
[----:B------:R-:W-:-:S03]  /*76750*/  SHF.R.S32.HI R4, RZ, 0x1f, R26 ;  /* 0x0000001fff047819 */ /* 0x000fc6000001141a */
[----:B------:R-:W4:Y:S04]  /*76760*/  LDL R16, [R1+0xec] ;  /* 0x0000ec0001107983 */ /* 0x000f280000100800 */
[----:B------:R0:W-:Y:S04]  /*76770*/  STL [R1+0x34c], R3 ;  /* 0x00034c0301007387 */ /* 0x0001e80000100800 */
[----:B0-----:R-:W4:Y:S04]  /*76780*/  LDL R3, [R1+0xe8] ;  /* 0x0000e80001037983 */ /* 0x001f280000100800 */
[----:B------:R0:W-:Y:S04]  /*76790*/  STL [R1+0x360], R4 ;  /* 0x0003600401007387 */ /* 0x0001e80000100800 */
[----:B0-----:R-:W4:Y:S01]  /*767a0*/  LDL R4, [R1+0xe4] ;  /* 0x0000e40001047983 */ /* 0x001f220000100800 */
[----:B------:R-:W-:Y:S01]  /*767b0*/  VIADD R10, R11, UR32 ;  /* 0x000000200b0a7c36 */ /* 0x000fe20008000000 */
[----:B------:R-:W-:-:S03]  /*767c0*/  SHF.R.S32.HI R14, RZ, 0x1f, R21 ;  /* 0x0000001fff0e7819 */ /* 0x000fc60000011415 */
[----:B------:R-:W-:Y:S01]  /*767d0*/  VIADD R26, R10, UR31 ;  /* 0x0000001f0a1a7c36 */ /* 0x000fe20008000000 */
[----:B------:R-:W-:Y:S04]  /*767e0*/  STL [R1+0x40], R10 ;  /* 0x0000400a01007387 */ /* 0x000fe80000100800 */
[----:B------:R0:W-:Y:S04]  /*767f0*/  STL [R1+0x364], R14 ;  /* 0x0003640e01007387 */ /* 0x0001e80000100800 */
[----:B------:R-:W4:Y:S01]  /*76800*/  LDL R21, [R1+0xe0] ;  /* 0x0000e00001157983 */ /* 0x000f220000100800 */
[----:B--2---:R-:W-:-:S05]  /*76810*/  SHF.R.S32.HI R9, RZ, 0x1f, R22 ;  /* 0x0000001fff097819 */ /* 0x004fca0000011416 */
[----:B------:R-:W-:Y:S01]  /*76820*/  STL [R1+0x368], R9 ;  /* 0x0003680901007387 */ /* 0x000fe20000100800 */
[----:B------:R-:W-:-:S03]  /*76830*/  SHF.R.S32.HI R7, RZ, 0x1f, R7 ;  /* 0x0000001fff077819 */ /* 0x000fc60000011407 */
[----:B------:R-:W2:Y:S04]  /*76840*/  LDL R22, [R1+0xdc] ;  /* 0x0000dc0001167983 */ /* 0x000ea80000100800 */
[----:B------:R1:W-:Y:S01]  /*76850*/  STL [R1+0x36c], R7 ;  /* 0x00036c0701007387 */ /* 0x0003e20000100800 */
[----:B0-----:R-:W-:-:S03]  /*76860*/  SHF.R.S32.HI R14, RZ, 0x1f, R19 ;  /* 0x0000001fff0e7819 */ /* 0x001fc60000011413 */
[----:B------:R-:W-:Y:S04]  /*76870*/  STL [R1+0x3c], R26 ;  /* 0x00003c1a01007387 */ /* 0x000fe80000100800 */
[----:B------:R-:W-:Y:S01]  /*76880*/  STL [R1+0x380], R14 ;  /* 0x0003800e01007387 */ /* 0x000fe20000100800 */
[----:B-1----:R-:W-:Y:S01]  /*76890*/  VIADD R7, R26, UR30 ;  /* 0x0000001e1a077c36 */ /* 0x002fe20008000000 */
[----:B------:R-:W-:Y:S02]  /*768a0*/  SHF.R.S32.HI R9, RZ, 0x1f, R8 ;  /* 0x0000001fff097819 */ /* 0x000fe40000011408 */
[----:B------:R-:W2:Y:S04]  /*768b0*/  LDL R8, [R1+0xd4] ;  /* 0x0000d40001087983 */ /* 0x000ea80000100800 */
[----:B------:R0:W-:Y:S01]  /*768c0*/  STL [R1+0x384], R9 ;  /* 0x0003840901007387 */ /* 0x0001e20000100800 */
[----:B------:R-:W-:-:S03]  /*768d0*/  SHF.R.S32.HI R6, RZ, 0x1f, R6 ;  /* 0x0000001fff067819 */ /* 0x000fc60000011406 */
[----:B------:R-:W-:Y:S01]  /*768e0*/  STL [R1+0x38], R7 ;  /* 0x0000380701007387 */ /* 0x000fe20000100800 */
[----:B0-----:R-:W-:-:S03]  /*768f0*/  SHF.R.S32.HI R9, RZ, 0x1f, R17 ;  /* 0x0000001fff097819 */ /* 0x001fc60000011411 */
[----:B------:R0:W-:Y:S01]  /*76900*/  STL [R1+0x388], R6 ;  /* 0x0003880601007387 */ /* 0x0001e20000100800 */
[----:B------:R-:W-:-:S03]  /*76910*/  SHF.R.S32.HI R14, RZ, 0x1f, R2 ;  /* 0x0000001fff0e7819 */ /* 0x000fc60000011402 */
[----:B------:R-:W2:Y:S04]  /*76920*/  LDL R2, [R1+0xd0] ;  /* 0x0000d00001027983 */ /* 0x000ea80000100800 */
[----:B------:R1:W-:Y:S01]  /*76930*/  STL [R1+0x38c], R9 ;  /* 0x00038c0901007387 */ /* 0x0003e20000100800 */
[----:B0-----:R-:W-:-:S03]  /*76940*/  VIADD R6, R7, UR29 ;  /* 0x0000001d07067c36 */ /* 0x001fc60008000000 */
[----:B------:R0:W-:Y:S01]  /*76950*/  STL [R1+0x3a0], R14 ;  /* 0x0003a00e01007387 */ /* 0x0001e20000100800 */
[----:B-1----:R-:W-:-:S03]  /*76960*/  SHF.R.S32.HI R9, RZ, 0x1f, R25 ;  /* 0x0000001fff097819 */ /* 0x002fc60000011419 */
[----:B------:R-:W-:Y:S04]  /*76970*/  STL [R1+0x34], R6 ;  /* 0x0000340601007387 */ /* 0x000fe80000100800 */
[----:B------:R1:W-:Y:S01]  /*76980*/  STL [R1+0x3a4], R9 ;  /* 0x0003a40901007387 */ /* 0x0003e20000100800 */
[----:B0-----:R-:W-:-:S03]  /*76990*/  SHF.R.S32.HI R14, RZ, 0x1f, R18 ;  /* 0x0000001fff0e7819 */ /* 0x001fc60000011412 */
[----:B------:R-:W2:Y:S01]  /*769a0*/  LDL R18, [R1+0xc8] ;  /* 0x0000c80001127983 */ /* 0x000ea20000100800 */
[----:B------:R-:W-:-:S03]  /*769b0*/  VIADD R25, R6, UR28 ;  /* 0x0000001c06197c36 */ /* 0x000fc60008000000 */
[----:B------:R-:W-:Y:S01]  /*769c0*/  STL [R1+0x3a8], R14 ;  /* 0x0003a80e01007387 */ /* 0x000fe20000100800 */
[----:B-1----:R-:W-:-:S03]  /*769d0*/  SHF.R.S32.HI R9, RZ, 0x1f, R0 ;  /* 0x0000001fff097819 */ /* 0x002fc60000011400 */
[----:B------:R-:W2:Y:S04]  /*769e0*/  LDL R0, [R1+0xc4] ;  /* 0x0000c40001007983 */ /* 0x000ea80000100800 */
[----:B------:R3:W-:Y:S04]  /*769f0*/  STL [R1+0x3ac], R9 ;  /* 0x0003ac0901007387 */ /* 0x0007e80000100800 */
[----:B------:R-:W-:Y:S01]  /*76a00*/  STL [R1+0x30], R25 ;  /* 0x0000301901007387 */ /* 0x000fe20000100800 */
[----:B---3--:R-:W-:-:S05]  /*76a10*/  SHF.R.S32.HI R9, RZ, 0x1f, R5 ;  /* 0x0000001fff097819 */ /* 0x008fca0000011405 */
[----:B------:R0:W-:Y:S01]  /*76a20*/  STL [R1+0x3c0], R9 ;  /* 0x0003c00901007387 */ /* 0x0001e20000100800 */
[----:B----4-:R-:W-:-:S05]  /*76a30*/  SHF.R.S32.HI R14, RZ, 0x1f, R16 ;  /* 0x0000001fff0e7819 */ /* 0x010fca0000011410 */
[----:B------:R1:W-:Y:S01]  /*76a40*/  STL [R1+0x3c4], R14 ;  /* 0x0003c40e01007387 */ /* 0x0003e20000100800 */
[----:B0-----:R-:W-:-:S03]  /*76a50*/  SHF.R.S32.HI R9, RZ, 0x1f, R3 ;  /* 0x0000001fff097819 */ /* 0x001fc60000011403 */
[----:B-1----:R-:W3:Y:S04]  /*76a60*/  LDL R14, [R1+0xbc] ;  /* 0x0000bc00010e7983 */ /* 0x002ee80000100800 */
[----:B------:R0:W-:Y:S04]  /*76a70*/  STL [R1+0x3c8], R9 ;  /* 0x0003c80901007387 */ /* 0x0001e80000100800 */
[----:B------:R-:W4:Y:S01]  /*76a80*/  LDL R15, [R1+0xb8] ;  /* 0x0000b800010f7983 */ /* 0x000f220000100800 */
[----:B------:R-:W-:-:S05]  /*76a90*/  SHF.R.S32.HI R3, RZ, 0x1f, R4 ;  /* 0x0000001fff037819 */ /* 0x000fca0000011404 */
[----:B------:R1:W-:Y:S04]  /*76aa0*/  STL [R1+0x3cc], R3 ;  /* 0x0003cc0301007387 */ /* 0x0003e80000100800 */
[----:B------:R-:W4:Y:S04]  /*76ab0*/  LDL R17, [R1+0xb4] ;  /* 0x0000b40001117983 */ /* 0x000f280000100800 */
[----:B0-----:R-:W4:Y:S04]  /*76ac0*/  LDL R9, [R1+0xb0] ;  /* 0x0000b00001097983 */ /* 0x001f280000100800 */
[----:B-1----:R-:W4:Y:S01]  /*76ad0*/  LDL R3, [R1+0xac] ;  /* 0x0000ac0001037983 */ /* 0x002f220000100800 */
[----:B------:R-:W-:Y:S01]  /*76ae0*/  VIADD R5, R25, UR27 ;  /* 0x0000001b19057c36 */ /* 0x000fe20008000000 */
[----:B------:R-:W-:-:S02]  /*76af0*/  SHF.R.S32.HI R21, RZ, 0x1f, R21 ;  /* 0x0000001fff157819 */ /* 0x000fc40000011415 */
[----:B------:R-:W-:Y:S02]  /*76b00*/  SHF.R.S32.HI R16, RZ, 0x1f, R24 ;  /* 0x0000001fff107819 */ /* 0x000fe40000011418 */
[----:B------:R-:W-:Y:S01]  /*76b10*/  STL [R1+0x2c], R5 ;  /* 0x00002c0501007387 */ /* 0x000fe20000100800 */
[----:B------:R-:W-:-:S03]  /*76b20*/  VIADD R4, R5, UR26 ;  /* 0x0000001a05047c36 */ /* 0x000fc60008000000 */
[----:B------:R0:W-:Y:S04]  /*76b30*/  STL [R1+0x3e0], R21 ;  /* 0x0003e01501007387 */ /* 0x0001e80000100800 */
[----:B------:R-:W4:Y:S01]  /*76b40*/  LDL R29, [R1+0xa4] ;  /* 0x0000a400011d7983 */ /* 0x000f220000100800 */
[----:B------:R-:W-:Y:S01]  /*76b50*/  VIADD R24, R4, UR25 ;  /* 0x0000001904187c36 */ /* 0x000fe20008000000 */
[----:B0-----:R-:W-:-:S03]  /*76b60*/  SHF.R.S32.HI R21, RZ, 0x1f, R23 ;  /* 0x0000001fff157819 */ /* 0x001fc60000011417 */
[----:B------:R-:W-:Y:S01]  /*76b70*/  VIADD R23, R24, UR24 ;  /* 0x0000001818177c36 */ /* 0x000fe20008000000 */
[----:B--2---:R-:W-:-:S05]  /*76b80*/  SHF.R.S32.HI R19, RZ, 0x1f, R22 ;  /* 0x0000001fff137819 */ /* 0x004fca0000011416 */
[----:B------:R0:W-:Y:S04]  /*76b90*/  STL [R1+0x3e4], R19 ;  /* 0x0003e41301007387 */ /* 0x0001e80000100800 */
[----:B------:R-:W2:Y:S04]  /*76ba0*/  LDL R22, [R1+0xa0] ;  /* 0x0000a00001167983 */ /* 0x000ea80000100800 */
[----:B------:R1:W-:Y:S04]  /*76bb0*/  STL [R1+0x3e8], R16 ;  /* 0x0003e81001007387 */ /* 0x0003e80000100800 */
[----:B------:R-:W-:Y:S04]  /*76bc0*/  STL [R1+0x28], R4 ;  /* 0x0000280401007387 */ /* 0x000fe80000100800 */
[----:B0-----:R-:W2:Y:S01]  /*76bd0*/  LDL R19, [R1+0x98] ;  /* 0x0000980001137983 */ /* 0x001ea20000100800 */
[----:B-1----:R-:W-:-:S03]  /*76be0*/  SHF.R.S32.HI R16, RZ, 0x1f, R8 ;  /* 0x0000001fff107819 */ /* 0x002fc60000011408 */
[----:B------:R-:W2:Y:S04]  /*76bf0*/  LDL R8, [R1+0x94] ;  /* 0x0000940001087983 */ /* 0x000ea80000100800 */
[----:B------:R0:W-:Y:S04]  /*76c00*/  STL [R1+0x3ec], R16 ;  /* 0x0003ec1001007387 */ /* 0x0001e80000100800 */
[----:B0-----:R-:W2:Y:S01]  /*76c10*/  LDL R16, [R1+0x8c] ;  /* 0x00008c0001107983 */ /* 0x001ea20000100800 */
[----:B------:R-:W-:-:S05]  /*76c20*/  SHF.R.S32.HI R2, RZ, 0x1f, R2 ;  /* 0x0000001fff027819 */ /* 0x000fca0000011402 */
[----:B------:R0:W-:Y:S04]  /*76c30*/  STL [R1+0x400], R2 ;  /* 0x0004000201007387 */ /* 0x0001e80000100800 */
[----:B0-----:R-:W2:Y:S04]  /*76c40*/  LDL R2, [R1+0x88] ;  /* 0x0000880001027983 */ /* 0x001ea80000100800 */
[----:B------:R0:W-:Y:S04]  /*76c50*/  STL [R1+0x404], R21 ;  /* 0x0004041501007387 */ /* 0x0001e80000100800 */
[----:B------:R-:W-:Y:S01]  /*76c60*/  STL [R1+0x24], R24 ;  /* 0x0000241801007387 */ /* 0x000fe20000100800 */
[----:B0-----:R-:W-:-:S02]  /*76c70*/  SHF.R.S32.HI R21, RZ, 0x1f, R18 ;  /* 0x0000001fff157819 */ /* 0x001fc40000011412 */
[----:B------:R-:W-:-:S03]  /*76c80*/  SHF.R.S32.HI R18, RZ, 0x1f, R0 ;  /* 0x0000001fff127819 */ /* 0x000fc60000011400 */
[----:B------:R0:W-:Y:S04]  /*76c90*/  STL [R1+0x408], R21 ;  /* 0x0004081501007387 */ /* 0x0001e80000100800 */
[----:B------:R-:W2:Y:S04]  /*76ca0*/  LDL R0, [R1+0x7c] ;  /* 0x00007c0001007983 */ /* 0x000ea80000100800 */
[----:B0-----:R-:W2:Y:S04]  /*76cb0*/  LDL R21, [R1+0x80] ;  /* 0x0000800001157983 */ /* 0x001ea80000100800 */
[----:B------:R0:W-:Y:S04]  /*76cc0*/  STL [R1+0x40c], R18 ;  /* 0x00040c1201007387 */ /* 0x0001e80000100800 */
[----:B0-----:R-:W2:Y:S04]  /*76cd0*/  LDL R18, [R1+0x74] ;  /* 0x0000740001127983 */ /* 0x001ea80000100800 */
[----:B------:R-:W-:Y:S04]  /*76ce0*/  STL [R1+0x20], R23 ;  /* 0x0000201701007387 */ /* 0x000fe80000100800 */
[----:B------:R0:W-:Y:S02]  /*76cf0*/  STL [R1+0x420], R20 ;  /* 0x0004201401007387 */ /* 0x0001e40000100800 */
[----:B0-----:R-:W-:Y:S01]  /*76d00*/  VIADD R20, R23, UR23 ;  /* 0x0000001717147c36 */ /* 0x001fe20008000000 */
[----:B---3--:R-:W-:-:S05]  /*76d10*/  SHF.R.S32.HI R14, RZ, 0x1f, R14 ;  /* 0x0000001fff0e7819 */ /* 0x008fca000001140e */
[----:B------:R0:W-:Y:S01]  /*76d20*/  STL [R1+0x424], R14 ;  /* 0x0004240e01007387 */ /* 0x0001e20000100800 */
[----:B----4-:R-:W-:-:S03]  /*76d30*/  SHF.R.S32.HI R15, RZ, 0x1f, R15 ;  /* 0x0000001fff0f7819 */ /* 0x010fc6000001140f */
[----:B0-----:R-:W3:Y:S04]  /*76d40*/  LDL.LU R14, [R1+0x7c14] ;  /* 0x007c1400010e7983 */ /* 0x001ee80000300800 */
[----:B------:R0:W-:Y:S01]  /*76d50*/  STL [R1+0x428], R15 ;  /* 0x0004280f01007387 */ /* 0x0001e20000100800 */
[----:B------:R-:W-:Y:S02]  /*76d60*/  SHF.R.S32.HI R17, RZ, 0x1f, R17 ;  /* 0x0000001fff117819 */ /* 0x000fe40000011411 */
[----:B------:R-:W-:Y:S01]  /*76d70*/  SHF.R.S32.HI R9, RZ, 0x1f, R9 ;  /* 0x0000001fff097819 */ /* 0x000fe20000011409 */
[----:B0-----:R-:W4:Y:S01]  /*76d80*/  LDL.LU R15, [R1+0x7c10] ;  /* 0x007c1000010f7983 */ /* 0x001f220000300800 */
[----:B------:R-:W-:-:S03]  /*76d90*/  SHF.R.S32.HI R3, RZ, 0x1f, R3 ;  /* 0x0000001fff037819 */ /* 0x000fc60000011403 */
[----:B------:R-:W-:Y:S04]  /*76da0*/  STL [R1+0x1c], R20 ;  /* 0x00001c1401007387 */ /* 0x000fe80000100800 */
[----:B------:R-:W-:Y:S04]  /*76db0*/  STL [R1+0x42c], R17 ;  /* 0x00042c1101007387 */ /* 0x000fe80000100800 */
[----:B------:R0:W-:Y:S04]  /*76dc0*/  STL [R1+0x440], R9 ;  /* 0x0004400901007387 */ /* 0x0001e80000100800 */
[----:B0-----:R-:W3:Y:S04]  /*76dd0*/  LDL.LU R9, [R1+0x7c0c] ;  /* 0x007c0c0001097983 */ /* 0x001ee80000300800 */
[----:B------:R0:W-:Y:S04]  /*76de0*/  STL [R1+0x444], R3 ;  /* 0x0004440301007387 */ /* 0x0001e80000100800 */
[----:B0-----:R-:W3:Y:S01]  /*76df0*/  LDL.LU R3, [R1+0x7c08] ;  /* 0x007c080001037983 */ /* 0x001ee20000300800 */
[----:B------:R-:W-:Y:S01]  /*76e00*/  VIADD R17, R20, UR22 ;  /* 0x0000001614117c36 */ /* 0x000fe20008000000 */
[----:B------:R-:W-:-:S04]  /*76e10*/  SHF.R.S32.HI R29, RZ, 0x1f, R29 ;  /* 0x0000001fff1d7819 */ /* 0x000fc8000001141d */
[----:B------:R-:W-:Y:S01]  /*76e20*/  STL [R1+0x18], R17 ;  /* 0x0000181101007387 */ /* 0x000fe20000100800 */
[----:B--2---:R-:W-:Y:S02]  /*76e30*/  SHF.R.S32.HI R22, RZ, 0x1f, R22 ;  /* 0x0000001fff167819 */ /* 0x004fe40000011416 */
[----:B---3--:R-:W-:-:S05]  /*76e40*/  SHF.R.S32.HI R3, RZ, 0x1f, R3 ;  /* 0x0000001fff037819 */ /* 0x008fca0000011403 */
[----:B------:R-:W-:Y:S04]  /*76e50*/  STL [R1+0x448], R3 ;  /* 0x0004480301007387 */ /* 0x000fe80000100800 */
[----:B------:R0:W-:Y:S04]  /*76e60*/  STL [R1+0x44c], R29 ;  /* 0x00044c1d01007387 */ /* 0x0001e80000100800 */
[----:B0-----:R-:W2:Y:S04]  /*76e70*/  LDL.LU R29, [R1+0x7c04] ;  /* 0x007c0400011d7983 */ /* 0x001ea80000300800 */
[----:B------:R0:W-:Y:S04]  /*76e80*/  STL [R1+0x460], R22 ;  /* 0x0004601601007387 */ /* 0x0001e80000100800 */
[----:B0-----:R-:W3:Y:S01]  /*76e90*/  LDL.LU R22, [R1+0x7c00] ;  /* 0x007c000001167983 */ /* 0x001ee20000300800 */
[----:B------:R-:W-:Y:S01]  /*76ea0*/  VIADD R3, R17, UR21 ;  /* 0x0000001511037c36 */ /* 0x000fe20008000000 */
[----:B------:R-:W-:-:S02]  /*76eb0*/  SHF.R.S32.HI R19, RZ, 0x1f, R19 ;  /* 0x0000001fff137819 */ /* 0x000fc40000011413 */
[----:B------:R-:W-:Y:S02]  /*76ec0*/  SHF.R.S32.HI R8, RZ, 0x1f, R8 ;  /* 0x0000001fff087819 */ /* 0x000fe40000011408 */
[----:B------:R-:W-:Y:S01]  /*76ed0*/  STL [R1+0x14], R3 ;  /* 0x0000140301007387 */ /* 0x000fe20000100800 */
[----:B---3--:R-:W-:-:S05]  /*76ee0*/  SHF.R.S32.HI R22, RZ, 0x1f, R22 ;  /* 0x0000001fff167819 */ /* 0x008fca0000011416 */
[----:B------:R-:W-:Y:S04]  /*76ef0*/  STL [R1+0x4c0], R22 ;  /* 0x0004c01601007387 */ /* 0x000fe80000100800 */
[----:B------:R0:W-:Y:S04]  /*76f00*/  STL [R1+0x4c4], R19 ;  /* 0x0004c41301007387 */ /* 0x0001e80000100800 */
[----:B0-----:R-:W3:Y:S04]  /*76f10*/  LDL.LU R19, [R1+0x7bfc] ;  /* 0x007bfc0001137983 */ /* 0x001ee80000300800 */
[----:B------:R0:W-:Y:S04]  /*76f20*/  STL [R1+0x4c8], R8 ;  /* 0x0004c80801007387 */ /* 0x0001e80000100800 */
[----:B0-----:R-:W2:Y:S01]  /*76f30*/  LDL.LU R8, [R1+0x7bf8] ;  /* 0x007bf80001087983 */ /* 0x001ea20000300800 */
[----:B------:R-:W-:Y:S01]  /*76f40*/  VIADD R22, R3, UR20 ;  /* 0x0000001403167c36 */ /* 0x000fe20008000000 */
[----:B------:R-:W-:-:S02]  /*76f50*/  SHF.R.S32.HI R16, RZ, 0x1f, R16 ;  /* 0x0000001fff107819 */ /* 0x000fc40000011410 */
[----:B------:R-:W-:Y:S02]  /*76f60*/  SHF.R.S32.HI R28, RZ, 0x1f, R28 ;  /* 0x0000001fff1c7819 */ /* 0x000fe4000001141c */
[----:B------:R-:W-:Y:S01]  /*76f70*/  SHF.R.S32.HI R13, RZ, 0x1f, R13 ;  /* 0x0000001fff0d7819 */ /* 0x000fe2000001140d */
[----:B------:R-:W-:Y:S01]  /*76f80*/  STL [R1+0x10], R22 ;  /* 0x0000101601007387 */ /* 0x000fe20000100800 */
[----:B------:R-:W-:Y:S01]  /*76f90*/  SHF.R.S32.HI R2, RZ, 0x1f, R2 ;  /* 0x0000001fff027819 */ /* 0x000fe20000011402 */
[----:B------:R-:W-:Y:S01]  /*76fa0*/  UMOV UR34, UR12 ;  /* 0x0000000c00227c82 */ /* 0x000fe20008000000 */
[----:B--2---:R-:W-:Y:S01]  /*76fb0*/  SHF.R.S32.HI R8, RZ, 0x1f, R8 ;  /* 0x0000001fff087819 */ /* 0x004fe20000011408 */
[----:B------:R-:W0:Y:S04]  /*76fc0*/  LDCU.64 UR20, c[0x0][0x398] ;  /* 0x00007300ff1477ac */ /* 0x000e280008000a00 */
[----:B------:R-:W-:Y:S04]  /*76fd0*/  STL [R1+0x4cc], R8 ;  /* 0x0004cc0801007387 */ /* 0x000fe80000100800 */
[----:B------:R1:W-:Y:S04]  /*76fe0*/  STL [R1+0x4d0], R16 ;  /* 0x0004d01001007387 */ /* 0x0003e80000100800 */
[----:B-1----:R-:W2:Y:S04]  /*76ff0*/  LDL.LU R16, [R1+0x7bf4] ;  /* 0x007bf40001107983 */ /* 0x002ea80000300800 */
[----:B------:R1:W-:Y:S04]  /*77000*/  STL [R1+0x4d4], R2 ;  /* 0x0004d40201007387 */ /* 0x0003e80000100800 */
[----:B-1----:R-:W2:Y:S01]  /*77010*/  LDL.LU R2, [R1+0x7bf0] ;  /* 0x007bf00001027983 */ /* 0x002ea20000300800 */
[----:B------:R-:W-:Y:S01]  /*77020*/  VIADD R8, R22, UR19 ;  /* 0x0000001316087c36 */ /* 0x000fe20008000000 */
[----:B------:R-:W-:-:S02]  /*77030*/  SHF.R.S32.HI R21, RZ, 0x1f, R21 ;  /* 0x0000001fff157819 */ /* 0x000fc40000011415 */
[----:B------:R-:W-:Y:S02]  /*77040*/  SHF.R.S32.HI R0, RZ, 0x1f, R0 ;  /* 0x0000001fff007819 */ /* 0x000fe40000011400 */
[----:B------:R-:W-:Y:S01]  /*77050*/  STL [R1+0xc], R8 ;  /* 0x00000c0801007387 */ /* 0x000fe20000100800 */
[----:B--2---:R-:W-:-:S05]  /*77060*/  SHF.R.S32.HI R2, RZ, 0x1f, R2 ;  /* 0x0000001fff027819 */ /* 0x004fca0000011402 */
[----:B------:R-:W-:Y:S04]  /*77070*/  STL [R1+0x4d8], R2 ;  /* 0x0004d80201007387 */ /* 0x000fe80000100800 */
[----:B------:R1:W-:Y:S04]  /*77080*/  STL [R1+0x4dc], R21 ;  /* 0x0004dc1501007387 */ /* 0x0003e80000100800 */
[----:B-1----:R-:W2:Y:S04]  /*77090*/  LDL.LU R21, [R1+0x7bec] ;  /* 0x007bec0001157983 */ /* 0x002ea80000300800 */
[----:B------:R1:W-:Y:S04]  /*770a0*/  STL [R1+0x4e0], R0 ;  /* 0x0004e00001007387 */ /* 0x0003e80000100800 */
[----:B-1----:R-:W2:Y:S01]  /*770b0*/  LDL.LU R0, [R1+0x7be8] ;  /* 0x007be80001007983 */ /* 0x002ea20000300800 */
[----:B------:R-:W-:Y:S01]  /*770c0*/  VIADD R2, R8, UR18 ;  /* 0x0000001208027c36 */ /* 0x000fe20008000000 */
[----:B------:R-:W-:Y:S01]  /*770d0*/  SHF.R.S32.HI R18, RZ, 0x1f, R18 ;  /* 0x0000001fff127819 */ /* 0x000fe20000011412 */
[----:B------:R-:W1:Y:S03]  /*770e0*/  LDCU.64 UR18, c[0x0][0x398] ;  /* 0x00007300ff1277ac */ /* 0x000e660008000a00 */
[----:B------:R-:W-:Y:S01]  /*770f0*/  STL [R1+0x8], R2 ;  /* 0x0000080201007387 */ /* 0x000fe20000100800 */
[----:B--2---:R-:W-:-:S05]  /*77100*/  SHF.R.S32.HI R0, RZ, 0x1f, R0 ;  /* 0x0000001fff007819 */ /* 0x004fca0000011400 */
[----:B------:R-:W-:Y:S04]  /*77110*/  STL [R1+0x4e4], R0 ;  /* 0x0004e40001007387 */ /* 0x000fe80000100800 */
[----:B------:R2:W-:Y:S04]  /*77120*/  STL [R1+0x4e8], R18 ;  /* 0x0004e81201007387 */ /* 0x0005e80000100800 */
[----:B--2---:R-:W2:Y:S01]  /*77130*/  LDL.LU R18, [R1+0x7be4] ;  /* 0x007be40001127983 */ /* 0x004ea20000300800 */
[----:B------:R-:W-:Y:S01]  /*77140*/  VIADD R0, R2, UR17 ;  /* 0x0000001102007c36 */ /* 0x000fe20008000000 */
[----:B------:R-:W-:-:S02]  /*77150*/  SHF.R.S32.HI R21, RZ, 0x1f, R21 ;  /* 0x0000001fff157819 */ /* 0x000fc40000011415 */
[----:B------:R-:W-:Y:S02]  /*77160*/  SHF.R.S32.HI R16, RZ, 0x1f, R16 ;  /* 0x0000001fff107819 */ /* 0x000fe40000011410 */
[----:B------:R-:W-:Y:S02]  /*77170*/  SHF.R.S32.HI R29, RZ, 0x1f, R29 ;  /* 0x0000001fff1d7819 */ /* 0x000fe4000001141d */
[----:B------:R-:W-:Y:S02]  /*77180*/  SHF.R.S32.HI R9, RZ, 0x1f, R9 ;  /* 0x0000001fff097819 */ /* 0x000fe40000011409 */
[----:B----4-:R-:W-:Y:S02]  /*77190*/  SHF.R.S32.HI R15, RZ, 0x1f, R15 ;  /* 0x0000001fff0f7819 */ /* 0x010fe4000001140f */
[----:B------:R-:W-:Y:S02]  /*771a0*/  SHF.R.S32.HI R14, RZ, 0x1f, R14 ;  /* 0x0000001fff0e7819 */ /* 0x000fe4000001140e */
[----:B------:R-:W-:-:S02]  /*771b0*/  SHF.R.S32.HI R12, RZ, 0x1f, R12 ;  /* 0x0000001fff0c7819 */ /* 0x000fc4000001140c */
[----:B--2---:R-:W-:-:S05]  /*771c0*/  SHF.R.S32.HI R18, RZ, 0x1f, R18 ;  /* 0x0000001fff127819 */ /* 0x004fca0000011412 */
[----:B------:R2:W-:Y:S04]  /*771d0*/  STL [R1+0x4ec], R18 ;  /* 0x0004ec1201007387 */ /* 0x0005e80000100800 */
[----:B--2---:R-:W2:Y:S04]  /*771e0*/  LDL.LU R18, [R1+0x7be0] ;  /* 0x007be00001127983 */ /* 0x004ea80000300800 */
[----:B------:R-:W-:Y:S04]  /*771f0*/  STL [R1+0x4], R0 ;  /* 0x0000040001007387 */ /* 0x000fe80000100800 */
[----:B------:R-:W-:Y:S04]  /*77200*/  STL [R1+0x4f0], R21 ;  /* 0x0004f01501007387 */ /* 0x000fe80000100800 */
[----:B------:R4:W-:Y:S04]  /*77210*/  STL [R1+0x4f4], R16 ;  /* 0x0004f41001007387 */ /* 0x0009e80000100800 */
[----:B----4-:R-:W4:Y:S04]  /*77220*/  LDL.LU R16, [R1+0x7bdc] ;  /* 0x007bdc0001107983 */ /* 0x010f280000300800 */
[----:B------:R0:W-:Y:S04]  /*77230*/  STL [R1+0x4f8], R29 ;  /* 0x0004f81d01007387 */ /* 0x0001e80000100800 */
[----:B0-----:R-:W2:Y:S01]  /*77240*/  LDL.LU R29, [R1+0x7bd8] ;  /* 0x007bd800011d7983 */ /* 0x001ea20000300800 */
[----:B------:R-:W-:-:S03]  /*77250*/  VIADD R21, R0, UR16 ;  /* 0x0000001000157c36 */ /* 0x000fc60008000000 */
[----:B------:R-:W-:Y:S01]  /*77260*/  STL [R1+0x4fc], R9 ;  /* 0x0004fc0901007387 */ /* 0x000fe20000100800 */
[----:B------:R-:W-:Y:S01]  /*77270*/  SHF.R.S32.HI R27, RZ, 0x1f, R27 ;  /* 0x0000001fff1b7819 */ /* 0x000fe2000001141b */
[----:B------:R-:W0:Y:S02]  /*77280*/  LDCU.64 UR16, c[0x0][0x398] ;  /* 0x00007300ff1077ac */ /* 0x000e240008000a00 */
[----:B------:R-:W-:Y:S04]  /*77290*/  STL [R1], R21 ;  /* 0x0000001501007387 */ /* 0x000fe80000100800 */
[----:B------:R1:W-:Y:S01]  /*772a0*/  STL [R1+0x500], R15 ;  /* 0x0005000f01007387 */ /* 0x0003e20000100800 */
[----:B------:R-:W-:Y:S02]  /*772b0*/  SHF.R.S32.HI R11, RZ, 0x1f, R11 ;  /* 0x0000001fff0b7819 */ /* 0x000fe4000001140b */
[----:B------:R-:W-:Y:S01]  /*772c0*/  SHF.R.S32.HI R10, RZ, 0x1f, R10 ;  /* 0x0000001fff0a7819 */ /* 0x000fe2000001140a */
[----:B-1----:R-:W3:Y:S04]  /*772d0*/  LDL.LU R15, [R1+0x7bd4] ;  /* 0x007bd400010f7983 */ /* 0x002ee80000300800 */
[----:B------:R1:W-:Y:S01]  /*772e0*/  STL [R1+0x504], R14 ;  /* 0x0005040e01007387 */ /* 0x0003e20000100800 */
[----:B------:R-:W-:-:S02]  /*772f0*/  SHF.R.S32.HI R26, RZ, 0x1f, R26 ;  /* 0x0000001fff1a7819 */ /* 0x000fc4000001141a */
[----:B------:R-:W-:Y:S01]  /*77300*/  SHF.R.S32.HI R7, RZ, 0x1f, R7 ;  /* 0x0000001fff077819 */ /* 0x000fe20000011407 */
[----:B-1----:R-:W3:Y:S04]  /*77310*/  LDL.LU R14, [R1+0x7bd0] ;  /* 0x007bd000010e7983 */ /* 0x002ee80000300800 */
[----:B------:R-:W-:Y:S04]  /*77320*/  STL [R1+0x508], R28 ;  /* 0x0005081c01007387 */ /* 0x000fe80000100800 */
[----:B------:R1:W-:Y:S01]  /*77330*/  STL [R1+0x50c], R13 ;  /* 0x00050c0d01007387 */ /* 0x0003e20000100800 */
[----:B------:R-:W-:-:S03]  /*77340*/  SHF.R.S32.HI R6, RZ, 0x1f, R6 ;  /* 0x0000001fff067819 */ /* 0x000fc60000011406 */
[----:B-1----:R-:W3:Y:S04]  /*77350*/  LDL.LU R13, [R1+0x7bcc] ;  /* 0x007bcc00010d7983 */ /* 0x002ee80000300800 */
[----:B------:R1:W-:Y:S01]  /*77360*/  STL [R1+0x510], R12 ;  /* 0x0005100c01007387 */ /* 0x0003e20000100800 */
[----:B------:R-:W-:Y:S02]  /*77370*/  SHF.R.S32.HI R25, RZ, 0x1f, R25 ;  /* 0x0000001fff197819 */ /* 0x000fe40000011419 */
        /* <DEDUP_REMOVED lines=12> */
[----:B------:R-:W-:-:S02]  /*77440*/  SHF.R.S32.HI R20, RZ, 0x1f, R20 ;  /* 0x0000001fff147819 */ /* 0x000fc40000011414 */
[----:B------:R-:W-:Y:S01]  /*77450*/  SHF.R.S32.HI R3, RZ, 0x1f, R3 ;  /* 0x0000001fff037819 */ /* 0x000fe20000011403 */
[----:B-1----:R-:W3:Y:S04]  /*77460*/  LDL.LU R7, [R1+0x7bbc] ;  /* 0x007bbc0001077983 */ /* 0x002ee80000300800 */
[----:B------:R1:W-:Y:S01]  /*77470*/  STL [R1+0x528], R6 ;  /* 0x0005280601007387 */ /* 0x0003e20000100800 */
[----:B------:R-:W-:-:S03]  /*77480*/  SHF.R.S32.HI R22, RZ, 0x1f, R22 ;  /* 0x0000001fff167819 */ /* 0x000fc60000011416 */
[----:B-1----:R-:W3:Y:S04]  /*77490*/  LDL.LU R6, [R1+0x7bb8] ;  /* 0x007bb80001067983 */ /* 0x002ee80000300800 */
[----:B------:R-:W-:Y:S04]  /*774a0*/  STL [R1+0x52c], R25 ;  /* 0x00052c1901007387 */ /* 0x000fe80000100800 */
[----:B------:R1:W-:Y:S04]  /*774b0*/  STL [R1+0x530], R5 ;  /* 0x0005300501007387 */ /* 0x0003e80000100800 */
[----:B-1----:R-:W3:Y:S04]  /*774c0*/  LDL.LU R5, [R1+0x7bb4] ;  /* 0x007bb40001057983 */ /* 0x002ee80000300800 */
[----:B------:R1:W-:Y:S04]  /*774d0*/  STL [R1+0x534], R4 ;  /* 0x0005340401007387 */ /* 0x0003e80000100800 */
[----:B-1----:R-:W3:Y:S04]  /*774e0*/  LDL.LU R4, [R1+0x7bb0] ;  /* 0x007bb00001047983 */ /* 0x002ee80000300800 */
[----:B------:R-:W-:Y:S04]  /*774f0*/  STL [R1+0x538], R24 ;  /* 0x0005381801007387 */ /* 0x000fe80000100800 */
[----:B------:R1:W-:Y:S01]  /*77500*/  STL [R1+0x53c], R23 ;  /* 0x00053c1701007387 */ /* 0x0003e20000100800 */
[----:B------:R-:W-:-:S03]  /*77510*/  SHF.R.S32.HI R8, RZ, 0x1f, R8 ;  /* 0x0000001fff087819 */ /* 0x000fc60000011408 */
[----:B-1----:R-:W3:Y:S04]  /*77520*/  LDL.LU R23, [R1+0x7bac] ;  /* 0x007bac0001177983 */ /* 0x002ee80000300800 */
[----:B------:R-:W-:Y:S04]  /*77530*/  STL [R1+0x540], R20 ;  /* 0x0005401401007387 */ /* 0x000fe80000100800 */
[----:B------:R1:W-:Y:S01]  /*77540*/  STL [R1+0x548], R3 ;  /* 0x0005480301007387 */ /* 0x0003e20000100800 */
[----:B------:R-:W-:Y:S02]  /*77550*/  SHF.R.S32.HI R2, RZ, 0x1f, R2 ;  /* 0x0000001fff027819 */ /* 0x000fe40000011402 */
[----:B------:R-:W-:Y:S01]  /*77560*/  SHF.R.S32.HI R0, RZ, 0x1f, R0 ;  /* 0x0000001fff007819 */ /* 0x000fe20000011400 */
[----:B-1----:R-:W4:Y:S04]  /*77570*/  LDL.LU R3, [R1+0x7ba8] ;  /* 0x007ba80001037983 */ /* 0x002f280000300800 */
[----:B------:R1:W-:Y:S04]  /*77580*/  STL [R1+0x54c], R22 ;  /* 0x00054c1601007387 */ /* 0x0003e80000100800 */
[----:B-1----:R-:W4:Y:S04]  /*77590*/  LDL.LU R22, [R1+0x7ba4] ;  /* 0x007ba40001167983 */ /* 0x002f280000300800 */
[----:B------:R-:W-:Y:S04]  /*775a0*/  STL [R1+0x550], R8 ;  /* 0x0005500801007387 */ /* 0x000fe80000100800 */
[----:B------:R1:W-:Y:S04]  /*775b0*/  STL [R1+0x554], R2 ;  /* 0x0005540201007387 */ /* 0x0003e80000100800 */
[----:B-1----:R-:W4:Y:S04]  /*775c0*/  LDL.LU R2, [R1+0x7ba0] ;  /* 0x007ba00001027983 */ /* 0x002f280000300800 */
[----:B------:R1:W-:Y:S04]  /*775d0*/  STL [R1+0x558], R0 ;  /* 0x0005580001007387 */ /* 0x0003e80000100800 */
[----:B-1----:R-:W4:Y:S01]  /*775e0*/  LDL.LU R0, [R1+0x7b9c] ;  /* 0x007b9c0001007983 */ /* 0x002f220000300800 */
[----:B--2---:R-:W-:-:S02]  /*775f0*/  IMAD.MOV.U32 R9, RZ, RZ, R29 ;  /* 0x000000ffff097224 */ /* 0x004fc400078e001d */
[----:B------:R-:W-:Y:S01]  /*77600*/  VIADD R29, R21, UR5 ;  /* 0x00000005151d7c36 */ /* 0x000fe20008000000 */
[----:B------:R-:W-:Y:S02]  /*77610*/  SHF.R.S32.HI R21, RZ, 0x1f, R21 ;  /* 0x0000001fff157819 */ /* 0x000fe40000011415 */
[----:B------:R-:W-:Y:S01]  /*77620*/  SHF.R.S32.HI R20, RZ, 0x1f, R17 ;  /* 0x0000001fff147819 */ /* 0x000fe20000011411 */
[----:B------:R-:W-:Y:S01]  /*77630*/  VIADD R28, R29, UR15 ;  /* 0x0000000f1d1c7c36 */ /* 0x000fe20008000000 */
[----:B------:R-:W1:Y:S03]  /*77640*/  LDCU UR5, c[0x0][0x3b8] ;  /* 0x00007700ff0577ac */ /* 0x000e660008000800 */
[----:B------:R-:W-:Y:S01]  /*77650*/  VIADD R27, R28, UR11 ;  /* 0x0000000b1c1b7c36 */ /* 0x000fe20008000000 */
[----:B------:R-:W-:Y:S01]  /*77660*/  STL [R1+0x55c], R21 ;  /* 0x00055c1501007387 */ /* 0x000fe20000100800 */
[----:B------:R-:W-:Y:S01]  /*77670*/  IMAD.MOV.U32 R8, RZ, RZ, R9 ;  /* 0x000000ffff087224 */ /* 0x000fe200078e0009 */
[----:B------:R-:W2:Y:S02]  /*77680*/  LDCU.64 UR10, c[0x0][0x398] ;  /* 0x00007300ff0a77ac */ /* 0x000ea40008000a00 */
[----:B------:R0:W-:Y:S01]  /*77690*/  STL [R1+0x7a18], R29 ;  /* 0x007a181d01007387 */ /* 0x0001e20000100800 */
[----:B------:R-:W-:Y:S01]  /*776a0*/  VIADD R26, R27, UR68 ;  /* 0x000000441b1a7c36 */ /* 0x000fe20008000000 */
[----:B0-----:R-:W-:-:S03]  /*776b0*/  SHF.R.S32.HI R29, RZ, 0x1f, R27 ;  /* 0x0000001fff1d7819 */ /* 0x001fc6000001141b */
[----:B------:R-:W-:Y:S01]  /*776c0*/  VIADD R25, R26, UR69 ;  /* 0x000000451a197c36 */ /* 0x000fe20008000000 */
[----:B------:R-:W-:Y:S01]  /*776d0*/  UMOV UR14, UR20 ;  /* 0x00000014000e7c82 */ /* 0x000fe20008000000 */
[----:B------:R-:W0:Y:S01]  /*776e0*/  LDCU.64 UR68, c[0x0][0x398] ;  /* 0x00007300ff4477ac */ /* 0x000e220008000a00 */
[----:B------:R-:W-:Y:S04]  /*776f0*/  STL.64 [R1+0x7a50], R28 ;  /* 0x007a501c01007387 */ /* 0x000fe80000100a00 */
[----:B------:R0:W-:Y:S04]  /*77700*/  STL.64 [R1+0x7aa0], R26 ;  /* 0x007aa01a01007387 */ /* 0x0001e80000100a00 */
[----:B0-----:R-:W2:Y:S01]  /*77710*/  LDL.LU R26, [R1+0x2210] ;  /* 0x00221000011a7983 */ /* 0x001ea20000300800 */
[----:B------:R-:W-:-:S03]  /*77720*/  IMAD.MOV.U32 R27, RZ, RZ, R18 ;  /* 0x000000ffff1b7224 */ /* 0x000fc600078e0012 */
[----:B------:R-:W2:Y:S01]  /*77730*/  LDL.LU R18, [R1+0x7b98] ;  /* 0x007b980001127983 */ /* 0x000ea20000300800 */
[----:B------:R-:W-:Y:S02]  /*77740*/  VIADD R24, R25, UR44 ;  /* 0x0000002c19187c36 */ /* 0x000fe40008000000 */
[----:B------:R-:W-:-:S03]  /*77750*/  IMAD.MOV.U32 R28, RZ, RZ, R20 ;  /* 0x000000ffff1c7224 */ /* 0x000fc600078e0014 */
[----:B------:R0:W-:Y:S04]  /*77760*/  STL.64 [R1+0x7b00], R24 ;  /* 0x007b001801007387 */ /* 0x0001e80000100a00 */
[----:B0-----:R-:W2:Y:S04]  /*77770*/  LDL.LU R25, [R1+0x3b08] ;  /* 0x003b080001197983 */ /* 0x001ea80000300800 */
[----:B------:R-:W-:Y:S01]  /*77780*/  STL.64 [R1+0x7b80], R28 ;  /* 0x007b801c01007387 */ /* 0x000fe20000100a00 */
[----:B---3--:R-:W-:Y:S02]  /*77790*/  IMAD.MOV.U32 R17, RZ, RZ, R23 ;  /* 0x000000ffff117224 */ /* 0x008fe400078e0017 */
[----:B------:R-:W-:-:S02]  /*777a0*/  VIADD R23, R24, UR45 ;  /* 0x0000002d18177c36 */ /* 0x000fc40008000000 */
[----:B------:R-:W-:Y:S01]  /*777b0*/  IMAD.MOV.U32 R24, RZ, RZ, R19 ;  /* 0x000000ffff187224 */ /* 0x000fe200078e0013 */
[----:B----4-:R0:W-:Y:S01]  /*777c0*/  STL.64 [R1+0x7b88], R16 ;  /* 0x007b881001007387 */ /* 0x0101e20000100a00 */
[----:B------:R-:W-:Y:S02]  /*777d0*/  IMAD.MOV.U32 R9, RZ, RZ, R22 ;  /* 0x000000ffff097224 */ /* 0x000fe400078e0016 */
[----:B------:R-:W-:-:S04]  /*777e0*/  VIADD R22, R23, UR40 ;  /* 0x0000002817167c36 */ /* 0x000fc80008000000 */
[----:B------:R-:W-:-:S04]  /*777f0*/  VIADD R21, R22, UR41 ;  /* 0x0000002916157c36 */ /* 0x000fc80008000000 */
[----:B------:R-:W-:-:S04]  /*77800*/  VIADD R20, R21, UR42 ;  /* 0x0000002a15147c36 */ /* 0x000fc80008000000 */
[----:B------:R-:W-:-:S05]  /*77810*/  VIADD R19, R20, UR43 ;  /* 0x0000002b14137c36 */ /* 0x000fca0008000000 */
[----:B0-----:R-:W-:Y:S02]  /*77820*/  IADD3 R16, P2, PT, R19, R5, RZ ;  /* 0x0000000513107210 */ /* 0x001fe40007f5e0ff */
[--C-:B------:R-:W-:Y:S02]  /*77830*/  SHF.R.S32.HI R17, RZ, 0x1f, R19.reuse ;  /* 0x0000001fff117819 */ /* 0x100fe40000011413 */
[----:B------:R-:W-:Y:S01]  /*77840*/  SHF.R.S32.HI R28, RZ, 0x1f, R19 ;  /* 0x0000001fff1c7819 */ /* 0x000fe20000011413 */
[----:B------:R0:W-:Y:S02]  /*77850*/  STL.64 [R1+0x7b60], R22 ;  /* 0x007b601601007387 */ /* 0x0001e40000100a00 */
[----:B------:R-:W-:Y:S02]  /*77860*/  IMAD.X R17, R17, 0x1, R6, P2 ;  /* 0x0000000111117824 */ /* 0x000fe400010e0606 */
[----:B------:R-:W-:Y:S01]  /*77870*/  STL [R1+0x58c], R28 ;  /* 0x00058c1c01007387 */ /* 0x000fe20000100800 */
[----:B0-----:R-:W-:-:S02]  /*77880*/  IMAD.MOV.U32 R22, RZ, RZ, R27 ;  /* 0x000000ffff167224 */ /* 0x001fc400078e001b */
[----:B------:R-:W-:Y:S01]  /*77890*/  IMAD.MOV.U32 R27, RZ, RZ, R8 ;  /* 0x000000ffff1b7224 */ /* 0x000fe200078e0008 */
[----:B------:R-:W-:Y:S01]  /*778a0*/  IADD3 R8, P0, PT, R19, R13, RZ ;  /* 0x0000000d13087210 */ /* 0x000fe20007f1e0ff */
[----:B--2---:R-:W-:Y:S02]  /*778b0*/  IMAD.MOV.U32 R29, RZ, RZ, R26 ;  /* 0x000000ffff1d7224 */ /* 0x004fe400078e001a */
[----:B------:R-:W-:Y:S02]  /*778c0*/  IMAD.MOV.U32 R26, RZ, RZ, R9 ;  /* 0x000000ffff1a7224 */ /* 0x000fe400078e0009 */
[----:B------:R-:W-:Y:S02]  /*778d0*/  IMAD.MOV.U32 R9, RZ, RZ, R29 ;  /* 0x000000ffff097224 */ /* 0x000fe400078e001d */
[----:B------:R-:W2:Y:S04]  /*778e0*/  LDL.LU R29, [R1+0x2214] ;  /* 0x00221400011d7983 */ /* 0x000ea80000300800 */
[----:B------:R0:W-:Y:S04]  /*778f0*/  STL.64 [R1+0x4d10], R16 ;  /* 0x004d101001007387 */ /* 0x0001e80000100a00 */
[----:B------:R3:W-:Y:S01]  /*77900*/  STL.64 [R1+0x5670], R18 ;  /* 0x0056701201007387 */ /* 0x0007e20000100a00 */
[----:B0-----:R-:W-:Y:S01]  /*77910*/  SHF.R.S32.HI R17, RZ, 0x1f, R19 ;  /* 0x0000001fff117819 */ /* 0x001fe20000011413 */
[----:B---3--:R-:W-:-:S04]  /*77920*/  IMAD.MOV.U32 R18, RZ, RZ, R9 ;  /* 0x000000ffff127224 */ /* 0x008fc800078e0009 */
[----:B------:R-:W-:-:S05]  /*77930*/  IMAD.X R9, R17, 0x1, R15, P0 ;  /* 0x0000000111097824 */ /* 0x000fca00000e060f */
[----:B------:R0:W-:Y:S04]  /*77940*/  STL.64 [R1+0x4d08], R8 ;  /* 0x004d080801007387 */ /* 0x0001e80000100a00 */
[----:B0-----:R-:W3:Y:S01]  /*77950*/  LDL.LU.64 R8, [R1+0x7b90] ;  /* 0x007b900001087983 */ /* 0x001ee20000300a00 */
[C---:B------:R-:W-:Y:S02]  /*77960*/  IADD3 R28, P1, PT, R19.reuse, R3, RZ ;  /* 0x00000003131c7210 */ /* 0x040fe40007f3e0ff */
[----:B------:R-:W-:Y:S01]  /*77970*/  IADD3 R16, P2, PT, R19, R0, RZ ;  /* 0x0000000013107210 */ /* 0x000fe20007f5e0ff */
[----:B------:R0:W-:Y:S02]  /*77980*/  STL.64 [R1+0x7b70], R24 ;  /* 0x007b701801007387 */ /* 0x0001e40000100a00 */
[----:B0-----:R-:W-:Y:S01]  /*77990*/  IMAD.MOV.U32 R25, RZ, RZ, R22 ;  /* 0x000000ffff197224 */ /* 0x001fe200078e0016 */
[----:B------:R-:W-:-:S02]  /*779a0*/  IADD3 R22, P0, PT, R20, R10, RZ ;  /* 0x0000000a14167210 */ /* 0x000fc40007f1e0ff */
[----:B------:R-:W-:Y:S01]  /*779b0*/  SHF.R.S32.HI R24, RZ, 0x1f, R20 ;  /* 0x0000001fff187819 */ /* 0x000fe20000011414 */
[----:B--2---:R-:W-:Y:S02]  /*779c0*/  IMAD.MOV.U32 R19, RZ, RZ, R29 ;  /* 0x000000ffff137224 */ /* 0x004fe400078e001d */
[C---:B------:R-:W-:Y:S02]  /*779d0*/  IMAD.X R29, R17.reuse, 0x1, R4, P1 ;  /* 0x00000001111d7824 */ /* 0x040fe400008e0604 */
[----:B------:R-:W-:-:S03]  /*779e0*/  IMAD.X R17, R17, 0x1, R2, P2 ;  /* 0x0000000111117824 */ /* 0x000fc600010e0602 */
[----:B------:R-:W-:Y:S04]  /*779f0*/  STL.64 [R1+0x4d00], R28 ;  /* 0x004d001c01007387 */ /* 0x000fe80000100a00 */
[----:B------:R0:W-:Y:S04]  /*77a00*/  STL.64 [R1+0x4cf8], R16 ;  /* 0x004cf81001007387 */ /* 0x0001e80000100a00 */
[----:B0-----:R-:W2:Y:S04]  /*77a10*/  LDL.LU.64 R16, [R1+0x7b88] ;  /* 0x007b880001107983 */ /* 0x001ea80000300a00 */
[----:B------:R-:W-:Y:S04]  /*77a20*/  STL [R1+0x4cf0], R22 ;  /* 0x004cf01601007387 */ /* 0x000fe80000100800 */
[----:B------:R0:W-:Y:S01]  /*77a30*/  STL.64 [R1+0x7b78], R18 ;  /* 0x007b781201007387 */ /* 0x0001e20000100a00 */
[----:B---3--:R-:W-:Y:S01]  /*77a40*/  IADD3 R28, P1, PT, R20, R9, RZ ;  /* 0x00000009141c7210 */ /* 0x008fe20007f3e0ff */
[----:B0-----:R-:W-:-:S02]  /*77a50*/  IMAD.MOV.U32 R19, RZ, RZ, R23 ;  /* 0x000000ffff137224 */ /* 0x001fc400078e0017 */
[C---:B------:R-:W-:Y:S02]  /*77a60*/  IMAD.X R19, R24.reuse, 0x1, R12, P0 ;  /* 0x0000000118137824 */ /* 0x040fe400000e060c */
[----:B------:R-:W-:-:S03]  /*77a70*/  IMAD.X R29, R24, 0x1, R11, P1 ;  /* 0x00000001181d7824 */ /* 0x000fc600008e060b */
[----:B------:R-:W-:Y:S04]  /*77a80*/  STL [R1+0x4cf4], R19 ;  /* 0x004cf41301007387 */ /* 0x000fe80000100800 */
[----:B------:R0:W-:Y:S04]  /*77a90*/  STL.64 [R1+0x4ce8], R28 ;  /* 0x004ce81c01007387 */ /* 0x0001e80000100a00 */
[----:B0-----:R-:W3:Y:S01]  /*77aa0*/  LDL.LU.64 R28, [R1+0x7b80] ;  /* 0x007b8000011c7983 */ /* 0x001ee20000300a00 */
[----:B------:R-:W-:Y:S01]  /*77ab0*/  IMAD.MOV.U32 R18, RZ, RZ, R22 ;  /* 0x000000ffff127224 */ /* 0x000fe200078e0016 */
[----:B------:R-:W-:-:S02]  /*77ac0*/  IADD3 R22, P2, PT, R20, R7, RZ ;  /* 0x0000000714167210 */ /* 0x000fc40007f5e0ff */
[C---:B------:R-:W-:Y:S02]  /*77ad0*/  IADD3 R18, P0, PT, R20.reuse, R14, RZ ;  /* 0x0000000e14127210 */ /* 0x040fe40007f1e0ff */
[----:B------:R-:W-:Y:S01]  /*77ae0*/  IADD3 R24, P1, PT, R20, R5, RZ ;  /* 0x0000000514187210 */ /* 0x000fe20007f3e0ff */
[----:B---3--:R0:W-:Y:S02]  /*77af0*/  STL.64 [R1+0x7b68], R28 ;  /* 0x007b681c01007387 */ /* 0x0081e40000100a00 */
[----:B0-----:R-:W-:Y:S01]  /*77b00*/  SHF.R.S32.HI R28, RZ, 0x1f, R20 ;  /* 0x0000001fff1c7819 */ /* 0x001fe20000011414 */
[----:B------:R-:W-:-:S04]  /*77b10*/  IMAD.MOV.U32 R29, RZ, RZ, R25 ;  /* 0x000000ffff1d7224 */ /* 0x000fc800078e0019 */
[C---:B------:R-:W-:Y:S02]  /*77b20*/  IMAD.X R23, R28.reuse, 0x1, R8, P2 ;  /* 0x000000011c177824 */ /* 0x040fe400010e0608 */
[C---:B--2---:R-:W-:Y:S02]  /*77b30*/  IMAD.X R19, R28.reuse, 0x1, R16, P0 ;  /* 0x000000011c137824 */ /* 0x044fe400000e0610 */
[----:B------:R-:W-:Y:S01]  /*77b40*/  IMAD.X R25, R28, 0x1, R6, P1 ;  /* 0x000000011c197824 */ /* 0x000fe200008e0606 */
[----:B------:R0:W-:Y:S04]  /*77b50*/  STL.64 [R1+0x4ce0], R22 ;  /* 0x004ce01601007387 */ /* 0x0001e80000100a00 */
[----:B------:R2:W-:Y:S04]  /*77b60*/  STL.64 [R1+0x4cd8], R18 ;  /* 0x004cd81201007387 */ /* 0x0005e80000100a00 */
[----:B------:R3:W-:Y:S01]  /*77b70*/  STL.64 [R1+0x4cd0], R24 ;  /* 0x004cd01801007387 */ /* 0x0007e20000100a00 */
[----:B0-----:R-:W-:-:S02]  /*77b80*/  IADD3 R22, P2, PT, R20, R13, RZ ;  /* 0x0000000d14167210 */ /* 0x001fc40007f5e0ff */
[C---:B--2---:R-:W-:Y:S01]  /*77b90*/  IADD3 R18, P0, PT, R20.reuse, R3, RZ ;  /* 0x0000000314127210 */ /* 0x044fe20007f1e0ff */
[----:B---3--:R-:W-:Y:S01]  /*77ba0*/  IMAD.MOV.U32 R25, RZ, RZ, R28 ;  /* 0x000000ffff197224 */ /* 0x008fe200078e001c */
[----:B------:R-:W-:-:S03]  /*77bb0*/  IADD3 R24, P1, PT, R20, R0, RZ ;  /* 0x0000000014187210 */ /* 0x000fc60007f3e0ff */
[C---:B------:R-:W-:Y:S02]  /*77bc0*/  IMAD.X R23, R25.reuse, 0x1, R15, P2 ;  /* 0x0000000119177824 */ /* 0x040fe400010e060f */
[C---:B------:R-:W-:Y:S02]  /*77bd0*/  IMAD.X R19, R25.reuse, 0x1, R4, P0 ;  /* 0x0000000119137824 */ /* 0x040fe400000e0604 */
[----:B------:R-:W-:Y:S01]  /*77be0*/  IMAD.X R25, R25, 0x1, R2, P1 ;  /* 0x0000000119197824 */ /* 0x000fe200008e0602 */
[----:B------:R-:W-:Y:S04]  /*77bf0*/  STL.64 [R1+0x4cc8], R22 ;  /* 0x004cc81601007387 */ /* 0x000fe80000100a00 */
[----:B------:R0:W-:Y:S04]  /*77c00*/  STL.64 [R1+0x4cc0], R18 ;  /* 0x004cc01201007387 */ /* 0x0001e80000100a00 */
[----:B0-----:R-:W2:Y:S04]  /*77c10*/  LDL.LU.64 R18, [R1+0x7b78] ;  /* 0x007b780001127983 */ /* 0x001ea80000300a00 */
[----:B------:R0:W-:Y:S04]  /*77c20*/  STL.64 [R1+0x4cb8], R24 ;  /* 0x004cb81801007387 */ /* 0x0001e80000100a00 */
[----:B0-----:R-:W3:Y:S01]  /*77c30*/  LDL.LU.64 R24, [R1+0x7b70] ;  /* 0x007b700001187983 */ /* 0x001ee20000300a00 */
[----:B------:R-:W-:-:S02]  /*77c40*/  IADD3 R22, P2, PT, R21, R10, RZ ;  /* 0x0000000a15167210 */ /* 0x000fc40007f5e0ff */
[----:B------:R-:W-:-:S05]  /*77c50*/  SHF.R.S32.HI R23, RZ, 0x1f, R21 ;  /* 0x0000001fff177819 */ /* 0x000fca0000011415 */
[----:B------:R-:W-:Y:S01]  /*77c60*/  IMAD.X R23, R23, 0x1, R12, P2 ;  /* 0x0000000117177824 */ /* 0x000fe200010e060c */
[C---:B------:R-:W-:Y:S01]  /*77c70*/  IADD3 R28, P0, PT, R21.reuse, R9, RZ ;  /* 0x00000009151c7210 */ /* 0x040fe20007f1e0ff */
[----:B------:R-:W-:Y:S01]  /*77c80*/  IMAD.MOV.U32 R20, RZ, RZ, R29 ;  /* 0x000000ffff147224 */ /* 0x000fe200078e001d */
[----:B---3--:R0:W-:Y:S04]  /*77c90*/  STL.64 [R1+0x7b48], R24 ;  /* 0x007b481801007387 */ /* 0x0081e80000100a00 */
[----:B------:R3:W-:Y:S01]  /*77ca0*/  STL.64 [R1+0x4cb0], R22 ;  /* 0x004cb01601007387 */ /* 0x0007e20000100a00 */
[----:B0-----:R-:W-:Y:S02]  /*77cb0*/  IADD3 R24, P1, PT, R21, R7, RZ ;  /* 0x0000000715187210 */ /* 0x001fe40007f3e0ff */
[----:B---3--:R-:W-:-:S03]  /*77cc0*/  SHF.R.S32.HI R23, RZ, 0x1f, R21 ;  /* 0x0000001fff177819 */ /* 0x008fc60000011415 */
[----:B------:R-:W-:Y:S02]  /*77cd0*/  STL [R1+0x4ca0], R24 ;  /* 0x004ca01801007387 */ /* 0x000fe40000100800 */
[----:B------:R-:W-:-:S05]  /*77ce0*/  IMAD.X R29, R23, 0x1, R11, P0 ;  /* 0x00000001171d7824 */ /* 0x000fca00000e060b */
[----:B------:R0:W-:Y:S04]  /*77cf0*/  STL.64 [R1+0x4ca8], R28 ;  /* 0x004ca81c01007387 */ /* 0x0001e80000100a00 */
[----:B0-----:R-:W3:Y:S04]  /*77d00*/  LDL.LU.64 R28, [R1+0x7b68] ;  /* 0x007b6800011c7983 */ /* 0x001ee80000300a00 */
[----:B--2---:R0:W-:Y:S04]  /*77d10*/  STL.64 [R1+0x7b50], R18 ;  /* 0x007b501201007387 */ /* 0x0041e80000100a00 */
[----:B0-----:R-:W2:Y:S04]  /*77d20*/  LDL.LU R18, [R1+0x4d1c] ;  /* 0x004d1c0001127983 */ /* 0x001ea80000300800 */
[----:B------:R-:W-:Y:S01]  /*77d30*/  STL [R1+0x7b58], R19 ;  /* 0x007b581301007387 */ /* 0x000fe20000100800 */
[----:B------:R-:W-:-:S03]  /*77d40*/  IADD3 R22, P2, PT, R21, R14, RZ ;  /* 0x0000000e15167210 */ /* 0x000fc60007f5e0ff */
[----:B---3--:R0:W-:Y:S02]  /*77d50*/  STL.64 [R1+0x7b38], R28 ;  /* 0x007b381c01007387 */ /* 0x0081e40000100a00 */
[----:B0-----:R-:W-:Y:S02]  /*77d60*/  IMAD.MOV.U32 R29, RZ, RZ, R25 ;  /* 0x000000ffff1d7224 */ /* 0x001fe400078e0019 */
[----:B------:R-:W-:-:S05]  /*77d70*/  IMAD.X R29, R23, 0x1, R8, P1 ;  /* 0x00000001171d7824 */ /* 0x000fca00008e0608 */
[----:B------:R-:W-:Y:S04]  /*77d80*/  STL [R1+0x4ca4], R29 ;  /* 0x004ca41d01007387 */ /* 0x000fe80000100800 */
[----:B------:R0:W-:Y:S01]  /*77d90*/  STL.64 [R1+0x7b40], R12 ;  /* 0x007b400c01007387 */ /* 0x0001e20000100a00 */
[----:B------:R-:W-:Y:S01]  /*77da0*/  IMAD.MOV.U32 R28, RZ, RZ, R24 ;  /* 0x000000ffff1c7224 */ /* 0x000fe200078e0018 */
[----:B0-----:R-:W-:-:S05]  /*77db0*/  SHF.R.S32.HI R12, RZ, 0x1f, R21 ;  /* 0x0000001fff0c7819 */ /* 0x001fca0000011415 */
[----:B------:R-:W-:Y:S01]  /*77dc0*/  IMAD.X R23, R12, 0x1, R16, P2 ;  /* 0x000000010c177824 */ /* 0x000fe200010e0610 */
[----:B------:R-:W-:-:S04]  /*77dd0*/  IADD3 R24, P0, PT, R21, R5, RZ ;  /* 0x0000000515187210 */ /* 0x000fc80007f1e0ff */
[----:B------:R0:W-:Y:S01]  /*77de0*/  STL.64 [R1+0x4c98], R22 ;  /* 0x004c981601007387 */ /* 0x0001e20000100a00 */
[C---:B------:R-:W-:Y:S01]  /*77df0*/  IADD3 R28, P1, PT, R21.reuse, R13, RZ ;  /* 0x0000000d151c7210 */ /* 0x040fe20007f3e0ff */
[C---:B------:R-:W-:Y:S02]  /*77e00*/  IMAD.X R25, R12.reuse, 0x1, R6, P0 ;  /* 0x000000010c197824 */ /* 0x040fe400000e0606 */
[----:B0-----:R-:W3:Y:S04]  /*77e10*/  LDL.LU.64 R22, [R1+0x7b60] ;  /* 0x007b600001167983 */ /* 0x001ee80000300a00 */
[----:B------:R2:W-:Y:S01]  /*77e20*/  STL.64 [R1+0x7b30], R26 ;  /* 0x007b301a01007387 */ /* 0x0005e20000100a00 */
[C---:B------:R-:W-:Y:S02]  /*77e30*/  IMAD.X R29, R12.reuse, 0x1, R15, P1 ;  /* 0x000000010c1d7824 */ /* 0x040fe400008e060f */
[----:B--2---:R-:W-:Y:S01]  /*77e40*/  IMAD.MOV.U32 R27, RZ, RZ, R18 ;  /* 0x000000ffff1b7224 */ /* 0x004fe200078e0012 */
[C---:B------:R-:W-:Y:S01]  /*77e50*/  IADD3 R18, P2, PT, R21.reuse, R3, RZ ;  /* 0x0000000315127210 */ /* 0x040fe20007f5e0ff */
[----:B------:R-:W-:Y:S04]  /*77e60*/  STL.64 [R1+0x4c90], R24 ;  /* 0x004c901801007387 */ /* 0x000fe80000100a00 */
[----:B------:R-:W-:Y:S01]  /*77e70*/  IMAD.X R19, R12, 0x1, R4, P2 ;  /* 0x000000010c137824 */ /* 0x000fe200010e0604 */
[----:B------:R-:W-:Y:S04]  /*77e80*/  STL.64 [R1+0x4c88], R28 ;  /* 0x004c881c01007387 */ /* 0x000fe80000100a00 */
[----:B------:R0:W-:Y:S04]  /*77e90*/  STL.64 [R1+0x4c80], R18 ;  /* 0x004c801201007387 */ /* 0x0001e80000100a00 */
[----:B0-----:R0:W2:Y:S01]  /*77ea0*/  LDL.LU R19, [R1+0x7b58] ;  /* 0x007b580001137983 */ /* 0x0010a20000300800 */
[----:B------:R-:W-:-:S05]  /*77eb0*/  IADD3 R24, P0, PT, R21, R0, RZ ;  /* 0x0000000015187210 */ /* 0x000fca0007f1e0ff */
[----:B------:R-:W-:Y:S01]  /*77ec0*/  IMAD.X R25, R12, 0x1, R2, P0 ;  /* 0x000000010c197824 */ /* 0x000fe200000e0602 */
[----:B---3--:R-:W-:-:S05]  /*77ed0*/  IADD3 R18, P2, PT, R22, R9, RZ ;  /* 0x0000000916127210 */ /* 0x008fca0007f5e0ff */
[----:B------:R2:W-:Y:S01]  /*77ee0*/  STL [R1+0x4c68], R18 ;  /* 0x004c681201007387 */ /* 0x0005e20000100800 */
[----:B------:R-:W-:-:S03]  /*77ef0*/  IADD3 R12, P0, PT, R22, R7, RZ ;  /* 0x00000007160c7210 */ /* 0x000fc60007f1e0ff */
[----:B--2---:R-:W2:Y:S04]  /*77f00*/  LDL.LU.64 R18, [R1+0x7b50] ;  /* 0x007b500001127983 */ /* 0x004ea80000300a00 */
[----:B------:R3:W-:Y:S04]  /*77f10*/  STL.64 [R1+0x4c78], R24 ;  /* 0x004c781801007387 */ /* 0x0007e80000100a00 */
[----:B---3--:R-:W3:Y:S04]  /*77f20*/  LDL.LU.64 R24, [R1+0x7b48] ;  /* 0x007b480001187983 */ /* 0x008ee80000300a00 */
[----:B------:R4:W-:Y:S04]  /*77f30*/  STL [R1+0x7b20], R20 ;  /* 0x007b201401007387 */ /* 0x0009e80000100800 */
[----:B----4-:R0:W4:Y:S04]  /*77f40*/  LDL.64 R20, [R1+0x4c68] ;  /* 0x004c680001147983 */ /* 0x0101280000100a00 */
[----:B------:R0:W-:Y:S04]  /*77f50*/  STL [R1+0x4c60], R12 ;  /* 0x004c600c01007387 */ /* 0x0001e80000100800 */
[----:B0-----:R-:W2:Y:S01]  /*77f60*/  LDL.LU.64 R12, [R1+0x7b40] ;  /* 0x007b4000010c7983 */ /* 0x001ea20000300a00 */
[----:B------:R-:W-:-:S02]  /*77f70*/  IADD3 R28, P1, PT, R22, R10, RZ ;  /* 0x0000000a161c7210 */ /* 0x000fc40007f3e0ff */
[----:B----4-:R-:W-:-:S05]  /*77f80*/  SHF.R.S32.HI R21, RZ, 0x1f, R22 ;  /* 0x0000001fff157819 */ /* 0x010fca0000011416 */
[----:B--2---:R-:W-:-:S05]  /*77f90*/  IMAD.X R29, R21, 0x1, R12, P1 ;  /* 0x00000001151d7824 */ /* 0x004fca00008e060c */
[----:B------:R0:W-:Y:S04]  /*77fa0*/  STL.64 [R1+0x4c70], R28 ;  /* 0x004c701c01007387 */ /* 0x0001e80000100a00 */
[----:B0-----:R-:W2:Y:S04]  /*77fb0*/  LDL.LU.64 R28, [R1+0x7b38] ;  /* 0x007b3800011c7983 */ /* 0x001ea80000300a00 */
[----:B---3--:R0:W-:Y:S04]  /*77fc0*/  STL.64 [R1+0x7b28], R24 ;  /* 0x007b281801007387 */ /* 0x0081e80000100a00 */
[----:B0-----:R0:W3:Y:S01]  /*77fd0*/  LDL.64 R24, [R1+0x4c60] ;  /* 0x004c600001187983 */ /* 0x0010e20000100a00 */
[----:B------:R-:W-:Y:S01]  /*77fe0*/  IMAD.X R21, R21, 0x1, R11, P2 ;  /* 0x0000000115157824 */ /* 0x000fe200010e060b */
[----:B------:R-:W-:Y:S01]  /*77ff0*/  IADD3 R26, P1, PT, R22, R14, RZ ;  /* 0x0000000e161a7210 */ /* 0x000fe20007f3e0ff */
[----:B---3--:R-:W-:-:S02]  /*78000*/  IMAD.MOV.U32 R25, RZ, RZ, R27 ;  /* 0x000000ffff197224 */ /* 0x008fc400078e001b */
[----:B------:R-:W3:Y:S04]  /*78010*/  LDL R27, [R1+0x21c0] ;  /* 0x0021c000011b7983 */ /* 0x000ee80000100800 */
[----:B--2---:R2:W-:Y:S04]  /*78020*/  STL.64 [R1+0x7b10], R28 ;  /* 0x007b101c01007387 */ /* 0x0045e80000100a00 */
[----:B------:R4:W-:Y:S01]  /*78030*/  STL [R1+0x4c6c], R21 ;  /* 0x004c6c1501007387 */ /* 0x0009e20000100800 */
[----:B--2---:R-:W-:Y:S01]  /*78040*/  SHF.R.S32.HI R28, RZ, 0x1f, R22 ;  /* 0x0000001fff1c7819 */ /* 0x004fe20000011416 */
[----:B----4-:R-:W-:-:S04]  /*78050*/  IMAD.MOV.U32 R21, RZ, RZ, R25 ;  /* 0x000000ffff157224 */ /* 0x010fc800078e0019 */
[----:B------:R-:W-:-:S05]  /*78060*/  IMAD.X R25, R28, 0x1, R8, P0 ;  /* 0x000000011c197824 */ /* 0x000fca00000e0608 */
[----:B------:R3:W-:Y:S02]  /*78070*/  STL [R1+0x4c64], R25 ;  /* 0x004c641901007387 */ /* 0x0007e40000100800 */
[----:B---3--:R-:W-:Y:S02]  /*78080*/  IMAD.MOV.U32 R25, RZ, RZ, R27 ;  /* 0x000000ffff197224 */ /* 0x008fe400078e001b */
[----:B------:R-:W-:-:S05]  /*78090*/  IMAD.X R27, R28, 0x1, R16, P1 ;  /* 0x000000011c1b7824 */ /* 0x000fca00008e0610 */
[----:B------:R2:W-:Y:S04]  /*780a0*/  STL.64 [R1+0x4c58], R26 ;  /* 0x004c581a01007387 */ /* 0x0005e80000100a00 */
[----:B--2---:R-:W2:Y:S01]  /*780b0*/  LDL.LU.64 R26, [R1+0x7b30] ;  /* 0x007b3000011a7983 */ /* 0x004ea20000300a00 */
[----:B------:R-:W-:-:S03]  /*780c0*/  IADD3 R20, P2, PT, R22, R5, RZ ;  /* 0x0000000516147210 */ /* 0x000fc60007f5e0ff */
[----:B------:R3:W-:Y:S01]  /*780d0*/  STL.64 [R1+0x7b18], R16 ;  /* 0x007b181001007387 */ /* 0x0007e20000100a00 */
[C---:B------:R-:W-:Y:S02]  /*780e0*/  IADD3 R24, P0, PT, R22.reuse, R13, RZ ;  /* 0x0000000d16187210 */ /* 0x040fe40007f1e0ff */
[----:B---3--:R-:W-:Y:S01]  /*780f0*/  IADD3 R16, P1, PT, R22, R3, RZ ;  /* 0x0000000316107210 */ /* 0x008fe20007f3e0ff */
[----:B--2---:R2:W-:Y:S02]  /*78100*/  STL.64 [R1+0x7b08], R26 ;  /* 0x007b081a01007387 */ /* 0x0045e40000100a00 */
[----:B--2---:R-:W-:Y:S02]  /*78110*/  IMAD.MOV.U32 R26, RZ, RZ, R21 ;  /* 0x000000ffff1a7224 */ /* 0x004fe400078e0015 */
[----:B------:R-:W-:-:S05]  /*78120*/  IMAD.X R21, R28, 0x1, R6, P2 ;  /* 0x000000011c157824 */ /* 0x000fca00010e0606 */
[----:B------:R2:W-:Y:S02]  /*78130*/  STL.64 [R1+0x4c50], R20 ;  /* 0x004c501401007387 */ /* 0x0005e40000100a00 */
[----:B--2---:R-:W-:Y:S01]  /*78140*/  IADD3 R20, P2, PT, R22, R0, RZ ;  /* 0x0000000016147210 */ /* 0x004fe20007f5e0ff */
[----:B------:R-:W-:Y:S02]  /*78150*/  IMAD.MOV.U32 R22, RZ, RZ, R28 ;  /* 0x000000ffff167224 */ /* 0x000fe400078e001c */
[----:B------:R-:W-:Y:S02]  /*78160*/  IMAD.MOV.U32 R21, RZ, RZ, R25 ;  /* 0x000000ffff157224 */ /* 0x000fe400078e0019 */
[C---:B------:R-:W-:Y:S02]  /*78170*/  IMAD.X R25, R22.reuse, 0x1, R15, P0 ;  /* 0x0000000116197824 */ /* 0x040fe400000e060f */
[----:B------:R-:W-:-:S03]  /*78180*/  IMAD.X R17, R22, 0x1, R4, P1 ;  /* 0x0000000116117824 */ /* 0x000fc600008e0604 */
[----:B------:R2:W-:Y:S01]  /*78190*/  STL.64 [R1+0x4c48], R24 ;  /* 0x004c481801007387 */ /* 0x0005e20000100a00 */
[----:B------:R-:W-:-:S03]  /*781a0*/  IADD3 R28, P0, PT, R23, R10, RZ ;  /* 0x0000000a171c7210 */ /* 0x000fc60007f1e0ff */
[----:B--2---:R-:W2:Y:S04]  /*781b0*/  LDL.LU.64 R24, [R1+0x7b28] ;  /* 0x007b280001187983 */ /* 0x004ea80000300a00 */
[----:B------:R3:W-:Y:S04]  /*781c0*/  STL.64 [R1+0x4c40], R16 ;  /* 0x004c401001007387 */ /* 0x0007e80000100a00 */
[----:B------:R-:W-:Y:S01]  /*781d0*/  STL [R1+0x4c30], R28 ;  /* 0x004c301c01007387 */ /* 0x000fe20000100800 */
[----:B---3--:R-:W-:Y:S02]  /*781e0*/  IMAD.MOV.U32 R17, RZ, RZ, R21 ;  /* 0x000000ffff117224 */ /* 0x008fe400078e0015 */
[----:B------:R-:W-:-:S05]  /*781f0*/  IMAD.X R21, R22, 0x1, R2, P2 ;  /* 0x0000000116157824 */ /* 0x000fca00010e0602 */
[----:B------:R3:W-:Y:S04]  /*78200*/  STL.64 [R1+0x4c38], R20 ;  /* 0x004c381401007387 */ /* 0x0007e80000100a00 */
[----:B---3--:R-:W3:Y:S01]  /*78210*/  LDL.LU R20, [R1+0x7b20] ;  /* 0x007b200001147983 */ /* 0x008ee20000300800 */
[----:B------:R-:W-:Y:S01]  /*78220*/  IADD3 R16, P1, PT, R23, R9, RZ ;  /* 0x0000000917107210 */ /* 0x000fe20007f3e0ff */
[----:B--2---:R-:W-:Y:S02]  /*78230*/  IMAD.MOV.U32 R22, RZ, RZ, R25 ;  /* 0x000000ffff167224 */ /* 0x004fe400078e0019 */
[----:B------:R-:W-:Y:S02]  /*78240*/  IMAD.MOV.U32 R25, RZ, RZ, R17 ;  /* 0x000000ffff197224 */ /* 0x000fe400078e0011 */
[----:B---3--:R-:W-:-:S02]  /*78250*/  IMAD.MOV.U32 R21, RZ, RZ, R20 ;  /* 0x000000ffff157224 */ /* 0x008fc400078e0014 */
[----:B------:R-:W-:-:S05]  /*78260*/  IMAD.MOV.U32 R20, RZ, RZ, R24 ;  /* 0x000000ffff147224 */ /* 0x000fca00078e0018 */
[----:B------:R2:W-:Y:S02]  /*78270*/  STL.64 [R1+0x7af8], R20 ;  /* 0x007af81401007387 */ /* 0x0005e40000100a00 */
[----:B--2---:R-:W-:Y:S01]  /*78280*/  IMAD.MOV.U32 R21, RZ, RZ, R29 ;  /* 0x000000ffff157224 */ /* 0x004fe200078e001d */
[----:B------:R-:W-:Y:S01]  /*78290*/  SHF.R.S32.HI R29, RZ, 0x1f, R23 ;  /* 0x0000001fff1d7819 */ /* 0x000fe20000011417 */
[----:B------:R-:W-:Y:S01]  /*782a0*/  IMAD.MOV.U32 R20, RZ, RZ, R28 ;  /* 0x000000ffff147224 */ /* 0x000fe200078e001c */
[----:B------:R-:W-:-:S03]  /*782b0*/  IADD3 R28, P2, PT, R23, R7, RZ ;  /* 0x00000007171c7210 */ /* 0x000fc60007f5e0ff */
[C---:B------:R-:W-:Y:S02]  /*782c0*/  IMAD.X R21, R29.reuse, 0x1, R12, P0 ;  /* 0x000000011d157824 */ /* 0x040fe400000e060c */
[C---:B------:R-:W-:Y:S02]  /*782d0*/  IMAD.X R17, R29.reuse, 0x1, R11, P1 ;  /* 0x000000011d117824 */ /* 0x040fe400008e060b */
[----:B------:R-:W-:Y:S01]  /*782e0*/  IMAD.X R29, R29, 0x1, R8, P2 ;  /* 0x000000011d1d7824 */ /* 0x000fe200010e0608 */
[----:B------:R-:W-:Y:S04]  /*782f0*/  STL [R1+0x4c34], R21 ;  /* 0x004c341501007387 */ /* 0x000fe80000100800 */
[----:B------:R2:W-:Y:S04]  /*78300*/  STL.64 [R1+0x4c28], R16 ;  /* 0x004c281001007387 */ /* 0x0005e80000100a00 */
[----:B--2---:R-:W2:Y:S04]  /*78310*/  LDL.LU.64 R16, [R1+0x7b18] ;  /* 0x007b180001107983 */ /* 0x004ea80000300a00 */
[----:B------:R3:W-:Y:S04]  /*78320*/  STL.64 [R1+0x4c20], R28 ;  /* 0x004c201c01007387 */ /* 0x0007e80000100a00 */
[----:B---3--:R-:W3:Y:S01]  /*78330*/  LDL.LU.64 R28, [R1+0x7b10] ;  /* 0x007b1000011c7983 */ /* 0x008ee20000300a00 */
[----:B------:R-:W-:Y:S01]  /*78340*/  IADD3 R24, P0, PT, R23, R14, RZ ;  /* 0x0000000e17187210 */ /* 0x000fe20007f1e0ff */
[----:B------:R-:W-:-:S02]  /*78350*/  IMAD.MOV.U32 R21, RZ, RZ, R25 ;  /* 0x000000ffff157224 */ /* 0x000fc400078e0019 */
[----:B---3--:R3:W-:Y:S02]  /*78360*/  STL.64 [R1+0x7ae0], R28 ;  /* 0x007ae01c01007387 */ /* 0x0087e40000100a00 */
[----:B---3--:R-:W-:Y:S01]  /*78370*/  SHF.R.S32.HI R28, RZ, 0x1f, R23 ;  /* 0x0000001fff1c7819 */ /* 0x008fe20000011417 */
[----:B------:R-:W-:Y:S01]  /*78380*/  IMAD.MOV.U32 R29, RZ, RZ, R26 ;  /* 0x000000ffff1d7224 */ /* 0x000fe200078e001a */
[----:B------:R-:W-:-:S03]  /*78390*/  IADD3 R26, P2, PT, R23, R13, RZ ;  /* 0x0000000d171a7210 */ /* 0x000fc60007f5e0ff */
[----:B--2---:R-:W-:Y:S02]  /*783a0*/  IMAD.X R25, R28, 0x1, R16, P0 ;  /* 0x000000011c197824 */ /* 0x004fe400000e0610 */
[----:B------:R2:W-:Y:S04]  /*783b0*/  STL [R1+0x4c08], R26 ;  /* 0x004c081a01007387 */ /* 0x0005e80000100800 */
[----:B--2---:R-:W2:Y:S04]  /*783c0*/  LDL.LU.64 R26, [R1+0x7b08] ;  /* 0x007b0800011a7983 */ /* 0x004ea80000300a00 */
[----:B------:R3:W-:Y:S04]  /*783d0*/  STL.64 [R1+0x4c18], R24 ;  /* 0x004c181801007387 */ /* 0x0007e80000100a00 */
[----:B---3--:R-:W3:Y:S04]  /*783e0*/  LDL.LU.64 R24, [R1+0x7b00] ;  /* 0x007b000001187983 */ /* 0x008ee80000300a00 */
[----:B------:R4:W-:Y:S04]  /*783f0*/  STL.64 [R1+0x7af0], R16 ;  /* 0x007af01001007387 */ /* 0x0009e80000100a00 */
[----:B----4-:R0:W4:Y:S01]  /*78400*/  LDL.64 R16, [R1+0x4c08] ;  /* 0x004c080001107983 */ /* 0x0101220000100a00 */
[----:B------:R-:W-:-:S03]  /*78410*/  IADD3 R20, P1, PT, R23, R5, RZ ;  /* 0x0000000517147210 */ /* 0x000fc60007f3e0ff */
[----:B--2---:R2:W-:Y:S02]  /*78420*/  STL.64 [R1+0x7ae8], R26 ;  /* 0x007ae81a01007387 */ /* 0x0045e40000100a00 */
[----:B--2---:R-:W-:-:S05]  /*78430*/  IADD3 R26, P0, PT, R23, R3, RZ ;  /* 0x00000003171a7210 */ /* 0x004fca0007f1e0ff */
[C---:B------:R-:W-:Y:S02]  /*78440*/  IMAD.X R27, R28.reuse, 0x1, R4, P0 ;  /* 0x000000011c1b7824 */ /* 0x040fe400000e0604 */
[----:B----4-:R-:W-:Y:S02]  /*78450*/  IMAD.MOV.U32 R17, RZ, RZ, R21 ;  /* 0x000000ffff117224 */ /* 0x010fe400078e0015 */
[----:B------:R-:W-:-:S05]  /*78460*/  IMAD.X R21, R28, 0x1, R6, P1 ;  /* 0x000000011c157824 */ /* 0x000fca00008e0606 */
[----:B------:R2:W-:Y:S04]  /*78470*/  STL.64 [R1+0x4c10], R20 ;  /* 0x004c101401007387 */ /* 0x0005e80000100a00 */
[----:B------:R-:W-:Y:S01]  /*78480*/  STL [R1+0x5458], R23 ;  /* 0x0054581701007387 */ /* 0x000fe20000100800 */
[----:B--2---:R-:W-:Y:S02]  /*78490*/  IMAD.MOV.U32 R21, RZ, RZ, R17 ;  /* 0x000000ffff157224 */ /* 0x004fe400078e0011 */
[----:B------:R-:W-:Y:S01]  /*784a0*/  IMAD.X R17, R28, 0x1, R15, P2 ;  /* 0x000000011c117824 */ /* 0x000fe200010e060f */
[----:B------:R-:W-:-:S04]  /*784b0*/  IADD3 R20, P1, PT, R23, R0, RZ ;  /* 0x0000000017147210 */ /* 0x000fc80007f3e0ff */
[----:B------:R-:W-:Y:S04]  /*784c0*/  STL [R1+0x4c0c], R17 ;  /* 0x004c0c1101007387 */ /* 0x000fe80000100800 */
[----:B------:R2:W-:Y:S02]  /*784d0*/  STL.64 [R1+0x4c00], R26 ;  /* 0x004c001a01007387 */ /* 0x0005e40000100a00 */
[----:B--2---:R-:W-:Y:S02]  /*784e0*/  IMAD.MOV.U32 R27, RZ, RZ, R21 ;  /* 0x000000ffff1b7224 */ /* 0x004fe400078e0015 */
[----:B------:R-:W-:-:S05]  /*784f0*/  IMAD.X R21, R28, 0x1, R2, P1 ;  /* 0x000000011c157824 */ /* 0x000fca00008e0602 */
[----:B------:R2:W-:Y:S04]  /*78500*/  STL.64 [R1+0x4bf8], R20 ;  /* 0x004bf81401007387 */ /* 0x0005e80000100a00 */
[----:B--2---:R-:W2:Y:S01]  /*78510*/  LDL.LU.64 R20, [R1+0x7af8] ;  /* 0x007af80001147983 */ /* 0x004ea20000300a00 */
[----:B------:R-:W-:Y:S01]  /*78520*/  IMAD.MOV.U32 R23, RZ, RZ, R29 ;  /* 0x000000ffff177224 */ /* 0x000fe200078e001d */
[C---:B---3--:R-:W-:Y:S02]  /*78530*/  IADD3 R16, P2, PT, R24.reuse, R10, RZ ;  /* 0x0000000a18107210 */ /* 0x048fe40007f5e0ff */
[----:B------:R-:W-:Y:S02]  /*78540*/  SHF.R.S32.HI R29, RZ, 0x1f, R24 ;  /* 0x0000001fff1d7819 */ /* 0x000fe40000011418 */
[----:B------:R-:W-:-:S02]  /*78550*/  IADD3 R26, P0, PT, R24, R9, RZ ;  /* 0x00000009181a7210 */ /* 0x000fc40007f1e0ff */
[----:B------:R-:W-:Y:S01]  /*78560*/  IADD3 R28, P1, PT, R24, R7, RZ ;  /* 0x00000007181c7210 */ /* 0x000fe20007f3e0ff */
[C---:B------:R-:W-:Y:S01]  /*78570*/  IMAD.X R17, R29.reuse, 0x1, R12, P2 ;  /* 0x000000011d117824 */ /* 0x040fe200010e060c */
[----:B--2---:R2:W-:Y:S04]  /*78580*/  STL.64 [R1+0x7ad8], R20 ;  /* 0x007ad81401007387 */ /* 0x0045e80000100a00 */
[----:B------:R3:W-:Y:S01]  /*78590*/  STL.64 [R1+0x4bf0], R16 ;  /* 0x004bf01001007387 */ /* 0x0007e20000100a00 */
[----:B--2---:R-:W-:Y:S02]  /*785a0*/  IMAD.MOV.U32 R21, RZ, RZ, R27 ;  /* 0x000000ffff157224 */ /* 0x004fe400078e001b */
[C---:B------:R-:W-:Y:S01]  /*785b0*/  IMAD.X R27, R29.reuse, 0x1, R11, P0 ;  /* 0x000000011d1b7824 */ /* 0x040fe200000e060b */
[----:B---3--:R-:W2:Y:S01]  /*785c0*/  LDL.LU.64 R16, [R1+0x7af0] ;  /* 0x007af00001107983 */ /* 0x008ea20000300a00 */
[----:B------:R-:W-:-:S03]  /*785d0*/  IMAD.X R29, R29, 0x1, R8, P1 ;  /* 0x000000011d1d7824 */ /* 0x000fc600008e0608 */
[----:B------:R-:W-:Y:S04]  /*785e0*/  STL.64 [R1+0x7ac8], R22 ;  /* 0x007ac81601007387 */ /* 0x000fe80000100a00 */
[----:B------:R3:W-:Y:S04]  /*785f0*/  STL.64 [R1+0x4be8], R26 ;  /* 0x004be81a01007387 */ /* 0x0007e80000100a00 */
[----:B---3--:R-:W3:Y:S04]  /*78600*/  LDL.LU.64 R26, [R1+0x7ae8] ;  /* 0x007ae800011a7983 */ /* 0x008ee80000300a00 */
[----:B------:R-:W4:Y:S04]  /*78610*/  LDL.LU R23, [R1+0x2244] ;  /* 0x0022440001177983 */ /* 0x000f280000300800 */
[----:B------:R0:W-:Y:S04]  /*78620*/  STL.64 [R1+0x4be0], R28 ;  /* 0x004be01c01007387 */ /* 0x0001e80000100a00 */
[----:B0-----:R-:W2:Y:S01]  /*78630*/  LDL.LU.64 R28, [R1+0x7ae0] ;  /* 0x007ae000011c7983 */ /* 0x001ea20000300a00 */
[----:B------:R-:W-:-:S03]  /*78640*/  IADD3 R20, P2, PT, R24, R14, RZ ;  /* 0x0000000e18147210 */ /* 0x000fc60007f5e0ff */
[----:B------:R4:W-:Y:S01]  /*78650*/  STL.64 [R1+0x7ad0], R18 ;  /* 0x007ad01201007387 */ /* 0x0009e20000100a00 */
[----:B------:R-:W-:Y:S01]  /*78660*/  IADD3 R22, P0, PT, R24, R5, RZ ;  /* 0x0000000518167210 */ /* 0x000fe20007f1e0ff */
[----:B----4-:R-:W-:Y:S02]  /*78670*/  IMAD.MOV.U32 R18, RZ, RZ, R23 ;  /* 0x000000ffff127224 */ /* 0x010fe400078e0017 */
[----:B--2---:R0:W-:Y:S02]  /*78680*/  STL.64 [R1+0x7ab8], R28 ;  /* 0x007ab81c01007387 */ /* 0x0041e40000100a00 */
[----:B0-----:R-:W-:Y:S01]  /*78690*/  SHF.R.S32.HI R28, RZ, 0x1f, R24 ;  /* 0x0000001fff1c7819 */ /* 0x001fe20000011418 */
[----:B------:R-:W-:-:S04]  /*786a0*/  IMAD.MOV.U32 R29, RZ, RZ, R21 ;  /* 0x000000ffff1d7224 */ /* 0x000fc800078e0015 */
[C---:B------:R-:W-:Y:S01]  /*786b0*/  IMAD.X R21, R28.reuse, 0x1, R16, P2 ;  /* 0x000000011c157824 */ /* 0x040fe200010e0610 */
[----:B---3--:R0:W-:Y:S01]  /*786c0*/  STL.64 [R1+0x7ac0], R26 ;  /* 0x007ac01a01007387 */ /* 0x0081e20000100a00 */
[----:B------:R-:W-:-:S03]  /*786d0*/  IMAD.X R23, R28, 0x1, R6, P0 ;  /* 0x000000011c177824 */ /* 0x000fc600000e0606 */
[----:B------:R2:W-:Y:S01]  /*786e0*/  STL.64 [R1+0x4bd8], R20 ;  /* 0x004bd81401007387 */ /* 0x0005e20000100a00 */
[C---:B0-----:R-:W-:Y:S02]  /*786f0*/  IADD3 R26, P1, PT, R24.reuse, R13, RZ ;  /* 0x0000000d181a7210 */ /* 0x041fe40007f3e0ff */
[----:B--2---:R-:W-:-:S03]  /*78700*/  IADD3 R20, P2, PT, R24, R3, RZ ;  /* 0x0000000318147210 */ /* 0x004fc60007f5e0ff */
[C---:B------:R-:W-:Y:S01]  /*78710*/  IMAD.X R27, R28.reuse, 0x1, R15, P1 ;  /* 0x000000011c1b7824 */ /* 0x040fe200008e060f */
[----:B------:R-:W-:Y:S01]  /*78720*/  STL.64 [R1+0x4bd0], R22 ;  /* 0x004bd01601007387 */ /* 0x000fe20000100a00 */
[----:B------:R-:W-:-:S03]  /*78730*/  IMAD.X R21, R28, 0x1, R4, P2 ;  /* 0x000000011c157824 */ /* 0x000fc600010e0604 */
[----:B------:R-:W-:Y:S04]  /*78740*/  STL [R1+0x545c], R24 ;  /* 0x00545c1801007387 */ /* 0x000fe80000100800 */
[----:B------:R-:W-:Y:S04]  /*78750*/  STL.64 [R1+0x4bc8], R26 ;  /* 0x004bc81a01007387 */ /* 0x000fe80000100a00 */
[----:B------:R0:W-:Y:S04]  /*78760*/  STL.64 [R1+0x4bc0], R20 ;  /* 0x004bc01401007387 */ /* 0x0001e80000100a00 */
[----:B0-----:R-:W2:Y:S01]  /*78770*/  LDL.LU.64 R20, [R1+0x7ad8] ;  /* 0x007ad80001147983 */ /* 0x001ea20000300a00 */
[----:B------:R-:W-:-:S05]  /*78780*/  IADD3 R22, P0, PT, R24, R0, RZ ;  /* 0x0000000018167210 */ /* 0x000fca0007f1e0ff */
[----:B------:R-:W-:Y:S01]  /*78790*/  IMAD.X R23, R28, 0x1, R2, P0 ;  /* 0x000000011c177824 */ /* 0x000fe200000e0602 */
[----:B--2---:R0:W-:Y:S02]  /*787a0*/  STL.64 [R1+0x7ab0], R20 ;  /* 0x007ab01401007387 */ /* 0x0041e40000100a00 */
[----:B0-----:R-:W-:Y:S01]  /*787b0*/  IMAD.MOV.U32 R21, RZ, RZ, R18 ;  /* 0x000000ffff157224 */ /* 0x001fe200078e0012 */
[----:B------:R-:W-:-:S05]  /*787c0*/  IADD3 R18, P2, PT, R25, R9, RZ ;  /* 0x0000000919127210 */ /* 0x000fca0007f5e0ff */
[----:B------:R0:W-:Y:S04]  /*787d0*/  STL [R1+0x4ba8], R18 ;  /* 0x004ba81201007387 */ /* 0x0001e80000100800 */
[----:B0-----:R-:W2:Y:S04]  /*787e0*/  LDL.LU.64 R18, [R1+0x7ad0] ;  /* 0x007ad00001127983 */ /* 0x001ea80000300a00 */
[----:B------:R0:W-:Y:S04]  /*787f0*/  STL.64 [R1+0x4bb8], R22 ;  /* 0x004bb81601007387 */ /* 0x0001e80000100a00 */
[----:B0-----:R-:W3:Y:S01]  /*78800*/  LDL.LU.64 R22, [R1+0x7ac8] ;  /* 0x007ac80001167983 */ /* 0x001ee20000300a00 */
[----:B------:R-:W-:Y:S01]  /*78810*/  IMAD.MOV.U32 R24, RZ, RZ, R29 ;  /* 0x000000ffff187224 */ /* 0x000fe200078e001d */
[----:B------:R-:W-:-:S02]  /*78820*/  IADD3 R26, P1, PT, R25, R10, RZ ;  /* 0x0000000a191a7210 */ /* 0x000fc40007f3e0ff */
[----:B------:R-:W-:-:S05]  /*78830*/  SHF.R.S32.HI R29, RZ, 0x1f, R25 ;  /* 0x0000001fff1d7819 */ /* 0x000fca0000011419 */
[----:B------:R-:W-:-:S05]  /*78840*/  IMAD.X R27, R29, 0x1, R12, P1 ;  /* 0x000000011d1b7824 */ /* 0x000fca00008e060c */
[----:B------:R0:W-:Y:S04]  /*78850*/  STL.64 [R1+0x4bb0], R26 ;  /* 0x004bb01a01007387 */ /* 0x0001e80000100a00 */
[----:B0-----:R-:W4:Y:S04]  /*78860*/  LDL.LU.64 R26, [R1+0x7ac0] ;  /* 0x007ac000011a7983 */ /* 0x001f280000300a00 */
[----:B---3--:R0:W-:Y:S04]  /*78870*/  STL.64 [R1+0x7aa8], R22 ;  /* 0x007aa81601007387 */ /* 0x0081e80000100a00 */
[----:B0-----:R0:W3:Y:S01]  /*78880*/  LDL.64 R22, [R1+0x4ba8] ;  /* 0x004ba80001167983 */ /* 0x0010e20000100a00 */
[----:B------:R-:W-:Y:S01]  /*78890*/  IADD3 R28, P0, PT, R25, R7, RZ ;  /* 0x00000007191c7210 */ /* 0x000fe20007f1e0ff */
[----:B---3--:R-:W-:-:S04]  /*788a0*/  IMAD.MOV.U32 R23, RZ, RZ, R21 ;  /* 0x000000ffff177224 */ /* 0x008fc800078e0015 */
[----:B------:R-:W-:Y:S02]  /*788b0*/  IMAD.MOV.U32 R21, RZ, RZ, R23 ;  /* 0x000000ffff157224 */ /* 0x000fe400078e0017 */
[C---:B------:R-:W-:Y:S02]  /*788c0*/  IMAD.X R23, R29.reuse, 0x1, R11, P2 ;  /* 0x000000011d177824 */ /* 0x040fe400010e060b */
[----:B------:R-:W-:-:S03]  /*788d0*/  IMAD.X R29, R29, 0x1, R8, P0 ;  /* 0x000000011d1d7824 */ /* 0x000fc600000e0608 */
[----:B------:R-:W-:Y:S04]  /*788e0*/  STL [R1+0x4bac], R23 ;  /* 0x004bac1701007387 */ /* 0x000fe80000100800 */
[----:B------:R3:W-:Y:S04]  /*788f0*/  STL.64 [R1+0x4ba0], R28 ;  /* 0x004ba01c01007387 */ /* 0x0007e80000100a00 */
[----:B---3--:R-:W3:Y:S01]  /*78900*/  LDL.LU.64 R28, [R1+0x7ab8] ;  /* 0x007ab800011c7983 */ /* 0x008ee20000300a00 */
[C---:B------:R-:W-:Y:S02]  /*78910*/  IADD3 R20, P1, PT, R25.reuse, R14, RZ ;  /* 0x0000000e19147210 */ /* 0x040fe40007f3e0ff */
[----:B------:R-:W-:Y:S01]  /*78920*/  IADD3 R22, P2, PT, R25, R5, RZ ;  /* 0x0000000519167210 */ /* 0x000fe20007f5e0ff */
[----:B---3--:R4:W-:Y:S04]  /*78930*/  STL.64 [R1+0x7a88], R28 ;  /* 0x007a881c01007387 */ /* 0x0089e80000100a00 */
[----:B------:R3:W-:Y:S01]  /*78940*/  STL.64 [R1+0x7a90], R12 ;  /* 0x007a900c01007387 */ /* 0x0007e20000100a00 */
[----:B----4-:R-:W-:Y:S01]  /*78950*/  IMAD.MOV.U32 R29, RZ, RZ, R27 ;  /* 0x000000ffff1d7224 */ /* 0x010fe200078e001b */
[----:B------:R-:W-:Y:S01]  /*78960*/  SHF.R.S32.HI R27, RZ, 0x1f, R25 ;  /* 0x0000001fff1b7819 */ /* 0x000fe20000011419 */
[----:B---3--:R-:W-:-:S04]  /*78970*/  IMAD.MOV.U32 R12, RZ, RZ, R21 ;  /* 0x000000ffff0c7224 */ /* 0x008fc800078e0015 */
[----:B------:R-:W-:Y:S01]  /*78980*/  IMAD.X R21, R27, 0x1, R16, P1 ;  /* 0x000000011b157824 */ /* 0x000fe200008e0610 */
[----:B------:R-:W-:Y:S04]  /*78990*/  STL.64 [R1+0x7a98], R12 ;  /* 0x007a980c01007387 */ /* 0x000fe80000100a00 */
[----:B------:R3:W-:Y:S04]  /*789a0*/  STL.64 [R1+0x4b98], R20 ;  /* 0x004b981401007387 */ /* 0x0007e80000100a00 */
[----:B---3--:R-:W3:Y:S01]  /*789b0*/  LDL.LU.64 R20, [R1+0x7ab0] ;  /* 0x007ab00001147983 */ /* 0x008ee20000300a00 */
[----:B------:R-:W-:Y:S01]  /*789c0*/  IMAD.MOV.U32 R28, RZ, RZ, R26 ;  /* 0x000000ffff1c7224 */ /* 0x000fe200078e001a */
[----:B------:R-:W-:Y:S01]  /*789d0*/  IADD3 R26, P0, PT, R25, R13, RZ ;  /* 0x0000000d191a7210 */ /* 0x000fe20007f1e0ff */
[----:B------:R-:W-:Y:S01]  /*789e0*/  IMAD.X R23, R27, 0x1, R6, P2 ;  /* 0x000000011b177824 */ /* 0x000fe200010e0606 */
[----:B------:R-:W-:Y:S01]  /*789f0*/  IADD3 R12, P1, PT, R25, R3, RZ ;  /* 0x00000003190c7210 */ /* 0x000fe20007f3e0ff */
[----:B------:R-:W-:-:S03]  /*78a00*/  IMAD.MOV.U32 R13, RZ, RZ, R27 ;  /* 0x000000ffff0d7224 */ /* 0x000fc600078e001b */
[----:B------:R4:W-:Y:S01]  /*78a10*/  STL.64 [R1+0x4b90], R22 ;  /* 0x004b901601007387 */ /* 0x0009e20000100a00 */
[----:B------:R-:W-:-:S03]  /*78a20*/  IMAD.X R27, R13, 0x1, R15, P0 ;  /* 0x000000010d1b7824 */ /* 0x000fc600000e060f */
[----:B------:R-:W-:Y:S04]  /*78a30*/  STL [R1+0x4b80], R12 ;  /* 0x004b800c01007387 */ /* 0x000fe80000100800 */
[----:B----4-:R-:W4:Y:S04]  /*78a40*/  LDL.LU.64 R22, [R1+0x7aa8] ;  /* 0x007aa80001167983 */ /* 0x010f280000300a00 */
[----:B------:R-:W-:Y:S04]  /*78a50*/  STL [R1+0x5460], R25 ;  /* 0x0054601901007387 */ /* 0x000fe80000100800 */
[----:B------:R0:W-:Y:S04]  /*78a60*/  STL.64 [R1+0x4b88], R26 ;  /* 0x004b881a01007387 */ /* 0x0001e80000100a00 */
[----:B0-----:R-:W2:Y:S04]  /*78a70*/  LDL.LU.64 R26, [R1+0x7aa0] ;  /* 0x007aa000011a7983 */ /* 0x001ea80000300a00 */
[----:B---3--:R0:W-:Y:S04]  /*78a80*/  STL.64 [R1+0x7a70], R20 ;  /* 0x007a701401007387 */ /* 0x0081e80000100a00 */
[----:B0-----:R0:W3:Y:S01]  /*78a90*/  LDL.64 R20, [R1+0x4b80] ;  /* 0x004b800001147983 */ /* 0x0010e20000100a00 */
[----:B------:R-:W-:Y:S01]  /*78aa0*/  IADD3 R12, P2, PT, R25, R0, RZ ;  /* 0x00000000190c7210 */ /* 0x000fe20007f5e0ff */
[----:B---3--:R-:W-:-:S04]  /*78ab0*/  IMAD.MOV.U32 R21, RZ, RZ, R29 ;  /* 0x000000ffff157224 */ /* 0x008fc800078e001d */
[----:B------:R-:W-:Y:S02]  /*78ac0*/  IMAD.MOV.U32 R29, RZ, RZ, R21 ;  /* 0x000000ffff1d7224 */ /* 0x000fe400078e0015 */
[C---:B------:R-:W-:Y:S02]  /*78ad0*/  IMAD.X R21, R13.reuse, 0x1, R4, P1 ;  /* 0x000000010d157824 */ /* 0x040fe400008e0604 */
[----:B------:R-:W-:-:S03]  /*78ae0*/  IMAD.X R13, R13, 0x1, R2, P2 ;  /* 0x000000010d0d7824 */ /* 0x000fc600010e0602 */
[----:B------:R3:W-:Y:S04]  /*78af0*/  STL [R1+0x4b84], R21 ;  /* 0x004b841501007387 */ /* 0x0007e80000100800 */
[----:B---3--:R-:W3:Y:S04]  /*78b00*/  LDL.LU R21, [R1+0x2254] ;  /* 0x0022540001157983 */ /* 0x008ee80000300800 */
[----:B------:R0:W-:Y:S04]  /*78b10*/  STL.64 [R1+0x4b78], R12 ;  /* 0x004b780c01007387 */ /* 0x0001e80000100a00 */
[----:B0-----:R-:W2:Y:S04]  /*78b20*/  LDL.LU.64 R12, [R1+0x7a98] ;  /* 0x007a9800010c7983 */ /* 0x001ea80000300a00 */
[----:B------:R-:W-:Y:S04]  /*78b30*/  STL.64 [R1+0x7a80], R2 ;  /* 0x007a800201007387 */ /* 0x000fe80000100a00 */
[----:B----4-:R2:W-:Y:S02]  /*78b40*/  STL.64 [R1+0x7a78], R22 ;  /* 0x007a781601007387 */ /* 0x0105e40000100a00 */
[----:B--2---:R-:W-:Y:S01]  /*78b50*/  IMAD.MOV.U32 R22, RZ, RZ, R12 ;  /* 0x000000ffff167224 */ /* 0x004fe200078e000c */
[----:B------:R-:W-:-:S05]  /*78b60*/  IADD3 R12, P2, PT, R26, R7, RZ ;  /* 0x000000071a0c7210 */ /* 0x000fca0007f5e0ff */
[----:B------:R0:W-:Y:S04]  /*78b70*/  STL [R1+0x4b60], R12 ;  /* 0x004b600c01007387 */ /* 0x0001e80000100800 */
[----:B0-----:R-:W2:Y:S01]  /*78b80*/  LDL.LU.64 R12, [R1+0x7a90] ;  /* 0x007a9000010c7983 */ /* 0x001ea20000300a00 */
[----:B------:R-:W-:Y:S01]  /*78b90*/  IMAD.MOV.U32 R25, RZ, RZ, R28 ;  /* 0x000000ffff197224 */ /* 0x000fe200078e001c */
[----:B------:R-:W-:Y:S01]  /*78ba0*/  IADD3 R28, P0, PT, R26, R10, RZ ;  /* 0x0000000a1a1c7210 */ /* 0x000fe20007f1e0ff */
[----:B------:R-:W-:Y:S01]  /*78bb0*/  IMAD.MOV.U32 R3, RZ, RZ, R29 ;  /* 0x000000ffff037224 */ /* 0x000fe200078e001d */
[----:B------:R-:W-:-:S05]  /*78bc0*/  SHF.R.S32.HI R29, RZ, 0x1f, R26 ;  /* 0x0000001fff1d7819 */ /* 0x000fca000001141a */
[----:B--2---:R-:W-:-:S05]  /*78bd0*/  IMAD.X R29, R29, 0x1, R12, P0 ;  /* 0x000000011d1d7824 */ /* 0x004fca00000e060c */
[----:B------:R0:W-:Y:S04]  /*78be0*/  STL.64 [R1+0x4b70], R28 ;  /* 0x004b701c01007387 */ /* 0x0001e80000100a00 */
[----:B0-----:R-:W2:Y:S01]  /*78bf0*/  LDL.LU.64 R28, [R1+0x7a88] ;  /* 0x007a8800011c7983 */ /* 0x001ea20000300a00 */
[----:B------:R-:W-:-:S03]  /*78c00*/  IADD3 R20, P1, PT, R26, R9, RZ ;  /* 0x000000091a147210 */ /* 0x000fc60007f3e0ff */
[----:B------:R0:W-:Y:S02]  /*78c10*/  STL [R1+0x7a60], R12 ;  /* 0x007a600c01007387 */ /* 0x0001e40000100800 */
[----:B0-----:R-:W-:Y:S02]  /*78c20*/  SHF.R.S32.HI R12, RZ, 0x1f, R26 ;  /* 0x0000001fff0c7819 */ /* 0x001fe4000001141a */
[----:B--2---:R3:W-:Y:S04]  /*78c30*/  STL.64 [R1+0x7a58], R28 ;  /* 0x007a581c01007387 */ /* 0x0047e80000100a00 */
[----:B------:R0:W-:Y:S01]  /*78c40*/  STL.64 [R1+0x7a68], R10 ;  /* 0x007a680a01007387 */ /* 0x0001e20000100a00 */
[----:B---3--:R-:W-:Y:S02]  /*78c50*/  IMAD.MOV.U32 R29, RZ, RZ, R21 ;  /* 0x000000ffff1d7224 */ /* 0x008fe400078e0015 */
[----:B------:R-:W-:-:S02]  /*78c60*/  IMAD.X R21, R12, 0x1, R11, P1 ;  /* 0x000000010c157824 */ /* 0x000fc400008e060b */
[----:B0-----:R0:W2:Y:S01]  /*78c70*/  LDL.64 R10, [R1+0x4b60] ;  /* 0x004b6000010a7983 */ /* 0x0010a20000100a00 */
[----:B------:R-:W-:Y:S01]  /*78c80*/  IADD3 R2, P0, PT, R26, R14, RZ ;  /* 0x0000000e1a027210 */ /* 0x000fe20007f1e0ff */
[----:B------:R-:W-:-:S04]  /*78c90*/  IMAD.MOV.U32 R28, RZ, RZ, R3 ;  /* 0x000000ffff1c7224 */ /* 0x000fc800078e0003 */
[C---:B------:R-:W-:Y:S01]  /*78ca0*/  IMAD.X R3, R12.reuse, 0x1, R16, P0 ;  /* 0x000000010c037824 */ /* 0x040fe200000e0610 */
[----:B------:R-:W-:Y:S01]  /*78cb0*/  STL.64 [R1+0x4b68], R20 ;  /* 0x004b681401007387 */ /* 0x000fe20000100a00 */
[----:B--2---:R-:W-:-:S05]  /*78cc0*/  IMAD.X R11, R12, 0x1, R8, P2 ;  /* 0x000000010c0b7824 */ /* 0x004fca00010e0608 */
[----:B------:R-:W-:Y:S04]  /*78cd0*/  STL [R1+0x4b64], R11 ;  /* 0x004b640b01007387 */ /* 0x000fe80000100800 */
[----:B------:R2:W-:Y:S04]  /*78ce0*/  STL.64 [R1+0x4b58], R2 ;  /* 0x004b580201007387 */ /* 0x0005e80000100a00 */
[----:B--2---:R-:W2:Y:S01]  /*78cf0*/  LDL.LU.64 R2, [R1+0x7a80] ;  /* 0x007a800001027983 */ /* 0x004ea20000300a00 */
[----:B------:R-:W-:Y:S01]  /*78d00*/  IADD3 R20, P1, PT, R26, R5, RZ ;  /* 0x000000051a147210 */ /* 0x000fe20007f3e0ff */
[----:B------:R-:W-:-:S04]  /*78d10*/  IMAD.MOV.U32 R11, RZ, RZ, R22 ;  /* 0x000000ffff0b7224 */ /* 0x000fc800078e0016 */
[----:B------:R-:W-:Y:S01]  /*78d20*/  IMAD.X R21, R12, 0x1, R6, P1 ;  /* 0x000000010c157824 */ /* 0x000fe200008e0606 */
[----:B--2---:R-:W-:-:S05]  /*78d30*/  IADD3 R22, P0, PT, R26, R3, RZ ;  /* 0x000000031a167210 */ /* 0x004fca0007f1e0ff */
[----:B------:R2:W-:Y:S04]  /*78d40*/  STL [R1+0x4b40], R22 ;  /* 0x004b401601007387 */ /* 0x0005e80000100800 */
[----:B--2---:R-:W2:Y:S04]  /*78d50*/  LDL.LU.64 R22, [R1+0x7a78] ;  /* 0x007a780001167983 */ /* 0x004ea80000300a00 */
[----:B------:R3:W-:Y:S04]  /*78d60*/  STL.64 [R1+0x4b50], R20 ;  /* 0x004b501401007387 */ /* 0x0007e80000100a00 */
[----:B---3--:R-:W3:Y:S04]  /*78d70*/  LDL.LU.64 R20, [R1+0x7a70] ;  /* 0x007a700001147983 */ /* 0x008ee80000300a00 */
[----:B---3--:R3:W-:Y:S02]  /*78d80*/  STL.64 [R1+0x7a30], R20 ;  /* 0x007a301401007387 */ /* 0x0087e40000100a00 */
[----:B---3--:R-:W-:-:S05]  /*78d90*/  IMAD.MOV.U32 R21, RZ, RZ, R28 ;  /* 0x000000ffff157224 */ /* 0x008fca00078e001c */
[----:B------:R3:W-:Y:S04]  /*78da0*/  STL [R1+0x7a48], R21 ;  /* 0x007a481501007387 */ /* 0x0007e80000100800 */
[----:B---3--:R0:W3:Y:S01]  /*78db0*/  LDL.64 R20, [R1+0x4b40] ;  /* 0x004b400001147983 */ /* 0x0080e20000100a00 */
[C---:B------:R-:W-:Y:S02]  /*78dc0*/  IADD3 R10, P2, PT, R26.reuse, R13, RZ ;  /* 0x0000000d1a0a7210 */ /* 0x040fe40007f5e0ff */
[----:B------:R-:W-:Y:S01]  /*78dd0*/  IADD3 R28, P1, PT, R26, R0, RZ ;  /* 0x000000001a1c7210 */ /* 0x000fe20007f3e0ff */
[----:B------:R4:W-:Y:S02]  /*78de0*/  STL [R1+0x5464], R26 ;  /* 0x0054641a01007387 */ /* 0x0009e40000100800 */
[----:B----4-:R-:W-:-:S02]  /*78df0*/  IMAD.MOV.U32 R26, RZ, RZ, R11 ;  /* 0x000000ffff1a7224 */ /* 0x010fc400078e000b */
[----:B------:R-:W-:-:S05]  /*78e00*/  IMAD.X R11, R12, 0x1, R15, P2 ;  /* 0x000000010c0b7824 */ /* 0x000fca00010e060f */
[----:B------:R4:W-:Y:S04]  /*78e10*/  STL.64 [R1+0x4b48], R10 ;  /* 0x004b480a01007387 */ /* 0x0009e80000100a00 */
[----:B----4-:R-:W4:Y:S04]  /*78e20*/  LDL.LU.64 R10, [R1+0x7a68] ;  /* 0x007a6800010a7983 */ /* 0x010f280000300a00 */
[----:B--2---:R-:W-:Y:S01]  /*78e30*/  STL.64 [R1+0x7a40], R22 ;  /* 0x007a401601007387 */ /* 0x004fe20000100a00 */
[----:B---3--:R-:W-:-:S04]  /*78e40*/  IMAD.MOV.U32 R21, RZ, RZ, R29 ;  /* 0x000000ffff157224 */ /* 0x008fc800078e001d */
[----:B------:R-:W-:Y:S02]  /*78e50*/  IMAD.MOV.U32 R29, RZ, RZ, R21 ;  /* 0x000000ffff1d7224 */ /* 0x000fe400078e0015 */
[----:B------:R-:W-:-:S05]  /*78e60*/  IMAD.X R21, R12, 0x1, R4, P0 ;  /* 0x000000010c157824 */ /* 0x000fca00000e0604 */
[----:B------:R2:W-:Y:S02]  /*78e70*/  STL [R1+0x4b44], R21 ;  /* 0x004b441501007387 */ /* 0x0005e40000100800 */
[----:B--2---:R-:W-:Y:S02]  /*78e80*/  IMAD.MOV.U32 R21, RZ, RZ, R29 ;  /* 0x000000ffff157224 */ /* 0x004fe400078e001d */
[----:B------:R-:W-:Y:S02]  /*78e90*/  IMAD.X R29, R12, 0x1, R2, P1 ;  /* 0x000000010c1d7824 */ /* 0x000fe400008e0602 */
[----:B------:R-:W2:Y:S04]  /*78ea0*/  LDL.LU R12, [R1+0x7a60] ;  /* 0x007a6000010c7983 */ /* 0x000ea80000300800 */
[----:B------:R3:W-:Y:S04]  /*78eb0*/  STL.64 [R1+0x4b38], R28 ;  /* 0x004b381c01007387 */ /* 0x0007e80000100a00 */
[----:B---3--:R-:W3:Y:S04]  /*78ec0*/  LDL.LU.64 R28, [R1+0x7a58] ;  /* 0x007a5800011c7983 */ /* 0x008ee80000300a00 */
[----:B------:R3:W-:Y:S02]  /*78ed0*/  STL.64 [R1+0x7a38], R24 ;  /* 0x007a381801007387 */ /* 0x0007e40000100a00 */
[----:B---3--:R-:W-:Y:S01]  /*78ee0*/  IMAD.MOV.U32 R24, RZ, RZ, R28 ;  /* 0x000000ffff187224 */ /* 0x008fe200078e001c */
[----:B------:R-:W-:-:S05]  /*78ef0*/  IADD3 R28, P1, PT, R27, R7, RZ ;  /* 0x000000071b1c7210 */ /* 0x000fca0007f3e0ff */
[----:B------:R3:W-:Y:S04]  /*78f00*/  STL [R1+0x4b20], R28 ;  /* 0x004b201c01007387 */ /* 0x0007e80000100800 */
[----:B---3--:R-:W2:Y:S01]  /*78f10*/  LDL.LU.64 R28, [R1+0x7a50] ;  /* 0x007a5000011c7983 */ /* 0x008ea20000300a00 */
[C---:B----4-:R-:W-:Y:S02]  /*78f20*/  IADD3 R22, P2, PT, R27.reuse, R10, RZ ;  /* 0x0000000a1b167210 */ /* 0x050fe40007f5e0ff */
[----:B------:R-:W-:-:S03]  /*78f30*/  IADD3 R20, P0, PT, R27, R9, RZ ;  /* 0x000000091b147210 */ /* 0x000fc60007f1e0ff */
[----:B--2---:R-:W-:-:S05]  /*78f40*/  IMAD.X R23, R29, 0x1, R12, P2 ;  /* 0x000000011d177824 */ /* 0x004fca00010e060c */
[----:B------:R2:W-:Y:S02]  /*78f50*/  STL.64 [R1+0x4b30], R22 ;  /* 0x004b301601007387 */ /* 0x0005e40000100a00 */
[----:B--2---:R-:W-:Y:S02]  /*78f60*/  IMAD.MOV.U32 R23, RZ, RZ, R21 ;  /* 0x000000ffff177224 */ /* 0x004fe400078e0015 */
[----:B------:R-:W-:-:S05]  /*78f70*/  IMAD.X R21, R29, 0x1, R11, P0 ;  /* 0x000000011d157824 */ /* 0x000fca00000e060b */
[----:B------:R2:W-:Y:S04]  /*78f80*/  STL.64 [R1+0x4b28], R20 ;  /* 0x004b281401007387 */ /* 0x0005e80000100a00 */
[----:B--2---:R-:W2:Y:S04]  /*78f90*/  LDL.LU R21, [R1+0x7a48] ;  /* 0x007a480001157983 */ /* 0x004ea80000300800 */
[----:B------:R3:W-:Y:S04]  /*78fa0*/  STL.64 [R1+0x7a28], R10 ;  /* 0x007a280a01007387 */ /* 0x0007e80000100a00 */
[----:B---3--:R0:W2:Y:S04]  /*78fb0*/  LDL.64 R10, [R1+0x4b20] ;  /* 0x004b2000010a7983 */ /* 0x0080a80000100a00 */
[----:B------:R3:W-:Y:S01]  /*78fc0*/  STL.64 [R1+0x7a20], R4 ;  /* 0x007a200401007387 */ /* 0x0007e20000100a00 */
[----:B------:R-:W-:-:S02]  /*78fd0*/  IADD3 R22, P2, PT, R27, R14, RZ ;  /* 0x0000000e1b167210 */ /* 0x000fc40007f5e0ff */
[----:B------:R-:W-:Y:S01]  /*78fe0*/  IADD3 R20, P0, PT, R27, R5, RZ ;  /* 0x000000051b147210 */ /* 0x000fe20007f1e0ff */
[----:B--2---:R-:W-:-:S04]  /*78ff0*/  IMAD.MOV.U32 R11, RZ, RZ, R21 ;  /* 0x000000ffff0b7224 */ /* 0x004fc800078e0015 */
[----:B---3--:R-:W-:Y:S02]  /*79000*/  IMAD.MOV.U32 R4, RZ, RZ, R11 ;  /* 0x000000ffff047224 */ /* 0x008fe400078e000b */
[----:B------:R-:W-:Y:S01]  /*79010*/  IMAD.X R11, R29, 0x1, R8, P1 ;  /* 0x000000011d0b7824 */ /* 0x000fe200008e0608 */
[----:B------:R-:W-:-:S04]  /*79020*/  IADD3 R10, P1, PT, R27, R13, RZ ;  /* 0x0000000d1b0a7210 */ /* 0x000fc80007f3e0ff */
[----:B------:R2:W-:Y:S04]  /*79030*/  STL [R1+0x4b24], R11 ;  /* 0x004b240b01007387 */ /* 0x0005e80000100800 */
[----:B------:R3:W-:Y:S01]  /*79040*/  STL.64 [R1+0x7a10], R12 ;  /* 0x007a100c01007387 */ /* 0x0007e20000100a00 */
[C---:B------:R-:W-:Y:S02]  /*79050*/  IMAD.X R21, R29.reuse, 0x1, R6, P0 ;  /* 0x000000011d157824 */ /* 0x040fe400000e0606 */
[----:B--2---:R-:W-:Y:S02]  /*79060*/  IMAD.MOV.U32 R11, RZ, RZ, R23 ;  /* 0x000000ffff0b7224 */ /* 0x004fe400078e0017 */
[----:B------:R-:W-:Y:S02]  /*79070*/  IMAD.X R23, R29, 0x1, R16, P2 ;  /* 0x000000011d177824 */ /* 0x000fe400010e0610 */
[----:B---3--:R-:W-:Y:S01]  /*79080*/  IMAD.MOV.U32 R13, RZ, RZ, R24 ;  /* 0x000000ffff0d7224 */ /* 0x008fe200078e0018 */
[----:B------:R-:W-:-:S02]  /*79090*/  IADD3 R24, P2, PT, R27, R3, RZ ;  /* 0x000000031b187210 */ /* 0x000fc40007f5e0ff */
[----:B------:R2:W-:Y:S04]  /*790a0*/  STL.64 [R1+0x4b18], R22 ;  /* 0x004b181601007387 */ /* 0x0005e80000100a00 */
[----:B--2---:R-:W2:Y:S04]  /*790b0*/  LDL.LU.64 R22, [R1+0x7a40] ;  /* 0x007a400001167983 */ /* 0x004ea80000300a00 */
[----:B------:R3:W-:Y:S04]  /*790c0*/  STL [R1+0x4b00], R24 ;  /* 0x004b001801007387 */ /* 0x0007e80000100800 */
[----:B---3--:R-:W3:Y:S04]  /*790d0*/  LDL.LU.64 R24, [R1+0x7a38] ;  /* 0x007a380001187983 */ /* 0x008ee80000300a00 */
[----:B------:R4:W-:Y:S04]  /*790e0*/  STL.64 [R1+0x4b10], R20 ;  /* 0x004b101401007387 */ /* 0x0009e80000100a00 */
[----:B----4-:R-:W4:Y:S01]  /*790f0*/  LDL.LU.64 R20, [R1+0x7a30] ;  /* 0x007a300001147983 */ /* 0x010f220000300a00 */
[----:B------:R-:W-:-:S03]  /*79100*/  IADD3 R12, P0, PT, R27, R0, RZ ;  /* 0x000000001b0c7210 */ /* 0x000fc60007f1e0ff */
[----:B----4-:R4:W-:Y:S04]  /*79110*/  STL.64 [R1+0x79e8], R20 ;  /* 0x0079e81401007387 */ /* 0x0109e80000100a00 */
[----:B----4-:R0:W4:Y:S04]  /*79120*/  LDL.64 R20, [R1+0x4b00] ;  /* 0x004b000001147983 */ /* 0x0101280000100a00 */
[----:B------:R0:W-:Y:S02]  /*79130*/  STL [R1+0x5468], R27 ;  /* 0x0054681b01007387 */ /* 0x0001e40000100800 */
[----:B0-----:R-:W-:-:S02]  /*79140*/  IMAD.MOV.U32 R27, RZ, RZ, R11 ;  /* 0x000000ffff1b7224 */ /* 0x001fc400078e000b */
[----:B------:R-:W-:-:S03]  /*79150*/  IMAD.X R11, R29, 0x1, R15, P1 ;  /* 0x000000011d0b7824 */ /* 0x000fc600008e060f */
[----:B------:R-:W-:Y:S04]  /*79160*/  STL.64 [R1+0x7a08], R26 ;  /* 0x007a081a01007387 */ /* 0x000fe80000100a00 */
[----:B------:R0:W-:Y:S04]  /*79170*/  STL.64 [R1+0x4b08], R10 ;  /* 0x004b080a01007387 */ /* 0x0001e80000100a00 */
[----:B0-----:R-:W2:Y:S01]  /*79180*/  LDL.LU.64 R10, [R1+0x7a28] ;  /* 0x007a2800010a7983 */ /* 0x001ea20000300a00 */
[----:B------:R-:W-:-:S03]  /*79190*/  IMAD.MOV.U32 R27, RZ, RZ, R4 ;  /* 0x000000ffff1b7224 */ /* 0x000fc600078e0004 */
[----:B------:R-:W-:Y:S01]  /*791a0*/  STL.64 [R1+0x7a00], R16 ;  /* 0x007a001001007387 */ /* 0x000fe20000100a00 */
[----:B--2---:R-:W-:-:S05]  /*791b0*/  IADD3 R4, P1, PT, R28, R10, RZ ;  /* 0x0000000a1c047210 */ /* 0x004fca0007f3e0ff */
[----:B------:R0:W-:Y:S04]  /*791c0*/  STL [R1+0x4af0], R4 ;  /* 0x004af00401007387 */ /* 0x0001e80000100800 */
[----:B0-----:R-:W2:Y:S01]  /*791d0*/  LDL.LU.64 R4, [R1+0x7a20] ;  /* 0x007a200001047983 */ /* 0x001ea20000300a00 */
[----:B----4-:R-:W-:-:S04]  /*791e0*/  IMAD.MOV.U32 R21, RZ, RZ, R13 ;  /* 0x000000ffff157224 */ /* 0x010fc800078e000d */
[----:B------:R-:W-:Y:S02]  /*791f0*/  IMAD.MOV.U32 R13, RZ, RZ, R21 ;  /* 0x000000ffff0d7224 */ /* 0x000fe400078e0015 */
[----:B--2---:R-:W-:-:S05]  /*79200*/  IMAD.X R21, R29, 0x1, R4, P2 ;  /* 0x000000011d157824 */ /* 0x004fca00010e0604 */
[----:B------:R0:W-:Y:S02]  /*79210*/  STL [R1+0x4b04], R21 ;  /* 0x004b041501007387 */ /* 0x0001e40000100800 */
[----:B0-----:R-:W-:Y:S02]  /*79220*/  IMAD.MOV.U32 R21, RZ, RZ, R13 ;  /* 0x000000ffff157224 */ /* 0x001fe400078e000d */
[----:B------:R-:W-:Y:S02]  /*79230*/  IMAD.X R13, R29, 0x1, R2, P0 ;  /* 0x000000011d0d7824 */ /* 0x000fe400000e0602 */
[----:B------:R-:W2:Y:S04]  /*79240*/  LDL.LU R29, [R1+0x7a18] ;  /* 0x007a1800011d7983 */ /* 0x000ea80000300800 */
[----:B------:R0:W-:Y:S04]  /*79250*/  STL.64 [R1+0x4af8], R12 ;  /* 0x004af80c01007387 */ /* 0x0001e80000100a00 */
[----:B0-----:R-:W4:Y:S04]  /*79260*/  LDL.LU.64 R12, [R1+0x7a10] ;  /* 0x007a1000010c7983 */ /* 0x001f280000300a00 */
[----:B------:R0:W-:Y:S04]  /*79270*/  STL.64 [R1+0x79f8], R2 ;  /* 0x0079f80201007387 */ /* 0x0001e80000100a00 */
[----:B0-----:R0:W2:Y:S01]  /*79280*/  LDL.64 R2, [R1+0x4af0] ;  /* 0x004af00001027983 */ /* 0x0010a20000100a00 */
[----:B------:R-:W-:-:S03]  /*79290*/  SHF.R.S32.HI R16, RZ, 0x1f, R28 ;  /* 0x0000001fff107819 */ /* 0x000fc6000001141c */
[----:B------:R0:W-:Y:S01]  /*792a0*/  STL.64 [R1+0x79f0], R6 ;  /* 0x0079f00601007387 */ /* 0x0001e20000100a00 */
[C---:B------:R-:W-:Y:S02]  /*792b0*/  IADD3 R20, P2, PT, R28.reuse, R9, RZ ;  /* 0x000000091c147210 */ /* 0x040fe40007f5e0ff */
[----:B------:R-:W-:Y:S01]  /*792c0*/  IADD3 R26, P0, PT, R28, R7, RZ ;  /* 0x000000071c1a7210 */ /* 0x000fe20007f1e0ff */
[----:B--2---:R-:W-:-:S04]  /*792d0*/  IMAD.MOV.U32 R3, RZ, RZ, R27 ;  /* 0x000000ffff037224 */ /* 0x004fc800078e001b */
[----:B0-----:R-:W-:Y:S02]  /*792e0*/  IMAD.MOV.U32 R6, RZ, RZ, R3 ;  /* 0x000000ffff067224 */ /* 0x001fe400078e0003 */
[----:B----4-:R-:W-:-:S05]  /*792f0*/  IMAD.X R3, R16, 0x1, R12, P1 ;  /* 0x0000000110037824 */ /* 0x010fca00008e060c */
[----:B------:R0:W-:Y:S02]  /*79300*/  STL [R1+0x4af4], R3 ;  /* 0x004af40301007387 */ /* 0x0001e40000100800 */
[----:B0-----:R-:W-:Y:S02]  /*79310*/  IMAD.MOV.U32 R3, RZ, RZ, R21 ;  /* 0x000000ffff037224 */ /* 0x001fe400078e0015 */
[----:B------:R-:W-:-:S05]  /*79320*/  IMAD.X R21, R16, 0x1, R11, P2 ;  /* 0x0000000110157824 */ /* 0x000fca00010e060b */
[----:B------:R0:W-:Y:S02]  /*79330*/  STL.64 [R1+0x4ae8], R20 ;  /* 0x004ae81401007387 */ /* 0x0001e40000100a00 */
[----:B0-----:R-:W-:-:S05]  /*79340*/  SHF.R.S32.HI R21, RZ, 0x1f, R28 ;  /* 0x0000001fff157819 */ /* 0x001fca000001141c */
[----:B------:R-:W-:Y:S01]  /*79350*/  IMAD.X R27, R21, 0x1, R8, P0 ;  /* 0x00000001151b7824 */ /* 0x000fe200000e0608 */
[----:B------:R-:W-:-:S04]  /*79360*/  IADD3 R16, P0, PT, R28, R13, RZ ;  /* 0x0000000d1c107210 */ /* 0x000fc80007f1e0ff */
[----:B------:R0:W-:Y:S04]  /*79370*/  STL.64 [R1+0x4ae0], R26 ;  /* 0x004ae01a01007387 */ /* 0x0001e80000100a00 */
[----:B0-----:R-:W2:Y:S04]  /*79380*/  LDL.LU.64 R26, [R1+0x7a08] ;  /* 0x007a0800011a7983 */ /* 0x001ea80000300a00 */
[----:B------:R0:W-:Y:S04]  /*79390*/  STL [R1+0x4ac8], R16 ;  /* 0x004ac81001007387 */ /* 0x0001e80000100800 */
[----:B0-----:R-:W4:Y:S01]  /*793a0*/  LDL.LU.64 R16, [R1+0x7a00] ;  /* 0x007a000001107983 */ /* 0x001f220000300a00 */
[----:B------:R-:W-:-:S03]  /*793b0*/  IADD3 R2, P1, PT, R28, R14, RZ ;  /* 0x0000000e1c027210 */ /* 0x000fc60007f3e0ff */
[----:B------:R0:W-:Y:S02]  /*793c0*/  STL.64 [R1+0x79e0], R12 ;  /* 0x0079e00c01007387 */ /* 0x0001e40000100a00 */
[----:B0-----:R-:W-:Y:S02]  /*793d0*/  IMAD.MOV.U32 R12, RZ, RZ, R3 ;  /* 0x000000ffff0c7224 */ /* 0x001fe400078e0003 */
[----:B----4-:R-:W-:-:S05]  /*793e0*/  IMAD.X R3, R21, 0x1, R16, P1 ;  /* 0x0000000115037824 */ /* 0x010fca00008e0610 */
[----:B------:R0:W-:Y:S04]  /*793f0*/  STL.64 [R1+0x4ad8], R2 ;  /* 0x004ad80201007387 */ /* 0x0001e80000100a00 */
[----:B0-----:R-:W4:Y:S01]  /*79400*/  LDL.LU.64 R2, [R1+0x79f8] ;  /* 0x0079f80001027983 */ /* 0x001f220000300a00 */
[----:B------:R-:W-:Y:S01]  /*79410*/  IMAD.MOV.U32 R13, RZ, RZ, R6 ;  /* 0x000000ffff0d7224 */ /* 0x000fe200078e0006 */
[----:B----4-:R-:W-:-:S05]  /*79420*/  IADD3 R6, P1, PT, R28, R3, RZ ;  /* 0x000000031c067210 */ /* 0x010fca0007f3e0ff */
[----:B------:R0:W-:Y:S04]  /*79430*/  STL [R1+0x4ac0], R6 ;  /* 0x004ac00601007387 */ /* 0x0001e80000100800 */
[----:B0-----:R-:W4:Y:S01]  /*79440*/  LDL.LU.64 R6, [R1+0x79f0] ;  /* 0x0079f00001067983 */ /* 0x001f220000300a00 */
[----:B------:R-:W-:-:S05]  /*79450*/  IADD3 R20, P2, PT, R28, R5, RZ ;  /* 0x000000051c147210 */ /* 0x000fca0007f5e0ff */
[----:B----4-:R-:W-:-:S05]  /*79460*/  IMAD.X R21, R21, 0x1, R6, P2 ;  /* 0x0000000115157824 */ /* 0x010fca00010e0606 */
[----:B------:R0:W-:Y:S04]  /*79470*/  STL.64 [R1+0x4ad0], R20 ;  /* 0x004ad01401007387 */ /* 0x0001e80000100a00 */
[----:B0-----:R-:W4:Y:S04]  /*79480*/  LDL.LU.64 R20, [R1+0x79e8] ;  /* 0x0079e80001147983 */ /* 0x001f280000300a00 */
[----:B----4-:R0:W-:Y:S04]  /*79490*/  STL.64 [R1+0x79b8], R20 ;  /* 0x0079b81401007387 */ /* 0x0101e80000100a00 */
[----:B0-----:R-:W4:Y:S04]  /*794a0*/  LDL.LU R21, [R1+0x2240] ;  /* 0x0022400001157983 */ /* 0x001f280000300800 */
[----:B--2---:R0:W-:Y:S04]  /*794b0*/  STL.64 [R1+0x79d8], R26 ;  /* 0x0079d81a01007387 */ /* 0x0041e80000100a00 */
[----:B0-----:R0:W2:Y:S04]  /*794c0*/  LDL.64 R26, [R1+0x4ac8] ;  /* 0x004ac800011a7983 */ /* 0x0010a80000100a00 */
[----:B------:R0:W-:Y:S02]  /*794d0*/  STL.64 [R1+0x79c0], R16 ;  /* 0x0079c01001007387 */ /* 0x0001e40000100a00 */
[----:B0-----:R-:W-:-:S05]  /*794e0*/  IMAD.MOV.U32 R16, RZ, RZ, R12 ;  /* 0x000000ffff107224 */ /* 0x001fca00078e000c */
[----:B------:R0:W-:Y:S04]  /*794f0*/  STL.64 [R1+0x79c8], R16 ;  /* 0x0079c81001007387 */ /* 0x0001e80000100a00 */
[----:B0-----:R0:W3:Y:S01]  /*79500*/  LDL.64 R16, [R1+0x4ac0] ;  /* 0x004ac00001107983 */ /* 0x0010e20000100a00 */
[----:B------:R-:W-:Y:S02]  /*79510*/  SHF.R.S32.HI R20, RZ, 0x1f, R28 ;  /* 0x0000001fff147819 */ /* 0x000fe4000001141c */
[----:B------:R-:W-:Y:S01]  /*79520*/  IADD3 R12, P2, PT, R28, R0, RZ ;  /* 0x000000001c0c7210 */ /* 0x000fe20007f5e0ff */
[----:B------:R-:W-:Y:S02]  /*79530*/  STL [R1+0x546c], R28 ;  /* 0x00546c1c01007387 */ /* 0x000fe40000100800 */
[----:B--2---:R-:W-:Y:S01]  /*79540*/  IMAD.X R27, R20, 0x1, R15, P0 ;  /* 0x00000001141b7824 */ /* 0x004fe200000e060f */
[----:B------:R-:W-:-:S04]  /*79550*/  IADD3 R26, P0, PT, R29, R10, RZ ;  /* 0x0000000a1d1a7210 */ /* 0x000fc80007f1e0ff */
[----:B------:R-:W-:Y:S04]  /*79560*/  STL [R1+0x4acc], R27 ;  /* 0x004acc1b01007387 */ /* 0x000fe80000100800 */
[----:B------:R2:W-:Y:S01]  /*79570*/  STL.64 [R1+0x79d0], R10 ;  /* 0x0079d00a01007387 */ /* 0x0005e20000100a00 */
[----:B---3--:R-:W-:Y:S02]  /*79580*/  IMAD.MOV.U32 R17, RZ, RZ, R13 ;  /* 0x000000ffff117224 */ /* 0x008fe400078e000d */
[C---:B------:R-:W-:Y:S02]  /*79590*/  IMAD.X R13, R20.reuse, 0x1, R2, P2 ;  /* 0x00000001140d7824 */ /* 0x040fe400010e0602 */
[----:B--2---:R-:W-:Y:S02]  /*795a0*/  IMAD.MOV.U32 R10, RZ, RZ, R17 ;  /* 0x000000ffff0a7224 */ /* 0x004fe400078e0011 */
[----:B------:R-:W-:-:S05]  /*795b0*/  IMAD.X R17, R20, 0x1, R4, P1 ;  /* 0x0000000114117824 */ /* 0x000fca00008e0604 */
[----:B------:R-:W-:Y:S04]  /*795c0*/  STL [R1+0x4ac4], R17 ;  /* 0x004ac41101007387 */ /* 0x000fe80000100800 */
[----:B------:R2:W-:Y:S04]  /*795d0*/  STL.64 [R1+0x4ab8], R12 ;  /* 0x004ab80c01007387 */ /* 0x0005e80000100a00 */
[----:B--2---:R-:W2:Y:S01]  /*795e0*/  LDL.LU.64 R12, [R1+0x79e0] ;  /* 0x0079e000010c7983 */ /* 0x004ea20000300a00 */
[----:B------:R-:W-:Y:S01]  /*795f0*/  SHF.R.S32.HI R27, RZ, 0x1f, R29 ;  /* 0x0000001fff1b7819 */ /* 0x000fe2000001141d */
[----:B----4-:R-:W-:-:S02]  /*79600*/  IMAD.MOV.U32 R28, RZ, RZ, R21 ;  /* 0x000000ffff1c7224 */ /* 0x010fc400078e0015 */
[----:B------:R-:W-:Y:S02]  /*79610*/  IMAD.MOV.U32 R21, RZ, RZ, R10 ;  /* 0x000000ffff157224 */ /* 0x000fe400078e000a */
[----:B--2---:R-:W-:Y:S01]  /*79620*/  IMAD.X R27, R27, 0x1, R12, P0 ;  /* 0x000000011b1b7824 */ /* 0x004fe200000e060c */
[----:B------:R-:W-:-:S04]  /*79630*/  IADD3 R10, P0, PT, R29, R14, RZ ;  /* 0x0000000e1d0a7210 */ /* 0x000fc80007f1e0ff */
[----:B------:R2:W-:Y:S04]  /*79640*/  STL.64 [R1+0x4ab0], R26 ;  /* 0x004ab01a01007387 */ /* 0x0005e80000100a00 */
[----:B--2---:R-:W2:Y:S04]  /*79650*/  LDL.LU.64 R26, [R1+0x79d8] ;  /* 0x0079d800011a7983 */ /* 0x004ea80000300a00 */
[----:B------:R-:W-:Y:S04]  /*79660*/  STL [R1+0x799c], R12 ;  /* 0x00799c0c01007387 */ /* 0x000fe80000100800 */
[----:B------:R3:W-:Y:S04]  /*79670*/  STL [R1+0x4a98], R10 ;  /* 0x004a980a01007387 */ /* 0x0007e80000100800 */
[----:B---3--:R-:W3:Y:S01]  /*79680*/  LDL.LU.64 R10, [R1+0x79d0] ;  /* 0x0079d000010a7983 */ /* 0x008ee20000300a00 */
[----:B------:R-:W-:-:S02]  /*79690*/  IADD3 R16, P1, PT, R29, R9, RZ ;  /* 0x000000091d107210 */ /* 0x000fc40007f3e0ff */
[----:B------:R-:W-:-:S05]  /*796a0*/  SHF.R.S32.HI R12, RZ, 0x1f, R29 ;  /* 0x0000001fff0c7819 */ /* 0x000fca000001141d */
[----:B---3--:R-:W-:-:S05]  /*796b0*/  IMAD.X R17, R12, 0x1, R11, P1 ;  /* 0x000000010c117824 */ /* 0x008fca00008e060b */
[----:B------:R3:W-:Y:S04]  /*796c0*/  STL.64 [R1+0x4aa8], R16 ;  /* 0x004aa81001007387 */ /* 0x0007e80000100a00 */
[----:B---3--:R-:W3:Y:S04]  /*796d0*/  LDL.LU.64 R16, [R1+0x79c8] ;  /* 0x0079c80001107983 */ /* 0x008ee80000300a00 */
[----:B------:R3:W-:Y:S01]  /*796e0*/  STL.64 [R1+0x79b0], R10 ;  /* 0x0079b00a01007387 */ /* 0x0007e20000100a00 */
[C---:B------:R-:W-:Y:S01]  /*796f0*/  IADD3 R20, P2, PT, R29.reuse, R7, RZ ;  /* 0x000000071d147210 */ /* 0x040fe20007f5e0ff */
[----:B---3--:R-:W-:Y:S01]  /*79700*/  IMAD.MOV.U32 R11, RZ, RZ, R16 ;  /* 0x000000ffff0b7224 */ /* 0x008fe200078e0010 */
[----:B------:R-:W-:-:S05]  /*79710*/  IADD3 R16, P1, PT, R29, R5, RZ ;  /* 0x000000051d107210 */ /* 0x000fca0007f3e0ff */
[----:B------:R3:W-:Y:S04]  /*79720*/  STL [R1+0x4a90], R16 ;  /* 0x004a901001007387 */ /* 0x0007e80000100800 */
[----:B---3--:R-:W3:Y:S04]  /*79730*/  LDL.LU.64 R16, [R1+0x79c0] ;  /* 0x0079c00001107983 */ /* 0x008ee80000300a00 */
[----:B------:R4:W-:Y:S02]  /*79740*/  STL.64 [R1+0x79a8], R4 ;  /* 0x0079a80401007387 */ /* 0x0009e40000100a00 */
[----:B----4-:R-:W-:-:S02]  /*79750*/  IMAD.MOV.U32 R4, RZ, RZ, R21 ;  /* 0x000000ffff047224 */ /* 0x010fc400078e0015 */
[----:B------:R-:W-:-:S05]  /*79760*/  IMAD.X R21, R12, 0x1, R8, P2 ;  /* 0x000000010c157824 */ /* 0x000fca00010e0608 */
[----:B------:R4:W-:Y:S04]  /*79770*/  STL.64 [R1+0x4aa0], R20 ;  /* 0x004aa01401007387 */ /* 0x0009e80000100a00 */
[----:B----4-:R-:W4:Y:S04]  /*79780*/  LDL.LU.64 R20, [R1+0x79b8] ;  /* 0x0079b80001147983 */ /* 0x010f280000300a00 */
[----:B------:R0:W-:Y:S04]  /*79790*/  STL.64 [R1+0x79a0], R8 ;  /* 0x0079a00801007387 */ /* 0x0001e80000100a00 */
[----:B0-----:R0:W2:Y:S04]  /*797a0*/  LDL.64 R8, [R1+0x4a98] ;  /* 0x004a980001087983 */ /* 0x0010a80000100a00 */
[----:B----4-:R-:W-:Y:S04]  /*797b0*/  STL.64 [R1+0x7990], R20 ;  /* 0x0079901401007387 */ /* 0x010fe80000100a00 */
[----:B------:R4:W-:Y:S04]  /*797c0*/  STL [R1+0x7998], R21 ;  /* 0x0079981501007387 */ /* 0x0009e80000100800 */
[----:B----4-:R0:W4:Y:S01]  /*797d0*/  LDL.64 R20, [R1+0x4a90] ;  /* 0x004a900001147983 */ /* 0x0101220000100a00 */
[----:B--2---:R-:W-:-:S04]  /*797e0*/  IMAD.MOV.U32 R9, RZ, RZ, R11 ;  /* 0x000000ffff097224 */ /* 0x004fc800078e000b */
[----:B------:R-:W-:Y:S02]  /*797f0*/  IMAD.MOV.U32 R11, RZ, RZ, R9 ;  /* 0x000000ffff0b7224 */ /* 0x000fe400078e0009 */
[C---:B---3--:R-:W-:Y:S01]  /*79800*/  IMAD.X R9, R12.reuse, 0x1, R16, P0 ;  /* 0x000000010c097824 */ /* 0x048fe200000e0610 */
[C---:B------:R-:W-:Y:S02]  /*79810*/  IADD3 R10, P2, PT, R29.reuse, R13, RZ ;  /* 0x0000000d1d0a7210 */ /* 0x040fe40007f5e0ff */
[C---:B------:R-:W-:Y:S02]  /*79820*/  IADD3 R8, P0, PT, R29.reuse, R3, RZ ;  /* 0x000000031d087210 */ /* 0x040fe40007f1e0ff */
[----:B------:R-:W-:Y:S01]  /*79830*/  STL [R1+0x4a9c], R9 ;  /* 0x004a9c0901007387 */ /* 0x000fe20000100800 */
[----:B----4-:R-:W-:Y:S01]  /*79840*/  IMAD.X R21, R12, 0x1, R6, P1 ;  /* 0x000000010c157824 */ /* 0x010fe200008e0606 */
[----:B------:R-:W-:-:S04]  /*79850*/  IADD3 R20, P1, PT, R29, R0, RZ ;  /* 0x000000001d147210 */ /* 0x000fc80007f3e0ff */
[----:B------:R2:W-:Y:S04]  /*79860*/  STL [R1+0x4a94], R21 ;  /* 0x004a941501007387 */ /* 0x0005e80000100800 */
[----:B------:R3:W-:Y:S01]  /*79870*/  STL [R1+0x5470], R29 ;  /* 0x0054701d01007387 */ /* 0x0007e20000100800 */
[----:B--2---:R-:W-:Y:S02]  /*79880*/  IMAD.MOV.U32 R21, RZ, RZ, R11 ;  /* 0x000000ffff157224 */ /* 0x004fe400078e000b */
[----:B------:R-:W-:Y:S02]  /*79890*/  IMAD.X R11, R12, 0x1, R15, P2 ;  /* 0x000000010c0b7824 */ /* 0x000fe400010e060f */
[----:B---3--:R-:W-:-:S05]  /*798a0*/  IMAD.MOV.U32 R29, RZ, RZ, R4 ;  /* 0x000000ffff1d7224 */ /* 0x008fca00078e0004 */
[----:B------:R2:W-:Y:S04]  /*798b0*/  STL.64 [R1+0x7988], R28 ;  /* 0x0079881c01007387 */ /* 0x0005e80000100a00 */
[----:B--2---:R-:W2:Y:S04]  /*798c0*/  LDL R29, [R1] ;  /* 0x00000000011d7983 */ /* 0x004ea80000100800 */
[----:B------:R3:W-:Y:S04]  /*798d0*/  STL.64 [R1+0x4a88], R10 ;  /* 0x004a880a01007387 */ /* 0x0007e80000100a00 */
[----:B---3--:R-:W2:Y:S02]  /*798e0*/  LDL.LU.64 R10, [R1+0x79b0] ;  /* 0x0079b000010a7983 */ /* 0x008ea40000300a00 */
[----:B--2---:R-:W-:-:S05]  /*798f0*/  IADD3 R4, P2, PT, R29, R10, RZ ;  /* 0x0000000a1d047210 */ /* 0x004fca0007f5e0ff */
[----:B------:R2:W-:Y:S04]  /*79900*/  STL [R1+0x4a70], R4 ;  /* 0x004a700401007387 */ /* 0x0005e80000100800 */
[----:B--2---:R-:W2:Y:S02]  /*79910*/  LDL.LU.64 R4, [R1+0x79a8] ;  /* 0x0079a80001047983 */ /* 0x004ea40000300a00 */
[----:B--2---:R-:W-:-:S05]  /*79920*/  IMAD.X R9, R12, 0x1, R4, P0 ;  /* 0x000000010c097824 */ /* 0x004fca00000e0604 */
[----:B------:R2:W-:Y:S04]  /*79930*/  STL.64 [R1+0x4a80], R8 ;  /* 0x004a800801007387 */ /* 0x0005e80000100a00 */
[----:B--2---:R-:W2:Y:S02]  /*79940*/  LDL.LU.64 R8, [R1+0x79a0] ;  /* 0x0079a00001087983 */ /* 0x004ea40000300a00 */
[----:B--2---:R-:W-:Y:S01]  /*79950*/  IADD3 R28, P0, PT, R29, R9, RZ ;  /* 0x000000091d1c7210 */ /* 0x004fe20007f1e0ff */
[----:B------:R-:W-:Y:S02]  /*79960*/  IMAD.MOV.U32 R29, RZ, RZ, R21 ;  /* 0x000000ffff1d7224 */ /* 0x000fe400078e0015 */
[----:B------:R-:W-:Y:S01]  /*79970*/  IMAD.X R21, R12, 0x1, R2, P1 ;  /* 0x000000010c157824 */ /* 0x000fe200008e0602 */
[----:B------:R2:W-:Y:S04]  /*79980*/  STL [R1+0x7978], R9 ;  /* 0x0079780901007387 */ /* 0x0005e80000100800 */
[----:B--2---:R-:W2:Y:S04]  /*79990*/  LDL.LU R9, [R1] ;  /* 0x0000000001097983 */ /* 0x004ea80000300800 */
[----:B------:R-:W3:Y:S04]  /*799a0*/  LDL.LU R12, [R1+0x799c] ;  /* 0x00799c00010c7983 */ /* 0x000ee80000300800 */
[----:B------:R4:W-:Y:S04]  /*799b0*/  STL.64 [R1+0x4a78], R20 ;  /* 0x004a781401007387 */ /* 0x0009e80000100a00 */
[----:B----4-:R0:W4:Y:S04]  /*799c0*/  LDL.LU R21, [R1+0x7998] ;  /* 0x0079980001157983 */ /* 0x0101280000300800 */
[----:B------:R0:W-:Y:S04]  /*799d0*/  STL.64 [R1+0x7980], R2 ;  /* 0x0079800201007387 */ /* 0x0001e80000100a00 */
[----:B0-----:R0:W2:Y:S04]  /*799e0*/  LDL.64 R2, [R1+0x4a70] ;  /* 0x004a700001027983 */ /* 0x0010a80000100a00 */
[----:B--2---:R-:W3:Y:S01]  /*799f0*/  LDL R3, [R1+0x55c] ;  /* 0x00055c0001037983 */ /* 0x004ee20000100800 */
[----:B------:R-:W-:-:S05]  /*79a00*/  IADD3 R20, P1, PT, R9, R7, RZ ;  /* 0x0000000709147210 */ /* 0x000fca0007f3e0ff */
[----:B------:R4:W-:Y:S04]  /*79a10*/  STL [R1+0x4a60], R20 ;  /* 0x004a601401007387 */ /* 0x0009e80000100800 */
[----:B----4-:R-:W2:Y:S01]  /*79a20*/  LDL.LU.64 R20, [R1+0x7990] ;  /* 0x0079900001147983 */ /* 0x010ea20000300a00 */
[----:B---3--:R-:W-:-:S05]  /*79a30*/  IMAD.X R3, R3, 0x1, R12, P2 ;  /* 0x0000000103037824 */ /* 0x008fca00010e060c */
[----:B------:R-:W-:Y:S04]  /*79a40*/  STL [R1+0x4a74], R3 ;  /* 0x004a740301007387 */ /* 0x000fe80000100800 */
[----:B------:R-:W-:Y:S04]  /*79a50*/  STL.64 [R1+0x7960], R22 ;  /* 0x0079601601007387 */ /* 0x000fe80000100a00 */
[----:B------:R3:W-:Y:S04]  /*79a60*/  STL [R1+0x7950], R12 ;  /* 0x0079500c01007387 */ /* 0x0007e80000100800 */
[----:B---3--:R-:W3:Y:S01]  /*79a70*/  LDL.LU R12, [R1+0x55c] ;  /* 0x00055c00010c7983 */ /* 0x008ee20000300800 */
[----:B------:R-:W-:-:S02]  /*79a80*/  IMAD.MOV.U32 R23, RZ, RZ, R29 ;  /* 0x000000ffff177224 */ /* 0x000fc400078e001d */
[----:B---3--:R-:W-:-:S05]  /*79a90*/  IMAD.X R29, R12, 0x1, R11, P0 ;  /* 0x000000010c1d7824 */ /* 0x008fca00000e060b */
[----:B------:R3:W-:Y:S04]  /*79aa0*/  STL.64 [R1+0x4a68], R28 ;  /* 0x004a681c01007387 */ /* 0x0007e80000100a00 */
[----:B---3--:R-:W3:Y:S04]  /*79ab0*/  LDL.LU.64 R28, [R1+0x7988] ;  /* 0x00798800011c7983 */ /* 0x008ee80000300a00 */
[----:B------:R4:W-:Y:S04]  /*79ac0*/  STL.64 [R1+0x7970], R10 ;  /* 0x0079700a01007387 */ /* 0x0009e80000100a00 */
[----:B----4-:R0:W4:Y:S04]  /*79ad0*/  LDL.64 R10, [R1+0x4a60] ;  /* 0x004a6000010a7983 */ /* 0x0101280000100a00 */
[----:B---3--:R3:W-:Y:S04]  /*79ae0*/  STL.64 [R1+0x7948], R28 ;  /* 0x0079481c01007387 */ /* 0x0087e80000100a00 */
[----:B------:R0:W-:Y:S01]  /*79af0*/  STL [R1+0x7940], R5 ;  /* 0x0079400501007387 */ /* 0x0001e20000100800 */
[----:B---3--:R-:W-:-:S03]  /*79b00*/  IADD3 R28, P0, PT, R9, R5, RZ ;  /* 0x00000005091c7210 */ /* 0x008fc60007f1e0ff */
[----:B0-----:R-:W3:Y:S01]  /*79b10*/  LDL R5, [R1+0x558] ;  /* 0x0005580001057983 */ /* 0x001ee20000100800 */
[----:B------:R-:W-:Y:S01]  /*79b20*/  IADD3 R2, P2, PT, R9, R14, RZ ;  /* 0x0000000e09027210 */ /* 0x000fe20007f5e0ff */
[----:B----4-:R-:W-:-:S04]  /*79b30*/  IMAD.X R11, R12, 0x1, R8, P1 ;  /* 0x000000010c0b7824 */ /* 0x010fc800008e0608 */
[C---:B------:R-:W-:Y:S01]  /*79b40*/  IMAD.X R3, R12.reuse, 0x1, R16, P2 ;  /* 0x000000010c037824 */ /* 0x040fe200010e0610 */
[----:B---3--:R0:W-:Y:S04]  /*79b50*/  STL.64 [R1+0x7968], R4 ;  /* 0x0079680401007387 */ /* 0x0081e80000100a00 */
[----:B0-----:R-:W3:Y:S04]  /*79b60*/  LDL R4, [R1+0x4] ;  /* 0x0000040001047983 */ /* 0x001ee80000100800 */
[----:B------:R-:W-:Y:S04]  /*79b70*/  STL [R1+0x4a64], R11 ;  /* 0x004a640b01007387 */ /* 0x000fe80000100800 */
[----:B------:R0:W-:Y:S04]  /*79b80*/  STL.64 [R1+0x4a58], R2 ;  /* 0x004a580201007387 */ /* 0x0001e80000100a00 */
[----:B0-----:R-:W4:Y:S01]  /*79b90*/  LDL.LU.64 R2, [R1+0x7980] ;  /* 0x0079800001027983 */ /* 0x001f220000300a00 */
[----:B------:R-:W-:Y:S01]  /*79ba0*/  IADD3 R10, P1, PT, R9, R13, RZ ;  /* 0x0000000d090a7210 */ /* 0x000fe20007f3e0ff */
[----:B------:R-:W-:-:S02]  /*79bb0*/  IMAD.X R29, R12, 0x1, R6, P0 ;  /* 0x000000010c1d7824 */ /* 0x000fc400000e0606 */
[----:B------:R-:W-:Y:S02]  /*79bc0*/  STL.64 [R1+0x7958], R26 ;  /* 0x0079581a01007387 */ /* 0x000fe40000100a00 */
[----:B------:R-:W-:Y:S02]  /*79bd0*/  IMAD.X R11, R12, 0x1, R15, P1 ;  /* 0x000000010c0b7824 */ /* 0x000fe400008e060f */
[----:B------:R0:W-:Y:S02]  /*79be0*/  STL.64 [R1+0x4a50], R28 ;  /* 0x004a501c01007387 */ /* 0x0001e40000100a00 */
[C---:B0-----:R-:W-:Y:S02]  /*79bf0*/  IADD3 R28, P0, PT, R9.reuse, R0, RZ ;  /* 0x00000000091c7210 */ /* 0x041fe40007f1e0ff */
[----:B----4-:R-:W-:Y:S02]  /*79c00*/  IADD3 R22, P2, PT, R9, R3, RZ ;  /* 0x0000000309167210 */ /* 0x010fe40007f5e0ff */
[----:B------:R-:W4:Y:S04]  /*79c10*/  LDL.LU R9, [R1+0x7978] ;  /* 0x0079780001097983 */ /* 0x000f280000300800 */
[----:B------:R0:W-:Y:S04]  /*79c20*/  STL.64 [R1+0x4a48], R10 ;  /* 0x004a480a01007387 */ /* 0x0001e80000100a00 */
[----:B0-----:R-:W3:Y:S02]  /*79c30*/  LDL.LU.64 R10, [R1+0x7970] ;  /* 0x00797000010a7983 */ /* 0x001ee40000300a00 */
[----:B---3--:R-:W-:-:S05]  /*79c40*/  IADD3 R4, P1, PT, R4, R10, RZ ;  /* 0x0000000a04047210 */ /* 0x008fca0007f3e0ff */
[----:B------:R0:W-:Y:S04]  /*79c50*/  STL [R1+0x4a30], R4 ;  /* 0x004a300401007387 */ /* 0x0001e80000100800 */
[----:B0-----:R-:W3:Y:S01]  /*79c60*/  LDL.LU.64 R4, [R1+0x7968] ;  /* 0x0079680001047983 */ /* 0x001ee20000300a00 */
[----:B------:R-:W-:-:S03]  /*79c70*/  IMAD.MOV.U32 R26, RZ, RZ, R23 ;  /* 0x000000ffff1a7224 */ /* 0x000fc600078e0017 */
[----:B------:R0:W-:Y:S04]  /*79c80*/  STL [R1+0x7938], R10 ;  /* 0x0079380a01007387 */ /* 0x0001e80000100800 */
[----:B0-----:R-:W4:Y:S01]  /*79c90*/  LDL.LU R10, [R1+0x4] ;  /* 0x00000400010a7983 */ /* 0x001f220000300800 */
[----:B---3--:R-:W-:-:S05]  /*79ca0*/  IMAD.X R23, R12, 0x1, R4, P2 ;  /* 0x000000010c177824 */ /* 0x008fca00010e0604 */
[----:B------:R0:W-:Y:S04]  /*79cb0*/  STL.64 [R1+0x4a40], R22 ;  /* 0x004a401601007387 */ /* 0x0001e80000100a00 */
[----:B0-----:R-:W3:Y:S01]  /*79cc0*/  LDL.LU.64 R22, [R1+0x7960] ;  /* 0x0079600001167983 */ /* 0x001ee20000300a00 */
[----:B------:R-:W-:-:S03]  /*79cd0*/  IMAD.X R29, R12, 0x1, R2, P0 ;  /* 0x000000010c1d7824 */ /* 0x000fc600000e0602 */
[----:B---3--:R0:W-:Y:S02]  /*79ce0*/  STL.64 [R1+0x7928], R22 ;  /* 0x0079281601007387 */ /* 0x0081e40000100a00 */
[----:B0-----:R-:W-:Y:S01]  /*79cf0*/  IMAD.MOV.U32 R23, RZ, RZ, R26 ;  /* 0x000000ffff177224 */ /* 0x001fe200078e001a */
[----:B----4-:R-:W-:-:S05]  /*79d00*/  IADD3 R26, P2, PT, R10, R9, RZ ;  /* 0x000000090a1a7210 */ /* 0x010fca0007f5e0ff */
[----:B------:R0:W-:Y:S04]  /*79d10*/  STL [R1+0x4a28], R26 ;  /* 0x004a281a01007387 */ /* 0x0001e80000100800 */
[----:B0-----:R-:W3:Y:S04]  /*79d20*/  LDL.LU.64 R26, [R1+0x7958] ;  /* 0x00795800011a7983 */ /* 0x001ee80000300a00 */
[----:B------:R-:W4:Y:S04]  /*79d30*/  LDL.LU R12, [R1+0x7950] ;  /* 0x00795000010c7983 */ /* 0x000f280000300800 */
[----:B------:R0:W-:Y:S04]  /*79d40*/  STL.64 [R1+0x4a38], R28 ;  /* 0x004a381c01007387 */ /* 0x0001e80000100a00 */
[----:B0-----:R-:W2:Y:S04]  /*79d50*/  LDL.LU.64 R28, [R1+0x7948] ;  /* 0x00794800011c7983 */ /* 0x001ea80000300a00 */
[----:B--2---:R0:W-:Y:S04]  /*79d60*/  STL.64 [R1+0x7918], R28 ;  /* 0x0079181c01007387 */ /* 0x0041e80000100a00 */
[----:B0-----:R0:W2:Y:S02]  /*79d70*/  LDL.64 R28, [R1+0x4a30] ;  /* 0x004a3000011c7983 */ /* 0x0010a40000100a00 */
[----:B--2---:R-:W-:-:S04]  /*79d80*/  IMAD.MOV.U32 R29, RZ, RZ, R23 ;  /* 0x000000ffff1d7224 */ /* 0x004fc800078e0017 */
[----:B------:R-:W-:Y:S02]  /*79d90*/  IMAD.MOV.U32 R23, RZ, RZ, R29 ;  /* 0x000000ffff177224 */ /* 0x000fe400078e001d */
[----:B----4-:R-:W-:Y:S01]  /*79da0*/  IMAD.X R29, R5, 0x1, R12, P1 ;  /* 0x00000001051d7824 */ /* 0x010fe200008e060c */
[----:B------:R-:W-:-:S04]  /*79db0*/  IADD3 R28, P1, PT, R10, R14, RZ ;  /* 0x0000000e0a1c7210 */ /* 0x000fc80007f3e0ff */
[----:B------:R-:W-:Y:S04]  /*79dc0*/  STL [R1+0x4a34], R29 ;  /* 0x004a341d01007387 */ /* 0x000fe80000100800 */
[----:B------:R-:W-:Y:S04]  /*79dd0*/  STL.64 [R1+0x7930], R14 ;  /* 0x0079300e01007387 */ /* 0x000fe80000100a00 */
[----:B------:R2:W-:Y:S04]  /*79de0*/  STL [R1+0x793c], R15 ;  /* 0x00793c0f01007387 */ /* 0x0005e80000100800 */
[----:B--2---:R0:W2:Y:S02]  /*79df0*/  LDL.64 R14, [R1+0x4a28] ;  /* 0x004a2800010e7983 */ /* 0x0040a40000100a00 */
[----:B--2---:R-:W-:-:S02]  /*79e00*/  IMAD.X R15, R5, 0x1, R11, P2 ;  /* 0x00000001050f7824 */ /* 0x004fc400010e060b */
[----:B------:R-:W2:Y:S04]  /*79e10*/  LDL.LU R5, [R1+0x7940] ;  /* 0x0079400001057983 */ /* 0x000ea80000300800 */
[----:B------:R-:W-:Y:S04]  /*79e20*/  STL [R1+0x4a2c], R15 ;  /* 0x004a2c0f01007387 */ /* 0x000fe80000100800 */
[----:B---3--:R-:W-:Y:S04]  /*79e30*/  STL.64 [R1+0x7920], R26 ;  /* 0x0079201a01007387 */ /* 0x008fe80000100a00 */
[----:B------:R3:W-:Y:S04]  /*79e40*/  STL [R1+0x7910], R11 ;  /* 0x0079100b01007387 */ /* 0x0007e80000100800 */
[----:B---3--:R-:W3:Y:S01]  /*79e50*/  LDL.LU R11, [R1+0x558] ;  /* 0x00055800010b7983 */ /* 0x008ee20000300800 */
[C---:B------:R-:W-:Y:S01]  /*79e60*/  IADD3 R22, P0, PT, R10.reuse, R7, RZ ;  /* 0x000000070a167210 */ /* 0x040fe20007f1e0ff */
[----:B------:R-:W-:Y:S01]  /*79e70*/  IMAD.MOV.U32 R26, RZ, RZ, R23 ;  /* 0x000000ffff1a7224 */ /* 0x000fe200078e0017 */
[----:B--2---:R-:W-:-:S03]  /*79e80*/  IADD3 R14, P2, PT, R10, R5, RZ ;  /* 0x000000050a0e7210 */ /* 0x004fc60007f5e0ff */
[C---:B---3--:R-:W-:Y:S02]  /*79e90*/  IMAD.X R23, R11.reuse, 0x1, R8, P0 ;  /* 0x000000010b177824 */ /* 0x048fe400000e0608 */
[C---:B------:R-:W-:Y:S02]  /*79ea0*/  IMAD.X R29, R11.reuse, 0x1, R16, P1 ;  /* 0x000000010b1d7824 */ /* 0x040fe400008e0610 */
[----:B------:R-:W-:Y:S01]  /*79eb0*/  IMAD.X R15, R11, 0x1, R6, P2 ;  /* 0x000000010b0f7824 */ /* 0x000fe200010e0606 */
[----:B------:R-:W-:Y:S04]  /*79ec0*/  STL.64 [R1+0x4a20], R22 ;  /* 0x004a201601007387 */ /* 0x000fe80000100a00 */
[----:B------:R-:W-:Y:S04]  /*79ed0*/  STL.64 [R1+0x4a18], R28 ;  /* 0x004a181c01007387 */ /* 0x000fe80000100a00 */
[----:B------:R2:W-:Y:S04]  /*79ee0*/  STL.64 [R1+0x4a10], R14 ;  /* 0x004a100e01007387 */ /* 0x0005e80000100a00 */
[----:B--2---:R0:W2:Y:S01]  /*79ef0*/  LDL.LU R15, [R1+0x793c] ;  /* 0x00793c00010f7983 */ /* 0x0040a20000300800 */
[----:B------:R-:W-:-:S02]  /*79f00*/  IADD3 R14, P2, PT, R10, R0, RZ ;  /* 0x000000000a0e7210 */ /* 0x000fc40007f5e0ff */
[C---:B------:R-:W-:Y:S02]  /*79f10*/  IADD3 R22, P0, PT, R10.reuse, R13, RZ ;  /* 0x0000000d0a167210 */ /* 0x040fe40007f1e0ff */
[----:B------:R-:W-:Y:S02]  /*79f20*/  IADD3 R28, P1, PT, R10, R3, RZ ;  /* 0x000000030a1c7210 */ /* 0x000fe40007f3e0ff */
[----:B------:R-:W3:Y:S04]  /*79f30*/  LDL.LU R10, [R1+0x7938] ;  /* 0x00793800010a7983 */ /* 0x000ee80000300800 */
[----:B------:R2:W-:Y:S04]  /*79f40*/  STL [R1+0x49f8], R14 ;  /* 0x0049f80e01007387 */ /* 0x0005e80000100800 */
[----:B--2---:R-:W2:Y:S02]  /*79f50*/  LDL.LU.64 R14, [R1+0x7930] ;  /* 0x00793000010e7983 */ /* 0x004ea40000300a00 */
[----:B--2---:R-:W-:-:S05]  /*79f60*/  IMAD.X R23, R11, 0x1, R15, P0 ;  /* 0x000000010b177824 */ /* 0x004fca00000e060f */
[----:B------:R2:W-:Y:S04]  /*79f70*/  STL.64 [R1+0x4a08], R22 ;  /* 0x004a081601007387 */ /* 0x0005e80000100a00 */
[----:B--2---:R-:W2:Y:S04]  /*79f80*/  LDL.LU.64 R22, [R1+0x7928] ;  /* 0x0079280001167983 */ /* 0x004ea80000300a00 */
[----:B--2---:R2:W-:Y:S04]  /*79f90*/  STL.64 [R1+0x7908], R22 ;  /* 0x0079081601007387 */ /* 0x0045e80000100a00 */
[----:B--2---:R-:W3:Y:S01]  /*79fa0*/  LDL R23, [R1+0x8] ;  /* 0x0000080001177983 */ /* 0x004ee20000100800 */
[----:B------:R-:W-:-:S02]  /*79fb0*/  IMAD.MOV.U32 R22, RZ, RZ, R26 ;  /* 0x000000ffff167224 */ /* 0x000fc400078e001a */
[----:B------:R-:W-:Y:S01]  /*79fc0*/  IMAD.X R29, R11, 0x1, R4, P1 ;  /* 0x000000010b1d7824 */ /* 0x000fe200008e0604 */
[----:B---3--:R-:W-:-:S05]  /*79fd0*/  IADD3 R26, P0, PT, R23, R10, RZ ;  /* 0x0000000a171a7210 */ /* 0x008fca0007f1e0ff */
[----:B------:R2:W-:Y:S04]  /*79fe0*/  STL [R1+0x49f0], R26 ;  /* 0x0049f01a01007387 */ /* 0x0005e80000100800 */
[----:B--2---:R-:W2:Y:S04]  /*79ff0*/  LDL.LU.64 R26, [R1+0x7920] ;  /* 0x00792000011a7983 */ /* 0x004ea80000300a00 */
[----:B------:R3:W-:Y:S04]  /*7a000*/  STL.64 [R1+0x4a00], R28 ;  /* 0x004a001c01007387 */ /* 0x0007e80000100a00 */
[----:B---3--:R-:W3:Y:S04]  /*7a010*/  LDL.LU.64 R28, [R1+0x7918] ;  /* 0x00791800011c7983 */ /* 0x008ee80000300a00 */
[----:B---3--:R3:W-:Y:S04]  /*7a020*/  STL.64 [R1+0x78f8], R28 ;  /* 0x0078f81c01007387 */ /* 0x0087e80000100a00 */
[----:B---3--:R0:W3:Y:S02]  /*7a030*/  LDL.64 R28, [R1+0x49f8] ;  /* 0x0049f800011c7983 */ /* 0x0080e40000100a00 */
[----:B---3--:R-:W-:Y:S01]  /*7a040*/  IMAD.MOV.U32 R29, RZ, RZ, R22 ;  /* 0x000000ffff1d7224 */ /* 0x008fe200078e0016 */
[----:B------:R-:W-:-:S02]  /*7a050*/  IADD3 R22, P1, PT, R23, R9, RZ ;  /* 0x0000000917167210 */ /* 0x000fc40007f3e0ff */
[----:B------:R-:W3:Y:S04]  /*7a060*/  LDL.LU R23, [R1+0x14] ;  /* 0x0000140001177983 */ /* 0x000ee80000300800 */
[----:B------:R4:W-:Y:S04]  /*7a070*/  STL.64 [R1+0x7900], R16 ;  /* 0x0079001001007387 */ /* 0x0009e80000100a00 */
[----:B------:R0:W-:Y:S01]  /*7a080*/  STL [R1+0x78e8], R9 ;  /* 0x0078e80901007387 */ /* 0x0001e20000100800 */
[----:B----4-:R-:W-:Y:S02]  /*7a090*/  IMAD.MOV.U32 R16, RZ, RZ, R29 ;  /* 0x000000ffff107224 */ /* 0x010fe400078e001d */
[----:B------:R-:W-:Y:S01]  /*7a0a0*/  IMAD.X R29, R11, 0x1, R2, P2 ;  /* 0x000000010b1d7824 */ /* 0x000fe200010e0602 */
[----:B0-----:R-:W4:Y:S04]  /*7a0b0*/  LDL.LU R9, [R1+0x8] ;  /* 0x0000080001097983 */ /* 0x001f280000300800 */
[----:B------:R-:W2:Y:S04]  /*7a0c0*/  LDL.LU R11, [R1+0x7910] ;  /* 0x00791000010b7983 */ /* 0x000ea80000300800 */
[----:B------:R0:W-:Y:S04]  /*7a0d0*/  STL.64 [R1+0x78f0], R2 ;  /* 0x0078f00201007387 */ /* 0x0001e80000100a00 */
[----:B0-----:R0:W2:Y:S04]  /*7a0e0*/  LDL.64 R2, [R1+0x49f0] ;  /* 0x0049f00001027983 */ /* 0x0010a80000100a00 */
[----:B------:R0:W-:Y:S04]  /*7a0f0*/  STL [R1+0x49fc], R29 ;  /* 0x0049fc1d01007387 */ /* 0x0001e80000100800 */
[----:B0-----:R-:W2:Y:S02]  /*7a100*/  LDL R29, [R1+0x554] ;  /* 0x00055400011d7983 */ /* 0x001ea40000100800 */
[----:B--2---:R-:W-:-:S05]  /*7a110*/  IMAD.X R3, R29, 0x1, R12, P0 ;  /* 0x000000011d037824 */ /* 0x004fca00000e060c */
[----:B------:R3:W-:Y:S01]  /*7a120*/  STL [R1+0x49f4], R3 ;  /* 0x0049f40301007387 */ /* 0x0007e20000100800 */
[----:B----4-:R-:W-:-:S03]  /*7a130*/  IADD3 R2, P0, PT, R9, R14, RZ ;  /* 0x0000000e09027210 */ /* 0x010fc60007f1e0ff */
[----:B------:R0:W-:Y:S01]  /*7a140*/  STL [R1+0x78c8], R14 ;  /* 0x0078c80e01007387 */ /* 0x0001e20000100800 */
[----:B---3--:R-:W-:Y:S02]  /*7a150*/  IMAD.MOV.U32 R3, RZ, RZ, R23 ;  /* 0x000000ffff037224 */ /* 0x008fe400078e0017 */
[----:B------:R-:W-:Y:S01]  /*7a160*/  IMAD.X R23, R29, 0x1, R11, P1 ;  /* 0x000000011d177824 */ /* 0x000fe200008e060b */
[----:B0-----:R-:W2:Y:S04]  /*7a170*/  LDL.LU R14, [R1+0xc] ;  /* 0x00000c00010e7983 */ /* 0x001ea80000300800 */
[----:B------:R0:W-:Y:S04]  /*7a180*/  STL.64 [R1+0x49e8], R22 ;  /* 0x0049e81601007387 */ /* 0x0001e80000100a00 */
[----:B0-----:R-:W3:Y:S01]  /*7a190*/  LDL.LU.64 R22, [R1+0x7908] ;  /* 0x0079080001167983 */ /* 0x001ee20000300a00 */
[----:B------:R-:W-:-:S05]  /*7a1a0*/  IADD3 R28, P2, PT, R9, R7, RZ ;  /* 0x00000007091c7210 */ /* 0x000fca0007f5e0ff */
[----:B------:R-:W-:Y:S01]  /*7a1b0*/  IMAD.X R29, R29, 0x1, R8, P2 ;  /* 0x000000011d1d7824 */ /* 0x000fe200010e0608 */
[----:B---3--:R0:W-:Y:S02]  /*7a1c0*/  STL.64 [R1+0x78e0], R22 ;  /* 0x0078e01601007387 */ /* 0x0081e40000100a00 */
[----:B0-----:R-:W-:Y:S01]  /*7a1d0*/  IMAD.MOV.U32 R23, RZ, RZ, R16 ;  /* 0x000000ffff177224 */ /* 0x001fe200078e0010 */
[----:B------:R-:W-:-:S05]  /*7a1e0*/  IADD3 R16, P1, PT, R9, R5, RZ ;  /* 0x0000000509107210 */ /* 0x000fca0007f3e0ff */
[----:B------:R0:W-:Y:S04]  /*7a1f0*/  STL [R1+0x49d0], R16 ;  /* 0x0049d01001007387 */ /* 0x0001e80000100800 */
[----:B0-----:R-:W3:Y:S04]  /*7a200*/  LDL.LU.64 R16, [R1+0x7900] ;  /* 0x0079000001107983 */ /* 0x001ee80000300a00 */
[----:B------:R0:W-:Y:S04]  /*7a210*/  STL.64 [R1+0x49e0], R28 ;  /* 0x0049e01c01007387 */ /* 0x0001e80000100a00 */
[----:B0-----:R-:W4:Y:S04]  /*7a220*/  LDL.LU.64 R28, [R1+0x78f8] ;  /* 0x0078f800011c7983 */ /* 0x001f280000300a00 */
[----:B------:R0:W-:Y:S04]  /*7a230*/  STL [R1+0x78d8], R8 ;  /* 0x0078d80801007387 */ /* 0x0001e80000100800 */
[----:B0-----:R-:W3:Y:S04]  /*7a240*/  LDL.LU R8, [R1+0x554] ;  /* 0x0005540001087983 */ /* 0x001ee80000300800 */
[----:B----4-:R0:W-:Y:S02]  /*7a250*/  STL.64 [R1+0x78c0], R28 ;  /* 0x0078c01c01007387 */ /* 0x0101e40000100a00 */
[----:B0-----:R-:W-:-:S02]  /*7a260*/  IMAD.MOV.U32 R29, RZ, RZ, R3 ;  /* 0x000000ffff1d7224 */ /* 0x001fc400078e0003 */
[----:B---3--:R-:W-:-:S05]  /*7a270*/  IMAD.X R3, R8, 0x1, R16, P0 ;  /* 0x0000000108037824 */ /* 0x008fca00000e0610 */
[----:B------:R0:W-:Y:S04]  /*7a280*/  STL.64 [R1+0x49d8], R2 ;  /* 0x0049d80201007387 */ /* 0x0001e80000100a00 */
[----:B0-----:R-:W3:Y:S04]  /*7a290*/  LDL.LU.64 R2, [R1+0x78f0] ;  /* 0x0078f00001027983 */ /* 0x001ee80000300a00 */
[----:B------:R0:W-:Y:S04]  /*7a2a0*/  STL.64 [R1+0x78d0], R16 ;  /* 0x0078d01001007387 */ /* 0x0001e80000100a00 */
[----:B0-----:R0:W4:Y:S01]  /*7a2b0*/  LDL.64 R16, [R1+0x49d0] ;  /* 0x0049d00001107983 */ /* 0x0011220000100a00 */
[----:B------:R-:W-:-:S02]  /*7a2c0*/  IADD3 R28, P2, PT, R9, R13, RZ ;  /* 0x0000000d091c7210 */ /* 0x000fc40007f5e0ff */
[----:B---3--:R-:W-:Y:S01]  /*7a2d0*/  IADD3 R22, P0, PT, R9, R3, RZ ;  /* 0x0000000309167210 */ /* 0x008fe20007f1e0ff */
[----:B----4-:R-:W-:-:S04]  /*7a2e0*/  IMAD.MOV.U32 R17, RZ, RZ, R23 ;  /* 0x000000ffff117224 */ /* 0x010fc800078e0017 */
[----:B------:R-:W-:Y:S02]  /*7a2f0*/  IMAD.MOV.U32 R23, RZ, RZ, R17 ;  /* 0x000000ffff177224 */ /* 0x000fe400078e0011 */
[----:B------:R-:W-:-:S05]  /*7a300*/  IMAD.X R17, R8, 0x1, R6, P1 ;  /* 0x0000000108117824 */ /* 0x000fca00008e0606 */
[----:B------:R3:W-:Y:S01]  /*7a310*/  STL [R1+0x49d4], R17 ;  /* 0x0049d41101007387 */ /* 0x0007e20000100800 */
[----:B------:R-:W-:-:S03]  /*7a320*/  IADD3 R16, P1, PT, R9, R0, RZ ;  /* 0x0000000009107210 */ /* 0x000fc60007f3e0ff */
[----:B------:R-:W4:Y:S01]  /*7a330*/  LDL.LU R9, [R1+0x78e8] ;  /* 0x0078e80001097983 */ /* 0x000f220000300800 */
[----:B---3--:R-:W-:Y:S02]  /*7a340*/  IMAD.MOV.U32 R17, RZ, RZ, R29 ;  /* 0x000000ffff117224 */ /* 0x008fe400078e001d */
[----:B------:R-:W-:-:S05]  /*7a350*/  IMAD.X R29, R8, 0x1, R15, P2 ;  /* 0x00000001081d7824 */ /* 0x000fca00010e060f */
[----:B------:R3:W-:Y:S04]  /*7a360*/  STL.64 [R1+0x49c8], R28 ;  /* 0x0049c81c01007387 */ /* 0x0007e80000100a00 */
[----:B---3--:R-:W3:Y:S01]  /*7a370*/  LDL R29, [R1+0x550] ;  /* 0x00055000011d7983 */ /* 0x008ee20000100800 */
[----:B--2---:R-:W-:-:S03]  /*7a380*/  IADD3 R28, P2, PT, R14, R10, RZ ;  /* 0x0000000a0e1c7210 */ /* 0x004fc60007f5e0ff */
[----:B------:R2:W-:Y:S02]  /*7a390*/  STL.64 [R1+0x78b8], R10 ;  /* 0x0078b80a01007387 */ /* 0x0005e40000100a00 */
[----:B--2---:R-:W-:Y:S02]  /*7a3a0*/  IMAD.MOV.U32 R10, RZ, RZ, R23 ;  /* 0x000000ffff0a7224 */ /* 0x004fe400078e0017 */
[----:B------:R-:W-:-:S05]  /*7a3b0*/  IMAD.X R23, R8, 0x1, R4, P0 ;  /* 0x0000000108177824 */ /* 0x000fca00000e0604 */
[----:B------:R2:W-:Y:S04]  /*7a3c0*/  STL.64 [R1+0x49c0], R22 ;  /* 0x0049c01601007387 */ /* 0x0005e80000100a00 */
[----:B--2---:R-:W2:Y:S04]  /*7a3d0*/  LDL.LU.64 R22, [R1+0x78e0] ;  /* 0x0078e00001167983 */ /* 0x004ea80000300a00 */
[----:B------:R0:W-:Y:S02]  /*7a3e0*/  STL.64 [R1+0x78b0], R4 ;  /* 0x0078b00401007387 */ /* 0x0001e40000100a00 */
[----:B0-----:R-:W-:-:S02]  /*7a3f0*/  IMAD.MOV.U32 R5, RZ, RZ, R17 ;  /* 0x000000ffff057224 */ /* 0x001fc400078e0011 */
[----:B------:R-:W-:Y:S01]  /*7a400*/  IMAD.X R17, R8, 0x1, R2, P1 ;  /* 0x0000000108117824 */ /* 0x000fe200008e0602 */
[C---:B----4-:R-:W-:Y:S01]  /*7a410*/  IADD3 R4, P0, PT, R14.reuse, R9, RZ ;  /* 0x000000090e047210 */ /* 0x050fe20007f1e0ff */
[----:B---3--:R-:W-:Y:S01]  /*7a420*/  IMAD.X R29, R29, 0x1, R12, P2 ;  /* 0x000000011d1d7824 */ /* 0x008fe200010e060c */
[----:B--2---:R0:W-:Y:S04]  /*7a430*/  STL.64 [R1+0x78a8], R22 ;  /* 0x0078a81601007387 */ /* 0x0041e80000100a00 */
[----:B------:R-:W2:Y:S04]  /*7a440*/  LDL.LU R8, [R1+0x78d8] ;  /* 0x0078d80001087983 */ /* 0x000ea80000300800 */
[----:B------:R3:W-:Y:S01]  /*7a450*/  STL.64 [R1+0x49b8], R16 ;  /* 0x0049b81001007387 */ /* 0x0007e20000100a00 */
[----:B0-----:R-:W-:Y:S01]  /*7a460*/  IADD3 R22, P1, PT, R14, R7, RZ ;  /* 0x000000070e167210 */ /* 0x001fe20007f3e0ff */
[----:B------:R-:W-:-:S02]  /*7a470*/  IMAD.MOV.U32 R23, RZ, RZ, R14 ;  /* 0x000000ffff177224 */ /* 0x000fc400078e000e */
[----:B---3--:R-:W3:Y:S04]  /*7a480*/  LDL.LU.64 R16, [R1+0x78d0] ;  /* 0x0078d00001107983 */ /* 0x008ee80000300a00 */
[----:B------:R-:W4:Y:S04]  /*7a490*/  LDL.LU R14, [R1+0x78c8] ;  /* 0x0078c800010e7983 */ /* 0x000f280000300800 */
[----:B------:R0:W-:Y:S04]  /*7a4a0*/  STL.64 [R1+0x49b0], R28 ;  /* 0x0049b01c01007387 */ /* 0x0001e80000100a00 */
[----:B0-----:R-:W2:Y:S04]  /*7a4b0*/  LDL.LU.64 R28, [R1+0x78c0] ;  /* 0x0078c000011c7983 */ /* 0x001ea80000300a00 */
[----:B--2---:R0:W-:Y:S02]  /*7a4c0*/  STL.64 [R1+0x78a0], R28 ;  /* 0x0078a01c01007387 */ /* 0x0041e40000100a00 */
[----:B0-----:R-:W-:Y:S01]  /*7a4d0*/  IMAD.MOV.U32 R29, RZ, RZ, R10 ;  /* 0x000000ffff1d7224 */ /* 0x001fe200078e000a */
[----:B----4-:R-:W-:-:S05]  /*7a4e0*/  IADD3 R10, P2, PT, R23, R14, RZ ;  /* 0x0000000e170a7210 */ /* 0x010fca0007f5e0ff */
[----:B------:R0:W-:Y:S04]  /*7a4f0*/  STL [R1+0x4998], R10 ;  /* 0x0049980a01007387 */ /* 0x0001e80000100800 */
[----:B0-----:R-:W2:Y:S04]  /*7a500*/  LDL.LU.64 R10, [R1+0x78b8] ;  /* 0x0078b800010a7983 */ /* 0x001ea80000300a00 */
[----:B------:R0:W-:Y:S04]  /*7a510*/  STL [R1+0x7880], R14 ;  /* 0x0078800e01007387 */ /* 0x0001e80000100800 */
[----:B0-----:R-:W2:Y:S01]  /*7a520*/  LDL.LU R14, [R1+0x550] ;  /* 0x00055000010e7983 */ /* 0x001ea20000300800 */
[----:B------:R-:W-:-:S02]  /*7a530*/  IMAD.MOV.U32 R28, RZ, RZ, R5 ;  /* 0x000000ffff1c7224 */ /* 0x000fc400078e0005 */
[----:B--2---:R-:W-:-:S05]  /*7a540*/  IMAD.X R5, R14, 0x1, R11, P0 ;  /* 0x000000010e057824 */ /* 0x004fca00000e060b */
[----:B------:R0:W-:Y:S04]  /*7a550*/  STL.64 [R1+0x49a8], R4 ;  /* 0x0049a80401007387 */ /* 0x0001e80000100a00 */
[----:B0-----:R-:W2:Y:S04]  /*7a560*/  LDL.LU.64 R4, [R1+0x78b0] ;  /* 0x0078b00001047983 */ /* 0x001ea80000300a00 */
[----:B------:R0:W-:Y:S04]  /*7a570*/  STL.64 [R1+0x7890], R10 ;  /* 0x0078900a01007387 */ /* 0x0001e80000100a00 */
[----:B------:R4:W-:Y:S01]  /*7a580*/  STL.64 [R1+0x7888], R20 ;  /* 0x0078881401007387 */ /* 0x0009e20000100a00 */
[----:B0-----:R-:W-:-:S03]  /*7a590*/  IMAD.MOV.U32 R10, RZ, RZ, R28 ;  /* 0x000000ffff0a7224 */ /* 0x001fc600078e001c */
[----:B----4-:R0:W3:Y:S04]  /*7a5a0*/  LDL.64 R20, [R1+0x4998] ;  /* 0x0049980001147983 */ /* 0x0100e80000100a00 */
[----:B--2---:R2:W-:Y:S01]  /*7a5b0*/  STL.64 [R1+0x7898], R4 ;  /* 0x0078980401007387 */ /* 0x0045e20000100a00 */
[----:B------:R-:W-:Y:S01]  /*7a5c0*/  IADD3 R28, P0, PT, R23, R5, RZ ;  /* 0x00000005171c7210 */ /* 0x000fe20007f1e0ff */
[----:B--2---:R-:W-:Y:S02]  /*7a5d0*/  IMAD.MOV.U32 R4, RZ, RZ, R23 ;  /* 0x000000ffff047224 */ /* 0x004fe400078e0017 */
[----:B------:R-:W-:-:S05]  /*7a5e0*/  IMAD.X R23, R14, 0x1, R8, P1 ;  /* 0x000000010e177824 */ /* 0x000fca00008e0608 */
[----:B------:R2:W-:Y:S04]  /*7a5f0*/  STL.64 [R1+0x49a0], R22 ;  /* 0x0049a01601007387 */ /* 0x0005e80000100a00 */
[----:B--2---:R-:W2:Y:S01]  /*7a600*/  LDL.LU.64 R22, [R1+0x78a8] ;  /* 0x0078a80001167983 */ /* 0x004ea20000300a00 */
[----:B---3--:R-:W-:Y:S02]  /*7a610*/  IMAD.X R21, R14, 0x1, R16, P2 ;  /* 0x000000010e157824 */ /* 0x008fe400010e0610 */
[----:B------:R-:W-:Y:S02]  /*7a620*/  IMAD.MOV.U32 R11, RZ, RZ, R29 ;  /* 0x000000ffff0b7224 */ /* 0x000fe400078e001d */
[----:B------:R-:W-:Y:S01]  /*7a630*/  IMAD.MOV.U32 R29, RZ, RZ, R10 ;  /* 0x000000ffff1d7224 */ /* 0x000fe200078e000a */
[----:B--2---:R2:W-:Y:S04]  /*7a640*/  STL.64 [R1+0x7878], R22 ;  /* 0x0078781601007387 */ /* 0x0045e80000100a00 */
[----:B--2---:R-:W2:Y:S04]  /*7a650*/  LDL R23, [R1+0x10] ;  /* 0x0000100001177983 */ /* 0x004ea80000100800 */
[----:B------:R3:W-:Y:S02]  /*7a660*/  STL [R1+0x499c], R21 ;  /* 0x00499c1501007387 */ /* 0x0007e40000100800 */
[----:B---3--:R-:W-:-:S02]  /*7a670*/  IMAD.MOV.U32 R21, RZ, RZ, R29 ;  /* 0x000000ffff157224 */ /* 0x008fc400078e001d */
[----:B------:R-:W-:-:S05]  /*7a680*/  IMAD.X R29, R14, 0x1, R6, P0 ;  /* 0x000000010e1d7824 */ /* 0x000fca00000e0606 */
[----:B------:R3:W-:Y:S04]  /*7a690*/  STL.64 [R1+0x4990], R28 ;  /* 0x0049901c01007387 */ /* 0x0007e80000100a00 */
[----:B---3--:R-:W3:Y:S01]  /*7a6a0*/  LDL.LU.64 R28, [R1+0x78a0] ;  /* 0x0078a000011c7983 */ /* 0x008ee20000300a00 */
[C---:B------:R-:W-:Y:S02]  /*7a6b0*/  IADD3 R10, P1, PT, R4.reuse, R13, RZ ;  /* 0x0000000d040a7210 */ /* 0x040fe40007f3e0ff */
[C---:B------:R-:W-:Y:S01]  /*7a6c0*/  IADD3 R20, P2, PT, R4.reuse, R3, RZ ;  /* 0x0000000304147210 */ /* 0x040fe20007f5e0ff */
[----:B------:R-:W-:Y:S01]  /*7a6d0*/  IMAD.MOV.U32 R22, RZ, RZ, R11 ;  /* 0x000000ffff167224 */ /* 0x000fe200078e000b */
[----:B------:R-:W-:Y:S01]  /*7a6e0*/  IADD3 R4, P0, PT, R4, R0, RZ ;  /* 0x0000000004047210 */ /* 0x000fe20007f1e0ff */
[----:B------:R-:W-:Y:S01]  /*7a6f0*/  IMAD.X R11, R14, 0x1, R15, P1 ;  /* 0x000000010e0b7824 */ /* 0x000fe200008e060f */
[----:B---3--:R-:W-:Y:S04]  /*7a700*/  STL.64 [R1+0x7868], R28 ;  /* 0x0078681c01007387 */ /* 0x008fe80000100a00 */
[----:B------:R3:W-:Y:S04]  /*7a710*/  STL [R1+0x4978], R4 ;  /* 0x0049780401007387 */ /* 0x0007e80000100800 */
[----:B---3--:R-:W3:Y:S04]  /*7a720*/  LDL.LU.64 R4, [R1+0x7898] ;  /* 0x0078980001047983 */ /* 0x008ee80000300a00 */
[----:B------:R4:W-:Y:S04]  /*7a730*/  STL.64 [R1+0x4988], R10 ;  /* 0x0049880a01007387 */ /* 0x0009e80000100a00 */
[----:B----4-:R-:W2:Y:S01]  /*7a740*/  LDL.LU.64 R10, [R1+0x7890] ;  /* 0x00789000010a7983 */ /* 0x010ea20000300a00 */
[----:B------:R-:W-:Y:S01]  /*7a750*/  IMAD.MOV.U32 R29, RZ, RZ, R22 ;  /* 0x000000ffff1d7224 */ /* 0x000fe200078e0016 */
[----:B--2---:R-:W-:-:S02]  /*7a760*/  IADD3 R22, P1, PT, R23, R10, RZ ;  /* 0x0000000a17167210 */ /* 0x004fc40007f3e0ff */
[----:B------:R-:W2:Y:S04]  /*7a770*/  LDL R23, [R1+0x54c] ;  /* 0x00054c0001177983 */ /* 0x000ea80000100800 */
[----:B------:R4:W-:Y:S02]  /*7a780*/  STL.64 [R1+0x7870], R10 ;  /* 0x0078700a01007387 */ /* 0x0009e40000100a00 */
[----:B----4-:R-:W-:Y:S02]  /*7a790*/  IMAD.MOV.U32 R10, RZ, RZ, R21 ;  /* 0x000000ffff0a7224 */ /* 0x010fe400078e0015 */
[----:B---3--:R-:W-:-:S05]  /*7a7a0*/  IMAD.X R21, R14, 0x1, R4, P2 ;  /* 0x000000010e157824 */ /* 0x008fca00010e0604 */
[----:B------:R3:W-:Y:S04]  /*7a7b0*/  STL.64 [R1+0x4980], R20 ;  /* 0x0049801401007387 */ /* 0x0007e80000100a00 */
[----:B---3--:R-:W3:Y:S04]  /*7a7c0*/  LDL.LU.64 R20, [R1+0x7888] ;  /* 0x0078880001147983 */ /* 0x008ee80000300a00 */
[----:B------:R4:W-:Y:S04]  /*7a7d0*/  STL.64 [R1+0x7860], R16 ;  /* 0x0078601001007387 */ /* 0x0009e80000100a00 */
[----:B----4-:R0:W4:Y:S04]  /*7a7e0*/  LDL.64 R16, [R1+0x4978] ;  /* 0x0049780001107983 */ /* 0x0101280000100a00 */
[----:B------:R0:W-:Y:S04]  /*7a7f0*/  STL [R1+0x7858], R4 ;  /* 0x0078580401007387 */ /* 0x0001e80000100800 */
[----:B0-----:R-:W3:Y:S01]  /*7a800*/  LDL.LU R4, [R1+0x10] ;  /* 0x0000100001047983 */ /* 0x001ee20000300800 */
[----:B--2---:R-:W-:-:S02]  /*7a810*/  IMAD.X R23, R23, 0x1, R12, P1 ;  /* 0x0000000117177824 */ /* 0x004fc400008e060c */
[----:B----4-:R-:W-:-:S04]  /*7a820*/  IMAD.MOV.U32 R17, RZ, RZ, R29 ;  /* 0x000000ffff117224 */ /* 0x010fc800078e001d */
[----:B------:R-:W-:Y:S02]  /*7a830*/  IMAD.MOV.U32 R29, RZ, RZ, R17 ;  /* 0x000000ffff1d7224 */ /* 0x000fe400078e0011 */
[----:B------:R-:W-:Y:S02]  /*7a840*/  IMAD.X R17, R14, 0x1, R2, P0 ;  /* 0x000000010e117824 */ /* 0x000fe400000e0602 */
[----:B------:R-:W3:Y:S04]  /*7a850*/  LDL.LU R14, [R1+0x7880] ;  /* 0x00788000010e7983 */ /* 0x000ee80000300800 */
[----:B------:R-:W-:Y:S04]  /*7a860*/  STL [R1+0x497c], R17 ;  /* 0x00497c1101007387 */ /* 0x000fe80000100800 */
[----:B------:R0:W-:Y:S04]  /*7a870*/  STL.64 [R1+0x4970], R22 ;  /* 0x0049701601007387 */ /* 0x0001e80000100a00 */
[----:B0-----:R-:W2:Y:S04]  /*7a880*/  LDL.LU.64 R22, [R1+0x7878] ;  /* 0x0078780001167983 */ /* 0x001ea80000300a00 */
[----:B--2---:R0:W-:Y:S04]  /*7a890*/  STL.64 [R1+0x7850], R22 ;  /* 0x0078501601007387 */ /* 0x0041e80000100a00 */
[----:B------:R2:W-:Y:S01]  /*7a8a0*/  STL [R1+0x7838], R12 ;  /* 0x0078380c01007387 */ /* 0x0005e20000100800 */
[----:B0-----:R-:W-:Y:S01]  /*7a8b0*/  IMAD.MOV.U32 R23, RZ, RZ, R10 ;  /* 0x000000ffff177224 */ /* 0x001fe200078e000a */
[----:B---3--:R-:W-:-:S02]  /*7a8c0*/  IADD3 R10, P1, PT, R4, R14, RZ ;  /* 0x0000000e040a7210 */ /* 0x008fc40007f3e0ff */
[----:B--2---:R-:W2:Y:S04]  /*7a8d0*/  LDL.LU R12, [R1+0x54c] ;  /* 0x00054c00010c7983 */ /* 0x004ea80000300800 */
[----:B------:R0:W-:Y:S04]  /*7a8e0*/  STL [R1+0x4958], R10 ;  /* 0x0049580a01007387 */ /* 0x0001e80000100800 */
[----:B0-----:R-:W2:Y:S01]  /*7a8f0*/  LDL.LU.64 R10, [R1+0x7870] ;  /* 0x00787000010a7983 */ /* 0x001ea20000300a00 */
[C---:B------:R-:W-:Y:S01]  /*7a900*/  IADD3 R28, P2, PT, R4.reuse, R9, RZ ;  /* 0x00000009041c7210 */ /* 0x040fe20007f5e0ff */
[----:B------:R-:W-:Y:S01]  /*7a910*/  IMAD.MOV.U32 R22, RZ, RZ, R29 ;  /* 0x000000ffff167224 */ /* 0x000fe200078e001d */
[----:B------:R-:W-:-:S03]  /*7a920*/  IADD3 R16, P0, PT, R4, R7, RZ ;  /* 0x0000000704107210 */ /* 0x000fc60007f1e0ff */
[----:B--2---:R-:W-:-:S05]  /*7a930*/  IMAD.X R29, R12, 0x1, R11, P2 ;  /* 0x000000010c1d7824 */ /* 0x004fca00010e060b */
[----:B------:R0:W-:Y:S04]  /*7a940*/  STL.64 [R1+0x4968], R28 ;  /* 0x0049681c01007387 */ /* 0x0001e80000100a00 */
[----:B0-----:R-:W2:Y:S01]  /*7a950*/  LDL.LU.64 R28, [R1+0x7868] ;  /* 0x00786800011c7983 */ /* 0x001ea20000300a00 */
[----:B------:R-:W-:-:S03]  /*7a960*/  IMAD.X R17, R12, 0x1, R8, P0 ;  /* 0x000000010c117824 */ /* 0x000fc600000e0608 */
[----:B--2---:R-:W-:Y:S04]  /*7a970*/  STL.64 [R1+0x7830], R28 ;  /* 0x0078301c01007387 */ /* 0x004fe80000100a00 */
[----:B------:R0:W-:Y:S04]  /*7a980*/  STL.64 [R1+0x4960], R16 ;  /* 0x0049601001007387 */ /* 0x0001e80000100a00 */
[----:B0-----:R-:W2:Y:S04]  /*7a990*/  LDL.LU.64 R16, [R1+0x7860] ;  /* 0x0078600001107983 */ /* 0x001ea80000300a00 */
[----:B------:R0:W-:Y:S04]  /*7a9a0*/  STL.64 [R1+0x7848], R8 ;  /* 0x0078480801007387 */ /* 0x0001e80000100a00 */
[----:B0-----:R0:W2:Y:S01]  /*7a9b0*/  LDL.64 R8, [R1+0x4958] ;  /* 0x0049580001087983 */ /* 0x0010a20000100a00 */
[----:B------:R-:W-:-:S03]  /*7a9c0*/  IADD3 R28, P2, PT, R4, R5, RZ ;  /* 0x00000005041c7210 */ /* 0x000fc60007f5e0ff */
[----:B------:R3:W-:Y:S02]  /*7a9d0*/  STL.64 [R1+0x7840], R26 ;  /* 0x0078401a01007387 */ /* 0x0007e40000100a00 */
[----:B------:R-:W-:Y:S02]  /*7a9e0*/  IMAD.X R29, R12, 0x1, R6, P2 ;  /* 0x000000010c1d7824 */ /* 0x000fe400010e0606 */
[----:B------:R4:W-:Y:S01]  /*7a9f0*/  STL.64 [R1+0x7828], R20 ;  /* 0x0078281401007387 */ /* 0x0009e20000100a00 */
[----:B---3--:R-:W-:Y:S01]  /*7aa00*/  IMAD.MOV.U32 R26, RZ, RZ, R22 ;  /* 0x000000ffff1a7224 */ /* 0x008fe200078e0016 */
[----:B------:R-:W-:Y:S01]  /*7aa10*/  IADD3 R22, P0, PT, R4, R13, RZ ;  /* 0x0000000d04167210 */ /* 0x000fe20007f1e0ff */
[----:B----4-:R-:W-:-:S04]  /*7aa20*/  IMAD.MOV.U32 R21, RZ, RZ, R23 ;  /* 0x000000ffff157224 */ /* 0x010fc800078e0017 */
[C---:B------:R-:W-:Y:S02]  /*7aa30*/  IMAD.X R23, R12.reuse, 0x1, R15, P0 ;  /* 0x000000010c177824 */ /* 0x040fe400000e060f */
[----:B--2---:R-:W-:Y:S01]  /*7aa40*/  IMAD.X R9, R12, 0x1, R16, P1 ;  /* 0x000000010c097824 */ /* 0x004fe200008e0610 */
[----:B------:R-:W-:-:S04]  /*7aa50*/  IADD3 R8, P1, PT, R4, R3, RZ ;  /* 0x0000000304087210 */ /* 0x000fc80007f3e0ff */
[----:B------:R-:W-:Y:S04]  /*7aa60*/  STL [R1+0x495c], R9 ;  /* 0x00495c0901007387 */ /* 0x000fe80000100800 */
[----:B------:R2:W-:Y:S02]  /*7aa70*/  STL.64 [R1+0x4950], R28 ;  /* 0x0049501c01007387 */ /* 0x0005e40000100a00 */
[----:B--2---:R-:W-:Y:S02]  /*7aa80*/  IADD3 R28, P2, PT, R4, R0, RZ ;  /* 0x00000000041c7210 */ /* 0x004fe40007f5e0ff */
[----:B------:R-:W2:Y:S04]  /*7aa90*/  LDL.LU R4, [R1+0x7858] ;  /* 0x0078580001047983 */ /* 0x000ea80000300800 */
[----:B------:R3:W-:Y:S04]  /*7aaa0*/  STL.64 [R1+0x4948], R22 ;  /* 0x0049481601007387 */ /* 0x0007e80000100a00 */
[----:B---3--:R-:W3:Y:S01]  /*7aab0*/  LDL.LU.64 R22, [R1+0x7850] ;  /* 0x0078500001167983 */ /* 0x008ee20000300a00 */
[----:B--2---:R-:W-:-:S03]  /*7aac0*/  IMAD.X R9, R12, 0x1, R4, P1 ;  /* 0x000000010c097824 */ /* 0x004fc600008e0604 */
[----:B---3--:R2:W-:Y:S02]  /*7aad0*/  STL.64 [R1+0x7810], R22 ;  /* 0x0078101601007387 */ /* 0x0085e40000100a00 */
[----:B--2---:R-:W-:Y:S02]  /*7aae0*/  IMAD.MOV.U32 R22, RZ, RZ, R21 ;  /* 0x000000ffff167224 */ /* 0x004fe400078e0015 */
[----:B------:R-:W2:Y:S04]  /*7aaf0*/  LDL R21, [R1+0x548] ;  /* 0x0005480001157983 */ /* 0x000ea80000100800 */
[----:B------:R3:W-:Y:S04]  /*7ab00*/  STL.64 [R1+0x4940], R8 ;  /* 0x0049400801007387 */ /* 0x0007e80000100a00 */
[----:B---3--:R-:W3:Y:S01]  /*7ab10*/  LDL.LU.64 R8, [R1+0x7848] ;  /* 0x0078480001087983 */ /* 0x008ee20000300a00 */
[----:B------:R-:W-:-:S02]  /*7ab20*/  IMAD.MOV.U32 R23, RZ, RZ, R26 ;  /* 0x000000ffff177224 */ /* 0x000fc400078e001a */
[----:B------:R-:W-:Y:S01]  /*7ab30*/  IMAD.X R29, R12, 0x1, R2, P2 ;  /* 0x000000010c1d7824 */ /* 0x000fe200010e0602 */
[----:B---3--:R-:W-:-:S05]  /*7ab40*/  IADD3 R26, P1, PT, R22, R9, RZ ;  /* 0x00000009161a7210 */ /* 0x008fca0007f3e0ff */
[----:B------:R3:W-:Y:S04]  /*7ab50*/  STL [R1+0x4928], R26 ;  /* 0x0049281a01007387 */ /* 0x0007e80000100800 */
[----:B---3--:R-:W3:Y:S04]  /*7ab60*/  LDL.LU.64 R26, [R1+0x7840] ;  /* 0x00784000011a7983 */ /* 0x008ee80000300a00 */
[----:B------:R-:W2:Y:S04]  /*7ab70*/  LDL.LU R12, [R1+0x7838] ;  /* 0x00783800010c7983 */ /* 0x000ea80000300800 */
[----:B------:R4:W-:Y:S04]  /*7ab80*/  STL.64 [R1+0x4938], R28 ;  /* 0x0049381c01007387 */ /* 0x0009e80000100a00 */
[----:B----4-:R-:W4:Y:S01]  /*7ab90*/  LDL.LU.64 R28, [R1+0x7830] ;  /* 0x00783000011c7983 */ /* 0x010f220000300a00 */
[----:B------:R-:W-:-:S03]  /*7aba0*/  IADD3 R20, P0, PT, R22, R10, RZ ;  /* 0x0000000a16147210 */ /* 0x000fc60007f1e0ff */
[----:B------:R-:W-:Y:S04]  /*7abb0*/  STL.64 [R1+0x7818], R2 ;  /* 0x0078180201007387 */ /* 0x000fe80000100a00 */
[----:B------:R-:W-:Y:S01]  /*7abc0*/  STL [R1+0x7820], R3 ;  /* 0x0078200301007387 */ /* 0x000fe20000100800 */
[----:B--2---:R-:W-:-:S03]  /*7abd0*/  IMAD.X R21, R21, 0x1, R12, P0 ;  /* 0x0000000115157824 */ /* 0x004fc600000e060c */
[----:B----4-:R2:W-:Y:S04]  /*7abe0*/  STL.64 [R1+0x7808], R28 ;  /* 0x0078081c01007387 */ /* 0x0105e80000100a00 */
[----:B--2---:R0:W2:Y:S04]  /*7abf0*/  LDL.64 R28, [R1+0x4928] ;  /* 0x00492800011c7983 */ /* 0x0040a80000100a00 */
[----:B------:R4:W-:Y:S04]  /*7ac00*/  STL.64 [R1+0x4930], R20 ;  /* 0x0049301401007387 */ /* 0x0009e80000100a00 */
[----:B----4-:R-:W4:Y:S01]  /*7ac10*/  LDL.LU.64 R20, [R1+0x7828] ;  /* 0x0078280001147983 */ /* 0x010f220000300a00 */
[----:B------:R-:W-:-:S03]  /*7ac20*/  IADD3 R2, P2, PT, R22, R7, RZ ;  /* 0x0000000716027210 */ /* 0x000fc60007f5e0ff */
[----:B----4-:R4:W-:Y:S04]  /*7ac30*/  STL.64 [R1+0x7800], R20 ;  /* 0x0078001401007387 */ /* 0x0109e80000100a00 */
[----:B------:R0:W-:Y:S01]  /*7ac40*/  STL [R1+0x77f8], R14 ;  /* 0x0077f80e01007387 */ /* 0x0001e20000100800 */
[----:B----4-:R-:W-:-:S05]  /*7ac50*/  IMAD.MOV.U32 R20, RZ, RZ, R22 ;  /* 0x000000ffff147224 */ /* 0x010fca00078e0016 */
[----:B------:R-:W-:Y:S02]  /*7ac60*/  IADD3 R22, P0, PT, R20, R14, RZ ;  /* 0x0000000e14167210 */ /* 0x000fe40007f1e0ff */
[----:B0-----:R-:W2:Y:S02]  /*7ac70*/  LDL.LU R14, [R1+0x548] ;  /* 0x00054800010e7983 */ /* 0x001ea40000300800 */
[C---:B--2---:R-:W-:Y:S02]  /*7ac80*/  IMAD.X R29, R14.reuse, 0x1, R11, P1 ;  /* 0x000000010e1d7824 */ /* 0x044fe400008e060b */
[----:B------:R-:W-:-:S03]  /*7ac90*/  IMAD.X R3, R14, 0x1, R8, P2 ;  /* 0x000000010e037824 */ /* 0x000fc600010e0608 */
[----:B------:R-:W-:Y:S04]  /*7aca0*/  STL [R1+0x492c], R29 ;  /* 0x00492c1d01007387 */ /* 0x000fe80000100800 */
[----:B------:R0:W-:Y:S04]  /*7acb0*/  STL.64 [R1+0x4920], R2 ;  /* 0x0049200201007387 */ /* 0x0001e80000100a00 */
[----:B0-----:R0:W2:Y:S01]  /*7acc0*/  LDL.LU R3, [R1+0x7820] ;  /* 0x0078200001037983 */ /* 0x0010a20000300800 */
[----:B------:R-:W-:Y:S01]  /*7acd0*/  IADD3 R2, P2, PT, R20, R13, RZ ;  /* 0x0000000d14027210 */ /* 0x000fe20007f5e0ff */
[----:B------:R-:W-:-:S02]  /*7ace0*/  IMAD.MOV.U32 R21, RZ, RZ, R23 ;  /* 0x000000ffff157224 */ /* 0x000fc400078e0017 */
[----:B------:R-:W-:Y:S02]  /*7acf0*/  IMAD.X R23, R14, 0x1, R16, P0 ;  /* 0x000000010e177824 */ /* 0x000fe400000e0610 */
[----:B------:R2:W-:Y:S04]  /*7ad00*/  STL [R1+0x4908], R2 ;  /* 0x0049080201007387 */ /* 0x0005e80000100800 */
[----:B--2---:R-:W2:Y:S04]  /*7ad10*/  LDL.LU.64 R2, [R1+0x7818] ;  /* 0x0078180001027983 */ /* 0x004ea80000300a00 */
[----:B------:R-:W-:Y:S04]  /*7ad20*/  STL.64 [R1+0x77f0], R12 ;  /* 0x0077f00c01007387 */ /* 0x000fe80000100a00 */
[----:B------:R4:W-:Y:S04]  /*7ad30*/  STL.64 [R1+0x4918], R22 ;  /* 0x0049181601007387 */ /* 0x0009e80000100a00 */
[----:B----4-:R-:W4:Y:S01]  /*7ad40*/  LDL.LU.64 R22, [R1+0x7810] ;  /* 0x0078100001167983 */ /* 0x010f220000300a00 */
[----:B------:R-:W-:-:S05]  /*7ad50*/  IADD3 R28, P1, PT, R20, R5, RZ ;  /* 0x00000005141c7210 */ /* 0x000fca0007f3e0ff */
[----:B------:R-:W-:Y:S01]  /*7ad60*/  IMAD.X R29, R14, 0x1, R6, P1 ;  /* 0x000000010e1d7824 */ /* 0x000fe200008e0606 */
[----:B----4-:R4:W-:Y:S04]  /*7ad70*/  STL.64 [R1+0x77e0], R22 ;  /* 0x0077e01601007387 */ /* 0x0109e80000100a00 */
[----:B----4-:R-:W4:Y:S04]  /*7ad80*/  LDL R23, [R1+0x18] ;  /* 0x0000180001177983 */ /* 0x010f280000100800 */
[----:B------:R0:W-:Y:S04]  /*7ad90*/  STL.64 [R1+0x4910], R28 ;  /* 0x0049101c01007387 */ /* 0x0001e80000100a00 */
[----:B0-----:R-:W2:Y:S01]  /*7ada0*/  LDL.LU.64 R28, [R1+0x7808] ;  /* 0x00780800011c7983 */ /* 0x001ea20000300a00 */
[----:B------:R-:W-:-:S03]  /*7adb0*/  IMAD.MOV.U32 R13, RZ, RZ, R20 ;  /* 0x000000ffff0d7224 */ /* 0x000fc600078e0014 */
[----:B--2---:R0:W-:Y:S04]  /*7adc0*/  STL.64 [R1+0x77e8], R28 ;  /* 0x0077e81c01007387 */ /* 0x0041e80000100a00 */
[----:B0-----:R0:W2:Y:S01]  /*7add0*/  LDL.64 R28, [R1+0x4908] ;  /* 0x00490800011c7983 */ /* 0x0010a20000100a00 */
[----:B------:R-:W-:Y:S01]  /*7ade0*/  IADD3 R20, P0, PT, R13, R3, RZ ;  /* 0x000000030d147210 */ /* 0x000fe20007f1e0ff */
[----:B------:R-:W-:-:S04]  /*7adf0*/  IMAD.MOV.U32 R22, RZ, RZ, R21 ;  /* 0x000000ffff167224 */ /* 0x000fc800078e0015 */
[C---:B------:R-:W-:Y:S02]  /*7ae00*/  IMAD.X R21, R14.reuse, 0x1, R4, P0 ;  /* 0x000000010e157824 */ /* 0x040fe400000e0604 */
[----:B--2---:R-:W-:-:S05]  /*7ae10*/  IMAD.X R29, R14, 0x1, R15, P2 ;  /* 0x000000010e1d7824 */ /* 0x004fca00010e060f */
[----:B------:R-:W-:Y:S04]  /*7ae20*/  STL [R1+0x490c], R29 ;  /* 0x00490c1d01007387 */ /* 0x000fe80000100800 */
[----:B------:R2:W-:Y:S04]  /*7ae30*/  STL.64 [R1+0x4900], R20 ;  /* 0x0049001401007387 */ /* 0x0005e80000100a00 */
[----:B--2---:R-:W2:Y:S01]  /*7ae40*/  LDL.LU.64 R20, [R1+0x7800] ;  /* 0x0078000001147983 */ /* 0x004ea20000300a00 */
[----:B------:R-:W-:Y:S01]  /*7ae50*/  IADD3 R12, P1, PT, R13, R0, RZ ;  /* 0x000000000d0c7210 */ /* 0x000fe20007f3e0ff */
[----:B------:R-:W-:Y:S01]  /*7ae60*/  IMAD.MOV.U32 R13, RZ, RZ, R22 ;  /* 0x000000ffff0d7224 */ /* 0x000fe200078e0016 */
[----:B----4-:R-:W-:-:S02]  /*7ae70*/  IADD3 R28, P2, PT, R23, R10, RZ ;  /* 0x0000000a171c7210 */ /* 0x010fc40007f5e0ff */
[----:B------:R-:W-:Y:S01]  /*7ae80*/  IADD3 R22, P0, PT, R23, R9, RZ ;  /* 0x0000000917167210 */ /* 0x000fe20007f1e0ff */
[----:B------:R-:W-:Y:S02]  /*7ae90*/  IMAD.MOV.U32 R23, RZ, RZ, R13 ;  /* 0x000000ffff177224 */ /* 0x000fe400078e000d */
[----:B------:R-:W-:Y:S01]  /*7aea0*/  IMAD.X R13, R14, 0x1, R2, P1 ;  /* 0x000000010e0d7824 */ /* 0x000fe200008e0602 */
[----:B--2---:R-:W-:Y:S04]  /*7aeb0*/  STL.64 [R1+0x77d8], R20 ;  /* 0x0077d81401007387 */ /* 0x004fe80000100a00 */
[----:B------:R-:W2:Y:S04]  /*7aec0*/  LDL.LU R14, [R1+0x77f8] ;  /* 0x0077f800010e7983 */ /* 0x000ea80000300800 */
[----:B------:R4:W-:Y:S04]  /*7aed0*/  STL.64 [R1+0x48f8], R12 ;  /* 0x0048f80c01007387 */ /* 0x0009e80000100a00 */
[----:B----4-:R-:W4:Y:S04]  /*7aee0*/  LDL.LU.64 R12, [R1+0x77f0] ;  /* 0x0077f000010c7983 */ /* 0x010f280000300a00 */
[----:B------:R0:W-:Y:S04]  /*7aef0*/  STL [R1+0x77d0], R2 ;  /* 0x0077d00201007387 */ /* 0x0001e80000100800 */
[----:B0-----:R-:W2:Y:S01]  /*7af00*/  LDL.LU R2, [R1+0x18] ;  /* 0x0000180001027983 */ /* 0x001ea20000300800 */
[----:B------:R-:W-:-:S02]  /*7af10*/  IMAD.MOV.U32 R21, RZ, RZ, R23 ;  /* 0x000000ffff157224 */ /* 0x000fc400078e0017 */
[----:B----4-:R-:W-:Y:S02]  /*7af20*/  IMAD.X R29, R23, 0x1, R12, P2 ;  /* 0x00000001171d7824 */ /* 0x010fe400010e060c */
[----:B------:R-:W-:-:S03]  /*7af30*/  IMAD.X R23, R21, 0x1, R11, P0 ;  /* 0x0000000115177824 */ /* 0x000fc600000e060b */
[----:B------:R0:W-:Y:S01]  /*7af40*/  STL.64 [R1+0x48f0], R28 ;  /* 0x0048f01c01007387 */ /* 0x0001e20000100a00 */
[----:B--2---:R-:W-:-:S05]  /*7af50*/  IADD3 R20, P1, PT, R2, R7, RZ ;  /* 0x0000000702147210 */ /* 0x004fca0007f3e0ff */
[----:B------:R-:W-:Y:S04]  /*7af60*/  STL [R1+0x48e0], R20 ;  /* 0x0048e01401007387 */ /* 0x000fe80000100800 */
[----:B0-----:R-:W2:Y:S04]  /*7af70*/  LDL.LU.64 R28, [R1+0x77e8] ;  /* 0x0077e800011c7983 */ /* 0x001ea80000300a00 */
[----:B------:R0:W-:Y:S04]  /*7af80*/  STL.64 [R1+0x48e8], R22 ;  /* 0x0048e81601007387 */ /* 0x0001e80000100a00 */
[----:B0-----:R-:W4:Y:S04]  /*7af90*/  LDL.LU.64 R22, [R1+0x77e0] ;  /* 0x0077e00001167983 */ /* 0x001f280000300a00 */
[----:B------:R0:W-:Y:S04]  /*7afa0*/  STL.64 [R1+0x77c8], R10 ;  /* 0x0077c80a01007387 */ /* 0x0001e80000100a00 */
[----:B0-----:R0:W2:Y:S01]  /*7afb0*/  LDL.64 R10, [R1+0x48e0] ;  /* 0x0048e000010a7983 */ /* 0x0010a20000100a00 */
[----:B------:R-:W-:-:S03]  /*7afc0*/  IADD3 R20, P2, PT, R2, R14, RZ ;  /* 0x0000000e02147210 */ /* 0x000fc60007f5e0ff */
[----:B--2---:R-:W2:Y:S04]  /*7afd0*/  LDL.LU R11, [R1+0x20] ;  /* 0x00002000010b7983 */ /* 0x004ea80000300800 */
[----:B----4-:R-:W-:Y:S04]  /*7afe0*/  STL.64 [R1+0x77c0], R22 ;  /* 0x0077c01601007387 */ /* 0x010fe80000100a00 */
[----:B------:R4:W-:Y:S02]  /*7aff0*/  STL.64 [R1+0x77b8], R28 ;  /* 0x0077b81c01007387 */ /* 0x0009e40000100a00 */
[----:B----4-:R-:W-:-:S02]  /*7b000*/  IMAD.MOV.U32 R28, RZ, RZ, R21 ;  /* 0x000000ffff1c7224 */ /* 0x010fc400078e0015 */
[----:B--2---:R-:W-:Y:S02]  /*7b010*/  IMAD.MOV.U32 R23, RZ, RZ, R11 ;  /* 0x000000ffff177224 */ /* 0x004fe400078e000b */
[----:B------:R-:W-:Y:S02]  /*7b020*/  IMAD.X R11, R21, 0x1, R8, P1 ;  /* 0x00000001150b7824 */ /* 0x000fe400008e0608 */
[----:B------:R-:W-:-:S03]  /*7b030*/  IMAD.X R21, R28, 0x1, R16, P2 ;  /* 0x000000011c157824 */ /* 0x000fc600010e0610 */
[----:B------:R-:W-:Y:S04]  /*7b040*/  STL [R1+0x48e4], R11 ;  /* 0x0048e40b01007387 */ /* 0x000fe80000100800 */
[----:B------:R-:W2:Y:S04]  /*7b050*/  LDL R29, [R1+0x1c] ;  /* 0x00001c00011d7983 */ /* 0x000ea80000100800 */
[----:B------:R4:W-:Y:S04]  /*7b060*/  STL.64 [R1+0x48d8], R20 ;  /* 0x0048d81401007387 */ /* 0x0009e80000100a00 */
[----:B----4-:R-:W4:Y:S01]  /*7b070*/  LDL.LU.64 R20, [R1+0x77d8] ;  /* 0x0077d80001147983 */ /* 0x010f220000300a00 */
[----:B------:R-:W-:-:S03]  /*7b080*/  IADD3 R22, P0, PT, R2, R5, RZ ;  /* 0x0000000502167210 */ /* 0x000fc60007f1e0ff */
[----:B------:R0:W-:Y:S01]  /*7b090*/  STL.64 [R1+0x77a8], R16 ;  /* 0x0077a81001007387 */ /* 0x0001e20000100a00 */
[C---:B------:R-:W-:Y:S02]  /*7b0a0*/  IADD3 R10, P1, PT, R2.reuse, R13, RZ ;  /* 0x0000000d020a7210 */ /* 0x040fe40007f3e0ff */
[----:B0-----:R-:W-:Y:S01]  /*7b0b0*/  IADD3 R16, P2, PT, R2, R3, RZ ;  /* 0x0000000302107210 */ /* 0x001fe20007f5e0ff */
[----:B----4-:R0:W-:Y:S02]  /*7b0c0*/  STL.64 [R1+0x77b0], R20 ;  /* 0x0077b01401007387 */ /* 0x0101e40000100a00 */
[----:B0-----:R-:W-:Y:S02]  /*7b0d0*/  IMAD.MOV.U32 R20, RZ, RZ, R23 ;  /* 0x000000ffff147224 */ /* 0x001fe400078e0017 */
[----:B------:R-:W-:-:S05]  /*7b0e0*/  IMAD.X R23, R28, 0x1, R6, P0 ;  /* 0x000000011c177824 */ /* 0x000fca00000e0606 */
[----:B------:R0:W-:Y:S02]  /*7b0f0*/  STL.64 [R1+0x48d0], R22 ;  /* 0x0048d01601007387 */ /* 0x0001e40000100a00 */
[----:B0-----:R-:W-:Y:S01]  /*7b100*/  IMAD.MOV.U32 R23, RZ, RZ, R28 ;  /* 0x000000ffff177224 */ /* 0x001fe200078e001c */
[----:B------:R-:W-:Y:S02]  /*7b110*/  IADD3 R22, P0, PT, R2, R0, RZ ;  /* 0x0000000002167210 */ /* 0x000fe40007f1e0ff */
[----:B------:R-:W4:Y:S01]  /*7b120*/  LDL.LU R2, [R1+0x77d0] ;  /* 0x0077d00001027983 */ /* 0x000f220000300800 */
[----:B------:R-:W-:-:S05]  /*7b130*/  IMAD.X R11, R23, 0x1, R15, P1 ;  /* 0x00000001170b7824 */ /* 0x000fca00008e060f */
[----:B------:R0:W-:Y:S04]  /*7b140*/  STL.64 [R1+0x48c8], R10 ;  /* 0x0048c80a01007387 */ /* 0x0001e80000100a00 */
[----:B0-----:R-:W2:Y:S01]  /*7b150*/  LDL.LU.64 R10, [R1+0x77c8] ;  /* 0x0077c800010a7983 */ /* 0x001ea20000300a00 */
[C---:B------:R-:W-:Y:S02]  /*7b160*/  IMAD.X R17, R23.reuse, 0x1, R4, P2 ;  /* 0x0000000117117824 */ /* 0x040fe400010e0604 */
[----:B----4-:R-:W-:Y:S01]  /*7b170*/  IMAD.X R23, R23, 0x1, R2, P0 ;  /* 0x0000000117177824 */ /* 0x010fe200000e0602 */
[----:B--2---:R-:W-:Y:S01]  /*7b180*/  IADD3 R28, P1, PT, R29, R10, RZ ;  /* 0x0000000a1d1c7210 */ /* 0x004fe20007f3e0ff */
[----:B------:R0:W-:Y:S04]  /*7b190*/  STL [R1+0x77a0], R10 ;  /* 0x0077a00a01007387 */ /* 0x0001e80000100800 */
[----:B0-----:R-:W2:Y:S04]  /*7b1a0*/  LDL.LU R10, [R1+0x1c] ;  /* 0x00001c00010a7983 */ /* 0x001ea80000300800 */
[----:B------:R0:W-:Y:S04]  /*7b1b0*/  STL.64 [R1+0x48c0], R16 ;  /* 0x0048c01001007387 */ /* 0x0001e80000100a00 */
[----:B0-----:R-:W4:Y:S04]  /*7b1c0*/  LDL R17, [R1+0x540] ;  /* 0x0005400001117983 */ /* 0x001f280000100800 */
[----:B------:R0:W-:Y:S04]  /*7b1d0*/  STL.64 [R1+0x48b8], R22 ;  /* 0x0048b81601007387 */ /* 0x0001e80000100a00 */
[----:B0-----:R-:W3:Y:S01]  /*7b1e0*/  LDL.LU.64 R22, [R1+0x77c0] ;  /* 0x0077c00001167983 */ /* 0x001ee20000300a00 */
[----:B--2---:R-:W-:Y:S01]  /*7b1f0*/  IADD3 R16, P2, PT, R10, R9, RZ ;  /* 0x000000090a107210 */ /* 0x004fe20007f5e0ff */
[----:B----4-:R-:W-:-:S04]  /*7b200*/  IMAD.X R29, R17, 0x1, R12, P1 ;  /* 0x00000001111d7824 */ /* 0x010fc800008e060c */
[----:B------:R-:W-:Y:S01]  /*7b210*/  IMAD.X R17, R17, 0x1, R11, P2 ;  /* 0x0000000111117824 */ /* 0x000fe200010e060b */
[----:B---3--:R0:W-:Y:S04]  /*7b220*/  STL.64 [R1+0x7798], R22 ;  /* 0x0077981601007387 */ /* 0x0081e80000100a00 */
[----:B------:R2:W-:Y:S01]  /*7b230*/  STL.64 [R1+0x48b0], R28 ;  /* 0x0048b01c01007387 */ /* 0x0005e20000100a00 */
[----:B0-----:R-:W-:Y:S01]  /*7b240*/  IMAD.MOV.U32 R23, RZ, RZ, R20 ;  /* 0x000000ffff177224 */ /* 0x001fe200078e0014 */
[C---:B------:R-:W-:Y:S02]  /*7b250*/  IADD3 R20, P1, PT, R10.reuse, R14, RZ ;  /* 0x0000000e0a147210 */ /* 0x040fe40007f3e0ff */
[----:B--2---:R-:W2:Y:S04]  /*7b260*/  LDL.LU.64 R28, [R1+0x77b8] ;  /* 0x0077b800011c7983 */ /* 0x004ea80000300a00 */
[----:B------:R0:W-:Y:S04]  /*7b270*/  STL [R1+0x4898], R20 ;  /* 0x0048981401007387 */ /* 0x0001e80000100800 */
[----:B0-----:R-:W3:Y:S04]  /*7b280*/  LDL.LU.64 R20, [R1+0x77b0] ;  /* 0x0077b00001147983 */ /* 0x001ee80000300a00 */
[----:B------:R0:W-:Y:S04]  /*7b290*/  STL.64 [R1+0x48a8], R16 ;  /* 0x0048a81001007387 */ /* 0x0001e80000100a00 */
[----:B0-----:R-:W4:Y:S04]  /*7b2a0*/  LDL.LU.64 R16, [R1+0x77a8] ;  /* 0x0077a80001107983 */ /* 0x001f280000300a00 */
[----:B------:R0:W-:Y:S04]  /*7b2b0*/  STL [R1+0x7788], R11 ;  /* 0x0077880b01007387 */ /* 0x0001e80000100800 */
[----:B0-----:R-:W2:Y:S01]  /*7b2c0*/  LDL.LU R11, [R1+0x540] ;  /* 0x00054000010b7983 */ /* 0x001ea20000300800 */
[----:B------:R-:W-:-:S03]  /*7b2d0*/  IADD3 R22, P0, PT, R10, R7, RZ ;  /* 0x000000070a167210 */ /* 0x000fc60007f1e0ff */
[----:B---3--:R0:W-:Y:S02]  /*7b2e0*/  STL.64 [R1+0x7780], R20 ;  /* 0x0077801401007387 */ /* 0x0081e40000100a00 */
[----:B0-----:R-:W-:Y:S02]  /*7b2f0*/  IMAD.MOV.U32 R21, RZ, RZ, R23 ;  /* 0x000000ffff157224 */ /* 0x001fe400078e0017 */
[----:B--2---:R-:W-:-:S05]  /*7b300*/  IMAD.X R23, R11, 0x1, R8, P0 ;  /* 0x000000010b177824 */ /* 0x004fca00000e0608 */
[----:B------:R0:W-:Y:S04]  /*7b310*/  STL.64 [R1+0x48a0], R22 ;  /* 0x0048a01601007387 */ /* 0x0001e80000100a00 */
[----:B------:R2:W-:Y:S01]  /*7b320*/  STL.64 [R1+0x7790], R12 ;  /* 0x0077900c01007387 */ /* 0x0005e20000100a00 */
[----:B0-----:R-:W-:-:S03]  /*7b330*/  IADD3 R22, P0, PT, R10, R13, RZ ;  /* 0x0000000d0a167210 */ /* 0x001fc60007f1e0ff */
[----:B--2---:R0:W4:Y:S01]  /*7b340*/  LDL.64 R12, [R1+0x4898] ;  /* 0x00489800010c7983 */ /* 0x0041220000100a00 */
[----:B------:R-:W-:Y:S01]  /*7b350*/  IADD3 R20, P2, PT, R10, R5, RZ ;  /* 0x000000050a147210 */ /* 0x000fe20007f5e0ff */
[----:B------:R-:W-:-:S04]  /*7b360*/  IMAD.MOV.U32 R23, RZ, RZ, R21 ;  /* 0x000000ffff177224 */ /* 0x000fc800078e0015 */
[C---:B------:R-:W-:Y:S02]  /*7b370*/  IMAD.X R21, R11.reuse, 0x1, R6, P2 ;  /* 0x000000010b157824 */ /* 0x040fe400010e0606 */
[----:B----4-:R-:W-:-:S05]  /*7b380*/  IMAD.X R13, R11, 0x1, R16, P1 ;  /* 0x000000010b0d7824 */ /* 0x010fca00008e0610 */
[----:B------:R-:W-:Y:S04]  /*7b390*/  STL [R1+0x489c], R13 ;  /* 0x00489c0d01007387 */ /* 0x000fe80000100800 */
[----:B------:R2:W-:Y:S01]  /*7b3a0*/  STL.64 [R1+0x4890], R20 ;  /* 0x0048901401007387 */ /* 0x0005e20000100a00 */
[C---:B------:R-:W-:Y:S01]  /*7b3b0*/  IADD3 R12, P1, PT, R10.reuse, R3, RZ ;  /* 0x000000030a0c7210 */ /* 0x040fe20007f3e0ff */
[----:B--2---:R-:W-:Y:S02]  /*7b3c0*/  IMAD.MOV.U32 R21, RZ, RZ, R23 ;  /* 0x000000ffff157224 */ /* 0x004fe400078e0017 */
[C---:B------:R-:W-:Y:S01]  /*7b3d0*/  IMAD.X R23, R11.reuse, 0x1, R15, P0 ;  /* 0x000000010b177824 */ /* 0x040fe200000e060f */
[----:B------:R-:W-:Y:S02]  /*7b3e0*/  IADD3 R20, P2, PT, R10, R0, RZ ;  /* 0x000000000a147210 */ /* 0x000fe40007f5e0ff */
[----:B------:R-:W2:Y:S04]  /*7b3f0*/  LDL.LU R10, [R1+0x77a0] ;  /* 0x0077a000010a7983 */ /* 0x000ea80000300800 */
[----:B------:R3:W-:Y:S04]  /*7b400*/  STL.64 [R1+0x4888], R22 ;  /* 0x0048881601007387 */ /* 0x0007e80000100a00 */
[----:B---3--:R-:W3:Y:S01]  /*7b410*/  LDL.LU.64 R22, [R1+0x7798] ;  /* 0x0077980001167983 */ /* 0x008ee20000300a00 */
[----:B------:R-:W-:-:S03]  /*7b420*/  IMAD.X R13, R11, 0x1, R4, P1 ;  /* 0x000000010b0d7824 */ /* 0x000fc600008e0604 */
[----:B------:R4:W-:Y:S04]  /*7b430*/  STL.64 [R1+0x7778], R14 ;  /* 0x0077780e01007387 */ /* 0x0009e80000100a00 */
[----:B---3--:R-:W-:Y:S04]  /*7b440*/  STL.64 [R1+0x7770], R22 ;  /* 0x0077701601007387 */ /* 0x008fe80000100a00 */
[----:B----4-:R-:W3:Y:S04]  /*7b450*/  LDL R15, [R1+0x53c] ;  /* 0x00053c00010f7983 */ /* 0x010ee80000100800 */
[----:B------:R4:W-:Y:S04]  /*7b460*/  STL.64 [R1+0x4880], R12 ;  /* 0x0048800c01007387 */ /* 0x0009e80000100a00 */
[----:B----4-:R-:W3:Y:S01]  /*7b470*/  LDL.LU.64 R12, [R1+0x7790] ;  /* 0x00779000010c7983 */ /* 0x010ee20000300a00 */
[----:B--2---:R-:W-:-:S03]  /*7b480*/  IADD3 R14, P0, PT, R21, R10, RZ ;  /* 0x0000000a150e7210 */ /* 0x004fc60007f1e0ff */
[----:B------:R2:W-:Y:S02]  /*7b490*/  STL.64 [R1+0x7750], R28 ;  /* 0x0077501c01007387 */ /* 0x0005e40000100a00 */
[----:B--2---:R-:W-:Y:S02]  /*7b4a0*/  IMAD.MOV.U32 R29, RZ, RZ, R21 ;  /* 0x000000ffff1d7224 */ /* 0x004fe400078e0015 */
[----:B------:R-:W-:Y:S02]  /*7b4b0*/  IMAD.X R21, R11, 0x1, R2, P2 ;  /* 0x000000010b157824 */ /* 0x000fe400010e0602 */
[----:B------:R-:W2:Y:S04]  /*7b4c0*/  LDL.LU R11, [R1+0x7788] ;  /* 0x00778800010b7983 */ /* 0x000ea80000300800 */
[----:B------:R4:W-:Y:S04]  /*7b4d0*/  STL.64 [R1+0x4878], R20 ;  /* 0x0048781401007387 */ /* 0x0009e80000100a00 */
[----:B----4-:R-:W4:Y:S04]  /*7b4e0*/  LDL.LU.64 R20, [R1+0x7780] ;  /* 0x0077800001147983 */ /* 0x010f280000300a00 */
[----:B------:R-:W-:Y:S01]  /*7b4f0*/  STL.64 [R1+0x7768], R2 ;  /* 0x0077680201007387 */ /* 0x000fe20000100a00 */
[----:B---3--:R-:W-:-:S05]  /*7b500*/  IMAD.X R15, R15, 0x1, R12, P0 ;  /* 0x000000010f0f7824 */ /* 0x008fca00000e060c */
[----:B------:R3:W-:Y:S04]  /*7b510*/  STL.64 [R1+0x4870], R14 ;  /* 0x0048700e01007387 */ /* 0x0007e80000100a00 */
[----:B---3--:R-:W3:Y:S01]  /*7b520*/  LDL.LU.64 R14, [R1+0x7778] ;  /* 0x00777800010e7983 */ /* 0x008ee20000300a00 */
[----:B------:R-:W-:-:S03]  /*7b530*/  IMAD.MOV.U32 R2, RZ, RZ, R29 ;  /* 0x000000ffff027224 */ /* 0x000fc600078e001d */
[----:B----4-:R3:W-:Y:S02]  /*7b540*/  STL.64 [R1+0x7748], R20 ;  /* 0x0077481401007387 */ /* 0x0107e40000100a00 */
[C---:B---3--:R-:W-:Y:S02]  /*7b550*/  IADD3 R20, P0, PT, R2.reuse, R14, RZ ;  /* 0x0000000e02147210 */ /* 0x048fe40007f1e0ff */
[----:B------:R3:W-:Y:S04]  /*7b560*/  STL [R1+0x7740], R14 ;  /* 0x0077400e01007387 */ /* 0x0007e80000100800 */
[----:B---3--:R-:W2:Y:S01]  /*7b570*/  LDL.LU R14, [R1+0x53c] ;  /* 0x00053c00010e7983 */ /* 0x008ea20000300800 */
[----:B------:R-:W-:Y:S02]  /*7b580*/  IADD3 R22, P1, PT, R29, R9, RZ ;  /* 0x000000091d167210 */ /* 0x000fe40007f3e0ff */
[----:B------:R-:W-:-:S03]  /*7b590*/  IADD3 R28, P2, PT, R2, R7, RZ ;  /* 0x00000007021c7210 */ /* 0x000fc60007f5e0ff */
[----:B--2---:R-:W-:-:S05]  /*7b5a0*/  IMAD.X R23, R14, 0x1, R11, P1 ;  /* 0x000000010e177824 */ /* 0x004fca00008e060b */
[----:B------:R2:W-:Y:S04]  /*7b5b0*/  STL.64 [R1+0x4868], R22 ;  /* 0x0048681601007387 */ /* 0x0005e80000100a00 */
[----:B--2---:R-:W2:Y:S04]  /*7b5c0*/  LDL.LU.64 R22, [R1+0x7770] ;  /* 0x0077700001167983 */ /* 0x004ea80000300a00 */
[----:B------:R3:W-:Y:S02]  /*7b5d0*/  STL.64 [R1+0x7758], R10 ;  /* 0x0077580a01007387 */ /* 0x0007e40000100a00 */
[----:B---3--:R-:W-:-:S02]  /*7b5e0*/  IMAD.MOV.U32 R10, RZ, RZ, R2 ;  /* 0x000000ffff0a7224 */ /* 0x008fc400078e0002 */
[----:B------:R3:W-:Y:S03]  /*7b5f0*/  STL.64 [R1+0x7760], R4 ;  /* 0x0077600401007387 */ /* 0x0007e60000100a00 */
[----:B------:R-:W-:-:S05]  /*7b600*/  IADD3 R2, P1, PT, R10, R5, RZ ;  /* 0x000000050a027210 */ /* 0x000fca0007f3e0ff */
[----:B------:R4:W-:Y:S01]  /*7b610*/  STL [R1+0x4850], R2 ;  /* 0x0048500201007387 */ /* 0x0009e20000100800 */
[----:B---3--:R-:W-:Y:S02]  /*7b620*/  IMAD.MOV.U32 R4, RZ, RZ, R2 ;  /* 0x000000ffff047224 */ /* 0x008fe400078e0002 */
[----:B------:R-:W-:Y:S02]  /*7b630*/  IMAD.MOV.U32 R5, RZ, RZ, R3 ;  /* 0x000000ffff057224 */ /* 0x000fe400078e0003 */
[----:B----4-:R-:W3:Y:S01]  /*7b640*/  LDL.LU.64 R2, [R1+0x7768] ;  /* 0x0077680001027983 */ /* 0x010ee20000300a00 */
[C---:B------:R-:W-:Y:S02]  /*7b650*/  IMAD.X R29, R14.reuse, 0x1, R8, P2 ;  /* 0x000000010e1d7824 */ /* 0x040fe400010e0608 */
[----:B------:R-:W-:-:S03]  /*7b660*/  IMAD.X R21, R14, 0x1, R16, P0 ;  /* 0x000000010e157824 */ /* 0x000fc600000e0610 */
[----:B------:R4:W-:Y:S01]  /*7b670*/  STL.64 [R1+0x4860], R28 ;  /* 0x0048601c01007387 */ /* 0x0009e20000100a00 */
[----:B------:R-:W-:-:S03]  /*7b680*/  IMAD.X R5, R14, 0x1, R6, P1 ;  /* 0x000000010e057824 */ /* 0x000fc600008e0606 */
[----:B------:R0:W-:Y:S01]  /*7b690*/  STL.64 [R1+0x4858], R20 ;  /* 0x0048581401007387 */ /* 0x0001e20000100a00 */
[----:B----4-:R-:W-:-:S03]  /*7b6a0*/  IADD3 R28, P2, PT, R10, R13, RZ ;  /* 0x0000000d0a1c7210 */ /* 0x010fc60007f5e0ff */
[----:B0-----:R-:W4:Y:S02]  /*7b6b0*/  LDL R21, [R1+0x24] ;  /* 0x0000240001157983 */ /* 0x001f240000100800 */
[----:B------:R-:W-:Y:S02]  /*7b6c0*/  IMAD.X R29, R14, 0x1, R15, P2 ;  /* 0x000000010e1d7824 */ /* 0x000fe400010e060f */
[----:B------:R0:W-:Y:S04]  /*7b6d0*/  STL [R1+0x4854], R5 ;  /* 0x0048540501007387 */ /* 0x0001e80000100800 */
[----:B0-----:R-:W2:Y:S01]  /*7b6e0*/  LDL.LU.64 R4, [R1+0x7760] ;  /* 0x0077600001047983 */ /* 0x001ea20000300a00 */
[C---:B---3--:R-:W-:Y:S02]  /*7b6f0*/  IADD3 R20, P0, PT, R10.reuse, R3, RZ ;  /* 0x000000030a147210 */ /* 0x048fe40007f1e0ff */
[----:B------:R-:W-:-:S05]  /*7b700*/  IADD3 R10, P1, PT, R10, R0, RZ ;  /* 0x000000000a0a7210 */ /* 0x000fca0007f3e0ff */
[----:B------:R0:W-:Y:S04]  /*7b710*/  STL [R1+0x4838], R10 ;  /* 0x0048380a01007387 */ /* 0x0001e80000100800 */
[----:B0-----:R-:W4:Y:S04]  /*7b720*/  LDL.LU.64 R10, [R1+0x7758] ;  /* 0x00775800010a7983 */ /* 0x001f280000300a00 */
[----:B------:R0:W-:Y:S04]  /*7b730*/  STL.64 [R1+0x4848], R28 ;  /* 0x0048481c01007387 */ /* 0x0001e80000100a00 */
[----:B0-----:R-:W3:Y:S04]  /*7b740*/  LDL.LU.64 R28, [R1+0x7750] ;  /* 0x00775000011c7983 */ /* 0x001ee80000300a00 */
[----:B---3--:R4:W-:Y:S02]  /*7b750*/  STL.64 [R1+0x7728], R28 ;  /* 0x0077281c01007387 */ /* 0x0089e40000100a00 */
[----:B----4-:R-:W-:Y:S01]  /*7b760*/  IADD3 R28, P2, PT, R21, R10, RZ ;  /* 0x0000000a151c7210 */ /* 0x010fe20007f5e0ff */
[----:B--2---:R-:W-:Y:S01]  /*7b770*/  IMAD.X R21, R14, 0x1, R4, P0 ;  /* 0x000000010e157824 */ /* 0x004fe200000e0604 */
[----:B------:R-:W2:Y:S04]  /*7b780*/  LDL R29, [R1+0x538] ;  /* 0x00053800011d7983 */ /* 0x000ea80000100800 */
[----:B------:R0:W-:Y:S04]  /*7b790*/  STL.64 [R1+0x4840], R20 ;  /* 0x0048401401007387 */ /* 0x0001e80000100a00 */
[----:B0-----:R-:W3:Y:S04]  /*7b7a0*/  LDL.LU.64 R20, [R1+0x7748] ;  /* 0x0077480001147983 */ /* 0x001ee80000300a00 */
[----:B------:R0:W-:Y:S04]  /*7b7b0*/  STL.64 [R1+0x7738], R16 ;  /* 0x0077381001007387 */ /* 0x0001e80000100a00 */
[----:B0-----:R-:W4:Y:S04]  /*7b7c0*/  LDL.LU R17, [R1+0x30] ;  /* 0x0000300001117983 */ /* 0x001f280000300800 */
[----:B---3--:R0:W-:Y:S04]  /*7b7d0*/  STL.64 [R1+0x7730], R20 ;  /* 0x0077301401007387 */ /* 0x0081e80000100a00 */
[----:B0-----:R0:W4:Y:S04]  /*7b7e0*/  LDL.64 R20, [R1+0x4838] ;  /* 0x0048380001147983 */ /* 0x0011280000100a00 */
[----:B------:R3:W-:Y:S04]  /*7b7f0*/  STL [R1+0x7720], R4 ;  /* 0x0077200401007387 */ /* 0x0007e80000100800 */
[----:B---3--:R-:W3:Y:S01]  /*7b800*/  LDL.LU R4, [R1+0x24] ;  /* 0x0000240001047983 */ /* 0x008ee20000300800 */
[----:B----4-:R-:W-:-:S04]  /*7b810*/  IMAD.MOV.U32 R21, RZ, RZ, R17 ;  /* 0x000000ffff157224 */ /* 0x010fc800078e0011 */
[----:B------:R-:W-:Y:S02]  /*7b820*/  IMAD.MOV.U32 R17, RZ, RZ, R21 ;  /* 0x000000ffff117224 */ /* 0x000fe400078e0015 */
[----:B------:R-:W-:Y:S02]  /*7b830*/  IMAD.X R21, R14, 0x1, R2, P1 ;  /* 0x000000010e157824 */ /* 0x000fe400008e0602 */
[----:B------:R-:W3:Y:S01]  /*7b840*/  LDL.LU R14, [R1+0x7740] ;  /* 0x00774000010e7983 */ /* 0x000ee20000300800 */
[----:B--2---:R-:W-:-:S03]  /*7b850*/  IMAD.X R29, R29, 0x1, R12, P2 ;  /* 0x000000011d1d7824 */ /* 0x004fc600010e060c */
[----:B------:R-:W-:Y:S04]  /*7b860*/  STL [R1+0x483c], R21 ;  /* 0x00483c1501007387 */ /* 0x000fe80000100800 */
[----:B------:R3:W-:Y:S04]  /*7b870*/  STL.64 [R1+0x4830], R28 ;  /* 0x0048301c01007387 */ /* 0x0007e80000100a00 */
[----:B------:R-:W-:Y:S01]  /*7b880*/  STL.64 [R1+0x7718], R22 ;  /* 0x0077181601007387 */ /* 0x000fe20000100a00 */
[----:B---3--:R-:W-:-:S03]  /*7b890*/  IADD3 R28, P2, PT, R4, R14, RZ ;  /* 0x0000000e041c7210 */ /* 0x008fc60007f5e0ff */
[----:B------:R2:W-:Y:S04]  /*7b8a0*/  STL [R1+0x7710], R14 ;  /* 0x0077100e01007387 */ /* 0x0005e80000100800 */
[----:B--2---:R-:W2:Y:S01]  /*7b8b0*/  LDL.LU R14, [R1+0x538] ;  /* 0x00053800010e7983 */ /* 0x004ea20000300800 */
[----:B------:R-:W-:Y:S01]  /*7b8c0*/  IADD3 R16, P0, PT, R4, R9, RZ ;  /* 0x0000000904107210 */ /* 0x000fe20007f1e0ff */
[----:B------:R-:W-:-:S04]  /*7b8d0*/  IMAD.MOV.U32 R29, RZ, RZ, R17 ;  /* 0x000000ffff1d7224 */ /* 0x000fc800078e0011 */
[----:B--2---:R-:W-:-:S05]  /*7b8e0*/  IMAD.X R17, R14, 0x1, R11, P0 ;  /* 0x000000010e117824 */ /* 0x004fca00000e060b */
[----:B------:R2:W-:Y:S04]  /*7b8f0*/  STL.64 [R1+0x4828], R16 ;  /* 0x0048281001007387 */ /* 0x0005e80000100a00 */
[----:B--2---:R-:W2:Y:S01]  /*7b900*/  LDL.LU.64 R16, [R1+0x7738] ;  /* 0x0077380001107983 */ /* 0x004ea20000300a00 */
[C---:B------:R-:W-:Y:S01]  /*7b910*/  IADD3 R20, P1, PT, R4.reuse, R7, RZ ;  /* 0x0000000704147210 */ /* 0x040fe20007f3e0ff */
[----:B------:R-:W-:Y:S01]  /*7b920*/  IMAD.MOV.U32 R23, RZ, RZ, R29 ;  /* 0x000000ffff177224 */ /* 0x000fe200078e001d */
[----:B------:R-:W-:-:S03]  /*7b930*/  IADD3 R22, P0, PT, R4, R5, RZ ;  /* 0x0000000504167210 */ /* 0x000fc60007f1e0ff */
[----:B------:R-:W-:-:S05]  /*7b940*/  IMAD.X R21, R14, 0x1, R8, P1 ;  /* 0x000000010e157824 */ /* 0x000fca00008e0608 */
[----:B------:R3:W-:Y:S04]  /*7b950*/  STL.64 [R1+0x4820], R20 ;  /* 0x0048201401007387 */ /* 0x0007e80000100a00 */
[----:B------:R-:W-:Y:S04]  /*7b960*/  STL [R1+0x4810], R22 ;  /* 0x0048101601007387 */ /* 0x000fe80000100800 */
[----:B---3--:R-:W3:Y:S01]  /*7b970*/  LDL.LU.64 R20, [R1+0x7730] ;  /* 0x0077300001147983 */ /* 0x008ee20000300a00 */
[----:B--2---:R-:W-:-:S05]  /*7b980*/  IMAD.X R29, R14, 0x1, R16, P2 ;  /* 0x000000010e1d7824 */ /* 0x004fca00010e0610 */
[----:B------:R2:W-:Y:S04]  /*7b990*/  STL.64 [R1+0x4818], R28 ;  /* 0x0048181c01007387 */ /* 0x0005e80000100a00 */
[----:B--2---:R-:W2:Y:S04]  /*7b9a0*/  LDL.LU.64 R28, [R1+0x7728] ;  /* 0x00772800011c7983 */ /* 0x004ea80000300a00 */
[----:B--2---:R2:W-:Y:S04]  /*7b9b0*/  STL.64 [R1+0x7700], R28 ;  /* 0x0077001c01007387 */ /* 0x0045e80000100a00 */
[----:B--2---:R-:W2:Y:S04]  /*7b9c0*/  LDL.LU R28, [R1+0x530] ;  /* 0x00053000011c7983 */ /* 0x004ea80000300800 */
[----:B------:R-:W4:Y:S04]  /*7b9d0*/  LDL R29, [R1+0x28] ;  /* 0x00002800011d7983 */ /* 0x000f280000100800 */
[----:B------:R-:W-:Y:S04]  /*7b9e0*/  STL.64 [R1+0x76f0], R16 ;  /* 0x0076f01001007387 */ /* 0x000fe80000100a00 */
[----:B---3--:R2:W-:Y:S02]  /*7b9f0*/  STL.64 [R1+0x76f8], R20 ;  /* 0x0076f81401007387 */ /* 0x0085e40000100a00 */
[----:B--2---:R-:W-:-:S05]  /*7ba00*/  IMAD.MOV.U32 R20, RZ, RZ, R28 ;  /* 0x000000ffff147224 */ /* 0x004fca00078e001c */
[----:B------:R2:W-:Y:S04]  /*7ba10*/  STL.64 [R1+0x7708], R20 ;  /* 0x0077081401007387 */ /* 0x0005e80000100a00 */
[----:B--2---:R0:W2:Y:S01]  /*7ba20*/  LDL.64 R20, [R1+0x4810] ;  /* 0x0048100001147983 */ /* 0x0040a20000100a00 */
[C---:B------:R-:W-:Y:S01]  /*7ba30*/  IADD3 R22, P1, PT, R4.reuse, R13, RZ ;  /* 0x0000000d04167210 */ /* 0x040fe20007f3e0ff */
[----:B------:R-:W-:Y:S01]  /*7ba40*/  IMAD.MOV.U32 R17, RZ, RZ, R23 ;  /* 0x000000ffff117224 */ /* 0x000fe200078e0017 */
[----:B------:R-:W-:-:S03]  /*7ba50*/  IADD3 R16, P2, PT, R4, R3, RZ ;  /* 0x0000000304107210 */ /* 0x000fc60007f5e0ff */
[C---:B------:R-:W-:Y:S02]  /*7ba60*/  IMAD.X R23, R14.reuse, 0x1, R15, P1 ;  /* 0x000000010e177824 */ /* 0x040fe400008e060f */
[----:B--2---:R-:W-:Y:S01]  /*7ba70*/  IMAD.X R21, R14, 0x1, R6, P0 ;  /* 0x000000010e157824 */ /* 0x004fe200000e0606 */
[----:B------:R-:W-:-:S04]  /*7ba80*/  IADD3 R20, P0, PT, R4, R0, RZ ;  /* 0x0000000004147210 */ /* 0x000fc80007f1e0ff */
[----:B------:R-:W-:Y:S04]  /*7ba90*/  STL [R1+0x4814], R21 ;  /* 0x0048141501007387 */ /* 0x000fe80000100800 */
[----:B------:R-:W2:Y:S04]  /*7baa0*/  LDL.LU R4, [R1+0x7720] ;  /* 0x0077200001047983 */ /* 0x000ea80000300800 */
[----:B------:R3:W-:Y:S04]  /*7bab0*/  STL.64 [R1+0x4808], R22 ;  /* 0x0048081601007387 */ /* 0x0007e80000100a00 */
[----:B---3--:R-:W3:Y:S01]  /*7bac0*/  LDL.LU.64 R22, [R1+0x7718] ;  /* 0x0077180001167983 */ /* 0x008ee20000300a00 */
[----:B----4-:R-:W-:Y:S01]  /*7bad0*/  IADD3 R28, P1, PT, R29, R10, RZ ;  /* 0x0000000a1d1c7210 */ /* 0x010fe20007f3e0ff */
[----:B------:R-:W-:-:S02]  /*7bae0*/  IMAD.MOV.U32 R29, RZ, RZ, R17 ;  /* 0x000000ffff1d7224 */ /* 0x000fc400078e0011 */
[C---:B--2---:R-:W-:Y:S01]  /*7baf0*/  IMAD.X R17, R14.reuse, 0x1, R4, P2 ;  /* 0x000000010e117824 */ /* 0x044fe200010e0604 */
[----:B---3--:R-:W-:Y:S04]  /*7bb00*/  STL.64 [R1+0x76e8], R22 ;  /* 0x0076e81601007387 */ /* 0x008fe80000100a00 */
[----:B------:R2:W-:Y:S04]  /*7bb10*/  STL [R1+0x76d8], R10 ;  /* 0x0076d80a01007387 */ /* 0x0005e80000100800 */
[----:B--2---:R-:W2:Y:S04]  /*7bb20*/  LDL.LU R10, [R1+0x28] ;  /* 0x00002800010a7983 */ /* 0x004ea80000300800 */
[----:B------:R3:W-:Y:S04]  /*7bb30*/  STL.64 [R1+0x4800], R16 ;  /* 0x0048001001007387 */ /* 0x0007e80000100a00 */
[----:B---3--:R-:W3:Y:S01]  /*7bb40*/  LDL R17, [R1+0x534] ;  /* 0x0005340001117983 */ /* 0x008ee20000100800 */
[----:B------:R-:W-:-:S02]  /*7bb50*/  IMAD.X R21, R14, 0x1, R2, P0 ;  /* 0x000000010e157824 */ /* 0x000fc400000e0602 */
[----:B------:R-:W-:Y:S01]  /*7bb60*/  IMAD.MOV.U32 R23, RZ, RZ, R29 ;  /* 0x000000ffff177224 */ /* 0x000fe200078e001d */
[----:B------:R-:W4:Y:S04]  /*7bb70*/  LDL.LU R14, [R1+0x7710] ;  /* 0x00771000010e7983 */ /* 0x000f280000300800 */
[----:B------:R0:W-:Y:S04]  /*7bb80*/  STL.64 [R1+0x47f8], R20 ;  /* 0x0047f81401007387 */ /* 0x0001e80000100a00 */
[----:B0-----:R-:W4:Y:S01]  /*7bb90*/  LDL.LU.64 R20, [R1+0x7708] ;  /* 0x0077080001147983 */ /* 0x001f220000300a00 */
[----:B---3--:R-:W-:-:S05]  /*7bba0*/  IMAD.X R29, R17, 0x1, R12, P1 ;  /* 0x00000001111d7824 */ /* 0x008fca00008e060c */
[----:B------:R0:W-:Y:S04]  /*7bbb0*/  STL.64 [R1+0x47f0], R28 ;  /* 0x0047f01c01007387 */ /* 0x0001e80000100a00 */
[----:B0-----:R-:W3:Y:S01]  /*7bbc0*/  LDL.LU.64 R28, [R1+0x7700] ;  /* 0x00770000011c7983 */ /* 0x001ee20000300a00 */
[----:B--2---:R-:W-:-:S03]  /*7bbd0*/  IADD3 R16, P2, PT, R10, R9, RZ ;  /* 0x000000090a107210 */ /* 0x004fc60007f5e0ff */
[----:B---3--:R4:W-:Y:S02]  /*7bbe0*/  STL.64 [R1+0x76e0], R28 ;  /* 0x0076e01c01007387 */ /* 0x0089e40000100a00 */
[----:B----4-:R-:W-:Y:S01]  /*7bbf0*/  IMAD.MOV.U32 R29, RZ, RZ, R20 ;  /* 0x000000ffff1d7224 */ /* 0x010fe200078e0014 */
[----:B------:R-:W-:-:S05]  /*7bc00*/  IADD3 R20, P1, PT, R10, R14, RZ ;  /* 0x0000000e0a147210 */ /* 0x000fca0007f3e0ff */
[----:B------:R0:W-:Y:S04]  /*7bc10*/  STL [R1+0x47d8], R20 ;  /* 0x0047d81401007387 */ /* 0x0001e80000100800 */
[----:B0-----:R-:W2:Y:S01]  /*7bc20*/  LDL.LU.64 R20, [R1+0x76f8] ;  /* 0x0076f80001147983 */ /* 0x001ea20000300a00 */
[----:B------:R-:W-:-:S05]  /*7bc30*/  IMAD.X R17, R17, 0x1, R11, P2 ;  /* 0x0000000111117824 */ /* 0x000fca00010e060b */
[----:B------:R0:W-:Y:S04]  /*7bc40*/  STL.64 [R1+0x47e8], R16 ;  /* 0x0047e81001007387 */ /* 0x0001e80000100a00 */
[----:B0-----:R-:W3:Y:S04]  /*7bc50*/  LDL.LU.64 R16, [R1+0x76f0] ;  /* 0x0076f00001107983 */ /* 0x001ee80000300a00 */
[----:B--2---:R-:W-:Y:S04]  /*7bc60*/  STL.64 [R1+0x76d0], R20 ;  /* 0x0076d01401007387 */ /* 0x004fe80000100a00 */
[----:B------:R0:W-:Y:S04]  /*7bc70*/  STL [R1+0x76c4], R11 ;  /* 0x0076c40b01007387 */ /* 0x0001e80000100800 */
[----:B0-----:R-:W2:Y:S01]  /*7bc80*/  LDL.LU R11, [R1+0x534] ;  /* 0x00053400010b7983 */ /* 0x001ea20000300800 */
[----:B------:R-:W-:Y:S01]  /*7bc90*/  IADD3 R22, P0, PT, R10, R7, RZ ;  /* 0x000000070a167210 */ /* 0x000fe20007f1e0ff */
[----:B------:R-:W-:-:S02]  /*7bca0*/  IMAD.MOV.U32 R21, RZ, RZ, R29 ;  /* 0x000000ffff157224 */ /* 0x000fc400078e001d */
[----:B------:R-:W-:Y:S02]  /*7bcb0*/  IMAD.MOV.U32 R29, RZ, RZ, R23 ;  /* 0x000000ffff1d7224 */ /* 0x000fe400078e0017 */
[----:B--2---:R-:W-:-:S05]  /*7bcc0*/  IMAD.X R23, R11, 0x1, R8, P0 ;  /* 0x000000010b177824 */ /* 0x004fca00000e0608 */
[----:B------:R0:W-:Y:S04]  /*7bcd0*/  STL.64 [R1+0x47e0], R22 ;  /* 0x0047e01601007387 */ /* 0x0001e80000100a00 */
[----:B0-----:R-:W2:Y:S04]  /*7bce0*/  LDL.LU.64 R22, [R1+0x76e8] ;  /* 0x0076e80001167983 */ /* 0x001ea80000300a00 */
[----:B------:R0:W-:Y:S04]  /*7bcf0*/  STL.64 [R1+0x76c8], R8 ;  /* 0x0076c80801007387 */ /* 0x0001e80000100a00 */
[----:B0-----:R0:W4:Y:S01]  /*7bd00*/  LDL.64 R8, [R1+0x47d8] ;  /* 0x0047d80001087983 */ /* 0x0011220000100a00 */
[----:B------:R-:W-:-:S02]  /*7bd10*/  IADD3 R28, P2, PT, R10, R5, RZ ;  /* 0x000000050a1c7210 */ /* 0x000fc40007f5e0ff */
[----:B------:R-:W-:Y:S01]  /*7bd20*/  IADD3 R20, P0, PT, R10, R13, RZ ;  /* 0x0000000d0a147210 */ /* 0x000fe20007f1e0ff */
[----:B----4-:R-:W-:Y:S02]  /*7bd30*/  IMAD.MOV.U32 R9, RZ, RZ, R21 ;  /* 0x000000ffff097224 */ /* 0x010fe400078e0015 */
[----:B------:R-:W4:Y:S04]  /*7bd40*/  LDL.LU R21, [R1+0x52c] ;  /* 0x00052c0001157983 */ /* 0x000f280000300800 */
[----:B------:R0:W-:Y:S04]  /*7bd50*/  STL.64 [R1+0x76b8], R12 ;  /* 0x0076b80c01007387 */ /* 0x0001e80000100a00 */
[----:B------:R1:W-:Y:S01]  /*7bd60*/  STL [R1+0x76c0], R13 ;  /* 0x0076c00d01007387 */ /* 0x0003e20000100800 */
[----:B0-----:R-:W-:-:S02]  /*7bd70*/  IMAD.MOV.U32 R12, RZ, RZ, R9 ;  /* 0x000000ffff0c7224 */ /* 0x001fc400078e0009 */
[C---:B---3--:R-:W-:Y:S02]  /*7bd80*/  IMAD.X R9, R11.reuse, 0x1, R16, P1 ;  /* 0x000000010b097824 */ /* 0x048fe400008e0610 */
[----:B-1----:R-:W-:Y:S02]  /*7bd90*/  IMAD.MOV.U32 R13, RZ, RZ, R29 ;  /* 0x000000ffff0d7224 */ /* 0x002fe400078e001d */
[----:B------:R-:W-:Y:S01]  /*7bda0*/  IMAD.X R29, R11, 0x1, R6, P2 ;  /* 0x000000010b1d7824 */ /* 0x000fe200010e0606 */
[----:B------:R0:W-:Y:S04]  /*7bdb0*/  STL [R1+0x47dc], R9 ;  /* 0x0047dc0901007387 */ /* 0x0001e80000100800 */
[----:B0-----:R-:W3:Y:S04]  /*7bdc0*/  LDL R9, [R1+0x2c] ;  /* 0x00002c0001097983 */ /* 0x001ee80000100800 */
[----:B------:R0:W-:Y:S04]  /*7bdd0*/  STL.64 [R1+0x47d0], R28 ;  /* 0x0047d01c01007387 */ /* 0x0001e80000100a00 */
[----:B0-----:R-:W2:Y:S01]  /*7bde0*/  LDL.LU.64 R28, [R1+0x76e0] ;  /* 0x0076e000011c7983 */ /* 0x001ea20000300a00 */
[----:B------:R-:W-:-:S03]  /*7bdf0*/  IADD3 R8, P1, PT, R10, R3, RZ ;  /* 0x000000030a087210 */ /* 0x000fc60007f3e0ff */
[----:B--2---:R0:W-:Y:S02]  /*7be00*/  STL.64 [R1+0x76a0], R28 ;  /* 0x0076a01c01007387 */ /* 0x0041e40000100a00 */
[----:B0-----:R-:W-:Y:S02]  /*7be10*/  IMAD.MOV.U32 R28, RZ, RZ, R13 ;  /* 0x000000ffff1c7224 */ /* 0x001fe400078e000d */
[----:B----4-:R-:W-:Y:S02]  /*7be20*/  IMAD.MOV.U32 R13, RZ, RZ, R21 ;  /* 0x000000ffff0d7224 */ /* 0x010fe400078e0015 */
[----:B------:R-:W-:Y:S02]  /*7be30*/  IMAD.X R21, R11, 0x1, R15, P0 ;  /* 0x000000010b157824 */ /* 0x000fe400000e060f */
[----:B------:R-:W-:Y:S01]  /*7be40*/  IMAD.MOV.U32 R29, RZ, RZ, R12 ;  /* 0x000000ffff1d7224 */ /* 0x000fe200078e000c */
[----:B------:R-:W-:Y:S02]  /*7be50*/  IADD3 R12, P2, PT, R10, R0, RZ ;  /* 0x000000000a0c7210 */ /* 0x000fe40007f5e0ff */
[----:B------:R-:W3:Y:S04]  /*7be60*/  LDL.LU R10, [R1+0x76d8] ;  /* 0x0076d800010a7983 */ /* 0x000ee80000300800 */
[----:B------:R0:W-:Y:S04]  /*7be70*/  STL.64 [R1+0x47c8], R20 ;  /* 0x0047c81401007387 */ /* 0x0001e80000100a00 */
[----:B0-----:R-:W2:Y:S04]  /*7be80*/  LDL.LU.64 R20, [R1+0x76d0] ;  /* 0x0076d00001147983 */ /* 0x001ea80000300a00 */
[----:B------:R3:W-:Y:S02]  /*7be90*/  STL.64 [R1+0x76b0], R14 ;  /* 0x0076b00e01007387 */ /* 0x0007e40000100a00 */
[----:B---3--:R-:W-:Y:S01]  /*7bea0*/  IADD3 R14, P0, PT, R9, R10, RZ ;  /* 0x0000000a090e7210 */ /* 0x008fe20007f1e0ff */
[----:B------:R-:W-:Y:S01]  /*7beb0*/  IMAD.X R9, R11, 0x1, R4, P1 ;  /* 0x000000010b097824 */ /* 0x000fe200008e0604 */
[----:B--2---:R0:W-:Y:S04]  /*7bec0*/  STL.64 [R1+0x76a8], R20 ;  /* 0x0076a81401007387 */ /* 0x0041e80000100a00 */
[----:B------:R1:W-:Y:S01]  /*7bed0*/  STL [R1+0x7690], R10 ;  /* 0x0076900a01007387 */ /* 0x0003e20000100800 */
[----:B0-----:R-:W-:-:S03]  /*7bee0*/  IMAD.MOV.U32 R20, RZ, RZ, R13 ;  /* 0x000000ffff147224 */ /* 0x001fc600078e000d */
[----:B-1----:R-:W2:Y:S01]  /*7bef0*/  LDL.LU R10, [R1+0x2c] ;  /* 0x00002c00010a7983 */ /* 0x002ea20000300800 */
[----:B------:R-:W-:-:S03]  /*7bf00*/  IMAD.X R13, R11, 0x1, R2, P2 ;  /* 0x000000010b0d7824 */ /* 0x000fc600010e0602 */
[----:B------:R0:W-:Y:S04]  /*7bf10*/  STL.64 [R1+0x47c0], R8 ;  /* 0x0047c00801007387 */ /* 0x0001e80000100a00 */
[----:B0-----:R-:W3:Y:S04]  /*7bf20*/  LDL.LU.64 R8, [R1+0x76c8] ;  /* 0x0076c80001087983 */ /* 0x001ee80000300a00 */
[----:B------:R-:W-:Y:S04]  /*7bf30*/  STL.64 [R1+0x7698], R22 ;  /* 0x0076981601007387 */ /* 0x000fe80000100a00 */
[----:B------:R-:W4:Y:S04]  /*7bf40*/  LDL.LU R11, [R1+0x76c4] ;  /* 0x0076c400010b7983 */ /* 0x000f280000300800 */
[----:B------:R0:W-:Y:S04]  /*7bf50*/  STL.64 [R1+0x47b8], R12 ;  /* 0x0047b80c01007387 */ /* 0x0001e80000100a00 */
[----:B0-----:R0:W3:Y:S01]  /*7bf60*/  LDL.LU R13, [R1+0x76c0] ;  /* 0x0076c000010d7983 */ /* 0x0010e20000300800 */
[----:B--2---:R-:W-:-:S05]  /*7bf70*/  IADD3 R12, P2, PT, R10, R7, RZ ;  /* 0x000000070a0c7210 */ /* 0x004fca0007f5e0ff */
[----:B------:R3:W-:Y:S04]  /*7bf80*/  STL [R1+0x47a0], R12 ;  /* 0x0047a00c01007387 */ /* 0x0007e80000100800 */
[----:B---3--:R-:W2:Y:S01]  /*7bf90*/  LDL.LU.64 R12, [R1+0x76b8] ;  /* 0x0076b800010c7983 */ /* 0x008ea20000300a00 */
[----:B------:R-:W-:-:S04]  /*7bfa0*/  IMAD.MOV.U32 R23, RZ, RZ, R29 ;  /* 0x000000ffff177224 */ /* 0x000fc800078e001d */
[----:B--2---:R-:W-:-:S05]  /*7bfb0*/  IMAD.X R15, R23, 0x1, R12, P0 ;  /* 0x00000001170f7824 */ /* 0x004fca00000e060c */
[----:B------:R1:W-:Y:S04]  /*7bfc0*/  STL.64 [R1+0x47b0], R14 ;  /* 0x0047b00e01007387 */ /* 0x0003e80000100a00 */
[----:B-1----:R-:W2:Y:S04]  /*7bfd0*/  LDL.LU.64 R14, [R1+0x76b0] ;  /* 0x0076b000010e7983 */ /* 0x002ea80000300a00 */
[----:B------:R1:W-:Y:S04]  /*7bfe0*/  STL.64 [R1+0x7688], R18 ;  /* 0x0076881201007387 */ /* 0x0003e80000100a00 */
[----:B-1----:R0:W3:Y:S01]  /*7bff0*/  LDL.64 R18, [R1+0x47a0] ;  /* 0x0047a00001127983 */ /* 0x0020e20000100a00 */
[----:B------:R-:W-:Y:S01]  /*7c000*/  IMAD.MOV.U32 R22, RZ, RZ, R28 ;  /* 0x000000ffff167224 */ /* 0x000fe200078e001c */
[----:B------:R-:W-:-:S05]  /*7c010*/  IADD3 R28, P1, PT, R10, R9, RZ ;  /* 0x000000090a1c7210 */ /* 0x000fca0007f3e0ff */
[----:B----4-:R-:W-:Y:S02]  /*7c020*/  IMAD.X R29, R23, 0x1, R11, P1 ;  /* 0x00000001171d7824 */ /* 0x010fe400008e060b */
[----:B---3--:R-:W-:Y:S01]  /*7c030*/  IMAD.MOV.U32 R19, RZ, RZ, R20 ;  /* 0x000000ffff137224 */ /* 0x008fe200078e0014 */
[----:B--2---:R-:W-:-:S05]  /*7c040*/  IADD3 R20, P0, PT, R10, R14, RZ ;  /* 0x0000000e0a147210 */ /* 0x004fca0007f1e0ff */
[----:B------:R1:W-:Y:S04]  /*7c050*/  STL [R1+0x4798], R20 ;  /* 0x0047981401007387 */ /* 0x0003e80000100800 */
[----:B-1----:R-:W2:Y:S04]  /*7c060*/  LDL.LU.64 R20, [R1+0x76a8] ;  /* 0x0076a80001147983 */ /* 0x002ea80000300a00 */
[----:B------:R1:W-:Y:S04]  /*7c070*/  STL.64 [R1+0x47a8], R28 ;  /* 0x0047a81c01007387 */ /* 0x0003e80000100a00 */
[----:B-1----:R-:W3:Y:S04]  /*7c080*/  LDL.LU.64 R28, [R1+0x76a0] ;  /* 0x0076a000011c7983 */ /* 0x002ee80000300a00 */
[----:B---3--:R1:W-:Y:S02]  /*7c090*/  STL.64 [R1+0x7678], R28 ;  /* 0x0076781c01007387 */ /* 0x0083e40000100a00 */
[----:B-1----:R-:W-:-:S02]  /*7c0a0*/  IMAD.MOV.U32 R29, RZ, RZ, R23 ;  /* 0x000000ffff1d7224 */ /* 0x002fc400078e0017 */
[----:B------:R-:W-:Y:S02]  /*7c0b0*/  IMAD.MOV.U32 R23, RZ, RZ, R19 ;  /* 0x000000ffff177224 */ /* 0x000fe400078e0013 */
[----:B------:R-:W-:-:S05]  /*7c0c0*/  IMAD.X R19, R29, 0x1, R8, P2 ;  /* 0x000000011d137824 */ /* 0x000fca00010e0608 */
[----:B------:R-:W-:Y:S04]  /*7c0d0*/  STL [R1+0x47a4], R19 ;  /* 0x0047a41301007387 */ /* 0x000fe80000100800 */
[----:B--2---:R1:W-:Y:S04]  /*7c0e0*/  STL.64 [R1+0x7670], R20 ;  /* 0x0076701401007387 */ /* 0x0043e80000100a00 */
[----:B-1----:R0:W2:Y:S01]  /*7c0f0*/  LDL.64 R20, [R1+0x4798] ;  /* 0x0047980001147983 */ /* 0x0020a20000100a00 */
[----:B------:R-:W-:Y:S01]  /*7c100*/  IMAD.MOV.U32 R28, RZ, RZ, R22 ;  /* 0x000000ffff1c7224 */ /* 0x000fe200078e0016 */
[----:B------:R-:W-:Y:S01]  /*7c110*/  IADD3 R22, P1, PT, R10, R5, RZ ;  /* 0x000000050a167210 */ /* 0x000fe20007f3e0ff */
[----:B------:R-:W-:Y:S01]  /*7c120*/  IMAD.MOV.U32 R19, RZ, RZ, R23 ;  /* 0x000000ffff137224 */ /* 0x000fe200078e0017 */
[----:B------:R-:W-:Y:S03]  /*7c130*/  STL.64 [R1+0x7680], R16 ;  /* 0x0076801001007387 */ /* 0x000fe60000100a00 */
[----:B------:R-:W-:-:S02]  /*7c140*/  IMAD.X R23, R29, 0x1, R6, P1 ;  /* 0x000000011d177824 */ /* 0x000fc400008e0606 */
[----:B--2---:R-:W-:-:S05]  /*7c150*/  IMAD.X R21, R29, 0x1, R16, P0 ;  /* 0x000000011d157824 */ /* 0x004fca00000e0610 */
[----:B------:R-:W-:Y:S04]  /*7c160*/  STL [R1+0x479c], R21 ;  /* 0x00479c1501007387 */ /* 0x000fe80000100800 */
[----:B------:R1:W-:Y:S04]  /*7c170*/  STL.64 [R1+0x4790], R22 ;  /* 0x0047901601007387 */ /* 0x0003e80000100a00 */
[----:B-1----:R-:W2:Y:S01]  /*7c180*/  LDL.LU.64 R22, [R1+0x7698] ;  /* 0x0076980001167983 */ /* 0x002ea20000300a00 */
[C---:B------:R-:W-:Y:S02]  /*7c190*/  IADD3 R18, P2, PT, R10.reuse, R13, RZ ;  /* 0x0000000d0a127210 */ /* 0x040fe40007f5e0ff */
[----:B------:R-:W-:-:S02]  /*7c1a0*/  IADD3 R20, P0, PT, R10, R3, RZ ;  /* 0x000000030a147210 */ /* 0x000fc40007f1e0ff */
[----:B------:R-:W-:Y:S01]  /*7c1b0*/  IADD3 R16, P1, PT, R10, R0, RZ ;  /* 0x000000000a107210 */ /* 0x000fe20007f3e0ff */
[----:B--2---:R1:W-:Y:S04]  /*7c1c0*/  STL.64 [R1+0x7660], R22 ;  /* 0x0076601601007387 */ /* 0x0043e80000100a00 */
[----:B------:R-:W2:Y:S01]  /*7c1d0*/  LDL.LU R10, [R1+0x7690] ;  /* 0x00769000010a7983 */ /* 0x000ea20000300800 */
[----:B-1----:R-:W-:Y:S02]  /*7c1e0*/  IMAD.MOV.U32 R22, RZ, RZ, R19 ;  /* 0x000000ffff167224 */ /* 0x002fe400078e0013 */
[----:B------:R-:W-:-:S05]  /*7c1f0*/  IMAD.X R19, R29, 0x1, R15, P2 ;  /* 0x000000011d137824 */ /* 0x000fca00010e060f */
[----:B------:R1:W-:Y:S04]  /*7c200*/  STL.64 [R1+0x4788], R18 ;  /* 0x0047881201007387 */ /* 0x0003e80000100a00 */
[----:B-1----:R-:W3:Y:S01]  /*7c210*/  LDL.LU.64 R18, [R1+0x7688] ;  /* 0x0076880001127983 */ /* 0x002ee20000300a00 */
[----:B------:R-:W-:-:S03]  /*7c220*/  IMAD.MOV.U32 R23, RZ, RZ, R28 ;  /* 0x000000ffff177224 */ /* 0x000fc600078e001c */
[----:B------:R-:W-:Y:S02]  /*7c230*/  STL [R1+0x4778], R16 ;  /* 0x0047781001007387 */ /* 0x000fe40000100800 */
[----:B--2---:R-:W-:Y:S02]  /*7c240*/  IADD3 R28, P2, PT, R23, R10, RZ ;  /* 0x0000000a171c7210 */ /* 0x004fe40007f5e0ff */
[----:B---3--:R1:W-:Y:S02]  /*7c250*/  STL.64 [R1+0x7668], R18 ;  /* 0x0076681201007387 */ /* 0x0083e40000100a00 */
[----:B-1----:R-:W-:Y:S02]  /*7c260*/  IMAD.MOV.U32 R19, RZ, RZ, R17 ;  /* 0x000000ffff137224 */ /* 0x002fe400078e0011 */
[----:B------:R-:W-:Y:S02]  /*7c270*/  IMAD.MOV.U32 R19, RZ, RZ, R29 ;  /* 0x000000ffff137224 */ /* 0x000fe400078e001d */
[----:B------:R-:W-:-:S02]  /*7c280*/  IMAD.X R29, R22, 0x1, R12, P2 ;  /* 0x00000001161d7824 */ /* 0x000fc400010e060c */
[C---:B------:R-:W-:Y:S02]  /*7c290*/  IMAD.X R21, R19.reuse, 0x1, R4, P0 ;  /* 0x0000000113157824 */ /* 0x040fe400000e0604 */
[----:B------:R-:W-:Y:S02]  /*7c2a0*/  IMAD.X R19, R19, 0x1, R2, P1 ;  /* 0x0000000113137824 */ /* 0x000fe400008e0602 */
[----:B------:R-:W-:Y:S02]  /*7c2b0*/  IMAD.MOV.U32 R18, RZ, RZ, R16 ;  /* 0x000000ffff127224 */ /* 0x000fe400078e0010 */
[----:B------:R-:W2:Y:S04]  /*7c2c0*/  LDL.LU.64 R16, [R1+0x7680] ;  /* 0x0076800001107983 */ /* 0x000ea80000300a00 */
[----:B------:R-:W-:Y:S04]  /*7c2d0*/  STL.64 [R1+0x4780], R20 ;  /* 0x0047801401007387 */ /* 0x000fe80000100a00 */
[----:B------:R-:W-:Y:S04]  /*7c2e0*/  STL [R1+0x477c], R19 ;  /* 0x00477c1301007387 */ /* 0x000fe80000100800 */
[----:B------:R1:W-:Y:S04]  /*7c2f0*/  STL.64 [R1+0x4770], R28 ;  /* 0x0047701c01007387 */ /* 0x0003e80000100a00 */
[----:B-1----:R-:W3:Y:S01]  /*7c300*/  LDL.LU.64 R28, [R1+0x7678] ;  /* 0x00767800011c7983 */ /* 0x002ee20000300a00 */
[----:B------:R-:W-:-:S03]  /*7c310*/  IADD3 R20, P0, PT, R23, R9, RZ ;  /* 0x0000000917147210 */ /* 0x000fc60007f1e0ff */
[----:B---3--:R1:W-:Y:S02]  /*7c320*/  STL.64 [R1+0x7650], R28 ;  /* 0x0076501c01007387 */ /* 0x0083e40000100a00 */
[----:B-1----:R-:W-:-:S04]  /*7c330*/  IMAD.MOV.U32 R28, RZ, RZ, R22 ;  /* 0x000000ffff1c7224 */ /* 0x002fc800078e0016 */
[----:B------:R-:W-:-:S05]  /*7c340*/  IMAD.X R21, R28, 0x1, R11, P0 ;  /* 0x000000011c157824 */ /* 0x000fca00000e060b */
[----:B------:R1:W-:Y:S04]  /*7c350*/  STL.64 [R1+0x4768], R20 ;  /* 0x0047681401007387 */ /* 0x0003e80000100a00 */
[----:B-1----:R-:W3:Y:S01]  /*7c360*/  LDL.LU.64 R20, [R1+0x7670] ;  /* 0x0076700001147983 */ /* 0x002ee20000300a00 */
[----:B------:R-:W-:Y:S01]  /*7c370*/  IMAD.MOV.U32 R29, RZ, RZ, R23 ;  /* 0x000000ffff1d7224 */ /* 0x000fe200078e0017 */
[----:B------:R-:W-:-:S04]  /*7c380*/  IADD3 R18, P1, PT, R23, R7, RZ ;  /* 0x0000000717127210 */ /* 0x000fc80007f3e0ff */
[C---:B------:R-:W-:Y:S01]  /*7c390*/  IADD3 R22, P2, PT, R29.reuse, R14, RZ ;  /* 0x0000000e1d167210 */ /* 0x040fe20007f5e0ff */
[----:B------:R-:W-:Y:S01]  /*7c3a0*/  IMAD.X R19, R28, 0x1, R8, P1 ;  /* 0x000000011c137824 */ /* 0x000fe200008e0608 */
[----:B---3--:R1:W-:Y:S04]  /*7c3b0*/  STL.64 [R1+0x7658], R20 ;  /* 0x0076581401007387 */ /* 0x0083e80000100a00 */
[----:B------:R3:W-:Y:S01]  /*7c3c0*/  STL.64 [R1+0x4760], R18 ;  /* 0x0047601201007387 */ /* 0x0007e20000100a00 */
[----:B-1----:R-:W-:Y:S01]  /*7c3d0*/  IMAD.MOV.U32 R21, RZ, RZ, R28 ;  /* 0x000000ffff157224 */ /* 0x002fe200078e001c */
[----:B------:R-:W-:-:S03]  /*7c3e0*/  IADD3 R20, P0, PT, R29, R5, RZ ;  /* 0x000000051d147210 */ /* 0x000fc60007f1e0ff */
[----:B--2---:R-:W-:Y:S02]  /*7c3f0*/  IMAD.X R23, R21, 0x1, R16, P2 ;  /* 0x0000000115177824 */ /* 0x004fe400010e0610 */
[----:B------:R-:W-:Y:S04]  /*7c400*/  STL [R1+0x4750], R20 ;  /* 0x0047501401007387 */ /* 0x000fe80000100800 */
[----:B---3--:R-:W2:Y:S04]  /*7c410*/  LDL.LU.64 R18, [R1+0x7668] ;  /* 0x0076680001127983 */ /* 0x008ea80000300a00 */
[----:B------:R1:W-:Y:S04]  /*7c420*/  STL.64 [R1+0x4758], R22 ;  /* 0x0047581601007387 */ /* 0x0003e80000100a00 */
[----:B-1----:R-:W3:Y:S04]  /*7c430*/  LDL.LU.64 R22, [R1+0x7660] ;  /* 0x0076600001167983 */ /* 0x002ee80000300a00 */
[----:B---3--:R1:W-:Y:S04]  /*7c440*/  STL.64 [R1+0x7640], R22 ;  /* 0x0076401601007387 */ /* 0x0083e80000100a00 */
[----:B-1----:R-:W3:Y:S04]  /*7c450*/  LDL R23, [R1+0x34] ;  /* 0x0000340001177983 */ /* 0x002ee80000100800 */
[----:B--2---:R1:W-:Y:S04]  /*7c460*/  STL.64 [R1+0x7630], R18 ;  /* 0x0076301201007387 */ /* 0x0043e80000100a00 */
[----:B-1----:R0:W2:Y:S01]  /*7c470*/  LDL.64 R18, [R1+0x4750] ;  /* 0x0047500001127983 */ /* 0x0020a20000100a00 */
[----:B------:R-:W-:Y:S01]  /*7c480*/  IMAD.MOV.U32 R22, RZ, RZ, R29 ;  /* 0x000000ffff167224 */ /* 0x000fe200078e001d */
[----:B------:R-:W-:-:S04]  /*7c490*/  IADD3 R20, P1, PT, R29, R13, RZ ;  /* 0x0000000d1d147210 */ /* 0x000fc80007f3e0ff */
[----:B------:R-:W-:Y:S01]  /*7c4a0*/  IADD3 R28, P2, PT, R22, R3, RZ ;  /* 0x00000003161c7210 */ /* 0x000fe20007f5e0ff */
[----:B--2---:R-:W-:-:S05]  /*7c4b0*/  IMAD.X R19, R21, 0x1, R6, P0 ;  /* 0x0000000115137824 */ /* 0x004fca00000e0606 */
[----:B------:R1:W-:Y:S04]  /*7c4c0*/  STL [R1+0x4754], R19 ;  /* 0x0047541301007387 */ /* 0x0003e80000100800 */
[----:B------:R-:W-:Y:S01]  /*7c4d0*/  STL.64 [R1+0x7638], R24 ;  /* 0x0076381801007387 */ /* 0x000fe20000100a00 */
[----:B-1----:R-:W-:-:S03]  /*7c4e0*/  IMAD.MOV.U32 R19, RZ, RZ, R21 ;  /* 0x000000ffff137224 */ /* 0x002fc600078e0015 */
[----:B------:R-:W-:Y:S01]  /*7c4f0*/  STL [R1+0x7648], R25 ;  /* 0x0076481901007387 */ /* 0x000fe20000100800 */
[C---:B------:R-:W-:Y:S02]  /*7c500*/  IMAD.X R21, R19.reuse, 0x1, R15, P1 ;  /* 0x0000000113157824 */ /* 0x040fe400008e060f */
[----:B------:R-:W-:Y:S01]  /*7c510*/  IMAD.X R29, R19, 0x1, R4, P2 ;  /* 0x00000001131d7824 */ /* 0x000fe200010e0604 */
[----:B------:R-:W-:Y:S01]  /*7c520*/  STL [R1+0x764c], R25 ;  /* 0x00764c1901007387 */ /* 0x000fe20000100800 */
[----:B------:R-:W-:-:S03]  /*7c530*/  IADD3 R18, P0, PT, R22, R0, RZ ;  /* 0x0000000016127210 */ /* 0x000fc60007f1e0ff */
[----:B------:R1:W-:Y:S01]  /*7c540*/  STL.64 [R1+0x4748], R20 ;  /* 0x0047481401007387 */ /* 0x0003e20000100a00 */
[----:B---3--:R-:W-:-:S03]  /*7c550*/  IADD3 R22, P2, PT, R23, R9, RZ ;  /* 0x0000000917167210 */ /* 0x008fc60007f5e0ff */
[----:B-1----:R-:W2:Y:S04]  /*7c560*/  LDL.LU.64 R20, [R1+0x7658] ;  /* 0x0076580001147983 */ /* 0x002ea80000300a00 */
[----:B------:R1:W-:Y:S04]  /*7c570*/  STL.64 [R1+0x4740], R28 ;  /* 0x0047401c01007387 */ /* 0x0003e80000100a00 */
[----:B-1----:R-:W3:Y:S04]  /*7c580*/  LDL.LU.64 R28, [R1+0x7650] ;  /* 0x00765000011c7983 */ /* 0x002ee80000300a00 */
[----:B------:R1:W-:Y:S04]  /*7c590*/  STL [R1+0x7628], R9 ;  /* 0x0076280901007387 */ /* 0x0003e80000100800 */
[----:B-1----:R-:W4:Y:S01]  /*7c5a0*/  LDL.LU R9, [R1+0x34] ;  /* 0x0000340001097983 */ /* 0x002f220000300800 */
[----:B------:R-:W-:-:S05]  /*7c5b0*/  IMAD.X R19, R19, 0x1, R2, P0 ;  /* 0x0000000113137824 */ /* 0x000fca00000e0602 */
[----:B------:R4:W-:Y:S04]  /*7c5c0*/  STL.64 [R1+0x4738], R18 ;  /* 0x0047381201007387 */ /* 0x0009e80000100a00 */
[----:B------:R1:W-:Y:S01]  /*7c5d0*/  STL [R1+0x7618], R7 ;  /* 0x0076180701007387 */ /* 0x0003e20000100800 */
[----:B----4-:R-:W-:-:S03]  /*7c5e0*/  IADD3 R18, P0, PT, R9, R7, RZ ;  /* 0x0000000709127210 */ /* 0x010fc60007f1e0ff */
[----:B-1----:R-:W4:Y:S01]  /*7c5f0*/  LDL.LU R7, [R1+0x528] ;  /* 0x0005280001077983 */ /* 0x002f220000300800 */
[----:B------:R-:W-:-:S05]  /*7c600*/  IADD3 R24, P1, PT, R23, R10, RZ ;  /* 0x0000000a17187210 */ /* 0x000fca0007f3e0ff */
[----:B----4-:R-:W-:-:S05]  /*7c610*/  IMAD.X R25, R7, 0x1, R12, P1 ;  /* 0x0000000107197824 */ /* 0x010fca00008e060c */
[----:B------:R1:W-:Y:S04]  /*7c620*/  STL.64 [R1+0x4730], R24 ;  /* 0x0047301801007387 */ /* 0x0003e80000100a00 */
[----:B-1----:R0:W4:Y:S01]  /*7c630*/  LDL.LU R25, [R1+0x764c] ;  /* 0x00764c0001197983 */ /* 0x0021220000300800 */
[----:B------:R-:W-:-:S05]  /*7c640*/  IADD3 R24, P1, PT, R9, R14, RZ ;  /* 0x0000000e09187210 */ /* 0x000fca0007f3e0ff */
[----:B------:R1:W-:Y:S01]  /*7c650*/  STL [R1+0x4718], R24 ;  /* 0x0047181801007387 */ /* 0x0003e20000100800 */
[----:B------:R-:W-:-:S03]  /*7c660*/  IMAD.X R23, R7, 0x1, R11, P2 ;  /* 0x0000000107177824 */ /* 0x000fc600010e060b */
[----:B----4-:R0:W4:Y:S01]  /*7c670*/  LDL.LU R25, [R1+0x7648] ;  /* 0x0076480001197983 */ /* 0x0101220000300800 */
[----:B-1----:R-:W-:Y:S01]  /*7c680*/  IADD3 R24, P2, PT, R9, R5, RZ ;  /* 0x0000000509187210 */ /* 0x002fe20007f5e0ff */
[----:B------:R-:W-:Y:S02]  /*7c690*/  IMAD.X R19, R7, 0x1, R8, P0 ;  /* 0x0000000107137824 */ /* 0x000fe400000e0608 */
[----:B------:R1:W-:Y:S04]  /*7c6a0*/  STL.64 [R1+0x4728], R22 ;  /* 0x0047281601007387 */ /* 0x0003e80000100a00 */
[----:B-1----:R-:W2:Y:S04]  /*7c6b0*/  LDL.LU.64 R22, [R1+0x7640] ;  /* 0x0076400001167983 */ /* 0x002ea80000300a00 */
[----:B------:R4:W-:Y:S04]  /*7c6c0*/  STL [R1+0x4710], R24 ;  /* 0x0047101801007387 */ /* 0x0009e80000100800 */
[----:B----4-:R-:W4:Y:S04]  /*7c6d0*/  LDL.LU.64 R24, [R1+0x7638] ;  /* 0x0076380001187983 */ /* 0x010f280000300a00 */
[----:B------:R1:W-:Y:S04]  /*7c6e0*/  STL.64 [R1+0x4720], R18 ;  /* 0x0047201201007387 */ /* 0x0003e80000100a00 */
[----:B-1----:R-:W2:Y:S04]  /*7c6f0*/  LDL.LU.64 R18, [R1+0x7630] ;  /* 0x0076300001127983 */ /* 0x002ea80000300a00 */
[----:B--2---:R1:W-:Y:S04]  /*7c700*/  STL.64 [R1+0x7610], R18 ;  /* 0x0076101201007387 */ /* 0x0043e80000100a00 */
[----:B-1----:R0:W2:Y:S04]  /*7c710*/  LDL.64 R18, [R1+0x4710] ;  /* 0x0047100001127983 */ /* 0x0020a80000100a00 */
[----:B--2---:R-:W2:Y:S04]  /*7c720*/  LDL.LU R19, [R1+0x40] ;  /* 0x0000400001137983 */ /* 0x004ea80000300800 */
[----:B----4-:R1:W-:Y:S04]  /*7c730*/  STL.64 [R1+0x7620], R24 ;  /* 0x0076201801007387 */ /* 0x0103e80000100a00 */
[----:B-1----:R0:W4:Y:S04]  /*7c740*/  LDL.64 R24, [R1+0x4718] ;  /* 0x0047180001187983 */ /* 0x0021280000100a00 */
[----:B----4-:R-:W4:Y:S04]  /*7c750*/  LDL.LU R25, [R1+0x38] ;  /* 0x0000380001197983 */ /* 0x010f280000300800 */
[----:B---3--:R1:W-:Y:S04]  /*7c760*/  STL.64 [R1+0x7600], R28 ;  /* 0x0076001c01007387 */ /* 0x0083e80000100a00 */
[----:B-1----:R-:W3:Y:S04]  /*7c770*/  LDL.LU R29, [R1+0x51c] ;  /* 0x00051c00011d7983 */ /* 0x002ee80000300800 */
[----:B------:R4:W-:Y:S01]  /*7c780*/  STL.64 [R1+0x7608], R12 ;  /* 0x0076080c01007387 */ /* 0x0009e20000100a00 */
[----:B------:R-:W-:Y:S01]  /*7c790*/  IADD3 R28, P0, PT, R9, R13, RZ ;  /* 0x0000000d091c7210 */ /* 0x000fe20007f1e0ff */
[----:B----4-:R-:W-:-:S02]  /*7c7a0*/  IMAD.MOV.U32 R12, RZ, RZ, R25 ;  /* 0x000000ffff0c7224 */ /* 0x010fc400078e0019 */
[----:B------:R-:W-:-:S05]  /*7c7b0*/  IMAD.X R25, R7, 0x1, R16, P1 ;  /* 0x0000000107197824 */ /* 0x000fca00008e0610 */
[----:B------:R2:W-:Y:S04]  /*7c7c0*/  STL [R1+0x471c], R25 ;  /* 0x00471c1901007387 */ /* 0x0005e80000100800 */
[----:B------:R-:W-:Y:S01]  /*7c7d0*/  STL.64 [R1+0x75f0], R20 ;  /* 0x0075f01401007387 */ /* 0x000fe20000100a00 */
[----:B--2---:R-:W-:Y:S02]  /*7c7e0*/  IMAD.MOV.U32 R25, RZ, RZ, R19 ;  /* 0x000000ffff197224 */ /* 0x004fe400078e0013 */
[----:B------:R-:W-:-:S05]  /*7c7f0*/  IMAD.X R19, R7, 0x1, R6, P2 ;  /* 0x0000000107137824 */ /* 0x000fca00010e0606 */
[----:B------:R3:W-:Y:S01]  /*7c800*/  STL [R1+0x4714], R19 ;  /* 0x0047141301007387 */ /* 0x0007e20000100800 */
[C---:B------:R-:W-:Y:S02]  /*7c810*/  IADD3 R24, P1, PT, R9.reuse, R3, RZ ;  /* 0x0000000309187210 */ /* 0x040fe40007f3e0ff */
[----:B------:R-:W-:Y:S02]  /*7c820*/  IADD3 R18, P2, PT, R9, R0, RZ ;  /* 0x0000000009127210 */ /* 0x000fe40007f5e0ff */
[----:B------:R-:W2:Y:S01]  /*7c830*/  LDL.LU R9, [R1+0x7628] ;  /* 0x0076280001097983 */ /* 0x000ea20000300800 */
[----:B---3--:R-:W-:Y:S02]  /*7c840*/  IMAD.MOV.U32 R19, RZ, RZ, R29 ;  /* 0x000000ffff137224 */ /* 0x008fe400078e001d */
[----:B------:R-:W-:-:S05]  /*7c850*/  IMAD.X R29, R7, 0x1, R15, P0 ;  /* 0x00000001071d7824 */ /* 0x000fca00000e060f */
[----:B------:R1:W-:Y:S04]  /*7c860*/  STL.64 [R1+0x4708], R28 ;  /* 0x0047081c01007387 */ /* 0x0003e80000100a00 */
[----:B-1----:R-:W3:Y:S01]  /*7c870*/  LDL R29, [R1+0x524] ;  /* 0x00052400011d7983 */ /* 0x002ee20000100800 */
[----:B------:R-:W-:-:S03]  /*7c880*/  IADD3 R28, P0, PT, R12, R10, RZ ;  /* 0x0000000a0c1c7210 */ /* 0x000fc60007f1e0ff */
[----:B------:R1:W-:Y:S01]  /*7c890*/  STL.64 [R1+0x75f8], R10 ;  /* 0x0075f80a01007387 */ /* 0x0003e20000100a00 */
[----:B------:R-:W-:Y:S02]  /*7c8a0*/  IMAD.MOV.U32 R21, RZ, RZ, R19 ;  /* 0x000000ffff157224 */ /* 0x000fe400078e0013 */
[----:B-1----:R-:W-:Y:S02]  /*7c8b0*/  IMAD.MOV.U32 R10, RZ, RZ, R25 ;  /* 0x000000ffff0a7224 */ /* 0x002fe400078e0019 */
[----:B------:R-:W-:-:S05]  /*7c8c0*/  IMAD.X R25, R7, 0x1, R4, P1 ;  /* 0x0000000107197824 */ /* 0x000fca00008e0604 */
[----:B------:R1:W-:Y:S01]  /*7c8d0*/  STL.64 [R1+0x4700], R24 ;  /* 0x0047001801007387 */ /* 0x0003e20000100a00 */
[----:B------:R-:W-:-:S03]  /*7c8e0*/  IMAD.X R19, R7, 0x1, R2, P2 ;  /* 0x0000000107137824 */ /* 0x000fc600010e0602 */
[----:B-1----:R-:W4:Y:S04]  /*7c8f0*/  LDL.LU.64 R24, [R1+0x7620] ;  /* 0x0076200001187983 */ /* 0x002f280000300a00 */
[----:B------:R-:W3:Y:S04]  /*7c900*/  LDL.LU R7, [R1+0x7618] ;  /* 0x0076180001077983 */ /* 0x000ee80000300800 */
[----:B------:R1:W-:Y:S04]  /*7c910*/  STL.64 [R1+0x46f8], R18 ;  /* 0x0046f81201007387 */ /* 0x0003e80000100a00 */
[----:B-1----:R-:W3:Y:S01]  /*7c920*/  LDL.LU.64 R18, [R1+0x7610] ;  /* 0x0076100001127983 */ /* 0x002ee20000300a00 */
[----:B--2---:R-:W-:-:S03]  /*7c930*/  IADD3 R20, P1, PT, R12, R9, RZ ;  /* 0x000000090c147210 */ /* 0x004fc60007f3e0ff */
[----:B----4-:R1:W-:Y:S02]  /*7c940*/  STL.64 [R1+0x75e8], R24 ;  /* 0x0075e81801007387 */ /* 0x0103e40000100a00 */
[----:B-1----:R-:W-:-:S05]  /*7c950*/  IMAD.MOV.U32 R25, RZ, RZ, R12 ;  /* 0x000000ffff197224 */ /* 0x002fca00078e000c */
[----:B---3--:R-:W-:-:S05]  /*7c960*/  IADD3 R12, P2, PT, R25, R7, RZ ;  /* 0x00000007190c7210 */ /* 0x008fca0007f5e0ff */
[----:B------:R1:W-:Y:S04]  /*7c970*/  STL [R1+0x46e0], R12 ;  /* 0x0046e00c01007387 */ /* 0x0003e80000100800 */
[----:B-1----:R-:W2:Y:S02]  /*7c980*/  LDL.LU.64 R12, [R1+0x7608] ;  /* 0x00760800010c7983 */ /* 0x002ea40000300a00 */
[----:B--2---:R-:W-:-:S05]  /*7c990*/  IMAD.X R29, R29, 0x1, R12, P0 ;  /* 0x000000011d1d7824 */ /* 0x004fca00000e060c */
[----:B------:R1:W-:Y:S04]  /*7c9a0*/  STL.64 [R1+0x46f0], R28 ;  /* 0x0046f01c01007387 */ /* 0x0003e80000100a00 */
[----:B-1----:R-:W2:Y:S04]  /*7c9b0*/  LDL.LU.64 R28, [R1+0x7600] ;  /* 0x00760000011c7983 */ /* 0x002ea80000300a00 */
[----:B--2---:R1:W-:Y:S04]  /*7c9c0*/  STL.64 [R1+0x75e0], R28 ;  /* 0x0075e01c01007387 */ /* 0x0043e80000100a00 */
[----:B-1----:R0:W2:Y:S02]  /*7c9d0*/  LDL.64 R28, [R1+0x46e0] ;  /* 0x0046e000011c7983 */ /* 0x0020a40000100a00 */
[----:B--2---:R-:W-:Y:S01]  /*7c9e0*/  IMAD.MOV.U32 R29, RZ, RZ, R10 ;  /* 0x000000ffff1d7224 */ /* 0x004fe200078e000a */
[----:B------:R-:W-:-:S05]  /*7c9f0*/  IADD3 R10, P0, PT, R25, R14, RZ ;  /* 0x0000000e190a7210 */ /* 0x000fca0007f1e0ff */
[----:B------:R1:W-:Y:S04]  /*7ca00*/  STL [R1+0x46d8], R10 ;  /* 0x0046d80a01007387 */ /* 0x0003e80000100800 */
[----:B-1----:R-:W2:Y:S04]  /*7ca10*/  LDL.LU.64 R10, [R1+0x75f8] ;  /* 0x0075f800010a7983 */ /* 0x002ea80000300a00 */
[----:B------:R1:W-:Y:S04]  /*7ca20*/  STL [R1+0x75d0], R14 ;  /* 0x0075d00e01007387 */ /* 0x0003e80000100800 */
[----:B-1----:R-:W2:Y:S01]  /*7ca30*/  LDL.LU R14, [R1+0x524] ;  /* 0x00052400010e7983 */ /* 0x002ea20000300800 */
[----:B------:R-:W-:-:S02]  /*7ca40*/  IMAD.MOV.U32 R24, RZ, RZ, R21 ;  /* 0x000000ffff187224 */ /* 0x000fc400078e0015 */
[----:B--2---:R-:W-:-:S05]  /*7ca50*/  IMAD.X R21, R14, 0x1, R11, P1 ;  /* 0x000000010e157824 */ /* 0x004fca00008e060b */
[----:B------:R1:W-:Y:S04]  /*7ca60*/  STL.64 [R1+0x46e8], R20 ;  /* 0x0046e81401007387 */ /* 0x0003e80000100a00 */
[----:B-1----:R-:W2:Y:S04]  /*7ca70*/  LDL.LU.64 R20, [R1+0x75f0] ;  /* 0x0075f00001147983 */ /* 0x002ea80000300a00 */
[----:B--2---:R1:W-:Y:S04]  /*7ca80*/  STL.64 [R1+0x75c8], R20 ;  /* 0x0075c81401007387 */ /* 0x0043e80000100a00 */
[----:B------:R2:W-:Y:S01]  /*7ca90*/  STL.64 [R1+0x75d8], R8 ;  /* 0x0075d80801007387 */ /* 0x0005e20000100a00 */
[----:B-1----:R-:W-:-:S02]  /*7caa0*/  IMAD.MOV.U32 R21, RZ, RZ, R25 ;  /* 0x000000ffff157224 */ /* 0x002fc400078e0019 */
[----:B------:R-:W-:Y:S02]  /*7cab0*/  IMAD.MOV.U32 R25, RZ, RZ, R29 ;  /* 0x000000ffff197224 */ /* 0x000fe400078e001d */
[C---:B------:R-:W-:Y:S02]  /*7cac0*/  IMAD.X R29, R14.reuse, 0x1, R8, P2 ;  /* 0x000000010e1d7824 */ /* 0x040fe400010e0608 */
[----:B--2---:R0:W2:Y:S01]  /*7cad0*/  LDL.64 R8, [R1+0x46d8] ;  /* 0x0046d80001087983 */ /* 0x0040a20000100a00 */
[----:B------:R-:W-:Y:S01]  /*7cae0*/  IMAD.MOV.U32 R20, RZ, RZ, R24 ;  /* 0x000000ffff147224 */ /* 0x000fe200078e0018 */
[----:B------:R-:W-:Y:S02]  /*7caf0*/  IADD3 R24, P1, PT, R21, R5, RZ ;  /* 0x0000000515187210 */ /* 0x000fe40007f3e0ff */
[----:B------:R-:W-:Y:S01]  /*7cb00*/  STL [R1+0x46e4], R29 ;  /* 0x0046e41d01007387 */ /* 0x000fe20000100800 */
[----:B--2---:R-:W-:-:S05]  /*7cb10*/  IMAD.X R9, R14, 0x1, R16, P0 ;  /* 0x000000010e097824 */ /* 0x004fca00000e0610 */
[----:B------:R-:W-:Y:S04]  /*7cb20*/  STL [R1+0x46dc], R9 ;  /* 0x0046dc0901007387 */ /* 0x000fe80000100800 */
[----:B------:R1:W-:Y:S02]  /*7cb30*/  STL.64 [R1+0x75c0], R22 ;  /* 0x0075c01601007387 */ /* 0x0003e40000100a00 */
[----:B-1----:R-:W-:Y:S02]  /*7cb40*/  IMAD.MOV.U32 R23, RZ, RZ, R25 ;  /* 0x000000ffff177224 */ /* 0x002fe400078e0019 */
[----:B------:R-:W-:-:S05]  /*7cb50*/  IMAD.X R25, R14, 0x1, R6, P1 ;  /* 0x000000010e197824 */ /* 0x000fca00008e0606 */
[----:B------:R1:W-:Y:S04]  /*7cb60*/  STL.64 [R1+0x46d0], R24 ;  /* 0x0046d01801007387 */ /* 0x0003e80000100a00 */
[----:B-1----:R-:W2:Y:S01]  /*7cb70*/  LDL.LU.64 R24, [R1+0x75e8] ;  /* 0x0075e80001187983 */ /* 0x002ea20000300a00 */
[----:B------:R-:W-:-:S05]  /*7cb80*/  IADD3 R28, P2, PT, R21, R13, RZ ;  /* 0x0000000d151c7210 */ /* 0x000fca0007f5e0ff */
[----:B------:R-:W-:Y:S01]  /*7cb90*/  IMAD.X R29, R14, 0x1, R15, P2 ;  /* 0x000000010e1d7824 */ /* 0x000fe200010e060f */
[----:B------:R-:W-:Y:S01]  /*7cba0*/  IADD3 R8, P0, PT, R21, R3, RZ ;  /* 0x0000000315087210 */ /* 0x000fe20007f1e0ff */
[----:B------:R-:W-:Y:S01]  /*7cbb0*/  IMAD.MOV.U32 R9, RZ, RZ, R20 ;  /* 0x000000ffff097224 */ /* 0x000fe200078e0014 */
[----:B--2---:R1:W-:Y:S04]  /*7cbc0*/  STL.64 [R1+0x75b0], R24 ;  /* 0x0075b01801007387 */ /* 0x0043e80000100a00 */
[----:B-1----:R-:W2:Y:S04]  /*7cbd0*/  LDL R25, [R1+0x3c] ;  /* 0x00003c0001197983 */ /* 0x002ea80000100800 */
[----:B------:R1:W-:Y:S04]  /*7cbe0*/  STL.64 [R1+0x46c8], R28 ;  /* 0x0046c81c01007387 */ /* 0x0003e80000100a00 */
[----:B-1----:R-:W3:Y:S04]  /*7cbf0*/  LDL.LU.64 R28, [R1+0x75e0] ;  /* 0x0075e000011c7983 */ /* 0x002ee80000300a00 */
[----:B------:R1:W-:Y:S02]  /*7cc00*/  STL.64 [R1+0x75b8], R16 ;  /* 0x0075b81001007387 */ /* 0x0003e40000100a00 */
[----:B-1----:R-:W-:-:S02]  /*7cc10*/  IMAD.MOV.U32 R16, RZ, RZ, R23 ;  /* 0x000000ffff107224 */ /* 0x002fc400078e0017 */
[----:B------:R-:W-:Y:S02]  /*7cc20*/  IMAD.MOV.U32 R23, RZ, RZ, R9 ;  /* 0x000000ffff177224 */ /* 0x000fe400078e0009 */
[----:B------:R-:W-:-:S05]  /*7cc30*/  IMAD.X R9, R14, 0x1, R4, P0 ;  /* 0x000000010e097824 */ /* 0x000fca00000e0604 */
[----:B------:R1:W-:Y:S04]  /*7cc40*/  STL.64 [R1+0x46c0], R8 ;  /* 0x0046c00801007387 */ /* 0x0003e80000100a00 */
[----:B-1----:R-:W2:Y:S01]  /*7cc50*/  LDL.LU.64 R8, [R1+0x75d8] ;  /* 0x0075d80001087983 */ /* 0x002ea20000300a00 */
[----:B------:R-:W-:-:S05]  /*7cc60*/  IADD3 R20, P1, PT, R21, R0, RZ ;  /* 0x0000000015147210 */ /* 0x000fca0007f3e0ff */
[----:B------:R-:W-:Y:S01]  /*7cc70*/  IMAD.X R21, R14, 0x1, R2, P1 ;  /* 0x000000010e157824 */ /* 0x000fe200008e0602 */
[C---:B--2---:R-:W-:Y:S01]  /*7cc80*/  IADD3 R24, P0, PT, R25.reuse, R9, RZ ;  /* 0x0000000919187210 */ /* 0x044fe20007f1e0ff */
[----:B------:R1:W-:Y:S04]  /*7cc90*/  STL [R1+0x75a8], R9 ;  /* 0x0075a80901007387 */ /* 0x0003e80000100800 */
[----:B-1----:R-:W2:Y:S04]  /*7cca0*/  LDL.LU R9, [R1+0x3c] ;  /* 0x00003c0001097983 */ /* 0x002ea80000300800 */
[----:B------:R-:W4:Y:S04]  /*7ccb0*/  LDL.LU R14, [R1+0x75d0] ;  /* 0x0075d000010e7983 */ /* 0x000f280000300800 */
[----:B------:R1:W-:Y:S04]  /*7ccc0*/  STL.64 [R1+0x46b8], R20 ;  /* 0x0046b81401007387 */ /* 0x0003e80000100a00 */
[----:B-1----:R-:W2:Y:S01]  /*7ccd0*/  LDL.LU.64 R20, [R1+0x75c8] ;  /* 0x0075c80001147983 */ /* 0x002ea20000300a00 */
[----:B------:R-:W-:-:S03]  /*7cce0*/  IADD3 R22, P2, PT, R25, R10, RZ ;  /* 0x0000000a19167210 */ /* 0x000fc60007f5e0ff */
[----:B--2---:R1:W-:Y:S04]  /*7ccf0*/  STL.64 [R1+0x75a0], R20 ;  /* 0x0075a01401007387 */ /* 0x0043e80000100a00 */
[----:B------:R2:W-:Y:S01]  /*7cd00*/  STL [R1+0x7590], R7 ;  /* 0x0075900701007387 */ /* 0x0005e20000100800 */
[----:B-1----:R-:W-:-:S03]  /*7cd10*/  IADD3 R20, P1, PT, R9, R7, RZ ;  /* 0x0000000709147210 */ /* 0x002fc60007f3e0ff */
[----:B--2---:R-:W2:Y:S01]  /*7cd20*/  LDL.LU R7, [R1+0x520] ;  /* 0x0005200001077983 */ /* 0x004ea20000300800 */
[----:B------:R-:W-:Y:S02]  /*7cd30*/  IMAD.MOV.U32 R21, RZ, RZ, R23 ;  /* 0x000000ffff157224 */ /* 0x000fe400078e0017 */
[----:B--2---:R-:W-:-:S05]  /*7cd40*/  IMAD.X R23, R7, 0x1, R12, P2 ;  /* 0x0000000107177824 */ /* 0x004fca00010e060c */
[----:B------:R1:W-:Y:S04]  /*7cd50*/  STL.64 [R1+0x46b0], R22 ;  /* 0x0046b01601007387 */ /* 0x0003e80000100a00 */
[----:B-1----:R-:W2:Y:S01]  /*7cd60*/  LDL.LU.64 R22, [R1+0x75c0] ;  /* 0x0075c00001167983 */ /* 0x002ea20000300a00 */
[----:B------:R-:W-:-:S03]  /*7cd70*/  IMAD.X R25, R7, 0x1, R11, P0 ;  /* 0x0000000107197824 */ /* 0x000fc600000e060b */
[----:B--2---:R1:W-:Y:S02]  /*7cd80*/  STL.64 [R1+0x7588], R22 ;  /* 0x0075881601007387 */ /* 0x0043e40000100a00 */
[----:B-1----:R-:W-:Y:S01]  /*7cd90*/  IMAD.MOV.U32 R23, RZ, RZ, R16 ;  /* 0x000000ffff177224 */ /* 0x002fe200078e0010 */
[----:B----4-:R-:W-:-:S05]  /*7cda0*/  IADD3 R16, P2, PT, R9, R14, RZ ;  /* 0x0000000e09107210 */ /* 0x010fca0007f5e0ff */
[----:B------:R1:W-:Y:S04]  /*7cdb0*/  STL [R1+0x4698], R16 ;  /* 0x0046981001007387 */ /* 0x0003e80000100800 */
[----:B-1----:R-:W2:Y:S04]  /*7cdc0*/  LDL.LU.64 R16, [R1+0x75b8] ;  /* 0x0075b80001107983 */ /* 0x002ea80000300a00 */
[----:B------:R1:W-:Y:S04]  /*7cdd0*/  STL.64 [R1+0x46a8], R24 ;  /* 0x0046a81801007387 */ /* 0x0003e80000100a00 */
[----:B-1----:R-:W4:Y:S04]  /*7cde0*/  LDL.LU.64 R24, [R1+0x75b0] ;  /* 0x0075b00001187983 */ /* 0x002f280000300a00 */
[----:B----4-:R1:W-:Y:S04]  /*7cdf0*/  STL.64 [R1+0x7598], R24 ;  /* 0x0075981801007387 */ /* 0x0103e80000100a00 */
[----:B-1----:R0:W4:Y:S04]  /*7ce00*/  LDL.64 R24, [R1+0x4698] ;  /* 0x0046980001187983 */ /* 0x0021280000100a00 */
[----:B---3--:R1:W-:Y:S01]  /*7ce10*/  STL.64 [R1+0x7580], R28 ;  /* 0x0075801c01007387 */ /* 0x0083e20000100a00 */
[----:B------:R-:W-:Y:S01]  /*7ce20*/  IADD3 R22, P0, PT, R9, R5, RZ ;  /* 0x0000000509167210 */ /* 0x000fe20007f1e0ff */
[----:B-1----:R-:W-:-:S02]  /*7ce30*/  IMAD.MOV.U32 R28, RZ, RZ, R21 ;  /* 0x000000ffff1c7224 */ /* 0x002fc400078e0015 */
[----:B------:R-:W-:-:S05]  /*7ce40*/  IMAD.X R21, R7, 0x1, R8, P1 ;  /* 0x0000000107157824 */ /* 0x000fca00008e0608 */
[----:B------:R1:W-:Y:S02]  /*7ce50*/  STL.64 [R1+0x46a0], R20 ;  /* 0x0046a01401007387 */ /* 0x0003e40000100a00 */
[----:B-1----:R-:W-:Y:S01]  /*7ce60*/  IADD3 R20, P1, PT, R9, R13, RZ ;  /* 0x0000000d09147210 */ /* 0x002fe20007f3e0ff */
[----:B----4-:R-:W-:Y:S02]  /*7ce70*/  IMAD.MOV.U32 R25, RZ, RZ, R23 ;  /* 0x000000ffff197224 */ /* 0x010fe400078e0017 */
[C---:B------:R-:W-:Y:S02]  /*7ce80*/  IMAD.X R23, R7.reuse, 0x1, R6, P0 ;  /* 0x0000000107177824 */ /* 0x040fe400000e0606 */
[----:B------:R-:W-:Y:S02]  /*7ce90*/  IMAD.MOV.U32 R21, RZ, RZ, R25 ;  /* 0x000000ffff157224 */ /* 0x000fe400078e0019 */
[----:B--2---:R-:W-:-:S05]  /*7cea0*/  IMAD.X R25, R7, 0x1, R16, P2 ;  /* 0x0000000107197824 */ /* 0x004fca00010e0610 */
[----:B------:R-:W-:Y:S04]  /*7ceb0*/  STL [R1+0x469c], R25 ;  /* 0x00469c1901007387 */ /* 0x000fe80000100800 */
[----:B------:R1:W-:Y:S01]  /*7cec0*/  STL.64 [R1+0x4690], R22 ;  /* 0x0046901601007387 */ /* 0x0003e20000100a00 */
[----:B------:R-:W-:Y:S01]  /*7ced0*/  IADD3 R24, P2, PT, R9, R3, RZ ;  /* 0x0000000309187210 */ /* 0x000fe20007f5e0ff */
[----:B-1----:R-:W-:Y:S02]  /*7cee0*/  IMAD.MOV.U32 R23, RZ, RZ, R21 ;  /* 0x000000ffff177224 */ /* 0x002fe400078e0015 */
[----:B------:R-:W-:Y:S01]  /*7cef0*/  IMAD.X R21, R7, 0x1, R15, P1 ;  /* 0x0000000107157824 */ /* 0x000fe200008e060f */
[----:B------:R-:W-:Y:S02]  /*7cf00*/  IADD3 R22, P0, PT, R9, R0, RZ ;  /* 0x0000000009167210 */ /* 0x000fe40007f1e0ff */
[----:B------:R-:W2:Y:S04]  /*7cf10*/  LDL.LU R9, [R1+0x75a8] ;  /* 0x0075a80001097983 */ /* 0x000ea80000300800 */
[----:B------:R1:W-:Y:S04]  /*7cf20*/  STL.64 [R1+0x4688], R20 ;  /* 0x0046881401007387 */ /* 0x0003e80000100a00 */
[----:B-1----:R-:W3:Y:S01]  /*7cf30*/  LDL.LU.64 R20, [R1+0x75a0] ;  /* 0x0075a00001147983 */ /* 0x002ee20000300a00 */
[----:B------:R-:W-:-:S03]  /*7cf40*/  IMAD.X R25, R7, 0x1, R4, P2 ;  /* 0x0000000107197824 */ /* 0x000fc600010e0604 */
[----:B---3--:R1:W-:Y:S04]  /*7cf50*/  STL.64 [R1+0x7578], R20 ;  /* 0x0075781401007387 */ /* 0x0083e80000100a00 */
[----:B------:R3:W-:Y:S01]  /*7cf60*/  STL.64 [R1+0x4680], R24 ;  /* 0x0046801801007387 */ /* 0x0007e20000100a00 */
[----:B-1----:R-:W-:Y:S01]  /*7cf70*/  IADD3 R20, P1, PT, R23, R10, RZ ;  /* 0x0000000a17147210 */ /* 0x002fe20007f3e0ff */
[----:B------:R-:W-:-:S04]  /*7cf80*/  IMAD.MOV.U32 R21, RZ, RZ, R23 ;  /* 0x000000ffff157224 */ /* 0x000fc800078e0017 */
[----:B------:R2:W-:Y:S04]  /*7cf90*/  STL [R1+0x4670], R20 ;  /* 0x0046701401007387 */ /* 0x0005e80000100800 */
[----:B---3--:R-:W3:Y:S01]  /*7cfa0*/  LDL.LU.64 R24, [R1+0x7598] ;  /* 0x0075980001187983 */ /* 0x008ee20000300a00 */
[----:B--2---:R-:W-:Y:S01]  /*7cfb0*/  IADD3 R20, P2, PT, R23, R9, RZ ;  /* 0x0000000917147210 */ /* 0x004fe20007f5e0ff */
[----:B------:R-:W-:Y:S02]  /*7cfc0*/  IMAD.X R23, R7, 0x1, R2, P0 ;  /* 0x0000000107177824 */ /* 0x000fe400000e0602 */
[----:B------:R-:W2:Y:S04]  /*7cfd0*/  LDL.LU R7, [R1+0x7590] ;  /* 0x0075900001077983 */ /* 0x000ea80000300800 */
[----:B------:R1:W-:Y:S04]  /*7cfe0*/  STL.64 [R1+0x4678], R22 ;  /* 0x0046781601007387 */ /* 0x0003e80000100a00 */
[----:B-1----:R-:W4:Y:S04]  /*7cff0*/  LDL.LU.64 R22, [R1+0x7588] ;  /* 0x0075880001167983 */ /* 0x002f280000300a00 */
[----:B----4-:R1:W-:Y:S04]  /*7d000*/  STL.64 [R1+0x7568], R22 ;  /* 0x0075681601007387 */ /* 0x0103e80000100a00 */
[----:B------:R4:W-:Y:S01]  /*7d010*/  STL.64 [R1+0x7570], R18 ;  /* 0x0075701201007387 */ /* 0x0009e20000100a00 */
[----:B-1----:R-:W-:Y:S01]  /*7d020*/  IMAD.MOV.U32 R23, RZ, RZ, R28 ;  /* 0x000000ffff177224 */ /* 0x002fe200078e001c */
[----:B--2---:R-:W-:-:S02]  /*7d030*/  IADD3 R28, P0, PT, R21, R7, RZ ;  /* 0x00000007151c7210 */ /* 0x004fc40007f1e0ff */
[----:B----4-:R0:W2:Y:S04]  /*7d040*/  LDL.64 R18, [R1+0x4670] ;  /* 0x0046700001127983 */ /* 0x0100a80000100a00 */
[----:B------:R1:W-:Y:S04]  /*7d050*/  STL [R1+0x4660], R28 ;  /* 0x0046601c01007387 */ /* 0x0003e80000100800 */
[----:B-1----:R-:W4:Y:S01]  /*7d060*/  LDL.LU.64 R28, [R1+0x7580] ;  /* 0x00758000011c7983 */ /* 0x002f220000300a00 */
[----:B--2---:R-:W-:-:S05]  /*7d070*/  IMAD.X R19, R23, 0x1, R12, P1 ;  /* 0x0000000117137824 */ /* 0x004fca00008e060c */
[----:B------:R-:W-:Y:S04]  /*7d080*/  STL [R1+0x4674], R19 ;  /* 0x0046741301007387 */ /* 0x000fe80000100800 */
[----:B----4-:R1:W-:Y:S04]  /*7d090*/  STL.64 [R1+0x7548], R28 ;  /* 0x0075481c01007387 */ /* 0x0103e80000100a00 */
[----:B-1----:R0:W2:Y:S01]  /*7d0a0*/  LDL.64 R28, [R1+0x4660] ;  /* 0x00466000011c7983 */ /* 0x0020a20000100a00 */
[----:B------:R-:W-:Y:S01]  /*7d0b0*/  IADD3 R18, P1, PT, R21, R14, RZ ;  /* 0x0000000e15127210 */ /* 0x000fe20007f3e0ff */
[----:B------:R-:W-:-:S02]  /*7d0c0*/  IMAD.MOV.U32 R19, RZ, RZ, R21 ;  /* 0x000000ffff137224 */ /* 0x000fc400078e0015 */
[----:B--2---:R-:W-:-:S04]  /*7d0d0*/  IMAD.MOV.U32 R29, RZ, RZ, R23 ;  /* 0x000000ffff1d7224 */ /* 0x004fc800078e0017 */
[----:B------:R-:W-:-:S05]  /*7d0e0*/  IMAD.X R21, R29, 0x1, R11, P2 ;  /* 0x000000011d157824 */ /* 0x000fca00010e060b */
[----:B------:R1:W-:Y:S04]  /*7d0f0*/  STL.64 [R1+0x4668], R20 ;  /* 0x0046681401007387 */ /* 0x0003e80000100a00 */
[----:B-1----:R-:W2:Y:S01]  /*7d100*/  LDL.LU.64 R20, [R1+0x7578] ;  /* 0x0075780001147983 */ /* 0x002ea20000300a00 */
[----:B------:R-:W-:-:S04]  /*7d110*/  IMAD.MOV.U32 R23, RZ, RZ, R29 ;  /* 0x000000ffff177224 */ /* 0x000fc800078e001d */
[----:B------:R-:W-:Y:S01]  /*7d120*/  IMAD.X R29, R23, 0x1, R8, P0 ;  /* 0x00000001171d7824 */ /* 0x000fe200000e0608 */
[----:B------:R-:W-:Y:S04]  /*7d130*/  STL.64 [R1+0x7560], R8 ;  /* 0x0075600801007387 */ /* 0x000fe80000100a00 */
[----:B------:R1:W-:Y:S01]  /*7d140*/  STL [R1+0x4664], R29 ;  /* 0x0046641d01007387 */ /* 0x0003e20000100800 */
[----:B------:R-:W-:-:S03]  /*7d150*/  IADD3 R22, P2, PT, R19, R5, RZ ;  /* 0x0000000513167210 */ /* 0x000fc60007f5e0ff */
[----:B------:R4:W-:Y:S01]  /*7d160*/  STL.64 [R1+0x7550], R12 ;  /* 0x0075500c01007387 */ /* 0x0009e20000100a00 */
[----:B------:R-:W-:Y:S01]  /*7d170*/  IADD3 R28, P0, PT, R19, R13, RZ ;  /* 0x0000000d131c7210 */ /* 0x000fe20007f1e0ff */
[----:B-1----:R-:W-:Y:S02]  /*7d180*/  IMAD.MOV.U32 R29, RZ, RZ, R23 ;  /* 0x000000ffff1d7224 */ /* 0x002fe400078e0017 */
[----:B------:R1:W-:Y:S01]  /*7d190*/  STL [R1+0x7558], R13 ;  /* 0x0075580d01007387 */ /* 0x0003e20000100800 */
[----:B----4-:R-:W-:Y:S02]  /*7d1a0*/  IMAD.MOV.U32 R12, RZ, RZ, R19 ;  /* 0x000000ffff0c7224 */ /* 0x010fe400078e0013 */
[C---:B------:R-:W-:Y:S02]  /*7d1b0*/  IMAD.X R19, R29.reuse, 0x1, R16, P1 ;  /* 0x000000011d137824 */ /* 0x040fe400008e0610 */
[----:B-1----:R-:W-:Y:S01]  /*7d1c0*/  IMAD.MOV.U32 R13, RZ, RZ, R29 ;  /* 0x000000ffff0d7224 */ /* 0x002fe200078e001d */
[----:B------:R-:W-:Y:S01]  /*7d1d0*/  IADD3 R8, P1, PT, R12, R3, RZ ;  /* 0x000000030c087210 */ /* 0x000fe20007f3e0ff */
[----:B------:R-:W-:Y:S01]  /*7d1e0*/  IMAD.X R23, R29, 0x1, R6, P2 ;  /* 0x000000011d177824 */ /* 0x000fe200010e0606 */
[----:B------:R1:W-:Y:S01]  /*7d1f0*/  STL.64 [R1+0x4658], R18 ;  /* 0x0046581201007387 */ /* 0x0003e20000100a00 */
[----:B------:R-:W-:-:S02]  /*7d200*/  IMAD.X R29, R13, 0x1, R15, P0 ;  /* 0x000000010d1d7824 */ /* 0x000fc400000e060f */
[----:B------:R-:W-:Y:S01]  /*7d210*/  IMAD.X R9, R13, 0x1, R4, P1 ;  /* 0x000000010d097824 */ /* 0x000fe200008e0604 */
[----:B-1----:R-:W4:Y:S04]  /*7d220*/  LDL.LU.64 R18, [R1+0x7570] ;  /* 0x0075700001127983 */ /* 0x002f280000300a00 */
[----:B--2---:R1:W-:Y:S04]  /*7d230*/  STL.64 [R1+0x7540], R20 ;  /* 0x0075401401007387 */ /* 0x0043e80000100a00 */
[----:B-1----:R-:W2:Y:S04]  /*7d240*/  LDL R21, [R1+0x44] ;  /* 0x0000440001157983 */ /* 0x002ea80000100800 */
[----:B------:R1:W-:Y:S04]  /*7d250*/  STL.64 [R1+0x4650], R22 ;  /* 0x0046501601007387 */ /* 0x0003e80000100a00 */
[----:B-1----:R-:W2:Y:S04]  /*7d260*/  LDL.LU.64 R22, [R1+0x7568] ;  /* 0x0075680001167983 */ /* 0x002ea80000300a00 */
[----:B------:R1:W-:Y:S04]  /*7d270*/  STL.64 [R1+0x4648], R28 ;  /* 0x0046481c01007387 */ /* 0x0003e80000100a00 */
[----:B-1----:R-:W2:Y:S04]  /*7d280*/  LDL R29, [R1+0x518] ;  /* 0x00051800011d7983 */ /* 0x002ea80000100800 */
[----:B------:R1:W-:Y:S04]  /*7d290*/  STL.64 [R1+0x4640], R8 ;  /* 0x0046400801007387 */ /* 0x0003e80000100a00 */
[----:B-1----:R-:W2:Y:S01]  /*7d2a0*/  LDL.LU.64 R8, [R1+0x7560] ;  /* 0x0075600001087983 */ /* 0x002ea20000300a00 */
[----:B------:R-:W-:-:S05]  /*7d2b0*/  IADD3 R12, P2, PT, R12, R0, RZ ;  /* 0x000000000c0c7210 */ /* 0x000fca0007f5e0ff */
[----:B------:R-:W-:Y:S01]  /*7d2c0*/  IMAD.X R13, R13, 0x1, R2, P2 ;  /* 0x000000010d0d7824 */ /* 0x000fe200010e0602 */
[----:B--2---:R-:W-:Y:S01]  /*7d2d0*/  IADD3 R20, P1, PT, R21, R9, RZ ;  /* 0x0000000915147210 */ /* 0x004fe20007f3e0ff */
[----:B------:R1:W-:Y:S04]  /*7d2e0*/  STL [R1+0x7538], R9 ;  /* 0x0075380901007387 */ /* 0x0003e80000100800 */
[----:B-1----:R-:W2:Y:S04]  /*7d2f0*/  LDL.LU R9, [R1+0x44] ;  /* 0x0000440001097983 */ /* 0x002ea80000300800 */
[----:B------:R1:W-:Y:S04]  /*7d300*/  STL.64 [R1+0x4638], R12 ;  /* 0x0046380c01007387 */ /* 0x0003e80000100a00 */
[----:B-1----:R0:W3:Y:S01]  /*7d310*/  LDL.LU R13, [R1+0x7558] ;  /* 0x00755800010d7983 */ /* 0x0020e20000300800 */
[----:B--2---:R-:W-:-:S05]  /*7d320*/  IADD3 R12, P2, PT, R9, R7, RZ ;  /* 0x00000007090c7210 */ /* 0x004fca0007f5e0ff */
[----:B------:R3:W-:Y:S04]  /*7d330*/  STL [R1+0x4620], R12 ;  /* 0x0046200c01007387 */ /* 0x0007e80000100800 */
[----:B---3--:R-:W2:Y:S01]  /*7d340*/  LDL.LU.64 R12, [R1+0x7550] ;  /* 0x00755000010c7983 */ /* 0x008ea20000300a00 */
[----:B------:R-:W-:-:S05]  /*7d350*/  IADD3 R28, P0, PT, R21, R10, RZ ;  /* 0x0000000a151c7210 */ /* 0x000fca0007f1e0ff */
[----:B--2---:R-:W-:-:S05]  /*7d360*/  IMAD.X R29, R29, 0x1, R12, P0 ;  /* 0x000000011d1d7824 */ /* 0x004fca00000e060c */
[----:B------:R1:W-:Y:S04]  /*7d370*/  STL.64 [R1+0x4630], R28 ;  /* 0x0046301c01007387 */ /* 0x0003e80000100a00 */
[----:B-1----:R-:W2:Y:S04]  /*7d380*/  LDL.LU.64 R28, [R1+0x7548] ;  /* 0x00754800011c7983 */ /* 0x002ea80000300a00 */
[----:B--2---:R-:W-:Y:S04]  /*7d390*/  STL.64 [R1+0x7528], R28 ;  /* 0x0075281c01007387 */ /* 0x004fe80000100a00 */
[----:B------:R1:W-:Y:S04]  /*7d3a0*/  STL [R1+0x7520], R12 ;  /* 0x0075200c01007387 */ /* 0x0003e80000100800 */
[----:B-1----:R-:W2:Y:S01]  /*7d3b0*/  LDL.LU R12, [R1+0x518] ;  /* 0x00051800010c7983 */ /* 0x002ea20000300800 */
[----:B------:R-:W-:-:S03]  /*7d3c0*/  IADD3 R28, P0, PT, R9, R14, RZ ;  /* 0x0000000e091c7210 */ /* 0x000fc60007f1e0ff */
[----:B------:R1:W-:Y:S04]  /*7d3d0*/  STL [R1+0x7510], R14 ;  /* 0x0075100e01007387 */ /* 0x0003e80000100800 */
[----:B-1----:R-:W3:Y:S01]  /*7d3e0*/  LDL R14, [R1+0x48] ;  /* 0x00004800010e7983 */ /* 0x002ee20000100800 */
[----:B--2---:R-:W-:-:S05]  /*7d3f0*/  IMAD.X R21, R12, 0x1, R11, P1 ;  /* 0x000000010c157824 */ /* 0x004fca00008e060b */
[----:B------:R1:W-:Y:S04]  /*7d400*/  STL.64 [R1+0x4628], R20 ;  /* 0x0046281401007387 */ /* 0x0003e80000100a00 */
[----:B-1----:R-:W2:Y:S04]  /*7d410*/  LDL.LU.64 R20, [R1+0x7540] ;  /* 0x0075400001147983 */ /* 0x002ea80000300a00 */
[----:B--2---:R1:W-:Y:S04]  /*7d420*/  STL.64 [R1+0x7530], R20 ;  /* 0x0075301401007387 */ /* 0x0043e80000100a00 */
[----:B-1----:R0:W2:Y:S01]  /*7d430*/  LDL.64 R20, [R1+0x4620] ;  /* 0x0046200001147983 */ /* 0x0020a20000100a00 */
[----:B------:R-:W-:-:S03]  /*7d440*/  IMAD.X R29, R12, 0x1, R16, P0 ;  /* 0x000000010c1d7824 */ /* 0x000fc600000e0610 */
[----:B------:R1:W-:Y:S02]  /*7d450*/  STL.64 [R1+0x7518], R22 ;  /* 0x0075181601007387 */ /* 0x0003e40000100a00 */
[----:B-1----:R-:W-:-:S05]  /*7d460*/  IADD3 R22, P1, PT, R9, R5, RZ ;  /* 0x0000000509167210 */ /* 0x002fca0007f3e0ff */
[C---:B------:R-:W-:Y:S02]  /*7d470*/  IMAD.X R23, R12.reuse, 0x1, R6, P1 ;  /* 0x000000010c177824 */ /* 0x040fe400008e0606 */
[----:B--2---:R-:W-:Y:S01]  /*7d480*/  IMAD.X R21, R12, 0x1, R8, P2 ;  /* 0x000000010c157824 */ /* 0x004fe200010e0608 */
[----:B------:R-:W-:-:S04]  /*7d490*/  IADD3 R20, P2, PT, R9, R13, RZ ;  /* 0x0000000d09147210 */ /* 0x000fc80007f5e0ff */
[----:B------:R1:W-:Y:S04]  /*7d4a0*/  STL [R1+0x4624], R21 ;  /* 0x0046241501007387 */ /* 0x0003e80000100800 */
[----:B------:R2:W-:Y:S04]  /*7d4b0*/  STL.64 [R1+0x4618], R28 ;  /* 0x0046181c01007387 */ /* 0x0005e80000100a00 */
[----:B------:R-:W-:Y:S01]  /*7d4c0*/  STL.64 [R1+0x7508], R16 ;  /* 0x0075081001007387 */ /* 0x000fe20000100a00 */
[----:B-1----:R-:W-:-:S03]  /*7d4d0*/  IMAD.X R21, R12, 0x1, R15, P2 ;  /* 0x000000010c157824 */ /* 0x002fc600010e060f */
[----:B------:R1:W-:Y:S01]  /*7d4e0*/  STL.64 [R1+0x4610], R22 ;  /* 0x0046101601007387 */ /* 0x0003e20000100a00 */
[----:B--2---:R-:W-:-:S05]  /*7d4f0*/  IADD3 R28, P0, PT, R9, R3, RZ ;  /* 0x00000003091c7210 */ /* 0x004fca0007f1e0ff */
[C---:B------:R-:W-:Y:S01]  /*7d500*/  IMAD.X R29, R12.reuse, 0x1, R4, P0 ;  /* 0x000000010c1d7824 */ /* 0x040fe200000e0604 */
[----:B-1----:R-:W-:Y:S02]  /*7d510*/  IADD3 R22, P1, PT, R9, R0, RZ ;  /* 0x0000000009167210 */ /* 0x002fe40007f3e0ff */
[----:B------:R-:W2:Y:S04]  /*7d520*/  LDL.LU R9, [R1+0x7538] ;  /* 0x0075380001097983 */ /* 0x000ea80000300800 */
[----:B------:R1:W-:Y:S04]  /*7d530*/  STL.64 [R1+0x4608], R20 ;  /* 0x0046081401007387 */ /* 0x0003e80000100a00 */
[----:B-1----:R-:W2:Y:S04]  /*7d540*/  LDL.LU.64 R20, [R1+0x7530] ;  /* 0x0075300001147983 */ /* 0x002ea80000300a00 */
[----:B------:R-:W2:Y:S04]  /*7d550*/  LDL R17, [R1+0x514] ;  /* 0x0005140001117983 */ /* 0x000ea80000100800 */
[----:B------:R1:W-:Y:S04]  /*7d560*/  STL.64 [R1+0x4600], R28 ;  /* 0x0046001c01007387 */ /* 0x0003e80000100a00 */
[----:B-1----:R-:W2:Y:S01]  /*7d570*/  LDL.LU.64 R28, [R1+0x7528] ;  /* 0x00752800011c7983 */ /* 0x002ea20000300a00 */
[----:B------:R-:W-:Y:S01]  /*7d580*/  IMAD.X R23, R12, 0x1, R2, P1 ;  /* 0x000000010c177824 */ /* 0x000fe200008e0602 */
[----:B---3--:R-:W-:-:S02]  /*7d590*/  IADD3 R16, P2, PT, R14, R10, RZ ;  /* 0x0000000a0e107210 */ /* 0x008fc40007f5e0ff */
[----:B--2---:R1:W-:Y:S04]  /*7d5a0*/  STL.64 [R1+0x74f0], R28 ;  /* 0x0074f01c01007387 */ /* 0x0043e80000100a00 */
[----:B------:R-:W2:Y:S01]  /*7d5b0*/  LDL.LU R12, [R1+0x7520] ;  /* 0x00752000010c7983 */ /* 0x000ea20000300800 */
[----:B-1----:R-:W-:-:S05]  /*7d5c0*/  IADD3 R28, P0, PT, R14, R9, RZ ;  /* 0x000000090e1c7210 */ /* 0x002fca0007f1e0ff */
[----:B------:R-:W-:Y:S04]  /*7d5d0*/  STL [R1+0x45e8], R28 ;  /* 0x0045e81c01007387 */ /* 0x000fe80000100800 */
[----:B------:R1:W-:Y:S04]  /*7d5e0*/  STL.64 [R1+0x45f8], R22 ;  /* 0x0045f81601007387 */ /* 0x0003e80000100a00 */
[----:B-1----:R-:W3:Y:S04]  /*7d5f0*/  LDL.LU.64 R22, [R1+0x7518] ;  /* 0x0075180001167983 */ /* 0x002ee80000300a00 */
[----:B------:R1:W-:Y:S04]  /*7d600*/  STL.64 [R1+0x74f8], R2 ;  /* 0x0074f80201007387 */ /* 0x0003e80000100a00 */
[----:B------:R-:W-:Y:S01]  /*7d610*/  STL [R1+0x7500], R3 ;  /* 0x0075000301007387 */ /* 0x000fe20000100800 */
[----:B-1----:R-:W-:-:S03]  /*7d620*/  IADD3 R2, P1, PT, R14, R7, RZ ;  /* 0x000000070e027210 */ /* 0x002fc60007f3e0ff */
[----:B------:R-:W4:Y:S04]  /*7d630*/  LDL.LU R14, [R1+0x7510] ;  /* 0x00751000010e7983 */ /* 0x000f280000300800 */
[----:B------:R1:W-:Y:S04]  /*7d640*/  STL.64 [R1+0x74e8], R20 ;  /* 0x0074e81401007387 */ /* 0x0003e80000100a00 */
[----:B-1----:R0:W4:Y:S01]  /*7d650*/  LDL.64 R20, [R1+0x45e8] ;  /* 0x0045e80001147983 */ /* 0x0021220000100a00 */
[----:B--2---:R-:W-:-:S05]  /*7d660*/  IMAD.X R17, R17, 0x1, R12, P2 ;  /* 0x0000000111117824 */ /* 0x004fca00010e060c */
[----:B------:R1:W-:Y:S04]  /*7d670*/  STL.64 [R1+0x45f0], R16 ;  /* 0x0045f01001007387 */ /* 0x0003e80000100a00 */
[----:B-1----:R-:W2:Y:S04]  /*7d680*/  LDL.LU.64 R16, [R1+0x7508] ;  /* 0x0075080001107983 */ /* 0x002ea80000300a00 */
[----:B---3--:R1:W-:Y:S04]  /*7d690*/  STL.64 [R1+0x74d8], R22 ;  /* 0x0074d81601007387 */ /* 0x0083e80000100a00 */
[----:B-1----:R-:W3:Y:S04]  /*7d6a0*/  LDL.LU R23, [R1+0x48] ;  /* 0x0000480001177983 */ /* 0x002ee80000300800 */
[----:B----4-:R1:W-:Y:S01]  /*7d6b0*/  STL [R1+0x74e0], R14 ;  /* 0x0074e00e01007387 */ /* 0x0103e20000100800 */
[----:B---3--:R-:W-:-:S03]  /*7d6c0*/  IADD3 R28, P2, PT, R23, R14, RZ ;  /* 0x0000000e171c7210 */ /* 0x008fc60007f5e0ff */
[----:B-1----:R-:W3:Y:S02]  /*7d6d0*/  LDL.LU R14, [R1+0x514] ;  /* 0x00051400010e7983 */ /* 0x002ee40000300800 */
[C---:B---3--:R-:W-:Y:S02]  /*7d6e0*/  IMAD.X R21, R14.reuse, 0x1, R11, P0 ;  /* 0x000000010e157824 */ /* 0x048fe400000e060b */
[----:B------:R-:W-:-:S03]  /*7d6f0*/  IMAD.X R3, R14, 0x1, R8, P1 ;  /* 0x000000010e037824 */ /* 0x000fc600008e0608 */
[----:B------:R-:W-:Y:S04]  /*7d700*/  STL [R1+0x45ec], R21 ;  /* 0x0045ec1501007387 */ /* 0x000fe80000100800 */
[----:B------:R1:W-:Y:S04]  /*7d710*/  STL.64 [R1+0x45e0], R2 ;  /* 0x0045e00201007387 */ /* 0x0003e80000100a00 */
[----:B-1----:R0:W3:Y:S01]  /*7d720*/  LDL.LU R3, [R1+0x7500] ;  /* 0x0075000001037983 */ /* 0x0020e20000300800 */
[----:B------:R-:W-:Y:S01]  /*7d730*/  IADD3 R2, P1, PT, R23, R13, RZ ;  /* 0x0000000d17027210 */ /* 0x000fe20007f3e0ff */
[----:B--2---:R-:W-:-:S04]  /*7d740*/  IMAD.X R29, R14, 0x1, R16, P2 ;  /* 0x000000010e1d7824 */ /* 0x004fc800010e0610 */
[----:B------:R3:W-:Y:S04]  /*7d750*/  STL [R1+0x45c8], R2 ;  /* 0x0045c80201007387 */ /* 0x0007e80000100800 */
[----:B---3--:R-:W2:Y:S04]  /*7d760*/  LDL.LU.64 R2, [R1+0x74f8] ;  /* 0x0074f80001027983 */ /* 0x008ea80000300a00 */
[----:B------:R1:W-:Y:S04]  /*7d770*/  STL.64 [R1+0x74d0], R12 ;  /* 0x0074d00c01007387 */ /* 0x0003e80000100a00 */
[----:B-1----:R-:W3:Y:S04]  /*7d780*/  LDL R12, [R1+0x4c] ;  /* 0x00004c00010c7983 */ /* 0x002ee80000100800 */
[----:B------:R1:W-:Y:S04]  /*7d790*/  STL.64 [R1+0x45d8], R28 ;  /* 0x0045d81c01007387 */ /* 0x0003e80000100a00 */
[----:B-1----:R-:W4:Y:S01]  /*7d7a0*/  LDL.LU.64 R28, [R1+0x74f0] ;  /* 0x0074f000011c7983 */ /* 0x002f220000300a00 */
[----:B------:R-:W-:-:S03]  /*7d7b0*/  IADD3 R20, P0, PT, R23, R5, RZ ;  /* 0x0000000517147210 */ /* 0x000fc60007f1e0ff */
[----:B------:R1:W-:Y:S02]  /*7d7c0*/  STL.64 [R1+0x74c8], R16 ;  /* 0x0074c81001007387 */ /* 0x0003e40000100a00 */
[----:B------:R-:W-:Y:S02]  /*7d7d0*/  IMAD.X R21, R14, 0x1, R6, P0 ;  /* 0x000000010e157824 */ /* 0x000fe400000e0606 */
[----:B-1----:R0:W2:Y:S04]  /*7d7e0*/  LDL.64 R16, [R1+0x45c8] ;  /* 0x0045c80001107983 */ /* 0x0020a80000100a00 */
[----:B----4-:R-:W-:Y:S04]  /*7d7f0*/  STL.64 [R1+0x74b8], R28 ;  /* 0x0074b81c01007387 */ /* 0x010fe80000100a00 */
[----:B------:R1:W-:Y:S04]  /*7d800*/  STL.64 [R1+0x45d0], R20 ;  /* 0x0045d01401007387 */ /* 0x0003e80000100a00 */
[----:B-1----:R-:W4:Y:S01]  /*7d810*/  LDL.LU.64 R20, [R1+0x74e8] ;  /* 0x0074e80001147983 */ /* 0x002f220000300a00 */
[----:B--2---:R-:W-:-:S02]  /*7d820*/  IADD3 R28, P2, PT, R23, R3, RZ ;  /* 0x00000003171c7210 */ /* 0x004fc40007f5e0ff */
[----:B------:R-:W-:Y:S01]  /*7d830*/  IADD3 R22, P0, PT, R23, R0, RZ ;  /* 0x0000000017167210 */ /* 0x000fe20007f1e0ff */
[C---:B------:R-:W-:Y:S02]  /*7d840*/  IMAD.X R17, R14.reuse, 0x1, R15, P1 ;  /* 0x000000010e117824 */ /* 0x040fe400008e060f */
[C---:B------:R-:W-:Y:S02]  /*7d850*/  IMAD.X R29, R14.reuse, 0x1, R4, P2 ;  /* 0x000000010e1d7824 */ /* 0x040fe400010e0604 */
[----:B------:R-:W-:Y:S01]  /*7d860*/  IMAD.X R23, R14, 0x1, R2, P0 ;  /* 0x000000010e177824 */ /* 0x000fe200000e0602 */
[----:B----4-:R1:W-:Y:S04]  /*7d870*/  STL.64 [R1+0x74c0], R20 ;  /* 0x0074c01401007387 */ /* 0x0103e80000100a00 */
[----:B-1----:R-:W2:Y:S04]  /*7d880*/  LDL R20, [R1+0x510] ;  /* 0x0005100001147983 */ /* 0x002ea80000100800 */
[----:B------:R-:W-:Y:S04]  /*7d890*/  STL [R1+0x45cc], R17 ;  /* 0x0045cc1101007387 */ /* 0x000fe80000100800 */
[----:B------:R-:W-:Y:S04]  /*7d8a0*/  STL.64 [R1+0x45c0], R28 ;  /* 0x0045c01c01007387 */ /* 0x000fe80000100a00 */
[----:B------:R-:W4:Y:S04]  /*7d8b0*/  LDL.LU R14, [R1+0x74e0] ;  /* 0x0074e000010e7983 */ /* 0x000f280000300800 */
[----:B------:R1:W-:Y:S04]  /*7d8c0*/  STL.64 [R1+0x45b8], R22 ;  /* 0x0045b81601007387 */ /* 0x0003e80000100a00 */
[----:B-1----:R-:W2:Y:S04]  /*7d8d0*/  LDL.LU.64 R22, [R1+0x74d8] ;  /* 0x0074d80001167983 */ /* 0x002ea80000300a00 */
[----:B--2---:R1:W-:Y:S04]  /*7d8e0*/  STL.64 [R1+0x74a8], R22 ;  /* 0x0074a81601007387 */ /* 0x0043e80000100a00 */
[----:B-1----:R-:W2:Y:S01]  /*7d8f0*/  LDL.LU R22, [R1+0x4c] ;  /* 0x00004c0001167983 */ /* 0x002ea20000300800 */
[----:B---3--:R-:W-:-:S02]  /*7d900*/  IADD3 R16, P1, PT, R12, R10, RZ ;  /* 0x0000000a0c107210 */ /* 0x008fc40007f3e0ff */
[----:B------:R-:W-:Y:S02]  /*7d910*/  IADD3 R28, P2, PT, R12, R9, RZ ;  /* 0x000000090c1c7210 */ /* 0x000fe40007f5e0ff */
[----:B--2---:R-:W-:-:S05]  /*7d920*/  IADD3 R12, P0, PT, R22, R7, RZ ;  /* 0x00000007160c7210 */ /* 0x004fca0007f1e0ff */
[----:B------:R1:W-:Y:S04]  /*7d930*/  STL [R1+0x45a0], R12 ;  /* 0x0045a00c01007387 */ /* 0x0003e80000100800 */
[----:B-1----:R-:W2:Y:S02]  /*7d940*/  LDL.LU.64 R12, [R1+0x74d0] ;  /* 0x0074d000010c7983 */ /* 0x002ea40000300a00 */
[----:B--2---:R-:W-:Y:S01]  /*7d950*/  IMAD.X R17, R20, 0x1, R12, P1 ;  /* 0x0000000114117824 */ /* 0x004fe200008e060c */
[----:B----4-:R-:W-:-:S04]  /*7d960*/  IADD3 R20, P1, PT, R22, R14, RZ ;  /* 0x0000000e16147210 */ /* 0x010fc80007f3e0ff */
[----:B------:R1:W-:Y:S04]  /*7d970*/  STL.64 [R1+0x45b0], R16 ;  /* 0x0045b01001007387 */ /* 0x0003e80000100a00 */
[----:B-1----:R-:W2:Y:S04]  /*7d980*/  LDL.LU.64 R16, [R1+0x74c8] ;  /* 0x0074c80001107983 */ /* 0x002ea80000300a00 */
[----:B------:R1:W-:Y:S04]  /*7d990*/  STL [R1+0x4598], R20 ;  /* 0x0045981401007387 */ /* 0x0003e80000100800 */
[----:B-1----:R-:W3:Y:S04]  /*7d9a0*/  LDL.LU.64 R20, [R1+0x74c0] ;  /* 0x0074c00001147983 */ /* 0x002ee80000300a00 */
[----:B------:R1:W-:Y:S04]  /*7d9b0*/  STL [R1+0x7490], R14 ;  /* 0x0074900e01007387 */ /* 0x0003e80000100800 */
[----:B-1----:R-:W4:Y:S02]  /*7d9c0*/  LDL.LU R14, [R1+0x510] ;  /* 0x00051000010e7983 */ /* 0x002f240000300800 */
[----:B----4-:R-:W-:-:S05]  /*7d9d0*/  IMAD.X R29, R14, 0x1, R11, P2 ;  /* 0x000000010e1d7824 */ /* 0x010fca00010e060b */
[----:B------:R1:W-:Y:S04]  /*7d9e0*/  STL.64 [R1+0x45a8], R28 ;  /* 0x0045a81c01007387 */ /* 0x0003e80000100a00 */
[----:B-1----:R-:W4:Y:S04]  /*7d9f0*/  LDL.LU.64 R28, [R1+0x74b8] ;  /* 0x0074b800011c7983 */ /* 0x002f280000300a00 */
[----:B------:R1:W-:Y:S04]  /*7da00*/  STL.64 [R1+0x74a0], R10 ;  /* 0x0074a00a01007387 */ /* 0x0003e80000100a00 */
[----:B-1----:R0:W2:Y:S04]  /*7da10*/  LDL.64 R10, [R1+0x45a0] ;  /* 0x0045a000010a7983 */ /* 0x0020a80000100a00 */
[----:B--2---:R-:W2:Y:S04]  /*7da20*/  LDL.LU R11, [R1+0x58] ;  /* 0x00005800010b7983 */ /* 0x004ea80000300800 */
[----:B----4-:R2:W-:Y:S02]  /*7da30*/  STL.64 [R1+0x74b0], R28 ;  /* 0x0074b01c01007387 */ /* 0x0105e40000100a00 */
[----:B--2---:R-:W-:-:S02]  /*7da40*/  IMAD.MOV.U32 R29, RZ, RZ, R11 ;  /* 0x000000ffff1d7224 */ /* 0x004fc400078e000b */
[----:B------:R-:W-:Y:S01]  /*7da50*/  IMAD.X R11, R14, 0x1, R8, P0 ;  /* 0x000000010e0b7824 */ /* 0x000fe200000e0608 */
[----:B------:R-:W-:-:S04]  /*7da60*/  IADD3 R10, P0, PT, R22, R13, RZ ;  /* 0x0000000d160a7210 */ /* 0x000fc80007f1e0ff */
[----:B------:R1:W-:Y:S04]  /*7da70*/  STL [R1+0x45a4], R11 ;  /* 0x0045a40b01007387 */ /* 0x0003e80000100800 */
[----:B-1----:R-:W2:Y:S04]  /*7da80*/  LDL.LU R11, [R1+0x68] ;  /* 0x00006800010b7983 */ /* 0x002ea80000300800 */
[----:B------:R1:W-:Y:S04]  /*7da90*/  STL.64 [R1+0x7498], R12 ;  /* 0x0074980c01007387 */ /* 0x0003e80000100a00 */
[----:B-1----:R0:W4:Y:S01]  /*7daa0*/  LDL.64 R12, [R1+0x4598] ;  /* 0x00459800010c7983 */ /* 0x0021220000100a00 */
[----:B------:R-:W-:Y:S01]  /*7dab0*/  IADD3 R28, P2, PT, R22, R5, RZ ;  /* 0x00000005161c7210 */ /* 0x000fe20007f5e0ff */
[----:B----4-:R-:W-:Y:S01]  /*7dac0*/  IMAD.X R13, R14, 0x1, R16, P1 ;  /* 0x000000010e0d7824 */ /* 0x010fe200008e0610 */
[----:B------:R-:W-:-:S04]  /*7dad0*/  IADD3 R12, P1, PT, R22, R3, RZ ;  /* 0x00000003160c7210 */ /* 0x000fc80007f3e0ff */
[----:B------:R1:W-:Y:S04]  /*7dae0*/  STL [R1+0x459c], R13 ;  /* 0x00459c0d01007387 */ /* 0x0003e80000100800 */
[----:B------:R4:W-:Y:S01]  /*7daf0*/  STL.64 [R1+0x7488], R26 ;  /* 0x0074881a01007387 */ /* 0x0009e20000100a00 */
[----:B-1----:R-:W-:Y:S02]  /*7db00*/  IMAD.MOV.U32 R13, RZ, RZ, R29 ;  /* 0x000000ffff0d7224 */ /* 0x002fe400078e001d */
[----:B------:R-:W-:Y:S01]  /*7db10*/  IMAD.X R29, R14, 0x1, R6, P2 ;  /* 0x000000010e1d7824 */ /* 0x000fe200010e0606 */
[----:B------:R-:W-:Y:S01]  /*7db20*/  IADD3 R22, P2, PT, R22, R0, RZ ;  /* 0x0000000016167210 */ /* 0x000fe20007f5e0ff */
[----:B----4-:R-:W4:Y:S04]  /*7db30*/  LDL R27, [R1+0x50] ;  /* 0x00005000011b7983 */ /* 0x010f280000100800 */
[----:B------:R1:W-:Y:S04]  /*7db40*/  STL.64 [R1+0x4590], R28 ;  /* 0x0045901c01007387 */ /* 0x0003e80000100a00 */
[----:B-1----:R-:W2:Y:S04]  /*7db50*/  LDL.LU.64 R28, [R1+0x74b0] ;  /* 0x0074b000011c7983 */ /* 0x002ea80000300a00 */
[----:B------:R1:W-:Y:S04]  /*7db60*/  STL [R1+0x4570], R22 ;  /* 0x0045701601007387 */ /* 0x0003e80000100800 */
[----:B-1----:R-:W2:Y:S04]  /*7db70*/  LDL.LU.64 R22, [R1+0x74a8] ;  /* 0x0074a80001167983 */ /* 0x002ea80000300a00 */
[----:B--2---:R1:W-:Y:S02]  /*7db80*/  STL.64 [R1+0x7478], R22 ;  /* 0x0074781601007387 */ /* 0x0043e40000100a00 */
[----:B-1----:R-:W-:-:S02]  /*7db90*/  IMAD.MOV.U32 R23, RZ, RZ, R11 ;  /* 0x000000ffff177224 */ /* 0x002fc400078e000b */
[----:B------:R-:W-:-:S05]  /*7dba0*/  IMAD.X R11, R14, 0x1, R15, P0 ;  /* 0x000000010e0b7824 */ /* 0x000fca00000e060f */
[----:B------:R1:W-:Y:S04]  /*7dbb0*/  STL.64 [R1+0x4588], R10 ;  /* 0x0045880a01007387 */ /* 0x0003e80000100a00 */
[----:B-1----:R-:W4:Y:S02]  /*7dbc0*/  LDL.LU.64 R10, [R1+0x74a0] ;  /* 0x0074a000010a7983 */ /* 0x002f240000300a00 */
[----:B----4-:R-:W-:Y:S02]  /*7dbd0*/  IADD3 R26, P0, PT, R27, R10, RZ ;  /* 0x0000000a1b1a7210 */ /* 0x010fe40007f1e0ff */
[----:B------:R-:W2:Y:S04]  /*7dbe0*/  LDL R27, [R1+0x50c] ;  /* 0x00050c00011b7983 */ /* 0x000ea80000100800 */
[----:B------:R-:W-:Y:S04]  /*7dbf0*/  STL.64 [R1+0x7480], R10 ;  /* 0x0074800a01007387 */ /* 0x000fe80000100a00 */
[----:B------:R1:W-:Y:S04]  /*7dc00*/  STL.64 [R1+0x7468], R16 ;  /* 0x0074681001007387 */ /* 0x0003e80000100a00 */
[----:B-1----:R0:W4:Y:S04]  /*7dc10*/  LDL.64 R16, [R1+0x4570] ;  /* 0x0045700001107983 */ /* 0x0021280000100a00 */
[----:B------:R1:W-:Y:S02]  /*7dc20*/  STL.64 [R1+0x7470], R28 ;  /* 0x0074701c01007387 */ /* 0x0003e40000100a00 */
[----:B-1----:R-:W-:-:S02]  /*7dc30*/  IMAD.MOV.U32 R28, RZ, RZ, R13 ;  /* 0x000000ffff1c7224 */ /* 0x002fc400078e000d */
[----:B------:R-:W-:-:S05]  /*7dc40*/  IMAD.X R13, R14, 0x1, R4, P1 ;  /* 0x000000010e0d7824 */ /* 0x000fca00008e0604 */
[----:B------:R1:W-:Y:S04]  /*7dc50*/  STL.64 [R1+0x4578], R12 ;  /* 0x0045780c01007387 */ /* 0x0003e80000100a00 */
[----:B-1----:R-:W2:Y:S04]  /*7dc60*/  LDL.LU.64 R12, [R1+0x7498] ;  /* 0x00749800010c7983 */ /* 0x002ea80000300a00 */
[----:B------:R1:W-:Y:S04]  /*7dc70*/  STL [R1+0x7460], R4 ;  /* 0x0074600401007387 */ /* 0x0003e80000100800 */
[----:B-1----:R-:W3:Y:S01]  /*7dc80*/  LDL.LU R4, [R1+0x50] ;  /* 0x0000500001047983 */ /* 0x002ee20000300800 */
[----:B----4-:R-:W-:-:S03]  /*7dc90*/  IMAD.X R17, R14, 0x1, R2, P2 ;  /* 0x000000010e117824 */ /* 0x010fc600010e0602 */
[----:B------:R-:W3:Y:S04]  /*7dca0*/  LDL.LU R14, [R1+0x7490] ;  /* 0x00749000010e7983 */ /* 0x000ee80000300800 */
[----:B------:R-:W-:Y:S01]  /*7dcb0*/  STL [R1+0x4574], R17 ;  /* 0x0045741101007387 */ /* 0x000fe20000100800 */
[----:B--2---:R-:W-:-:S05]  /*7dcc0*/  IMAD.X R27, R27, 0x1, R12, P0 ;  /* 0x000000011b1b7824 */ /* 0x004fca00000e060c */
[----:B------:R1:W-:Y:S04]  /*7dcd0*/  STL.64 [R1+0x4560], R26 ;  /* 0x0045601a01007387 */ /* 0x0003e80000100a00 */
[----:B-1----:R-:W2:Y:S01]  /*7dce0*/  LDL.LU.64 R26, [R1+0x7488] ;  /* 0x00748800011a7983 */ /* 0x002ea20000300a00 */
[----:B------:R-:W-:-:S03]  /*7dcf0*/  IMAD.MOV.U32 R10, RZ, RZ, R23 ;  /* 0x000000ffff0a7224 */ /* 0x000fc600078e0017 */
[----:B--2---:R1:W-:Y:S02]  /*7dd00*/  STL.64 [R1+0x7458], R26 ;  /* 0x0074581a01007387 */ /* 0x0043e40000100a00 */
[----:B-1----:R-:W-:Y:S01]  /*7dd10*/  IMAD.MOV.U32 R27, RZ, RZ, R10 ;  /* 0x000000ffff1b7224 */ /* 0x002fe200078e000a */
[----:B---3--:R-:W-:-:S05]  /*7dd20*/  IADD3 R10, P0, PT, R4, R14, RZ ;  /* 0x0000000e040a7210 */ /* 0x008fca0007f1e0ff */
[----:B------:R1:W-:Y:S04]  /*7dd30*/  STL [R1+0x4540], R10 ;  /* 0x0045400a01007387 */ /* 0x0003e80000100800 */
[----:B-1----:R-:W2:Y:S04]  /*7dd40*/  LDL.LU.64 R10, [R1+0x7480] ;  /* 0x00748000010a7983 */ /* 0x002ea80000300a00 */
[----:B------:R1:W-:Y:S04]  /*7dd50*/  STL [R1+0x7448], R14 ;  /* 0x0074480e01007387 */ /* 0x0003e80000100800 */
[----:B-1----:R-:W2:Y:S01]  /*7dd60*/  LDL.LU R14, [R1+0x50c] ;  /* 0x00050c00010e7983 */ /* 0x002ea20000300800 */
[----:B------:R-:W-:-:S05]  /*7dd70*/  IADD3 R22, P1, PT, R4, R9, RZ ;  /* 0x0000000904167210 */ /* 0x000fca0007f3e0ff */
[----:B--2---:R-:W-:-:S05]  /*7dd80*/  IMAD.X R23, R14, 0x1, R11, P1 ;  /* 0x000000010e177824 */ /* 0x004fca00008e060b */
[----:B------:R1:W-:Y:S04]  /*7dd90*/  STL.64 [R1+0x4558], R22 ;  /* 0x0045581601007387 */ /* 0x0003e80000100a00 */
[----:B-1----:R-:W2:Y:S04]  /*7dda0*/  LDL.LU.64 R22, [R1+0x7478] ;  /* 0x0074780001167983 */ /* 0x002ea80000300a00 */
[----:B--2---:R1:W-:Y:S04]  /*7ddb0*/  STL.64 [R1+0x7450], R22 ;  /* 0x0074501601007387 */ /* 0x0043e80000100a00 */
[----:B-1----:R0:W2:Y:S01]  /*7ddc0*/  LDL.64 R22, [R1+0x4540] ;  /* 0x0045400001167983 */ /* 0x0020a20000100a00 */
[----:B------:R-:W-:-:S05]  /*7ddd0*/  IADD3 R16, P2, PT, R4, R7, RZ ;  /* 0x0000000704107210 */ /* 0x000fca0007f5e0ff */
[----:B------:R-:W-:Y:S02]  /*7dde0*/  IMAD.X R17, R14, 0x1, R8, P2 ;  /* 0x000000010e117824 */ /* 0x000fe400010e0608 */
[----:B--2---:R-:W-:Y:S01]  /*7ddf0*/  IMAD.MOV.U32 R23, RZ, RZ, R28 ;  /* 0x000000ffff177224 */ /* 0x004fe200078e001c */
[----:B------:R-:W-:-:S05]  /*7de00*/  IADD3 R28, P1, PT, R4, R5, RZ ;  /* 0x00000005041c7210 */ /* 0x000fca0007f3e0ff */
[----:B------:R1:W-:Y:S04]  /*7de10*/  STL [R1+0x4538], R28 ;  /* 0x0045381c01007387 */ /* 0x0003e80000100800 */
[----:B-1----:R-:W2:Y:S04]  /*7de20*/  LDL.LU.64 R28, [R1+0x7470] ;  /* 0x00747000011c7983 */ /* 0x002ea80000300a00 */
[----:B------:R1:W-:Y:S04]  /*7de30*/  STL.64 [R1+0x4548], R16 ;  /* 0x0045481001007387 */ /* 0x0003e80000100a00 */
[----:B-1----:R-:W3:Y:S04]  /*7de40*/  LDL.LU.64 R16, [R1+0x7468] ;  /* 0x0074680001107983 */ /* 0x002ee80000300a00 */
[----:B--2---:R1:W-:Y:S02]  /*7de50*/  STL.64 [R1+0x7438], R28 ;  /* 0x0074381c01007387 */ /* 0x0043e40000100a00 */
[----:B-1----:R-:W-:-:S02]  /*7de60*/  IMAD.MOV.U32 R28, RZ, RZ, R27 ;  /* 0x000000ffff1c7224 */ /* 0x002fc400078e001b */
[----:B------:R-:W2:Y:S01]  /*7de70*/  LDL R29, [R1+0x54] ;  /* 0x00005400011d7983 */ /* 0x000ea20000100800 */
[----:B------:R-:W-:Y:S02]  /*7de80*/  IMAD.MOV.U32 R27, RZ, RZ, R23 ;  /* 0x000000ffff1b7224 */ /* 0x000fe400078e0017 */
[----:B---3--:R-:W-:Y:S01]  /*7de90*/  IMAD.X R23, R14, 0x1, R16, P0 ;  /* 0x000000010e177824 */ /* 0x008fe200000e0610 */
[----:B------:R1:W-:Y:S04]  /*7dea0*/  STL.64 [R1+0x7440], R20 ;  /* 0x0074401401007387 */ /* 0x0003e80000100a00 */
[----:B------:R3:W-:Y:S04]  /*7deb0*/  STL [R1+0x4544], R23 ;  /* 0x0045441701007387 */ /* 0x0007e80000100800 */
[----:B-1----:R0:W4:Y:S01]  /*7dec0*/  LDL.64 R20, [R1+0x4538] ;  /* 0x0045380001147983 */ /* 0x0021220000100a00 */
[C---:B------:R-:W-:Y:S01]  /*7ded0*/  IADD3 R26, P2, PT, R4.reuse, R13, RZ ;  /* 0x0000000d041a7210 */ /* 0x040fe20007f5e0ff */
[----:B---3--:R-:W-:Y:S01]  /*7dee0*/  IMAD.MOV.U32 R23, RZ, RZ, R27 ;  /* 0x000000ffff177224 */ /* 0x008fe200078e001b */
[----:B------:R-:W-:-:S03]  /*7def0*/  IADD3 R22, P0, PT, R4, R3, RZ ;  /* 0x0000000304167210 */ /* 0x000fc60007f1e0ff */
[C---:B------:R-:W-:Y:S02]  /*7df00*/  IMAD.X R27, R14.reuse, 0x1, R15, P2 ;  /* 0x000000010e1b7824 */ /* 0x040fe400010e060f */
[----:B----4-:R-:W-:Y:S01]  /*7df10*/  IMAD.X R21, R14, 0x1, R6, P1 ;  /* 0x000000010e157824 */ /* 0x010fe200008e0606 */
[----:B------:R-:W-:-:S04]  /*7df20*/  IADD3 R20, P1, PT, R4, R0, RZ ;  /* 0x0000000004147210 */ /* 0x000fc80007f3e0ff */
[----:B------:R-:W-:Y:S04]  /*7df30*/  STL [R1+0x453c], R21 ;  /* 0x00453c1501007387 */ /* 0x000fe80000100800 */
[----:B------:R-:W3:Y:S04]  /*7df40*/  LDL.LU R4, [R1+0x7460] ;  /* 0x0074600001047983 */ /* 0x000ee80000300800 */
[----:B------:R1:W-:Y:S04]  /*7df50*/  STL.64 [R1+0x4528], R26 ;  /* 0x0045281a01007387 */ /* 0x0003e80000100a00 */
[----:B-1----:R-:W4:Y:S01]  /*7df60*/  LDL.LU.64 R26, [R1+0x7458] ;  /* 0x00745800011a7983 */ /* 0x002f220000300a00 */
[----:B------:R-:W-:Y:S01]  /*7df70*/  IMAD.MOV.U32 R21, RZ, RZ, R28 ;  /* 0x000000ffff157224 */ /* 0x000fe200078e001c */
[----:B--2---:R-:W-:-:S02]  /*7df80*/  IADD3 R28, P2, PT, R29, R10, RZ ;  /* 0x0000000a1d1c7210 */ /* 0x004fc40007f5e0ff */
[----:B------:R-:W2:Y:S04]  /*7df90*/  LDL R29, [R1+0x508] ;  /* 0x00050800011d7983 */ /* 0x000ea80000100800 */
[----:B----4-:R1:W-:Y:S04]  /*7dfa0*/  STL.64 [R1+0x7428], R26 ;  /* 0x0074281a01007387 */ /* 0x0103e80000100a00 */
[----:B------:R4:W-:Y:S01]  /*7dfb0*/  STL [R1+0x7420], R10 ;  /* 0x0074200a01007387 */ /* 0x0009e20000100800 */
[----:B-1----:R-:W-:Y:S02]  /*7dfc0*/  IMAD.MOV.U32 R27, RZ, RZ, R23 ;  /* 0x000000ffff1b7224 */ /* 0x002fe400078e0017 */
[----:B---3--:R-:W-:Y:S01]  /*7dfd0*/  IMAD.X R23, R14, 0x1, R4, P0 ;  /* 0x000000010e177824 */ /* 0x008fe200000e0604 */
[----:B----4-:R-:W3:Y:S04]  /*7dfe0*/  LDL.LU R10, [R1+0x54] ;  /* 0x00005400010a7983 */ /* 0x010ee80000300800 */
[----:B------:R1:W-:Y:S04]  /*7dff0*/  STL.64 [R1+0x4520], R22 ;  /* 0x0045201601007387 */ /* 0x0003e80000100a00 */
[----:B-1----:R-:W4:Y:S01]  /*7e000*/  LDL.LU.64 R22, [R1+0x7450] ;  /* 0x0074500001167983 */ /* 0x002f220000300a00 */
[----:B------:R-:W-:-:S02]  /*7e010*/  IMAD.MOV.U32 R26, RZ, RZ, R21 ;  /* 0x000000ffff1a7224 */ /* 0x000fc400078e0015 */
[----:B------:R-:W-:Y:S02]  /*7e020*/  IMAD.X R21, R14, 0x1, R2, P1 ;  /* 0x000000010e157824 */ /* 0x000fe400008e0602 */
[----:B--2---:R-:W-:Y:S01]  /*7e030*/  IMAD.X R29, R29, 0x1, R12, P2 ;  /* 0x000000011d1d7824 */ /* 0x004fe200010e060c */
[----:B----4-:R3:W-:Y:S04]  /*7e040*/  STL.64 [R1+0x7430], R22 ;  /* 0x0074301601007387 */ /* 0x0107e80000100a00 */
[----:B------:R-:W2:Y:S01]  /*7e050*/  LDL.LU R14, [R1+0x7448] ;  /* 0x00744800010e7983 */ /* 0x000ea20000300800 */
[----:B---3--:R-:W-:-:S05]  /*7e060*/  IADD3 R22, P0, PT, R10, R9, RZ ;  /* 0x000000090a167210 */ /* 0x008fca0007f1e0ff */
[----:B------:R-:W-:Y:S04]  /*7e070*/  STL [R1+0x44f8], R22 ;  /* 0x0044f81601007387 */ /* 0x000fe80000100800 */
[----:B------:R1:W-:Y:S04]  /*7e080*/  STL.64 [R1+0x4510], R20 ;  /* 0x0045101401007387 */ /* 0x0003e80000100a00 */
[----:B-1----:R-:W3:Y:S04]  /*7e090*/  LDL.LU.64 R20, [R1+0x7440] ;  /* 0x0074400001147983 */ /* 0x002ee80000300a00 */
[----:B------:R1:W-:Y:S04]  /*7e0a0*/  STL.64 [R1+0x4508], R28 ;  /* 0x0045081c01007387 */ /* 0x0003e80000100a00 */
[----:B-1----:R-:W4:Y:S04]  /*7e0b0*/  LDL.LU.64 R28, [R1+0x7438] ;  /* 0x00743800011c7983 */ /* 0x002f280000300a00 */
[----:B----4-:R-:W-:Y:S04]  /*7e0c0*/  STL.64 [R1+0x7418], R28 ;  /* 0x0074181c01007387 */ /* 0x010fe80000100a00 */
[----:B------:R1:W-:Y:S04]  /*7e0d0*/  STL [R1+0x7400], R12 ;  /* 0x0074000c01007387 */ /* 0x0003e80000100800 */
[----:B-1----:R-:W4:Y:S04]  /*7e0e0*/  LDL.LU R12, [R1+0x508] ;  /* 0x00050800010c7983 */ /* 0x002f280000300800 */
[----:B---3--:R1:W-:Y:S04]  /*7e0f0*/  STL.64 [R1+0x73f8], R20 ;  /* 0x0073f81401007387 */ /* 0x0083e80000100a00 */
[----:B-1----:R0:W3:Y:S01]  /*7e100*/  LDL.64 R20, [R1+0x44f8] ;  /* 0x0044f80001147983 */ /* 0x0020e20000100a00 */
[C---:B------:R-:W-:Y:S01]  /*7e110*/  IADD3 R22, P1, PT, R10.reuse, R7, RZ ;  /* 0x000000070a167210 */ /* 0x040fe20007f3e0ff */
[----:B------:R-:W-:Y:S01]  /*7e120*/  IMAD.MOV.U32 R23, RZ, RZ, R26 ;  /* 0x000000ffff177224 */ /* 0x000fe200078e001a */
[----:B--2---:R-:W-:Y:S01]  /*7e130*/  IADD3 R26, P2, PT, R10, R14, RZ ;  /* 0x0000000e0a1a7210 */ /* 0x004fe20007f5e0ff */
[----:B------:R-:W-:-:S04]  /*7e140*/  IMAD.MOV.U32 R29, RZ, RZ, R27 ;  /* 0x000000ffff1d7224 */ /* 0x000fc800078e001b */
[C---:B----4-:R-:W-:Y:S02]  /*7e150*/  IMAD.X R27, R12.reuse, 0x1, R16, P2 ;  /* 0x000000010c1b7824 */ /* 0x050fe400010e0610 */
[----:B---3--:R-:W-:-:S05]  /*7e160*/  IMAD.X R21, R12, 0x1, R11, P0 ;  /* 0x000000010c157824 */ /* 0x008fca00000e060b */
[----:B------:R1:W-:Y:S02]  /*7e170*/  STL [R1+0x44fc], R21 ;  /* 0x0044fc1501007387 */ /* 0x0003e40000100800 */
[----:B-1----:R-:W-:Y:S02]  /*7e180*/  IMAD.MOV.U32 R21, RZ, RZ, R23 ;  /* 0x000000ffff157224 */ /* 0x002fe400078e0017 */
[----:B------:R-:W-:-:S05]  /*7e190*/  IMAD.X R23, R12, 0x1, R8, P1 ;  /* 0x000000010c177824 */ /* 0x000fca00008e0608 */
[----:B------:R1:W-:Y:S04]  /*7e1a0*/  STL.64 [R1+0x44f0], R22 ;  /* 0x0044f01601007387 */ /* 0x0003e80000100a00 */
[----:B-1----:R-:W2:Y:S04]  /*7e1b0*/  LDL.LU.64 R22, [R1+0x7430] ;  /* 0x0074300001167983 */ /* 0x002ea80000300a00 */
[----:B------:R-:W-:Y:S04]  /*7e1c0*/  STL.64 [R1+0x7410], R8 ;  /* 0x0074100801007387 */ /* 0x000fe80000100a00 */
[----:B------:R1:W-:Y:S04]  /*7e1d0*/  STL.64 [R1+0x44e0], R26 ;  /* 0x0044e01a01007387 */ /* 0x0003e80000100a00 */
[----:B-1----:R-:W3:Y:S01]  /*7e1e0*/  LDL.LU.64 R26, [R1+0x7428] ;  /* 0x00742800011a7983 */ /* 0x002ee20000300a00 */
[----:B------:R-:W-:-:S02]  /*7e1f0*/  IADD3 R20, P0, PT, R10, R5, RZ ;  /* 0x000000050a147210 */ /* 0x000fc40007f1e0ff */
[C---:B------:R-:W-:Y:S01]  /*7e200*/  IADD3 R28, P1, PT, R10.reuse, R13, RZ ;  /* 0x0000000d0a1c7210 */ /* 0x040fe20007f3e0ff */
[----:B------:R-:W-:Y:S01]  /*7e210*/  IMAD.MOV.U32 R9, RZ, RZ, R29 ;  /* 0x000000ffff097224 */ /* 0x000fe200078e001d */
[----:B------:R-:W-:-:S03]  /*7e220*/  IADD3 R8, P2, PT, R10, R3, RZ ;  /* 0x000000030a087210 */ /* 0x000fc60007f5e0ff */
[C---:B------:R-:W-:Y:S01]  /*7e230*/  IMAD.X R29, R12.reuse, 0x1, R15, P1 ;  /* 0x000000010c1d7824 */ /* 0x040fe200008e060f */
[----:B---3--:R-:W-:Y:S04]  /*7e240*/  STL.64 [R1+0x73f0], R26 ;  /* 0x0073f01a01007387 */ /* 0x008fe80000100a00 */
[----:B--2---:R1:W-:Y:S02]  /*7e250*/  STL.64 [R1+0x7408], R22 ;  /* 0x0074081601007387 */ /* 0x0043e40000100a00 */
[----:B-1----:R-:W-:Y:S02]  /*7e260*/  IMAD.MOV.U32 R22, RZ, RZ, R21 ;  /* 0x000000ffff167224 */ /* 0x002fe400078e0015 */
[----:B------:R-:W-:-:S05]  /*7e270*/  IMAD.X R21, R12, 0x1, R6, P0 ;  /* 0x000000010c157824 */ /* 0x000fca00000e0606 */
[----:B------:R1:W-:Y:S02]  /*7e280*/  STL.64 [R1+0x44d8], R20 ;  /* 0x0044d81401007387 */ /* 0x0003e40000100a00 */
[----:B-1----:R-:W-:Y:S02]  /*7e290*/  IADD3 R20, P0, PT, R10, R0, RZ ;  /* 0x000000000a147210 */ /* 0x002fe40007f1e0ff */
[----:B------:R-:W2:Y:S04]  /*7e2a0*/  LDL.LU R10, [R1+0x7420] ;  /* 0x00742000010a7983 */ /* 0x000ea80000300800 */
[----:B------:R1:W-:Y:S04]  /*7e2b0*/  STL.64 [R1+0x44d0], R28 ;  /* 0x0044d01c01007387 */ /* 0x0003e80000100a00 */
[----:B-1----:R-:W3:Y:S01]  /*7e2c0*/  LDL.LU.64 R28, [R1+0x7418] ;  /* 0x00741800011c7983 */ /* 0x002ee20000300a00 */
[----:B------:R-:W-:-:S02]  /*7e2d0*/  IMAD.MOV.U32 R27, RZ, RZ, R9 ;  /* 0x000000ffff1b7224 */ /* 0x000fc400078e0009 */
[----:B------:R-:W-:Y:S01]  /*7e2e0*/  IMAD.X R9, R12, 0x1, R4, P2 ;  /* 0x000000010c097824 */ /* 0x000fe200010e0604 */
[----:B---3--:R-:W-:Y:S04]  /*7e2f0*/  STL.64 [R1+0x73e0], R28 ;  /* 0x0073e01c01007387 */ /* 0x008fe80000100a00 */
[----:B------:R-:W-:Y:S04]  /*7e300*/  STL [R1+0x73e8], R29 ;  /* 0x0073e81d01007387 */ /* 0x000fe80000100800 */
[----:B------:R1:W-:Y:S04]  /*7e310*/  STL.64 [R1+0x44c0], R8 ;  /* 0x0044c00801007387 */ /* 0x0003e80000100a00 */
[----:B-1----:R-:W3:Y:S01]  /*7e320*/  LDL.LU.64 R8, [R1+0x7410] ;  /* 0x0074100001087983 */ /* 0x002ee20000300a00 */
[----:B------:R-:W-:-:S02]  /*7e330*/  IMAD.MOV.U32 R28, RZ, RZ, R27 ;  /* 0x000000ffff1c7224 */ /* 0x000fc400078e001b */
[----:B------:R-:W-:Y:S02]  /*7e340*/  IMAD.MOV.U32 R27, RZ, RZ, R22 ;  /* 0x000000ffff1b7224 */ /* 0x000fe400078e0016 */
[----:B------:R-:W-:Y:S01]  /*7e350*/  IMAD.X R21, R12, 0x1, R2, P0 ;  /* 0x000000010c157824 */ /* 0x000fe200000e0602 */
[----:B---3--:R-:W-:-:S05]  /*7e360*/  IADD3 R22, P2, PT, R28, R9, RZ ;  /* 0x000000091c167210 */ /* 0x008fca0007f5e0ff */
[----:B------:R1:W-:Y:S04]  /*7e370*/  STL [R1+0x44a0], R22 ;  /* 0x0044a01601007387 */ /* 0x0003e80000100800 */
[----:B-1----:R-:W3:Y:S04]  /*7e380*/  LDL.LU.64 R22, [R1+0x7408] ;  /* 0x0074080001167983 */ /* 0x002ee80000300a00 */
[----:B------:R-:W4:Y:S04]  /*7e390*/  LDL.LU R12, [R1+0x7400] ;  /* 0x00740000010c7983 */ /* 0x000f280000300800 */
[----:B------:R1:W-:Y:S04]  /*7e3a0*/  STL.64 [R1+0x44b8], R20 ;  /* 0x0044b81401007387 */ /* 0x0003e80000100a00 */
[----:B-1----:R-:W2:Y:S04]  /*7e3b0*/  LDL.LU.64 R20, [R1+0x73f8] ;  /* 0x0073f80001147983 */ /* 0x002ea80000300a00 */
[----:B--2---:R1:W-:Y:S04]  /*7e3c0*/  STL.64 [R1+0x73d8], R20 ;  /* 0x0073d81401007387 */ /* 0x0043e80000100a00 */
[----:B-1----:R0:W2:Y:S01]  /*7e3d0*/  LDL.64 R20, [R1+0x44a0] ;  /* 0x0044a00001147983 */ /* 0x0020a20000100a00 */
[----:B------:R-:W-:-:S03]  /*7e3e0*/  IADD3 R26, P1, PT, R28, R10, RZ ;  /* 0x0000000a1c1a7210 */ /* 0x000fc60007f3e0ff */
[----:B------:R1:W-:Y:S01]  /*7e3f0*/  STL [R1+0x73c8], R7 ;  /* 0x0073c80701007387 */ /* 0x0003e20000100800 */
[----:B--2---:R-:W-:-:S05]  /*7e400*/  IMAD.MOV.U32 R21, RZ, RZ, R28 ;  /* 0x000000ffff157224 */ /* 0x004fca00078e001c */
[----:B------:R-:W-:Y:S02]  /*7e410*/  IADD3 R28, P0, PT, R21, R7, RZ ;  /* 0x00000007151c7210 */ /* 0x000fe40007f1e0ff */
[----:B-1----:R-:W4:Y:S01]  /*7e420*/  LDL.LU R7, [R1+0x504] ;  /* 0x0005040001077983 */ /* 0x002f220000300800 */
[----:B------:R-:W-:Y:S02]  /*7e430*/  IMAD.MOV.U32 R29, RZ, RZ, R27 ;  /* 0x000000ffff1d7224 */ /* 0x000fe400078e001b */
[----:B----4-:R-:W-:-:S05]  /*7e440*/  IMAD.X R27, R7, 0x1, R12, P1 ;  /* 0x00000001071b7824 */ /* 0x010fca00008e060c */
[----:B------:R1:W-:Y:S04]  /*7e450*/  STL.64 [R1+0x44a8], R26 ;  /* 0x0044a81a01007387 */ /* 0x0003e80000100a00 */
[----:B-1----:R-:W2:Y:S04]  /*7e460*/  LDL.LU.64 R26, [R1+0x73f0] ;  /* 0x0073f000011a7983 */ /* 0x002ea80000300a00 */
[----:B--2---:R1:W-:Y:S04]  /*7e470*/  STL.64 [R1+0x73c0], R26 ;  /* 0x0073c01a01007387 */ /* 0x0043e80000100a00 */
[----:B---3--:R-:W-:Y:S01]  /*7e480*/  STL.64 [R1+0x73d0], R22 ;  /* 0x0073d01601007387 */ /* 0x008fe20000100a00 */
[----:B-1----:R-:W-:-:S02]  /*7e490*/  IMAD.MOV.U32 R27, RZ, RZ, R21 ;  /* 0x000000ffff1b7224 */ /* 0x002fc400078e0015 */
[----:B------:R-:W-:Y:S02]  /*7e4a0*/  IMAD.MOV.U32 R26, RZ, RZ, R29 ;  /* 0x000000ffff1a7224 */ /* 0x000fe400078e001d */
[C---:B------:R-:W-:Y:S02]  /*7e4b0*/  IMAD.X R21, R7.reuse, 0x1, R11, P2 ;  /* 0x0000000107157824 */ /* 0x040fe400010e060b */
[----:B------:R-:W-:-:S03]  /*7e4c0*/  IMAD.X R29, R7, 0x1, R8, P0 ;  /* 0x00000001071d7824 */ /* 0x000fc600000e0608 */
[----:B------:R-:W-:Y:S04]  /*7e4d0*/  STL [R1+0x44a4], R21 ;  /* 0x0044a41501007387 */ /* 0x000fe80000100800 */
[----:B------:R1:W-:Y:S04]  /*7e4e0*/  STL.64 [R1+0x4490], R28 ;  /* 0x0044901c01007387 */ /* 0x0003e80000100a00 */
[----:B-1----:R0:W2:Y:S01]  /*7e4f0*/  LDL.LU R29, [R1+0x73e8] ;  /* 0x0073e800011d7983 */ /* 0x0020a20000300800 */
[----:B------:R-:W-:-:S05]  /*7e500*/  IADD3 R28, P0, PT, R27, R13, RZ ;  /* 0x0000000d1b1c7210 */ /* 0x000fca0007f1e0ff */
[----:B------:R2:W-:Y:S01]  /*7e510*/  STL [R1+0x4470], R28 ;  /* 0x0044701c01007387 */ /* 0x0005e20000100800 */
[----:B------:R-:W-:-:S03]  /*7e520*/  IADD3 R22, P1, PT, R27, R14, RZ ;  /* 0x0000000e1b167210 */ /* 0x000fc60007f3e0ff */
[----:B--2---:R-:W2:Y:S01]  /*7e530*/  LDL.LU.64 R28, [R1+0x73e0] ;  /* 0x0073e000011c7983 */ /* 0x004ea20000300a00 */
[----:B------:R-:W-:Y:S01]  /*7e540*/  IADD3 R20, P2, PT, R27, R5, RZ ;  /* 0x000000051b147210 */ /* 0x000fe20007f5e0ff */
[----:B------:R-:W-:-:S04]  /*7e550*/  IMAD.X R23, R7, 0x1, R16, P1 ;  /* 0x0000000107177824 */ /* 0x000fc800008e0610 */
[----:B------:R-:W-:Y:S01]  /*7e560*/  IMAD.X R21, R7, 0x1, R6, P2 ;  /* 0x0000000107157824 */ /* 0x000fe200010e0606 */
[----:B------:R-:W-:Y:S04]  /*7e570*/  STL.64 [R1+0x4488], R22 ;  /* 0x0044881601007387 */ /* 0x000fe80000100a00 */
[----:B--2---:R1:W-:Y:S04]  /*7e580*/  STL.64 [R1+0x73b0], R28 ;  /* 0x0073b01c01007387 */ /* 0x0043e80000100a00 */
[----:B-1----:R-:W2:Y:S04]  /*7e590*/  LDL R29, [R1+0x5c] ;  /* 0x00005c00011d7983 */ /* 0x002ea80000100800 */
[----:B------:R1:W-:Y:S04]  /*7e5a0*/  STL.64 [R1+0x4478], R20 ;  /* 0x0044781401007387 */ /* 0x0003e80000100a00 */
[----:B-1----:R-:W3:Y:S01]  /*7e5b0*/  LDL.LU.64 R20, [R1+0x73d8] ;  /* 0x0073d80001147983 */ /* 0x002ee20000300a00 */
[----:B------:R-:W-:Y:S01]  /*7e5c0*/  IMAD.MOV.U32 R28, RZ, RZ, R26 ;  /* 0x000000ffff1c7224 */ /* 0x000fe200078e001a */
[----:B------:R-:W-:-:S02]  /*7e5d0*/  IADD3 R22, P1, PT, R27, R3, RZ ;  /* 0x000000031b167210 */ /* 0x000fc40007f3e0ff */
[----:B---3--:R1:W-:Y:S04]  /*7e5e0*/  STL.64 [R1+0x73b8], R20 ;  /* 0x0073b81401007387 */ /* 0x0083e80000100a00 */
[----:B-1----:R0:W3:Y:S01]  /*7e5f0*/  LDL.64 R20, [R1+0x4470] ;  /* 0x0044700001147983 */ /* 0x0020e20000100a00 */
[----:B------:R-:W-:Y:S01]  /*7e600*/  IADD3 R26, P2, PT, R27, R0, RZ ;  /* 0x000000001b1a7210 */ /* 0x000fe20007f5e0ff */
[----:B------:R-:W-:Y:S02]  /*7e610*/  IMAD.MOV.U32 R27, RZ, RZ, R28 ;  /* 0x000000ffff1b7224 */ /* 0x000fe400078e001c */
[----:B------:R-:W-:Y:S01]  /*7e620*/  IMAD.X R23, R7, 0x1, R4, P1 ;  /* 0x0000000107177824 */ /* 0x000fe200008e0604 */
[----:B--2---:R-:W-:Y:S01]  /*7e630*/  IADD3 R28, P1, PT, R29, R9, RZ ;  /* 0x000000091d1c7210 */ /* 0x004fe20007f3e0ff */
[----:B---3--:R-:W-:Y:S01]  /*7e640*/  IMAD.X R21, R7, 0x1, R15, P0 ;  /* 0x0000000107157824 */ /* 0x008fe200000e060f */
[----:B------:R-:W-:Y:S01]  /*7e650*/  IADD3 R20, P0, PT, R29, R10, RZ ;  /* 0x0000000a1d147210 */ /* 0x000fe20007f1e0ff */
[----:B------:R-:W-:-:S02]  /*7e660*/  IMAD.MOV.U32 R29, RZ, RZ, R27 ;  /* 0x000000ffff1d7224 */ /* 0x000fc400078e001b */
[----:B------:R-:W-:Y:S01]  /*7e670*/  IMAD.X R27, R7, 0x1, R2, P2 ;  /* 0x00000001071b7824 */ /* 0x000fe200010e0602 */
[----:B------:R1:W-:Y:S04]  /*7e680*/  STL [R1+0x4474], R21 ;  /* 0x0044741501007387 */ /* 0x0003e80000100800 */
[----:B-1----:R-:W2:Y:S04]  /*7e690*/  LDL R21, [R1+0x500] ;  /* 0x0005000001157983 */ /* 0x002ea80000100800 */
[----:B------:R1:W-:Y:S04]  /*7e6a0*/  STL.64 [R1+0x4468], R22 ;  /* 0x0044681601007387 */ /* 0x0003e80000100a00 */
[----:B-1----:R-:W3:Y:S04]  /*7e6b0*/  LDL.LU.64 R22, [R1+0x73d0] ;  /* 0x0073d00001167983 */ /* 0x002ee80000300a00 */
[----:B------:R-:W4:Y:S04]  /*7e6c0*/  LDL.LU R7, [R1+0x73c8] ;  /* 0x0073c80001077983 */ /* 0x000f280000300800 */
[----:B------:R1:W-:Y:S04]  /*7e6d0*/  STL.64 [R1+0x4460], R26 ;  /* 0x0044601a01007387 */ /* 0x0003e80000100a00 */
[----:B-1----:R-:W2:Y:S04]  /*7e6e0*/  LDL.LU.64 R26, [R1+0x73c0] ;  /* 0x0073c000011a7983 */ /* 0x002ea80000300a00 */
[----:B--2---:R-:W-:Y:S04]  /*7e6f0*/  STL.64 [R1+0x73a8], R26 ;  /* 0x0073a81a01007387 */ /* 0x004fe80000100a00 */
[----:B------:R1:W-:Y:S04]  /*7e700*/  STL [R1+0x739c], R2 ;  /* 0x00739c0201007387 */ /* 0x0003e80000100800 */
[----:B-1----:R-:W4:Y:S01]  /*7e710*/  LDL.LU R2, [R1+0x5c] ;  /* 0x00005c0001027983 */ /* 0x002f220000300800 */
[----:B------:R-:W-:-:S05]  /*7e720*/  IMAD.X R21, R21, 0x1, R12, P0 ;  /* 0x0000000115157824 */ /* 0x000fca00000e060c */
[----:B------:R1:W-:Y:S01]  /*7e730*/  STL.64 [R1+0x4458], R20 ;  /* 0x0044581401007387 */ /* 0x0003e20000100a00 */
[----:B----4-:R-:W-:-:S05]  /*7e740*/  IADD3 R26, P2, PT, R2, R7, RZ ;  /* 0x00000007021a7210 */ /* 0x010fca0007f5e0ff */
[----:B------:R2:W-:Y:S04]  /*7e750*/  STL [R1+0x4448], R26 ;  /* 0x0044481a01007387 */ /* 0x0005e80000100800 */
[----:B-1----:R-:W4:Y:S04]  /*7e760*/  LDL.LU.64 R20, [R1+0x73b8] ;  /* 0x0073b80001147983 */ /* 0x002f280000300a00 */
[----:B------:R1:W-:Y:S01]  /*7e770*/  STL [R1+0x7398], R14 ;  /* 0x0073980e01007387 */ /* 0x0003e20000100800 */
[----:B--2---:R-:W-:-:S03]  /*7e780*/  IADD3 R26, P0, PT, R2, R14, RZ ;  /* 0x0000000e021a7210 */ /* 0x004fc60007f1e0ff */
[----:B-1----:R-:W2:Y:S01]  /*7e790*/  LDL.LU R14, [R1+0x500] ;  /* 0x00050000010e7983 */ /* 0x002ea20000300800 */
[----:B------:R-:W-:Y:S02]  /*7e7a0*/  IMAD.MOV.U32 R27, RZ, RZ, R29 ;  /* 0x000000ffff1b7224 */ /* 0x000fe400078e001d */
[----:B--2---:R-:W-:-:S05]  /*7e7b0*/  IMAD.X R29, R14, 0x1, R11, P1 ;  /* 0x000000010e1d7824 */ /* 0x004fca00008e060b */
[----:B------:R1:W-:Y:S04]  /*7e7c0*/  STL.64 [R1+0x4450], R28 ;  /* 0x0044501c01007387 */ /* 0x0003e80000100a00 */
[----:B-1----:R-:W2:Y:S04]  /*7e7d0*/  LDL.LU.64 R28, [R1+0x73b0] ;  /* 0x0073b000011c7983 */ /* 0x002ea80000300a00 */
[----:B------:R-:W-:Y:S04]  /*7e7e0*/  STL.64 [R1+0x73a0], R10 ;  /* 0x0073a00a01007387 */ /* 0x000fe80000100a00 */
[----:B--2---:R-:W-:Y:S04]  /*7e7f0*/  STL.64 [R1+0x7390], R28 ;  /* 0x0073901c01007387 */ /* 0x004fe80000100a00 */
[----:B------:R1:W-:Y:S04]  /*7e800*/  STL.64 [R1+0x7380], R18 ;  /* 0x0073801201007387 */ /* 0x0003e80000100a00 */
[----:B-1----:R0:W2:Y:S01]  /*7e810*/  LDL.64 R18, [R1+0x4448] ;  /* 0x0044480001127983 */ /* 0x0020a20000100a00 */
[----:B------:R-:W-:-:S02]  /*7e820*/  IMAD.MOV.U32 R29, RZ, RZ, R27 ;  /* 0x000000ffff1d7224 */ /* 0x000fc400078e001b */
[C---:B------:R-:W-:Y:S02]  /*7e830*/  IMAD.X R27, R14.reuse, 0x1, R16, P0 ;  /* 0x000000010e1b7824 */ /* 0x040fe400000e0610 */
[----:B--2---:R-:W-:-:S05]  /*7e840*/  IMAD.X R19, R14, 0x1, R8, P2 ;  /* 0x000000010e137824 */ /* 0x004fca00010e0608 */
[----:B------:R-:W-:Y:S04]  /*7e850*/  STL [R1+0x444c], R19 ;  /* 0x00444c1301007387 */ /* 0x000fe80000100800 */
[----:B------:R1:W-:Y:S04]  /*7e860*/  STL.64 [R1+0x7388], R12 ;  /* 0x0073880c01007387 */ /* 0x0003e80000100a00 */
[----:B-1----:R-:W2:Y:S04]  /*7e870*/  LDL R12, [R1+0x60] ;  /* 0x00006000010c7983 */ /* 0x002ea80000100800 */
[----:B------:R1:W-:Y:S04]  /*7e880*/  STL.64 [R1+0x4440], R26 ;  /* 0x0044401a01007387 */ /* 0x0003e80000100a00 */
[----:B-1----:R-:W2:Y:S01]  /*7e890*/  LDL.LU.64 R26, [R1+0x73a8] ;  /* 0x0073a800011a7983 */ /* 0x002ea20000300a00 */
[----:B------:R-:W-:-:S02]  /*7e8a0*/  IADD3 R10, P1, PT, R2, R5, RZ ;  /* 0x00000005020a7210 */ /* 0x000fc40007f3e0ff */
[----:B------:R-:W-:-:S03]  /*7e8b0*/  IADD3 R18, P2, PT, R2, R13, RZ ;  /* 0x0000000d02127210 */ /* 0x000fc60007f5e0ff */
[C---:B------:R-:W-:Y:S02]  /*7e8c0*/  IMAD.X R11, R14.reuse, 0x1, R6, P1 ;  /* 0x000000010e0b7824 */ /* 0x040fe400008e0606 */
[----:B------:R-:W-:Y:S01]  /*7e8d0*/  IMAD.X R19, R14, 0x1, R15, P2 ;  /* 0x000000010e137824 */ /* 0x000fe200010e060f */
[C---:B------:R-:W-:Y:S01]  /*7e8e0*/  IADD3 R28, P1, PT, R2.reuse, R0, RZ ;  /* 0x00000000021c7210 */ /* 0x040fe20007f3e0ff */
[----:B--2---:R1:W-:Y:S04]  /*7e8f0*/  STL.64 [R1+0x7370], R26 ;  /* 0x0073701a01007387 */ /* 0x0043e80000100a00 */
[----:B------:R2:W-:Y:S01]  /*7e900*/  STL.64 [R1+0x4438], R10 ;  /* 0x0044380a01007387 */ /* 0x0005e20000100a00 */
[----:B-1----:R-:W-:-:S03]  /*7e910*/  IADD3 R26, P0, PT, R2, R3, RZ ;  /* 0x00000003021a7210 */ /* 0x002fc60007f1e0ff */
[----:B--2---:R-:W2:Y:S02]  /*7e920*/  LDL.LU.64 R10, [R1+0x73a0] ;  /* 0x0073a000010a7983 */ /* 0x004ea40000300a00 */
[----:B------:R-:W-:Y:S02]  /*7e930*/  IMAD.X R27, R14, 0x1, R4, P0 ;  /* 0x000000010e1b7824 */ /* 0x000fe400000e0604 */
[----:B---3--:R-:W-:Y:S04]  /*7e940*/  STL.64 [R1+0x7378], R22 ;  /* 0x0073781601007387 */ /* 0x008fe80000100a00 */
[----:B------:R-:W3:Y:S04]  /*7e950*/  LDL.LU R2, [R1+0x739c] ;  /* 0x00739c0001027983 */ /* 0x000ee80000300800 */
[----:B------:R1:W-:Y:S04]  /*7e960*/  STL.64 [R1+0x4430], R18 ;  /* 0x0044301201007387 */ /* 0x0003e80000100a00 */
[----:B-1----:R-:W4:Y:S04]  /*7e970*/  LDL R19, [R1+0x4fc] ;  /* 0x0004fc0001137983 */ /* 0x002f280000100800 */
[----:B------:R1:W-:Y:S04]  /*7e980*/  STL.64 [R1+0x4428], R26 ;  /* 0x0044281a01007387 */ /* 0x0003e80000100a00 */
[----:B------:R0:W-:Y:S01]  /*7e990*/  STL [R1+0x7368], R9 ;  /* 0x0073680901007387 */ /* 0x0001e20000100800 */
[----:B-1----:R-:W-:-:S03]  /*7e9a0*/  IADD3 R26, P0, PT, R12, R9, RZ ;  /* 0x000000090c1a7210 */ /* 0x002fc60007f1e0ff */
[----:B0-----:R-:W4:Y:S01]  /*7e9b0*/  LDL.LU R9, [R1+0x60] ;  /* 0x0000600001097983 */ /* 0x001f220000300800 */
[----:B------:R-:W-:Y:S01]  /*7e9c0*/  IMAD.MOV.U32 R22, RZ, RZ, R29 ;  /* 0x000000ffff167224 */ /* 0x000fe200078e001d */
[----:B--2---:R-:W-:Y:S01]  /*7e9d0*/  IADD3 R18, P2, PT, R12, R10, RZ ;  /* 0x0000000a0c127210 */ /* 0x004fe20007f5e0ff */
[----:B---3--:R-:W-:Y:S02]  /*7e9e0*/  IMAD.X R29, R14, 0x1, R2, P1 ;  /* 0x000000010e1d7824 */ /* 0x008fe400008e0602 */
[----:B------:R-:W2:Y:S04]  /*7e9f0*/  LDL.LU R14, [R1+0x7398] ;  /* 0x00739800010e7983 */ /* 0x000ea80000300800 */
[----:B------:R0:W-:Y:S04]  /*7ea00*/  STL.64 [R1+0x4420], R28 ;  /* 0x0044201c01007387 */ /* 0x0001e80000100a00 */
[----:B0-----:R-:W3:Y:S01]  /*7ea10*/  LDL.LU.64 R28, [R1+0x7390] ;  /* 0x00739000011c7983 */ /* 0x001ee20000300a00 */
[----:B----4-:R-:W-:-:S05]  /*7ea20*/  IADD3 R12, P1, PT, R9, R7, RZ ;  /* 0x00000007090c7210 */ /* 0x010fca0007f3e0ff */
[----:B------:R0:W-:Y:S04]  /*7ea30*/  STL [R1+0x4408], R12 ;  /* 0x0044080c01007387 */ /* 0x0001e80000100800 */
[----:B0-----:R-:W4:Y:S02]  /*7ea40*/  LDL.LU.64 R12, [R1+0x7388] ;  /* 0x00738800010c7983 */ /* 0x001f240000300a00 */
[----:B----4-:R-:W-:-:S05]  /*7ea50*/  IMAD.X R19, R19, 0x1, R12, P2 ;  /* 0x0000000113137824 */ /* 0x010fca00010e060c */
[----:B------:R0:W-:Y:S04]  /*7ea60*/  STL.64 [R1+0x4418], R18 ;  /* 0x0044181201007387 */ /* 0x0001e80000100a00 */
[----:B0-----:R-:W4:Y:S04]  /*7ea70*/  LDL.LU.64 R18, [R1+0x7380] ;  /* 0x0073800001127983 */ /* 0x001f280000300a00 */
[----:B----4-:R0:W-:Y:S04]  /*7ea80*/  STL.64 [R1+0x7360], R18 ;  /* 0x0073601201007387 */ /* 0x0101e80000100a00 */
[----:B0-----:R0:W4:Y:S02]  /*7ea90*/  LDL.64 R18, [R1+0x4408] ;  /* 0x0044080001127983 */ /* 0x0011240000100a00 */
[----:B----4-:R-:W-:Y:S01]  /*7eaa0*/  IMAD.MOV.U32 R19, RZ, RZ, R22 ;  /* 0x000000ffff137224 */ /* 0x010fe200078e0016 */
[----:B--2---:R-:W-:-:S05]  /*7eab0*/  IADD3 R22, P2, PT, R9, R14, RZ ;  /* 0x0000000e09167210 */ /* 0x004fca0007f5e0ff */
[----:B------:R1:W-:Y:S04]  /*7eac0*/  STL [R1+0x4400], R22 ;  /* 0x0044001601007387 */ /* 0x0003e80000100800 */
[----:B-1----:R-:W2:Y:S04]  /*7ead0*/  LDL.LU.64 R22, [R1+0x7378] ;  /* 0x0073780001167983 */ /* 0x002ea80000300a00 */
[----:B------:R1:W-:Y:S04]  /*7eae0*/  STL [R1+0x7350], R14 ;  /* 0x0073500e01007387 */ /* 0x0003e80000100800 */
[----:B-1----:R-:W4:Y:S02]  /*7eaf0*/  LDL.LU R14, [R1+0x4fc] ;  /* 0x0004fc00010e7983 */ /* 0x002f240000300800 */
[----:B----4-:R-:W-:-:S05]  /*7eb00*/  IMAD.X R27, R14, 0x1, R11, P0 ;  /* 0x000000010e1b7824 */ /* 0x010fca00000e060b */
[----:B------:R1:W-:Y:S04]  /*7eb10*/  STL.64 [R1+0x4410], R26 ;  /* 0x0044101a01007387 */ /* 0x0003e80000100a00 */
[----:B-1----:R-:W4:Y:S04]  /*7eb20*/  LDL.LU.64 R26, [R1+0x7370] ;  /* 0x00737000011a7983 */ /* 0x002f280000300a00 */
[----:B----4-:R-:W-:Y:S04]  /*7eb30*/  STL.64 [R1+0x7348], R26 ;  /* 0x0073481a01007387 */ /* 0x010fe80000100a00 */
[----:B--2---:R1:W-:Y:S04]  /*7eb40*/  STL.64 [R1+0x7358], R22 ;  /* 0x0073581601007387 */ /* 0x0043e80000100a00 */
[----:B-1----:R0:W2:Y:S01]  /*7eb50*/  LDL.64 R22, [R1+0x4400] ;  /* 0x0044000001167983 */ /* 0x0020a20000100a00 */
[----:B------:R-:W-:-:S05]  /*7eb60*/  IADD3 R26, P0, PT, R9, R5, RZ ;  /* 0x00000005091a7210 */ /* 0x000fca0007f1e0ff */
[C---:B------:R-:W-:Y:S02]  /*7eb70*/  IMAD.X R27, R14.reuse, 0x1, R6, P0 ;  /* 0x000000010e1b7824 */ /* 0x040fe400000e0606 */
[----:B--2---:R-:W-:Y:S02]  /*7eb80*/  IMAD.MOV.U32 R23, RZ, RZ, R19 ;  /* 0x000000ffff177224 */ /* 0x004fe400078e0013 */
[----:B------:R-:W-:-:S05]  /*7eb90*/  IMAD.X R19, R14, 0x1, R8, P1 ;  /* 0x000000010e137824 */ /* 0x000fca00008e0608 */
[----:B------:R-:W-:Y:S04]  /*7eba0*/  STL [R1+0x440c], R19 ;  /* 0x00440c1301007387 */ /* 0x000fe80000100800 */
[----:B------:R1:W-:Y:S01]  /*7ebb0*/  STL.64 [R1+0x7340], R12 ;  /* 0x0073400c01007387 */ /* 0x0003e20000100a00 */
[----:B------:R-:W-:Y:S01]  /*7ebc0*/  IADD3 R18, P1, PT, R9, R13, RZ ;  /* 0x0000000d09127210 */ /* 0x000fe20007f3e0ff */
[----:B-1----:R-:W-:Y:S02]  /*7ebd0*/  IMAD.MOV.U32 R12, RZ, RZ, R23 ;  /* 0x000000ffff0c7224 */ /* 0x002fe400078e0017 */
[----:B------:R-:W-:-:S05]  /*7ebe0*/  IMAD.X R23, R14, 0x1, R16, P2 ;  /* 0x000000010e177824 */ /* 0x000fca00010e0610 */
[----:B------:R1:W-:Y:S01]  /*7ebf0*/  STL [R1+0x4404], R23 ;  /* 0x0044041701007387 */ /* 0x0003e20000100800 */
[----:B------:R-:W-:Y:S01]  /*7ec00*/  IMAD.X R19, R14, 0x1, R15, P1 ;  /* 0x000000010e137824 */ /* 0x000fe200008e060f */
[C---:B------:R-:W-:Y:S02]  /*7ec10*/  IADD3 R22, P2, PT, R9.reuse, R3, RZ ;  /* 0x0000000309167210 */ /* 0x040fe40007f5e0ff */
[----:B-1----:R-:W2:Y:S04]  /*7ec20*/  LDL R23, [R1+0x64] ;  /* 0x0000640001177983 */ /* 0x002ea80000100800 */
[----:B------:R1:W-:Y:S04]  /*7ec30*/  STL.64 [R1+0x43f8], R26 ;  /* 0x0043f81a01007387 */ /* 0x0003e80000100a00 */
[----:B------:R-:W-:Y:S01]  /*7ec40*/  STL.64 [R1+0x7338], R20 ;  /* 0x0073381401007387 */ /* 0x000fe20000100a00 */
[----:B-1----:R-:W-:-:S03]  /*7ec50*/  IADD3 R26, P0, PT, R9, R0, RZ ;  /* 0x00000000091a7210 */ /* 0x002fc60007f1e0ff */
[----:B------:R-:W4:Y:S04]  /*7ec60*/  LDL.LU R9, [R1+0x7368] ;  /* 0x0073680001097983 */ /* 0x000f280000300800 */
[----:B------:R1:W-:Y:S04]  /*7ec70*/  STL.64 [R1+0x43f0], R18 ;  /* 0x0043f01201007387 */ /* 0x0003e80000100a00 */
[----:B-1----:R-:W3:Y:S01]  /*7ec80*/  LDL.LU.64 R18, [R1+0x7360] ;  /* 0x0073600001127983 */ /* 0x002ee20000300a00 */
[----:B--2---:R-:W-:Y:S01]  /*7ec90*/  IADD3 R20, P1, PT, R23, R10, RZ ;  /* 0x0000000a17147210 */ /* 0x004fe20007f3e0ff */
[----:B------:R-:W-:-:S05]  /*7eca0*/  IMAD.X R23, R14, 0x1, R4, P2 ;  /* 0x000000010e177824 */ /* 0x000fca00010e0604 */
[----:B------:R1:W-:Y:S04]  /*7ecb0*/  STL.64 [R1+0x43e8], R22 ;  /* 0x0043e81601007387 */ /* 0x0003e80000100a00 */
[----:B------:R-:W-:Y:S04]  /*7ecc0*/  STL [R1+0x43d8], R20 ;  /* 0x0043d81401007387 */ /* 0x000fe80000100800 */
[----:B-1----:R-:W2:Y:S04]  /*7ecd0*/  LDL.LU.64 R22, [R1+0x7358] ;  /* 0x0073580001167983 */ /* 0x002ea80000300a00 */
[----:B---3--:R1:W-:Y:S04]  /*7ece0*/  STL.64 [R1+0x7330], R18 ;  /* 0x0073301201007387 */ /* 0x0083e80000100a00 */
[----:B-1----:R0:W3:Y:S04]  /*7ecf0*/  LDL.64 R18, [R1+0x43d8] ;  /* 0x0043d80001127983 */ /* 0x0020e80000100a00 */
[----:B------:R1:W-:Y:S04]  /*7ed00*/  STL [R1+0x7328], R4 ;  /* 0x0073280401007387 */ /* 0x0003e80000100800 */
[----:B-1----:R-:W2:Y:S01]  /*7ed10*/  LDL.LU R4, [R1+0x64] ;  /* 0x0000640001047983 */ /* 0x002ea20000300800 */
[----:B------:R-:W-:-:S02]  /*7ed20*/  IMAD.X R27, R14, 0x1, R2, P0 ;  /* 0x000000010e1b7824 */ /* 0x000fc400000e0602 */
[----:B------:R-:W-:Y:S01]  /*7ed30*/  IMAD.MOV.U32 R21, RZ, RZ, R12 ;  /* 0x000000ffff157224 */ /* 0x000fe200078e000c */
[----:B------:R-:W3:Y:S04]  /*7ed40*/  LDL.LU R14, [R1+0x7350] ;  /* 0x00735000010e7983 */ /* 0x000ee80000300800 */
[----:B------:R1:W-:Y:S04]  /*7ed50*/  STL.64 [R1+0x43e0], R26 ;  /* 0x0043e01a01007387 */ /* 0x0003e80000100a00 */
[----:B-1----:R-:W3:Y:S01]  /*7ed60*/  LDL.LU.64 R26, [R1+0x7348] ;  /* 0x00734800011a7983 */ /* 0x002ee20000300a00 */
[----:B--2---:R-:W-:-:S05]  /*7ed70*/  IADD3 R12, P0, PT, R4, R7, RZ ;  /* 0x00000007040c7210 */ /* 0x004fca0007f1e0ff */
[----:B------:R1:W-:Y:S04]  /*7ed80*/  STL [R1+0x43c8], R12 ;  /* 0x0043c80c01007387 */ /* 0x0003e80000100800 */
[----:B-1----:R-:W3:Y:S04]  /*7ed90*/  LDL.LU.64 R12, [R1+0x7340] ;  /* 0x00734000010c7983 */ /* 0x002ee80000300a00 */
[----:B------:R1:W-:Y:S04]  /*7eda0*/  STL [R1+0x7310], R7 ;  /* 0x0073100701007387 */ /* 0x0003e80000100800 */
[----:B-1----:R-:W3:Y:S01]  /*7edb0*/  LDL.LU R7, [R1+0x4f8] ;  /* 0x0004f80001077983 */ /* 0x002ee20000300800 */
[----:B----4-:R-:W-:Y:S01]  /*7edc0*/  IADD3 R20, P2, PT, R4, R9, RZ ;  /* 0x0000000904147210 */ /* 0x010fe20007f5e0ff */
[----:B---3--:R-:W-:-:S05]  /*7edd0*/  IMAD.X R19, R7, 0x1, R12, P1 ;  /* 0x0000000107137824 */ /* 0x008fca00008e060c */
[----:B------:R1:W-:Y:S02]  /*7ede0*/  STL [R1+0x43dc], R19 ;  /* 0x0043dc1301007387 */ /* 0x0003e40000100800 */
[----:B-1----:R-:W-:Y:S02]  /*7edf0*/  IMAD.MOV.U32 R19, RZ, RZ, R21 ;  /* 0x000000ffff137224 */ /* 0x002fe400078e0015 */
[----:B------:R-:W-:-:S05]  /*7ee00*/  IMAD.X R21, R7, 0x1, R11, P2 ;  /* 0x0000000107157824 */ /* 0x000fca00010e060b */
[----:B------:R1:W-:Y:S04]  /*7ee10*/  STL.64 [R1+0x43d0], R20 ;  /* 0x0043d01401007387 */ /* 0x0003e80000100a00 */
[----:B-1----:R-:W2:Y:S04]  /*7ee20*/  LDL.LU.64 R20, [R1+0x7338] ;  /* 0x0073380001147983 */ /* 0x002ea80000300a00 */
[----:B------:R1:W-:Y:S04]  /*7ee30*/  STL.64 [R1+0x7320], R10 ;  /* 0x0073200a01007387 */ /* 0x0003e80000100a00 */
[----:B-1----:R0:W3:Y:S01]  /*7ee40*/  LDL.64 R10, [R1+0x43c8] ;  /* 0x0043c800010a7983 */ /* 0x0020e20000100a00 */
[----:B------:R-:W-:-:S03]  /*7ee50*/  IADD3 R18, P1, PT, R4, R14, RZ ;  /* 0x0000000e04127210 */ /* 0x000fc60007f3e0ff */
[----:B--2---:R-:W-:Y:S04]  /*7ee60*/  STL.64 [R1+0x7308], R20 ;  /* 0x0073081401007387 */ /* 0x004fe80000100a00 */
[----:B------:R1:W-:Y:S01]  /*7ee70*/  STL.64 [R1+0x7318], R28 ;  /* 0x0073181c01007387 */ /* 0x0003e20000100a00 */
[----:B---3--:R-:W-:-:S03]  /*7ee80*/  IMAD.X R11, R7, 0x1, R8, P0 ;  /* 0x00000001070b7824 */ /* 0x008fc600000e0608 */
[----:B-1----:R-:W2:Y:S04]  /*7ee90*/  LDL.LU R29, [R1+0x4f4] ;  /* 0x0004f400011d7983 */ /* 0x002ea80000300800 */
[----:B------:R1:W-:Y:S02]  /*7eea0*/  STL [R1+0x43cc], R11 ;  /* 0x0043cc0b01007387 */ /* 0x0003e40000100800 */
[----:B-1----:R-:W-:Y:S02]  /*7eeb0*/  IMAD.MOV.U32 R11, RZ, RZ, R19 ;  /* 0x000000ffff0b7224 */ /* 0x002fe400078e0013 */
[----:B------:R-:W-:-:S05]  /*7eec0*/  IMAD.X R19, R7, 0x1, R16, P1 ;  /* 0x0000000107137824 */ /* 0x000fca00008e0610 */
[----:B------:R1:W-:Y:S04]  /*7eed0*/  STL.64 [R1+0x43c0], R18 ;  /* 0x0043c01201007387 */ /* 0x0003e80000100a00 */
[----:B-1----:R-:W3:Y:S01]  /*7eee0*/  LDL.LU.64 R18, [R1+0x7330] ;  /* 0x0073300001127983 */ /* 0x002ee20000300a00 */
[----:B------:R-:W-:-:S05]  /*7eef0*/  IADD3 R20, P2, PT, R4, R5, RZ ;  /* 0x0000000504147210 */ /* 0x000fca0007f5e0ff */
[----:B------:R-:W-:Y:S01]  /*7ef00*/  IMAD.X R21, R7, 0x1, R6, P2 ;  /* 0x0000000107157824 */ /* 0x000fe200010e0606 */
[C---:B------:R-:W-:Y:S02]  /*7ef10*/  IADD3 R10, P0, PT, R4.reuse, R13, RZ ;  /* 0x0000000d040a7210 */ /* 0x040fe40007f1e0ff */
[C---:B------:R-:W-:Y:S01]  /*7ef20*/  IADD3 R28, P1, PT, R4.reuse, R3, RZ ;  /* 0x00000003041c7210 */ /* 0x040fe20007f3e0ff */
[----:B---3--:R-:W-:Y:S04]  /*7ef30*/  STL.64 [R1+0x72f8], R18 ;  /* 0x0072f81201007387 */ /* 0x008fe80000100a00 */
[----:B------:R1:W-:Y:S02]  /*7ef40*/  STL.64 [R1+0x43b8], R20 ;  /* 0x0043b81401007387 */ /* 0x0003e40000100a00 */
[----:B-1----:R-:W-:-:S02]  /*7ef50*/  IADD3 R20, P2, PT, R4, R0, RZ ;  /* 0x0000000004147210 */ /* 0x002fc40007f5e0ff */
[----:B------:R-:W3:Y:S04]  /*7ef60*/  LDL.LU R4, [R1+0x7328] ;  /* 0x0073280001047983 */ /* 0x000ee80000300800 */
[----:B------:R1:W-:Y:S01]  /*7ef70*/  STL.64 [R1+0x72f0], R26 ;  /* 0x0072f01a01007387 */ /* 0x0003e20000100a00 */
[----:B--2---:R-:W-:Y:S02]  /*7ef80*/  IMAD.MOV.U32 R19, RZ, RZ, R29 ;  /* 0x000000ffff137224 */ /* 0x004fe400078e001d */
[----:B-1----:R-:W-:Y:S02]  /*7ef90*/  IMAD.MOV.U32 R27, RZ, RZ, R11 ;  /* 0x000000ffff1b7224 */ /* 0x002fe400078e000b */
[----:B------:R-:W-:-:S05]  /*7efa0*/  IMAD.X R11, R7, 0x1, R15, P0 ;  /* 0x00000001070b7824 */ /* 0x000fca00000e060f */
[----:B------:R1:W-:Y:S01]  /*7efb0*/  STL.64 [R1+0x43b0], R10 ;  /* 0x0043b00a01007387 */ /* 0x0003e20000100a00 */
[----:B------:R-:W-:-:S03]  /*7efc0*/  IMAD.X R21, R7, 0x1, R2, P2 ;  /* 0x0000000107157824 */ /* 0x000fc600010e0602 */
[----:B-1----:R-:W2:Y:S04]  /*7efd0*/  LDL.LU.64 R10, [R1+0x7320] ;  /* 0x00732000010a7983 */ /* 0x002ea80000300a00 */
[----:B------:R-:W-:Y:S01]  /*7efe0*/  STL.64 [R1+0x7300], R14 ;  /* 0x0073000e01007387 */ /* 0x000fe20000100a00 */
[----:B---3--:R-:W-:-:S05]  /*7eff0*/  IMAD.X R29, R7, 0x1, R4, P1 ;  /* 0x00000001071d7824 */ /* 0x008fca00008e0604 */
[----:B------:R1:W-:Y:S04]  /*7f000*/  STL.64 [R1+0x43a8], R28 ;  /* 0x0043a81c01007387 */ /* 0x0003e80000100a00 */
[----:B-1----:R-:W3:Y:S04]  /*7f010*/  LDL.LU.64 R28, [R1+0x7318] ;  /* 0x00731800011c7983 */ /* 0x002ee80000300a00 */
[----:B------:R-:W-:Y:S04]  /*7f020*/  STL.64 [R1+0x72e8], R16 ;  /* 0x0072e81001007387 */ /* 0x000fe80000100a00 */
[----:B------:R-:W4:Y:S04]  /*7f030*/  LDL.LU R7, [R1+0x7310] ;  /* 0x0073100001077983 */ /* 0x000f280000300800 */
[----:B------:R1:W-:Y:S04]  /*7f040*/  STL.64 [R1+0x43a0], R20 ;  /* 0x0043a01401007387 */ /* 0x0003e80000100a00 */
[----:B-1----:R-:W4:Y:S01]  /*7f050*/  LDL.LU.64 R20, [R1+0x7308] ;  /* 0x0073080001147983 */ /* 0x002f220000300a00 */
[C---:B--2---:R-:W-:Y:S01]  /*7f060*/  IADD3 R14, P0, PT, R27.reuse, R10, RZ ;  /* 0x0000000a1b0e7210 */ /* 0x044fe20007f1e0ff */
[----:B------:R-:W-:Y:S01]  /*7f070*/  IMAD.MOV.U32 R16, RZ, RZ, R19 ;  /* 0x000000ffff107224 */ /* 0x000fe200078e0013 */
[----:B------:R-:W-:-:S03]  /*7f080*/  IADD3 R18, P1, PT, R27, R9, RZ ;  /* 0x000000091b127210 */ /* 0x000fc60007f3e0ff */
[C---:B------:R-:W-:Y:S02]  /*7f090*/  IMAD.X R15, R16.reuse, 0x1, R12, P0 ;  /* 0x00000001100f7824 */ /* 0x040fe400000e060c */
[----:B------:R-:W-:Y:S01]  /*7f0a0*/  IMAD.X R19, R16, 0x1, R11, P1 ;  /* 0x0000000110137824 */ /* 0x000fe200008e060b */
[----:B---3--:R-:W-:Y:S04]  /*7f0b0*/  STL.64 [R1+0x72e0], R28 ;  /* 0x0072e01c01007387 */ /* 0x008fe80000100a00 */
[----:B----4-:R-:W-:Y:S04]  /*7f0c0*/  STL.64 [R1+0x72d0], R20 ;  /* 0x0072d01401007387 */ /* 0x010fe80000100a00 */
[----:B------:R1:W-:Y:S04]  /*7f0d0*/  STL.64 [R1+0x4398], R14 ;  /* 0x0043980e01007387 */ /* 0x0003e80000100a00 */
[----:B-1----:R-:W2:Y:S04]  /*7f0e0*/  LDL.LU.64 R14, [R1+0x7300] ;  /* 0x00730000010e7983 */ /* 0x002ea80000300a00 */
[----:B------:R1:W-:Y:S04]  /*7f0f0*/  STL.64 [R1+0x4390], R18 ;  /* 0x0043901201007387 */ /* 0x0003e80000100a00 */
[----:B-1----:R-:W3:Y:S01]  /*7f100*/  LDL.LU.64 R18, [R1+0x72f8] ;  /* 0x0072f80001127983 */ /* 0x002ee20000300a00 */
[----:B------:R-:W-:-:S05]  /*7f110*/  IMAD.MOV.U32 R21, RZ, RZ, R27 ;  /* 0x000000ffff157224 */ /* 0x000fca00078e001b */
[----:B------:R-:W-:-:S05]  /*7f120*/  IADD3 R26, P2, PT, R21, R7, RZ ;  /* 0x00000007151a7210 */ /* 0x000fca0007f5e0ff */
[----:B------:R-:W-:Y:S01]  /*7f130*/  IMAD.X R27, R16, 0x1, R8, P2 ;  /* 0x00000001101b7824 */ /* 0x000fe200010e0608 */
[----:B--2---:R-:W-:-:S05]  /*7f140*/  IADD3 R28, P0, PT, R21, R14, RZ ;  /* 0x0000000e151c7210 */ /* 0x004fca0007f1e0ff */
[----:B------:R-:W-:Y:S04]  /*7f150*/  STL [R1+0x4380], R28 ;  /* 0x0043801c01007387 */ /* 0x000fe80000100800 */
[----:B---3--:R-:W-:Y:S04]  /*7f160*/  STL.64 [R1+0x72d8], R18 ;  /* 0x0072d81201007387 */ /* 0x008fe80000100a00 */
[----:B------:R1:W-:Y:S04]  /*7f170*/  STL.64 [R1+0x4388], R26 ;  /* 0x0043881a01007387 */ /* 0x0003e80000100a00 */
[----:B-1----:R-:W2:Y:S04]  /*7f180*/  LDL.LU.64 R26, [R1+0x72f0] ;  /* 0x0072f000011a7983 */ /* 0x002ea80000300a00 */
[----:B--2---:R1:W-:Y:S02]  /*7f190*/  STL.64 [R1+0x72c0], R26 ;  /* 0x0072c01a01007387 */ /* 0x0043e40000100a00 */
[----:B-1----:R-:W-:Y:S01]  /*7f1a0*/  IMAD.MOV.U32 R26, RZ, RZ, R16 ;  /* 0x000000ffff1a7224 */ /* 0x002fe200078e0010 */
[C---:B------:R-:W-:Y:S01]  /*7f1b0*/  IADD3 R16, P2, PT, R21.reuse, R13, RZ ;  /* 0x0000000d15107210 */ /* 0x040fe20007f5e0ff */
[----:B------:R-:W2:Y:S04]  /*7f1c0*/  LDL R27, [R1+0x6c] ;  /* 0x00006c00011b7983 */ /* 0x000ea80000100800 */
[----:B------:R1:W-:Y:S04]  /*7f1d0*/  STL [R1+0x4370], R16 ;  /* 0x0043701001007387 */ /* 0x0003e80000100800 */
[----:B-1----:R-:W3:Y:S01]  /*7f1e0*/  LDL.LU.64 R16, [R1+0x72e8] ;  /* 0x0072e80001107983 */ /* 0x002ee20000300a00 */
[----:B------:R-:W-:Y:S01]  /*7f1f0*/  IMAD.MOV.U32 R18, RZ, RZ, R28 ;  /* 0x000000ffff127224 */ /* 0x000fe200078e001c */
[----:B------:R-:W-:Y:S01]  /*7f200*/  IADD3 R28, P1, PT, R21, R5, RZ ;  /* 0x00000005151c7210 */ /* 0x000fe20007f3e0ff */
[----:B------:R-:W-:-:S04]  /*7f210*/  IMAD.MOV.U32 R19, RZ, RZ, R29 ;  /* 0x000000ffff137224 */ /* 0x000fc800078e001d */
[C---:B------:R-:W-:Y:S02]  /*7f220*/  IMAD.X R29, R26.reuse, 0x1, R6, P1 ;  /* 0x000000011a1d7824 */ /* 0x040fe400008e0606 */
[----:B---3--:R-:W-:-:S05]  /*7f230*/  IMAD.X R19, R26, 0x1, R16, P0 ;  /* 0x000000011a137824 */ /* 0x008fca00000e0610 */
[----:B------:R-:W-:Y:S04]  /*7f240*/  STL [R1+0x4384], R19 ;  /* 0x0043841301007387 */ /* 0x000fe80000100800 */
[----:B------:R1:W-:Y:S04]  /*7f250*/  STL.64 [R1+0x4378], R28 ;  /* 0x0043781c01007387 */ /* 0x0003e80000100a00 */
[----:B-1----:R-:W3:Y:S04]  /*7f260*/  LDL.LU.64 R28, [R1+0x72e0] ;  /* 0x0072e000011c7983 */ /* 0x002ee80000300a00 */
[----:B------:R1:W-:Y:S04]  /*7f270*/  STL.64 [R1+0x72c8], R16 ;  /* 0x0072c81001007387 */ /* 0x0003e80000100a00 */
[----:B-1----:R0:W4:Y:S01]  /*7f280*/  LDL.64 R16, [R1+0x4370] ;  /* 0x0043700001107983 */ /* 0x0021220000100a00 */
[----:B------:R-:W-:-:S02]  /*7f290*/  IADD3 R18, P0, PT, R21, R3, RZ ;  /* 0x0000000315127210 */ /* 0x000fc40007f1e0ff */
[----:B------:R-:W-:Y:S01]  /*7f2a0*/  IADD3 R20, P1, PT, R21, R0, RZ ;  /* 0x0000000015147210 */ /* 0x000fe20007f3e0ff */
[----:B------:R-:W-:-:S04]  /*7f2b0*/  IMAD.MOV.U32 R21, RZ, RZ, R26 ;  /* 0x000000ffff157224 */ /* 0x000fc800078e001a */
[C---:B------:R-:W-:Y:S02]  /*7f2c0*/  IMAD.X R19, R21.reuse, 0x1, R4, P0 ;  /* 0x0000000115137824 */ /* 0x040fe400000e0604 */
[C---:B----4-:R-:W-:Y:S02]  /*7f2d0*/  IMAD.X R17, R21.reuse, 0x1, R15, P2 ;  /* 0x0000000115117824 */ /* 0x050fe400010e060f */
[----:B------:R-:W-:-:S03]  /*7f2e0*/  IMAD.X R21, R21, 0x1, R2, P1 ;  /* 0x0000000115157824 */ /* 0x000fc600008e0602 */
[----:B------:R1:W-:Y:S04]  /*7f2f0*/  STL [R1+0x4374], R17 ;  /* 0x0043741101007387 */ /* 0x0003e80000100800 */
[----:B-1----:R-:W4:Y:S04]  /*7f300*/  LDL R17, [R1+0x4f0] ;  /* 0x0004f00001117983 */ /* 0x002f280000100800 */
[----:B------:R1:W-:Y:S04]  /*7f310*/  STL.64 [R1+0x4368], R18 ;  /* 0x0043681201007387 */ /* 0x0003e80000100a00 */
[----:B-1----:R-:W3:Y:S04]  /*7f320*/  LDL.LU.64 R18, [R1+0x72d8] ;  /* 0x0072d80001127983 */ /* 0x002ee80000300a00 */
[----:B------:R1:W-:Y:S04]  /*7f330*/  STL.64 [R1+0x4360], R20 ;  /* 0x0043601401007387 */ /* 0x0003e80000100a00 */
[----:B-1----:R-:W3:Y:S01]  /*7f340*/  LDL.LU.64 R20, [R1+0x72d0] ;  /* 0x0072d00001147983 */ /* 0x002ee20000300a00 */
[----:B--2---:R-:W-:-:S03]  /*7f350*/  IADD3 R16, P2, PT, R27, R10, RZ ;  /* 0x0000000a1b107210 */ /* 0x004fc60007f5e0ff */
[----:B---3--:R-:W-:Y:S04]  /*7f360*/  STL.64 [R1+0x72b8], R20 ;  /* 0x0072b81401007387 */ /* 0x008fe80000100a00 */
[----:B------:R1:W-:Y:S04]  /*7f370*/  STL [R1+0x72b4], R2 ;  /* 0x0072b40201007387 */ /* 0x0003e80000100800 */
[----:B-1----:R-:W2:Y:S01]  /*7f380*/  LDL.LU R2, [R1+0x6c] ;  /* 0x00006c0001027983 */ /* 0x002ea20000300800 */
[----:B----4-:R-:W-:-:S05]  /*7f390*/  IMAD.X R17, R17, 0x1, R12, P2 ;  /* 0x0000000111117824 */ /* 0x010fca00010e060c */
[----:B------:R1:W-:Y:S01]  /*7f3a0*/  STL.64 [R1+0x4358], R16 ;  /* 0x0043581001007387 */ /* 0x0003e20000100a00 */
[----:B--2---:R-:W-:-:S05]  /*7f3b0*/  IADD3 R20, P1, PT, R2, R7, RZ ;  /* 0x0000000702147210 */ /* 0x004fca0007f3e0ff */
[----:B------:R2:W-:Y:S04]  /*7f3c0*/  STL [R1+0x4348], R20 ;  /* 0x0043481401007387 */ /* 0x0005e80000100800 */
[----:B-1----:R-:W3:Y:S04]  /*7f3d0*/  LDL.LU.64 R16, [R1+0x72c8] ;  /* 0x0072c80001107983 */ /* 0x002ee80000300a00 */
[----:B------:R1:W-:Y:S01]  /*7f3e0*/  STL [R1+0x72b0], R14 ;  /* 0x0072b00e01007387 */ /* 0x0003e20000100800 */
[----:B--2---:R-:W-:-:S03]  /*7f3f0*/  IADD3 R20, P2, PT, R2, R14, RZ ;  /* 0x0000000e02147210 */ /* 0x004fc60007f5e0ff */
[----:B-1----:R-:W2:Y:S01]  /*7f400*/  LDL.LU R14, [R1+0x4f0] ;  /* 0x0004f000010e7983 */ /* 0x002ea20000300800 */
[----:B------:R-:W-:-:S05]  /*7f410*/  IADD3 R26, P0, PT, R27, R9, RZ ;  /* 0x000000091b1a7210 */ /* 0x000fca0007f1e0ff */
[----:B--2---:R-:W-:-:S05]  /*7f420*/  IMAD.X R27, R14, 0x1, R11, P0 ;  /* 0x000000010e1b7824 */ /* 0x004fca00000e060b */
[----:B------:R1:W-:Y:S04]  /*7f430*/  STL.64 [R1+0x4350], R26 ;  /* 0x0043501a01007387 */ /* 0x0003e80000100a00 */
[----:B-1----:R-:W2:Y:S04]  /*7f440*/  LDL.LU.64 R26, [R1+0x72c0] ;  /* 0x0072c000011a7983 */ /* 0x002ea80000300a00 */
[----:B--2---:R-:W-:Y:S04]  /*7f450*/  STL.64 [R1+0x72a8], R26 ;  /* 0x0072a81a01007387 */ /* 0x004fe80000100a00 */
[----:B------:R1:W-:Y:S04]  /*7f460*/  STL.64 [R1+0x7298], R22 ;  /* 0x0072981601007387 */ /* 0x0003e80000100a00 */
[----:B-1----:R0:W2:Y:S01]  /*7f470*/  LDL.64 R22, [R1+0x4348] ;  /* 0x0043480001167983 */ /* 0x0020a20000100a00 */
[----:B---3--:R-:W-:Y:S01]  /*7f480*/  IMAD.X R21, R14, 0x1, R16, P2 ;  /* 0x000000010e157824 */ /* 0x008fe200010e0610 */
[----:B------:R-:W-:Y:S01]  /*7f490*/  IADD3 R26, P0, PT, R2, R5, RZ ;  /* 0x00000005021a7210 */ /* 0x000fe20007f1e0ff */
[----:B--2---:R-:W-:-:S05]  /*7f4a0*/  IMAD.X R23, R14, 0x1, R8, P1 ;  /* 0x000000010e177824 */ /* 0x004fca00008e0608 */
[----:B------:R-:W-:Y:S04]  /*7f4b0*/  STL [R1+0x434c], R23 ;  /* 0x00434c1701007387 */ /* 0x000fe80000100800 */
[----:B------:R1:W-:Y:S04]  /*7f4c0*/  STL.64 [R1+0x72a0], R12 ;  /* 0x0072a00c01007387 */ /* 0x0003e80000100a00 */
[----:B-1----:R-:W2:Y:S01]  /*7f4d0*/  LDL R12, [R1+0x70] ;  /* 0x00007000010c7983 */ /* 0x002ea20000100800 */
[----:B------:R-:W-:-:S03]  /*7f4e0*/  IADD3 R22, P1, PT, R2, R13, RZ ;  /* 0x0000000d02167210 */ /* 0x000fc60007f3e0ff */
[----:B------:R1:W-:Y:S01]  /*7f4f0*/  STL.64 [R1+0x4340], R20 ;  /* 0x0043401401007387 */ /* 0x0003e20000100a00 */
[C---:B------:R-:W-:Y:S02]  /*7f500*/  IMAD.X R27, R14.reuse, 0x1, R6, P0 ;  /* 0x000000010e1b7824 */ /* 0x040fe400000e0606 */
[----:B------:R-:W-:Y:S01]  /*7f510*/  IMAD.X R23, R14, 0x1, R15, P1 ;  /* 0x000000010e177824 */ /* 0x000fe200008e060f */
[----:B-1----:R-:W3:Y:S04]  /*7f520*/  LDL.LU.64 R20, [R1+0x72b8] ;  /* 0x0072b80001147983 */ /* 0x002ee80000300a00 */
[----:B------:R1:W-:Y:S04]  /*7f530*/  STL.64 [R1+0x7288], R16 ;  /* 0x0072881001007387 */ /* 0x0003e80000100a00 */
[----:B------:R-:W-:Y:S01]  /*7f540*/  STL.64 [R1+0x7290], R28 ;  /* 0x0072901c01007387 */ /* 0x000fe20000100a00 */
[----:B-1----:R-:W-:-:S03]  /*7f550*/  IADD3 R16, P2, PT, R2, R3, RZ ;  /* 0x0000000302107210 */ /* 0x002fc60007f5e0ff */
[----:B------:R1:W-:Y:S02]  /*7f560*/  STL.64 [R1+0x4338], R26 ;  /* 0x0043381a01007387 */ /* 0x0003e40000100a00 */
[----:B------:R-:W-:Y:S01]  /*7f570*/  IMAD.X R17, R14, 0x1, R4, P2 ;  /* 0x000000010e117824 */ /* 0x000fe200010e0604 */
[----:B-1----:R-:W-:Y:S02]  /*7f580*/  IADD3 R26, P0, PT, R2, R0, RZ ;  /* 0x00000000021a7210 */ /* 0x002fe40007f1e0ff */
[----:B------:R-:W4:Y:S04]  /*7f590*/  LDL.LU R2, [R1+0x72b4] ;  /* 0x0072b40001027983 */ /* 0x000f280000300800 */
[----:B------:R-:W-:Y:S04]  /*7f5a0*/  STL.64 [R1+0x4330], R22 ;  /* 0x0043301601007387 */ /* 0x000fe80000100a00 */
[----:B------:R1:W-:Y:S04]  /*7f5b0*/  STL.64 [R1+0x4328], R16 ;  /* 0x0043281001007387 */ /* 0x0003e80000100a00 */
[----:B-1----:R-:W3:Y:S04]  /*7f5c0*/  LDL R17, [R1+0x4ec] ;  /* 0x0004ec0001117983 */ /* 0x002ee80000100800 */
[----:B------:R1:W-:Y:S01]  /*7f5d0*/  STL [R1+0x7280], R9 ;  /* 0x0072800901007387 */ /* 0x0003e20000100800 */
[----:B--2---:R-:W-:-:S03]  /*7f5e0*/  IADD3 R16, P2, PT, R12, R9, RZ ;  /* 0x000000090c107210 */ /* 0x004fc60007f5e0ff */
[----:B-1----:R-:W2:Y:S01]  /*7f5f0*/  LDL.LU R9, [R1+0x70] ;  /* 0x0000700001097983 */ /* 0x002ea20000300800 */
[----:B------:R-:W-:Y:S01]  /*7f600*/  IADD3 R22, P1, PT, R12, R10, RZ ;  /* 0x0000000a0c167210 */ /* 0x000fe20007f3e0ff */
[----:B----4-:R-:W-:Y:S02]  /*7f610*/  IMAD.X R27, R14, 0x1, R2, P0 ;  /* 0x000000010e1b7824 */ /* 0x010fe400000e0602 */
[----:B------:R-:W4:Y:S04]  /*7f620*/  LDL.LU R14, [R1+0x72b0] ;  /* 0x0072b000010e7983 */ /* 0x000f280000300800 */
[----:B------:R1:W-:Y:S04]  /*7f630*/  STL.64 [R1+0x4320], R26 ;  /* 0x0043201a01007387 */ /* 0x0003e80000100a00 */
[----:B-1----:R-:W3:Y:S01]  /*7f640*/  LDL.LU.64 R26, [R1+0x72a8] ;  /* 0x0072a800011a7983 */ /* 0x002ee20000300a00 */
[----:B--2---:R-:W-:-:S05]  /*7f650*/  IADD3 R12, P0, PT, R9, R7, RZ ;  /* 0x00000007090c7210 */ /* 0x004fca0007f1e0ff */
[----:B------:R1:W-:Y:S04]  /*7f660*/  STL [R1+0x4308], R12 ;  /* 0x0043080c01007387 */ /* 0x0003e80000100800 */
[----:B-1----:R-:W3:Y:S02]  /*7f670*/  LDL.LU.64 R12, [R1+0x72a0] ;  /* 0x0072a000010c7983 */ /* 0x002ee40000300a00 */
[----:B---3--:R-:W-:Y:S01]  /*7f680*/  IMAD.X R23, R17, 0x1, R12, P1 ;  /* 0x0000000111177824 */ /* 0x008fe200008e060c */
[----:B----4-:R-:W-:Y:S01]  /*7f690*/  IADD3 R28, P1, PT, R9, R14, RZ ;  /* 0x0000000e091c7210 */ /* 0x010fe20007f3e0ff */
[----:B------:R-:W-:-:S03]  /*7f6a0*/  IMAD.X R17, R17, 0x1, R11, P2 ;  /* 0x0000000111117824 */ /* 0x000fc600010e060b */
[----:B------:R1:W-:Y:S04]  /*7f6b0*/  STL.64 [R1+0x4318], R22 ;  /* 0x0043181601007387 */ /* 0x0003e80000100a00 */
[----:B-1----:R-:W2:Y:S04]  /*7f6c0*/  LDL.LU.64 R22, [R1+0x7298] ;  /* 0x0072980001167983 */ /* 0x002ea80000300a00 */
[----:B------:R1:W-:Y:S04]  /*7f6d0*/  STL [R1+0x4300], R28 ;  /* 0x0043001c01007387 */ /* 0x0003e80000100800 */
[----:B-1----:R-:W3:Y:S04]  /*7f6e0*/  LDL.LU.64 R28, [R1+0x7290] ;  /* 0x00729000011c7983 */ /* 0x002ee80000300a00 */
[----:B------:R1:W-:Y:S04]  /*7f6f0*/  STL [R1+0x7260], R14 ;  /* 0x0072600e01007387 */ /* 0x0003e80000100800 */
[----:B-1----:R-:W4:Y:S04]  /*7f700*/  LDL.LU R14, [R1+0x74] ;  /* 0x00007400010e7983 */ /* 0x002f280000300800 */
[----:B------:R1:W-:Y:S04]  /*7f710*/  STL.64 [R1+0x4310], R16 ;  /* 0x0043101001007387 */ /* 0x0003e80000100a00 */
[----:B-1----:R-:W2:Y:S04]  /*7f720*/  LDL.LU.64 R16, [R1+0x7288] ;  /* 0x0072880001107983 */ /* 0x002ea80000300a00 */
[----:B------:R1:W-:Y:S04]  /*7f730*/  STL [R1+0x7270], R11 ;  /* 0x0072700b01007387 */ /* 0x0003e80000100800 */
[----:B-1----:R-:W2:Y:S04]  /*7f740*/  LDL.LU R11, [R1+0x4ec] ;  /* 0x0004ec00010b7983 */ /* 0x002ea80000300800 */
[----:B------:R1:W-:Y:S04]  /*7f750*/  STL.64 [R1+0x7258], R20 ;  /* 0x0072581401007387 */ /* 0x0003e80000100a00 */
[----:B-1----:R0:W2:Y:S04]  /*7f760*/  LDL.64 R20, [R1+0x4308] ;  /* 0x0043080001147983 */ /* 0x0020a80000100a00 */
[----:B--2---:R-:W2:Y:S04]  /*7f770*/  LDL R21, [R1+0x4e8] ;  /* 0x0004e80001157983 */ /* 0x004ea80000100800 */
[----:B------:R2:W-:Y:S02]  /*7f780*/  STL.64 [R1+0x7268], R18 ;  /* 0x0072681201007387 */ /* 0x0005e40000100a00 */
[----:B--2---:R-:W-:-:S02]  /*7f790*/  IMAD.MOV.U32 R19, RZ, RZ, R21 ;  /* 0x000000ffff137224 */ /* 0x004fc400078e0015 */
[----:B------:R-:W-:Y:S01]  /*7f7a0*/  IMAD.X R21, R11, 0x1, R8, P0 ;  /* 0x000000010b157824 */ /* 0x000fe200000e0608 */
[----:B------:R-:W-:-:S04]  /*7f7b0*/  IADD3 R20, P0, PT, R9, R13, RZ ;  /* 0x0000000d09147210 */ /* 0x000fc80007f1e0ff */
[----:B------:R1:W-:Y:S04]  /*7f7c0*/  STL [R1+0x430c], R21 ;  /* 0x00430c1501007387 */ /* 0x0003e80000100800 */
[----:B-1----:R-:W2:Y:S04]  /*7f7d0*/  LDL.LU R21, [R1+0x4e0] ;  /* 0x0004e00001157983 */ /* 0x002ea80000300800 */
[----:B------:R1:W-:Y:S04]  /*7f7e0*/  STL.64 [R1+0x7278], R12 ;  /* 0x0072780c01007387 */ /* 0x0003e80000100a00 */
[----:B-1----:R0:W2:Y:S01]  /*7f7f0*/  LDL.64 R12, [R1+0x4300] ;  /* 0x00430000010c7983 */ /* 0x0020a20000100a00 */
[----:B------:R-:W-:Y:S01]  /*7f800*/  IADD3 R18, P2, PT, R9, R5, RZ ;  /* 0x0000000509127210 */ /* 0x000fe20007f5e0ff */
[----:B--2---:R-:W-:-:S05]  /*7f810*/  IMAD.X R13, R11, 0x1, R16, P1 ;  /* 0x000000010b0d7824 */ /* 0x004fca00008e0610 */
[----:B------:R1:W-:Y:S04]  /*7f820*/  STL [R1+0x4304], R13 ;  /* 0x0043040d01007387 */ /* 0x0003e80000100800 */
[----:B------:R-:W-:Y:S01]  /*7f830*/  STL.64 [R1+0x7250], R26 ;  /* 0x0072501a01007387 */ /* 0x000fe20000100a00 */
[----:B-1----:R-:W-:Y:S02]  /*7f840*/  IMAD.MOV.U32 R13, RZ, RZ, R19 ;  /* 0x000000ffff0d7224 */ /* 0x002fe400078e0013 */
[----:B------:R-:W-:Y:S01]  /*7f850*/  IMAD.X R19, R11, 0x1, R6, P2 ;  /* 0x000000010b137824 */ /* 0x000fe200010e0606 */
[----:B------:R-:W-:-:S04]  /*7f860*/  IADD3 R12, P1, PT, R9, R3, RZ ;  /* 0x00000003090c7210 */ /* 0x000fc80007f3e0ff */
[----:B------:R1:W-:Y:S02]  /*7f870*/  STL.64 [R1+0x42f8], R18 ;  /* 0x0042f81201007387 */ /* 0x0003e40000100a00 */
[----:B-1----:R-:W-:Y:S02]  /*7f880*/  IMAD.MOV.U32 R19, RZ, RZ, R21 ;  /* 0x000000ffff137224 */ /* 0x002fe400078e0015 */
[----:B------:R-:W-:Y:S01]  /*7f890*/  IMAD.X R21, R11, 0x1, R15, P0 ;  /* 0x000000010b157824 */ /* 0x000fe200000e060f */
[----:B------:R-:W-:Y:S02]  /*7f8a0*/  IADD3 R18, P2, PT, R9, R0, RZ ;  /* 0x0000000009127210 */ /* 0x000fe40007f5e0ff */
[----:B------:R-:W2:Y:S04]  /*7f8b0*/  LDL.LU R9, [R1+0x7280] ;  /* 0x0072800001097983 */ /* 0x000ea80000300800 */
[----:B------:R-:W-:Y:S04]  /*7f8c0*/  STL.64 [R1+0x7248], R22 ;  /* 0x0072481601007387 */ /* 0x000fe80000100a00 */
[----:B------:R1:W-:Y:S02]  /*7f8d0*/  STL.64 [R1+0x42f0], R20 ;  /* 0x0042f01401007387 */ /* 0x0003e40000100a00 */
[----:B-1----:R-:W-:-:S02]  /*7f8e0*/  IMAD.MOV.U32 R21, RZ, RZ, R13 ;  /* 0x000000ffff157224 */ /* 0x002fc400078e000d */
[----:B------:R-:W-:-:S05]  /*7f8f0*/  IMAD.X R13, R11, 0x1, R4, P1 ;  /* 0x000000010b0d7824 */ /* 0x000fca00008e0604 */
[----:B------:R1:W-:Y:S04]  /*7f900*/  STL.64 [R1+0x42e8], R12 ;  /* 0x0042e80c01007387 */ /* 0x0003e80000100a00 */
[----:B-1----:R-:W3:Y:S01]  /*7f910*/  LDL.LU.64 R12, [R1+0x7278] ;  /* 0x00727800010c7983 */ /* 0x002ee20000300a00 */
[C---:B----4-:R-:W-:Y:S01]  /*7f920*/  IADD3 R20, P0, PT, R14.reuse, R10, RZ ;  /* 0x0000000a0e147210 */ /* 0x050fe20007f1e0ff */
[----:B------:R-:W-:Y:S02]  /*7f930*/  IMAD.MOV.U32 R27, RZ, RZ, R19 ;  /* 0x000000ffff1b7224 */ /* 0x000fe400078e0013 */
[----:B------:R-:W-:Y:S02]  /*7f940*/  IMAD.X R19, R11, 0x1, R2, P2 ;  /* 0x000000010b137824 */ /* 0x000fe400010e0602 */
[----:B------:R-:W4:Y:S01]  /*7f950*/  LDL.LU R11, [R1+0x7270] ;  /* 0x00727000010b7983 */ /* 0x000f220000300800 */
[----:B------:R-:W-:Y:S01]  /*7f960*/  IADD3 R22, P2, PT, R14, R7, RZ ;  /* 0x000000070e167210 */ /* 0x000fe20007f5e0ff */
[----:B------:R-:W-:-:S02]  /*7f970*/  IMAD.MOV.U32 R23, RZ, RZ, R14 ;  /* 0x000000ffff177224 */ /* 0x000fc400078e000e */
[----:B------:R1:W-:Y:S04]  /*7f980*/  STL.64 [R1+0x42e0], R18 ;  /* 0x0042e01201007387 */ /* 0x0003e80000100a00 */
[----:B-1----:R-:W4:Y:S01]  /*7f990*/  LDL.LU.64 R18, [R1+0x7268] ;  /* 0x0072680001127983 */ /* 0x002f220000300a00 */
[----:B--2---:R-:W-:-:S03]  /*7f9a0*/  IADD3 R26, P1, PT, R14, R9, RZ ;  /* 0x000000090e1a7210 */ /* 0x004fc60007f3e0ff */
[----:B------:R-:W2:Y:S01]  /*7f9b0*/  LDL.LU R14, [R1+0x7260] ;  /* 0x00726000010e7983 */ /* 0x000ea20000300800 */
[----:B---3--:R-:W-:-:S05]  /*7f9c0*/  IMAD.X R21, R21, 0x1, R12, P0 ;  /* 0x0000000115157824 */ /* 0x008fca00000e060c */
[----:B------:R1:W-:Y:S04]  /*7f9d0*/  STL.64 [R1+0x42d8], R20 ;  /* 0x0042d81401007387 */ /* 0x0003e80000100a00 */
[----:B-1----:R-:W3:Y:S04]  /*7f9e0*/  LDL.LU.64 R20, [R1+0x7258] ;  /* 0x0072580001147983 */ /* 0x002ee80000300a00 */
[----:B---3--:R-:W-:Y:S04]  /*7f9f0*/  STL.64 [R1+0x7230], R20 ;  /* 0x0072301401007387 */ /* 0x008fe80000100a00 */
[----:B----4-:R1:W-:Y:S04]  /*7fa00*/  STL.64 [R1+0x7228], R18 ;  /* 0x0072281201007387 */ /* 0x0103e80000100a00 */
[----:B--2---:R2:W-:Y:S01]  /*7fa10*/  STL [R1+0x7218], R14 ;  /* 0x0072180e01007387 */ /* 0x0045e20000100800 */
[----:B-1----:R-:W-:-:S03]  /*7fa20*/  IADD3 R18, P0, PT, R23, R14, RZ ;  /* 0x0000000e17127210 */ /* 0x002fc60007f1e0ff */
[----:B--2---:R-:W2:Y:S01]  /*7fa30*/  LDL.LU R14, [R1+0x4e8] ;  /* 0x0004e800010e7983 */ /* 0x004ea20000300800 */
[----:B------:R-:W-:Y:S02]  /*7fa40*/  IMAD.MOV.U32 R21, RZ, RZ, R27 ;  /* 0x000000ffff157224 */ /* 0x000fe400078e001b */
[----:B--2---:R-:W-:-:S05]  /*7fa50*/  IMAD.X R27, R14, 0x1, R11, P1 ;  /* 0x000000010e1b7824 */ /* 0x004fca00008e060b */
[----:B------:R1:W-:Y:S04]  /*7fa60*/  STL.64 [R1+0x42d0], R26 ;  /* 0x0042d01a01007387 */ /* 0x0003e80000100a00 */
[----:B-1----:R-:W2:Y:S04]  /*7fa70*/  LDL.LU.64 R26, [R1+0x7250] ;  /* 0x00725000011a7983 */ /* 0x002ea80000300a00 */
[----:B------:R1:W-:Y:S02]  /*7fa80*/  STL.64 [R1+0x7238], R10 ;  /* 0x0072380a01007387 */ /* 0x0003e40000100a00 */
[----:B-1----:R-:W-:-:S02]  /*7fa90*/  IMAD.MOV.U32 R10, RZ, RZ, R23 ;  /* 0x000000ffff0a7224 */ /* 0x002fc400078e0017 */
[----:B------:R-:W-:Y:S01]  /*7faa0*/  IMAD.X R23, R14, 0x1, R8, P2 ;  /* 0x000000010e177824 */ /* 0x000fe200010e0608 */
[----:B--2---:R-:W-:Y:S04]  /*7fab0*/  STL.64 [R1+0x7240], R26 ;  /* 0x0072401a01007387 */ /* 0x004fe80000100a00 */
[----:B------:R1:W-:Y:S04]  /*7fac0*/  STL.64 [R1+0x42c8], R22 ;  /* 0x0042c81601007387 */ /* 0x0003e80000100a00 */
[----:B-1----:R-:W2:Y:S01]  /*7fad0*/  LDL.LU.64 R22, [R1+0x7248] ;  /* 0x0072480001167983 */ /* 0x002ea20000300a00 */
[----:B------:R-:W-:-:S03]  /*7fae0*/  IADD3 R20, P2, PT, R10, R13, RZ ;  /* 0x0000000d0a147210 */ /* 0x000fc60007f5e0ff */
[----:B--2---:R1:W-:Y:S04]  /*7faf0*/  STL.64 [R1+0x7210], R22 ;  /* 0x0072101601007387 */ /* 0x0043e80000100a00 */
[----:B-1----:R-:W2:Y:S04]  /*7fb00*/  LDL R23, [R1+0x78] ;  /* 0x0000780001177983 */ /* 0x002ea80000100800 */
[----:B------:R1:W-:Y:S04]  /*7fb10*/  STL [R1+0x7200], R13 ;  /* 0x0072000d01007387 */ /* 0x0003e80000100800 */
[----:B-1----:R-:W3:Y:S01]  /*7fb20*/  LDL R13, [R1+0x4e4] ;  /* 0x0004e400010d7983 */ /* 0x002ee20000100800 */
[----:B------:R-:W-:Y:S01]  /*7fb30*/  IADD3 R26, P1, PT, R10, R5, RZ ;  /* 0x000000050a1a7210 */ /* 0x000fe20007f3e0ff */
[----:B------:R-:W-:-:S04]  /*7fb40*/  IMAD.X R19, R14, 0x1, R16, P0 ;  /* 0x000000010e137824 */ /* 0x000fc800000e0610 */
[C---:B------:R-:W-:Y:S02]  /*7fb50*/  IMAD.X R27, R14.reuse, 0x1, R6, P1 ;  /* 0x000000010e1b7824 */ /* 0x040fe400008e0606 */
[----:B------:R-:W-:Y:S02]  /*7fb60*/  IMAD.MOV.U32 R22, RZ, RZ, R21 ;  /* 0x000000ffff167224 */ /* 0x000fe400078e0015 */
[----:B------:R-:W-:Y:S01]  /*7fb70*/  IMAD.X R21, R14, 0x1, R15, P2 ;  /* 0x000000010e157824 */ /* 0x000fe200010e060f */
[----:B---3--:R-:W-:Y:S04]  /*7fb80*/  STL.64 [R1+0x7220], R12 ;  /* 0x0072200c01007387 */ /* 0x008fe80000100a00 */
[----:B------:R1:W-:Y:S04]  /*7fb90*/  STL.64 [R1+0x42c0], R18 ;  /* 0x0042c01201007387 */ /* 0x0003e80000100a00 */
[----:B------:R3:W-:Y:S01]  /*7fba0*/  STL.64 [R1+0x42b8], R26 ;  /* 0x0042b81a01007387 */ /* 0x0007e20000100a00 */
[----:B-1----:R-:W-:-:S02]  /*7fbb0*/  IADD3 R18, P0, PT, R10, R3, RZ ;  /* 0x000000030a127210 */ /* 0x002fc40007f1e0ff */
[----:B------:R-:W-:Y:S01]  /*7fbc0*/  IADD3 R10, P1, PT, R10, R0, RZ ;  /* 0x000000000a0a7210 */ /* 0x000fe20007f3e0ff */
[----:B---3--:R-:W3:Y:S04]  /*7fbd0*/  LDL.LU.64 R26, [R1+0x7240] ;  /* 0x00724000011a7983 */ /* 0x008ee80000300a00 */
[----:B------:R1:W-:Y:S04]  /*7fbe0*/  STL [R1+0x42a0], R10 ;  /* 0x0042a00a01007387 */ /* 0x0003e80000100800 */
[----:B-1----:R-:W2:Y:S04]  /*7fbf0*/  LDL.LU.64 R10, [R1+0x7238] ;  /* 0x00723800010a7983 */ /* 0x002ea80000300a00 */
[----:B------:R1:W-:Y:S04]  /*7fc00*/  STL.64 [R1+0x42b0], R20 ;  /* 0x0042b01401007387 */ /* 0x0003e80000100a00 */
[----:B-1----:R-:W4:Y:S01]  /*7fc10*/  LDL.LU.64 R20, [R1+0x7230] ;  /* 0x0072300001147983 */ /* 0x002f220000300a00 */
[----:B------:R-:W-:-:S03]  /*7fc20*/  IMAD.X R19, R14, 0x1, R4, P0 ;  /* 0x000000010e137824 */ /* 0x000fc600000e0604 */
[----:B----4-:R-:W-:Y:S04]  /*7fc30*/  STL.64 [R1+0x7208], R20 ;  /* 0x0072081401007387 */ /* 0x010fe80000100a00 */
[----:B------:R1:W-:Y:S04]  /*7fc40*/  STL.64 [R1+0x42a8], R18 ;  /* 0x0042a81201007387 */ /* 0x0003e80000100a00 */
[----:B-1----:R-:W4:Y:S04]  /*7fc50*/  LDL.LU.64 R18, [R1+0x7228] ;  /* 0x0072280001127983 */ /* 0x002f280000300a00 */
[----:B------:R1:W-:Y:S04]  /*7fc60*/  STL [R1+0x71f8], R4 ;  /* 0x0071f80401007387 */ /* 0x0003e80000100800 */
[----:B-1----:R-:W2:Y:S04]  /*7fc70*/  LDL.LU R4, [R1+0x78] ;  /* 0x0000780001047983 */ /* 0x002ea80000300800 */
[----:B---3--:R1:W-:Y:S04]  /*7fc80*/  STL.64 [R1+0x71e8], R26 ;  /* 0x0071e81a01007387 */ /* 0x0083e80000100a00 */
[----:B-1----:R0:W3:Y:S01]  /*7fc90*/  LDL.64 R26, [R1+0x42a0] ;  /* 0x0042a000011a7983 */ /* 0x0020e20000100a00 */
[----:B--2---:R-:W-:-:S05]  /*7fca0*/  IADD3 R12, P0, PT, R4, R9, RZ ;  /* 0x00000009040c7210 */ /* 0x004fca0007f1e0ff */
[----:B------:R1:W-:Y:S04]  /*7fcb0*/  STL [R1+0x4290], R12 ;  /* 0x0042900c01007387 */ /* 0x0003e80000100800 */
[----:B-1----:R-:W2:Y:S01]  /*7fcc0*/  LDL.LU.64 R12, [R1+0x7220] ;  /* 0x00722000010c7983 */ /* 0x002ea20000300a00 */
[----:B------:R-:W-:Y:S01]  /*7fcd0*/  IMAD.MOV.U32 R20, RZ, RZ, R22 ;  /* 0x000000ffff147224 */ /* 0x000fe200078e0016 */
[----:B------:R-:W-:Y:S01]  /*7fce0*/  IADD3 R22, P2, PT, R23, R10, RZ ;  /* 0x0000000a17167210 */ /* 0x000fe20007f5e0ff */
[----:B---3--:R-:W-:Y:S02]  /*7fcf0*/  IMAD.X R27, R14, 0x1, R2, P1 ;  /* 0x000000010e1b7824 */ /* 0x008fe400008e0602 */
[----:B------:R-:W3:Y:S04]  /*7fd00*/  LDL.LU R14, [R1+0x7218] ;  /* 0x00721800010e7983 */ /* 0x000ee80000300800 */
[----:B------:R-:W-:Y:S01]  /*7fd10*/  STL [R1+0x42a4], R27 ;  /* 0x0042a41b01007387 */ /* 0x000fe20000100800 */
[----:B--2---:R-:W-:-:S05]  /*7fd20*/  IMAD.X R23, R13, 0x1, R12, P2 ;  /* 0x000000010d177824 */ /* 0x004fca00010e060c */
[----:B------:R1:W-:Y:S04]  /*7fd30*/  STL.64 [R1+0x4298], R22 ;  /* 0x0042981601007387 */ /* 0x0003e80000100a00 */
[----:B-1----:R-:W2:Y:S01]  /*7fd40*/  LDL.LU.64 R22, [R1+0x7210] ;  /* 0x0072100001167983 */ /* 0x002ea20000300a00 */
[----:B------:R-:W-:-:S03]  /*7fd50*/  IMAD.MOV.U32 R27, RZ, RZ, R20 ;  /* 0x000000ffff1b7224 */ /* 0x000fc600078e0014 */
[----:B--2---:R-:W-:Y:S04]  /*7fd60*/  STL.64 [R1+0x71f0], R22 ;  /* 0x0071f01601007387 */ /* 0x004fe80000100a00 */
[----:B------:R1:W-:Y:S04]  /*7fd70*/  STL [R1+0x71fc], R23 ;  /* 0x0071fc1701007387 */ /* 0x0003e80000100800 */
[----:B-1----:R0:W2:Y:S01]  /*7fd80*/  LDL.64 R22, [R1+0x4290] ;  /* 0x0042900001167983 */ /* 0x0020a20000100a00 */
[----:B---3--:R-:W-:-:S05]  /*7fd90*/  IADD3 R20, P2, PT, R4, R14, RZ ;  /* 0x0000000e04147210 */ /* 0x008fca0007f5e0ff */
[----:B------:R1:W-:Y:S04]  /*7fda0*/  STL [R1+0x4280], R20 ;  /* 0x0042801401007387 */ /* 0x0003e80000100800 */
[----:B-1----:R-:W3:Y:S01]  /*7fdb0*/  LDL.LU.64 R20, [R1+0x7208] ;  /* 0x0072080001147983 */ /* 0x002ee20000300a00 */
[----:B--2---:R-:W-:-:S03]  /*7fdc0*/  IMAD.X R23, R13, 0x1, R11, P0 ;  /* 0x000000010d177824 */ /* 0x004fc600000e060b */
[----:B------:R-:W2:Y:S01]  /*7fdd0*/  LDL.LU R13, [R1+0x7200] ;  /* 0x00720000010d7983 */ /* 0x000ea20000300800 */
[----:B------:R-:W-:-:S03]  /*7fde0*/  IADD3 R22, P0, PT, R4, R5, RZ ;  /* 0x0000000504167210 */ /* 0x000fc60007f1e0ff */
[----:B------:R-:W-:Y:S04]  /*7fdf0*/  STL [R1+0x4294], R23 ;  /* 0x0042941701007387 */ /* 0x000fe80000100800 */
[----:B------:R1:W-:Y:S04]  /*7fe00*/  STL [R1+0x71e0], R5 ;  /* 0x0071e00501007387 */ /* 0x0003e80000100800 */
[----:B-1----:R-:W2:Y:S01]  /*7fe10*/  LDL.LU R5, [R1+0x4e4] ;  /* 0x0004e40001057983 */ /* 0x002ea20000300800 */
[----:B------:R-:W-:Y:S01]  /*7fe20*/  IADD3 R26, P1, PT, R4, R7, RZ ;  /* 0x00000007041a7210 */ /* 0x000fe20007f3e0ff */
[----:B------:R-:W-:-:S02]  /*7fe30*/  IMAD.MOV.U32 R23, RZ, RZ, R27 ;  /* 0x000000ffff177224 */ /* 0x000fc400078e001b */
[----:B---3--:R1:W-:Y:S02]  /*7fe40*/  STL.64 [R1+0x71d8], R20 ;  /* 0x0071d81401007387 */ /* 0x0083e40000100a00 */
[----:B--2---:R-:W-:-:S05]  /*7fe50*/  IMAD.X R27, R5, 0x1, R8, P1 ;  /* 0x00000001051b7824 */ /* 0x004fca00008e0608 */
[----:B------:R-:W-:Y:S04]  /*7fe60*/  STL.64 [R1+0x4288], R26 ;  /* 0x0042881a01007387 */ /* 0x000fe80000100a00 */
[----:B-1----:R0:W2:Y:S02]  /*7fe70*/  LDL.64 R20, [R1+0x4280] ;  /* 0x0042800001147983 */ /* 0x0020a40000100a00 */
[----:B--2---:R-:W-:-:S05]  /*7fe80*/  IMAD.X R21, R5, 0x1, R16, P2 ;  /* 0x0000000105157824 */ /* 0x004fca00010e0610 */
[----:B------:R1:W-:Y:S02]  /*7fe90*/  STL [R1+0x4284], R21 ;  /* 0x0042841501007387 */ /* 0x0003e40000100800 */
[----:B-1----:R-:W-:Y:S02]  /*7fea0*/  IMAD.MOV.U32 R21, RZ, RZ, R23 ;  /* 0x000000ffff157224 */ /* 0x002fe400078e0017 */
[----:B------:R-:W-:-:S05]  /*7feb0*/  IMAD.X R23, R5, 0x1, R6, P0 ;  /* 0x0000000105177824 */ /* 0x000fca00000e0606 */
[----:B------:R1:W-:Y:S04]  /*7fec0*/  STL.64 [R1+0x4278], R22 ;  /* 0x0042781601007387 */ /* 0x0003e80000100a00 */
[----:B-1----:R0:W2:Y:S01]  /*7fed0*/  LDL.LU R23, [R1+0x71fc] ;  /* 0x0071fc0001177983 */ /* 0x0020a20000300800 */
[C---:B------:R-:W-:Y:S02]  /*7fee0*/  IADD3 R26, P1, PT, R4.reuse, R13, RZ ;  /* 0x0000000d041a7210 */ /* 0x040fe40007f3e0ff */
[C---:B------:R-:W-:Y:S02]  /*7fef0*/  IADD3 R22, P0, PT, R4.reuse, R0, RZ ;  /* 0x0000000004167210 */ /* 0x040fe40007f1e0ff */
[----:B------:R-:W-:Y:S01]  /*7ff00*/  IADD3 R20, P2, PT, R4, R3, RZ ;  /* 0x0000000304147210 */ /* 0x000fe20007f5e0ff */
[----:B------:R-:W-:Y:S01]  /*7ff10*/  IMAD.X R27, R5, 0x1, R15, P1 ;  /* 0x00000001051b7824 */ /* 0x000fe200008e060f */
[----:B------:R-:W3:Y:S04]  /*7ff20*/  LDL.LU R4, [R1+0x71f8] ;  /* 0x0071f80001047983 */ /* 0x000ee80000300800 */
[----:B------:R2:W-:Y:S04]  /*7ff30*/  STL [R1+0x4260], R22 ;  /* 0x0042601601007387 */ /* 0x0005e80000100800 */
[----:B--2---:R-:W2:Y:S04]  /*7ff40*/  LDL.LU.64 R22, [R1+0x71f0] ;  /* 0x0071f00001167983 */ /* 0x004ea80000300a00 */
[----:B------:R1:W-:Y:S04]  /*7ff50*/  STL.64 [R1+0x4270], R26 ;  /* 0x0042701a01007387 */ /* 0x0003e80000100a00 */
[----:B-1----:R-:W2:Y:S04]  /*7ff60*/  LDL.LU.64 R26, [R1+0x71e8] ;  /* 0x0071e800011a7983 */ /* 0x002ea80000300a00 */
[----:B--2---:R1:W-:Y:S04]  /*7ff70*/  STL.64 [R1+0x71c8], R26 ;  /* 0x0071c81a01007387 */ /* 0x0043e80000100a00 */
[----:B-1----:R-:W2:Y:S04]  /*7ff80*/  LDL R27, [R1+0x7c] ;  /* 0x00007c00011b7983 */ /* 0x002ea80000100800 */
[----:B------:R1:W-:Y:S01]  /*7ff90*/  STL [R1+0x71c0], R10 ;  /* 0x0071c00a01007387 */ /* 0x0003e20000100800 */
[----:B--2---:R-:W-:Y:S01]  /*7ffa0*/  IADD3 R26, P1, PT, R27, R10, RZ ;  /* 0x0000000a1b1a7210 */ /* 0x004fe20007f3e0ff */
[----:B------:R-:W-:-:S02]  /*7ffb0*/  IMAD.MOV.U32 R27, RZ, RZ, R21 ;  /* 0x000000ffff1b7224 */ /* 0x000fc400078e0015 */
[----:B-1----:R-:W2:Y:S01]  /*7ffc0*/  LDL.LU R10, [R1+0x7c] ;  /* 0x00007c00010a7983 */ /* 0x002ea20000300800 */
[----:B---3--:R-:W-:-:S05]  /*7ffd0*/  IMAD.X R21, R5, 0x1, R4, P2 ;  /* 0x0000000105157824 */ /* 0x008fca00010e0604 */
[----:B------:R-:W-:Y:S04]  /*7ffe0*/  STL.64 [R1+0x4268], R20 ;  /* 0x0042681401007387 */ /* 0x000fe80000100a00 */
[----:B------:R1:W-:Y:S04]  /*7fff0*/  STL.64 [R1+0x71d0], R22 ;  /* 0x0071d01601007387 */ /* 0x0003e80000100a00 */
[----:B-1----:R0:W3:Y:S01]  /*80000*/  LDL.64 R22, [R1+0x4260] ;  /* 0x0042600001167983 */ /* 0x0020e20000100a00 */
[----:B------:R-:W-:-:S04]  /*80010*/  IMAD.MOV.U32 R21, RZ, RZ, R27 ;  /* 0x000000ffff157224 */ /* 0x000fc800078e001b */
[----:B------:R-:W-:Y:S01]  /*80020*/  IMAD.X R27, R21, 0x1, R12, P1 ;  /* 0x00000001151b7824 */ /* 0x000fe200008e060c */
[----:B--2---:R-:W-:Y:S01]  /*80030*/  IADD3 R20, P2, PT, R10, R9, RZ ;  /* 0x000000090a147210 */ /* 0x004fe20007f5e0ff */
[----:B---3--:R-:W-:Y:S02]  /*80040*/  IMAD.X R23, R5, 0x1, R2, P0 ;  /* 0x0000000105177824 */ /* 0x008fe400000e0602 */
[----:B------:R-:W2:Y:S04]  /*80050*/  LDL.LU R5, [R1+0x71e0] ;  /* 0x0071e00001057983 */ /* 0x000ea80000300800 */
[----:B------:R-:W-:Y:S04]  /*80060*/  STL [R1+0x4264], R23 ;  /* 0x0042641701007387 */ /* 0x000fe80000100800 */
[----:B------:R1:W-:Y:S02]  /*80070*/  STL.64 [R1+0x4258], R26 ;  /* 0x0042581a01007387 */ /* 0x0003e40000100a00 */
[----:B-1----:R-:W-:-:S04]  /*80080*/  IMAD.MOV.U32 R27, RZ, RZ, R21 ;  /* 0x000000ffff1b7224 */ /* 0x002fc800078e0015 */
[----:B------:R-:W-:-:S05]  /*80090*/  IMAD.X R21, R27, 0x1, R11, P2 ;  /* 0x000000011b157824 */ /* 0x000fca00010e060b */
[----:B------:R1:W-:Y:S04]  /*800a0*/  STL.64 [R1+0x4250], R20 ;  /* 0x0042501401007387 */ /* 0x0003e80000100a00 */
[----:B-1----:R-:W3:Y:S01]  /*800b0*/  LDL.LU.64 R20, [R1+0x71d8] ;  /* 0x0071d80001147983 */ /* 0x002ee20000300a00 */
[C---:B------:R-:W-:Y:S02]  /*800c0*/  IADD3 R22, P0, PT, R10.reuse, R7, RZ ;  /* 0x000000070a167210 */ /* 0x040fe40007f1e0ff */
[----:B------:R-:W-:-:S03]  /*800d0*/  IADD3 R26, P1, PT, R10, R14, RZ ;  /* 0x0000000e0a1a7210 */ /* 0x000fc60007f3e0ff */
[----:B------:R-:W-:Y:S01]  /*800e0*/  IMAD.X R23, R27, 0x1, R8, P0 ;  /* 0x000000011b177824 */ /* 0x000fe200000e0608 */
[----:B---3--:R2:W-:Y:S04]  /*800f0*/  STL.64 [R1+0x71b0], R20 ;  /* 0x0071b01401007387 */ /* 0x0085e80000100a00 */
[----:B------:R1:W-:Y:S01]  /*80100*/  STL.64 [R1+0x4248], R22 ;  /* 0x0042481601007387 */ /* 0x0003e20000100a00 */
[----:B--2---:R-:W-:Y:S01]  /*80110*/  IADD3 R20, P2, PT, R10, R5, RZ ;  /* 0x000000050a147210 */ /* 0x004fe20007f5e0ff */
[----:B------:R-:W-:-:S04]  /*80120*/  IMAD.MOV.U32 R21, RZ, RZ, R27 ;  /* 0x000000ffff157224 */ /* 0x000fc800078e001b */
[----:B------:R2:W-:Y:S01]  /*80130*/  STL [R1+0x4238], R20 ;  /* 0x0042381401007387 */ /* 0x0005e20000100800 */
[----:B------:R-:W-:-:S03]  /*80140*/  IMAD.X R27, R21, 0x1, R16, P1 ;  /* 0x00000001151b7824 */ /* 0x000fc600008e0610 */
[----:B-1----:R-:W3:Y:S04]  /*80150*/  LDL.LU.64 R22, [R1+0x71d0] ;  /* 0x0071d00001167983 */ /* 0x002ee80000300a00 */
[----:B------:R1:W-:Y:S01]  /*80160*/  STL.64 [R1+0x71b8], R12 ;  /* 0x0071b80c01007387 */ /* 0x0003e20000100a00 */
[----:B--2---:R-:W-:-:S03]  /*80170*/  IADD3 R20, P0, PT, R10, R13, RZ ;  /* 0x0000000d0a147210 */ /* 0x004fc60007f1e0ff */
[----:B-1----:R0:W2:Y:S04]  /*80180*/  LDL.64 R12, [R1+0x4238] ;  /* 0x00423800010c7983 */ /* 0x0020a80000100a00 */
[----:B------:R1:W-:Y:S04]  /*80190*/  STL.64 [R1+0x4240], R26 ;  /* 0x0042401a01007387 */ /* 0x0003e80000100a00 */
[----:B-1----:R-:W3:Y:S01]  /*801a0*/  LDL.LU.64 R26, [R1+0x71c8] ;  /* 0x0071c800011a7983 */ /* 0x002ee20000300a00 */
[----:B--2---:R-:W-:Y:S01]  /*801b0*/  IMAD.X R13, R21, 0x1, R6, P2 ;  /* 0x00000001150d7824 */ /* 0x004fe200010e0606 */
[----:B------:R-:W-:-:S02]  /*801c0*/  IADD3 R12, P2, PT, R10, R0, RZ ;  /* 0x000000000a0c7210 */ /* 0x000fc40007f5e0ff */
[----:B---3--:R-:W-:Y:S04]  /*801d0*/  STL.64 [R1+0x71a0], R26 ;  /* 0x0071a01a01007387 */ /* 0x008fe80000100a00 */
[----:B------:R1:W-:Y:S02]  /*801e0*/  STL [R1+0x423c], R13 ;  /* 0x00423c0d01007387 */ /* 0x0003e40000100800 */
[----:B-1----:R-:W-:Y:S01]  /*801f0*/  IMAD.MOV.U32 R13, RZ, RZ, R21 ;  /* 0x000000ffff0d7224 */ /* 0x002fe200078e0015 */
[----:B------:R-:W-:Y:S02]  /*80200*/  IADD3 R26, P1, PT, R10, R3, RZ ;  /* 0x000000030a1a7210 */ /* 0x000fe40007f3e0ff */
[----:B------:R-:W2:Y:S01]  /*80210*/  LDL.LU R10, [R1+0x71c0] ;  /* 0x0071c000010a7983 */ /* 0x000ea20000300800 */
[----:B------:R-:W-:-:S02]  /*80220*/  IMAD.X R21, R13, 0x1, R15, P0 ;  /* 0x000000010d157824 */ /* 0x000fc400000e060f */
[----:B------:R-:W-:-:S03]  /*80230*/  IMAD.X R27, R13, 0x1, R4, P1 ;  /* 0x000000010d1b7824 */ /* 0x000fc600008e0604 */
[----:B------:R-:W-:Y:S01]  /*80240*/  STL.64 [R1+0x4230], R20 ;  /* 0x0042301401007387 */ /* 0x000fe20000100a00 */
[----:B------:R-:W-:-:S03]  /*80250*/  IMAD.X R13, R13, 0x1, R2, P2 ;  /* 0x000000010d0d7824 */ /* 0x000fc600010e0602 */
[----:B------:R1:W-:Y:S04]  /*80260*/  STL.64 [R1+0x7198], R22 ;  /* 0x0071981601007387 */ /* 0x0003e80000100a00 */
[----:B-1----:R-:W2:Y:S04]  /*80270*/  LDL R23, [R1+0x80] ;  /* 0x0000800001177983 */ /* 0x002ea80000100800 */
[----:B------:R1:W-:Y:S04]  /*80280*/  STL.64 [R1+0x7190], R16 ;  /* 0x0071901001007387 */ /* 0x0003e80000100a00 */
[----:B-1----:R-:W3:Y:S04]  /*80290*/  LDL R16, [R1+0x4dc] ;  /* 0x0004dc0001107983 */ /* 0x002ee80000100800 */
[----:B------:R-:W-:Y:S04]  /*802a0*/  STL [R1+0x71a8], R17 ;  /* 0x0071a81101007387 */ /* 0x000fe80000100800 */
[----:B------:R-:W-:Y:S04]  /*802b0*/  STL.64 [R1+0x4228], R26 ;  /* 0x0042281a01007387 */ /* 0x000fe80000100a00 */
[----:B------:R1:W-:Y:S04]  /*802c0*/  STL.64 [R1+0x4220], R12 ;  /* 0x0042200c01007387 */ /* 0x0003e80000100a00 */
[----:B-1----:R-:W3:Y:S01]  /*802d0*/  LDL.LU.64 R12, [R1+0x71b8] ;  /* 0x0071b800010c7983 */ /* 0x002ee20000300a00 */
[----:B--2---:R-:W-:-:S05]  /*802e0*/  IADD3 R20, P0, PT, R23, R10, RZ ;  /* 0x0000000a17147210 */ /* 0x004fca0007f1e0ff */
[----:B---3--:R-:W-:-:S05]  /*802f0*/  IMAD.X R21, R16, 0x1, R12, P0 ;  /* 0x0000000110157824 */ /* 0x008fca00000e060c */
[----:B------:R1:W-:Y:S04]  /*80300*/  STL.64 [R1+0x4218], R20 ;  /* 0x0042181401007387 */ /* 0x0003e80000100a00 */
[----:B-1----:R-:W2:Y:S04]  /*80310*/  LDL.LU.64 R20, [R1+0x71b0] ;  /* 0x0071b00001147983 */ /* 0x002ea80000300a00 */
[----:B--2---:R1:W-:Y:S04]  /*80320*/  STL.64 [R1+0x7168], R20 ;  /* 0x0071681401007387 */ /* 0x0043e80000100a00 */
[----:B-1----:R-:W2:Y:S02]  /*80330*/  LDL.LU R21, [R1+0x80] ;  /* 0x0000800001157983 */ /* 0x002ea40000300800 */
[----:B--2---:R-:W-:-:S05]  /*80340*/  IADD3 R16, P0, PT, R21, R14, RZ ;  /* 0x0000000e15107210 */ /* 0x004fca0007f1e0ff */
[----:B------:R-:W-:Y:S04]  /*80350*/  STL [R1+0x4200], R16 ;  /* 0x0042001001007387 */ /* 0x000fe80000100800 */
[----:B------:R0:W2:Y:S04]  /*80360*/  LDL.LU R17, [R1+0x71a8] ;  /* 0x0071a80001117983 */ /* 0x0000a80000300800 */
[----:B------:R1:W-:Y:S04]  /*80370*/  STL [R1+0x7170], R14 ;  /* 0x0071700e01007387 */ /* 0x0003e80000100800 */
[----:B-1----:R-:W3:Y:S01]  /*80380*/  LDL.LU R14, [R1+0x4dc] ;  /* 0x0004dc00010e7983 */ /* 0x002ee20000300800 */
[----:B------:R-:W-:-:S05]  /*80390*/  IADD3 R26, P1, PT, R23, R9, RZ ;  /* 0x00000009171a7210 */ /* 0x000fca0007f3e0ff */
[----:B---3--:R-:W-:-:S05]  /*803a0*/  IMAD.X R27, R14, 0x1, R11, P1 ;  /* 0x000000010e1b7824 */ /* 0x008fca00008e060b */
[----:B------:R1:W-:Y:S04]  /*803b0*/  STL.64 [R1+0x4210], R26 ;  /* 0x0042101a01007387 */ /* 0x0003e80000100a00 */
[----:B-1----:R-:W3:Y:S01]  /*803c0*/  LDL.LU.64 R26, [R1+0x71a0] ;  /* 0x0071a000011a7983 */ /* 0x002ee20000300a00 */
[----:B------:R-:W-:-:S03]  /*803d0*/  IADD3 R22, P2, PT, R23, R7, RZ ;  /* 0x0000000717167210 */ /* 0x000fc60007f5e0ff */
[----:B------:R-:W-:Y:S02]  /*803e0*/  STL.64 [R1+0x7188], R10 ;  /* 0x0071880a01007387 */ /* 0x000fe40000100a00 */
[C---:B------:R-:W-:Y:S01]  /*803f0*/  IMAD.X R23, R14.reuse, 0x1, R8, P2 ;  /* 0x000000010e177824 */ /* 0x040fe200010e0608 */
[C---:B------:R-:W-:Y:S01]  /*80400*/  IADD3 R16, P2, PT, R21.reuse, R13, RZ ;  /* 0x0000000d15107210 */ /* 0x040fe20007f5e0ff */
[----:B---3--:R-:W-:Y:S04]  /*80410*/  STL.64 [R1+0x7178], R26 ;  /* 0x0071781a01007387 */ /* 0x008fe80000100a00 */
[----:B------:R1:W-:Y:S04]  /*80420*/  STL [R1+0x7180], R27 ;  /* 0x0071801b01007387 */ /* 0x0003e80000100800 */
[----:B-1----:R0:W3:Y:S04]  /*80430*/  LDL.64 R26, [R1+0x4200] ;  /* 0x00420000011a7983 */ /* 0x0020e80000100a00 */
[----:B------:R1:W-:Y:S04]  /*80440*/  STL.64 [R1+0x4208], R22 ;  /* 0x0042081601007387 */ /* 0x0003e80000100a00 */
[----:B-1----:R-:W3:Y:S04]  /*80450*/  LDL.LU.64 R22, [R1+0x7198] ;  /* 0x0071980001167983 */ /* 0x002ee80000300a00 */
[----:B------:R2:W-:Y:S04]  /*80460*/  STL [R1+0x41f0], R16 ;  /* 0x0041f01001007387 */ /* 0x0005e80000100800 */
[----:B--2---:R-:W3:Y:S01]  /*80470*/  LDL.LU.64 R16, [R1+0x7190] ;  /* 0x0071900001107983 */ /* 0x004ee20000300a00 */
[----:B------:R-:W-:Y:S01]  /*80480*/  IADD3 R10, P1, PT, R21, R5, RZ ;  /* 0x00000005150a7210 */ /* 0x000fe20007f3e0ff */
[----:B---3--:R-:W-:-:S02]  /*80490*/  IMAD.X R27, R14, 0x1, R16, P0 ;  /* 0x000000010e1b7824 */ /* 0x008fc400000e0610 */
[----:B------:R1:W-:Y:S04]  /*804a0*/  STL.64 [R1+0x7160], R16 ;  /* 0x0071601001007387 */ /* 0x0003e80000100a00 */
[----:B-1----:R0:W2:Y:S01]  /*804b0*/  LDL.64 R16, [R1+0x41f0] ;  /* 0x0041f00001107983 */ /* 0x0020a20000100a00 */
[C---:B------:R-:W-:Y:S01]  /*804c0*/  IMAD.X R11, R14.reuse, 0x1, R6, P1 ;  /* 0x000000010e0b7824 */ /* 0x040fe200008e0606 */
[----:B------:R-:W-:Y:S02]  /*804d0*/  IADD3 R26, P0, PT, R21, R3, RZ ;  /* 0x00000003151a7210 */ /* 0x000fe40007f1e0ff */
[----:B------:R1:W-:Y:S04]  /*804e0*/  STL [R1+0x4204], R27 ;  /* 0x0042041b01007387 */ /* 0x0003e80000100800 */
[----:B------:R3:W-:Y:S01]  /*804f0*/  STL.64 [R1+0x41f8], R10 ;  /* 0x0041f80a01007387 */ /* 0x0007e20000100a00 */
[----:B-1----:R-:W-:-:S03]  /*80500*/  IMAD.X R27, R14, 0x1, R4, P0 ;  /* 0x000000010e1b7824 */ /* 0x002fc600000e0604 */
[----:B---3--:R-:W3:Y:S04]  /*80510*/  LDL.LU.64 R10, [R1+0x7188] ;  /* 0x00718800010a7983 */ /* 0x008ee80000300a00 */
[----:B------:R1:W-:Y:S01]  /*80520*/  STL [R1+0x7140], R15 ;  /* 0x0071400f01007387 */ /* 0x0003e20000100800 */
[----:B--2---:R-:W-:-:S03]  /*80530*/  IMAD.X R17, R14, 0x1, R15, P2 ;  /* 0x000000010e117824 */ /* 0x004fc600010e060f */
[----:B-1----:R-:W2:Y:S04]  /*80540*/  LDL.LU R15, [R1+0x84] ;  /* 0x00008400010f7983 */ /* 0x002ea80000300800 */
[----:B------:R1:W-:Y:S04]  /*80550*/  STL [R1+0x41f4], R17 ;  /* 0x0041f41101007387 */ /* 0x0003e80000100800 */
[----:B-1----:R-:W3:Y:S04]  /*80560*/  LDL R17, [R1+0x4d8] ;  /* 0x0004d80001117983 */ /* 0x002ee80000100800 */
[----:B------:R1:W-:Y:S04]  /*80570*/  STL.64 [R1+0x41e8], R26 ;  /* 0x0041e81a01007387 */ /* 0x0003e80000100a00 */
[----:B-1----:R0:W3:Y:S01]  /*80580*/  LDL.LU R27, [R1+0x7180] ;  /* 0x00718000011b7983 */ /* 0x0020e20000300800 */
[----:B------:R-:W-:-:S05]  /*80590*/  IADD3 R20, P1, PT, R21, R0, RZ ;  /* 0x0000000015147210 */ /* 0x000fca0007f3e0ff */
[----:B------:R-:W-:Y:S01]  /*805a0*/  IMAD.X R21, R14, 0x1, R2, P1 ;  /* 0x000000010e157824 */ /* 0x000fe200008e0602 */
[----:B--2---:R-:W-:-:S05]  /*805b0*/  IADD3 R26, P0, PT, R15, R9, RZ ;  /* 0x000000090f1a7210 */ /* 0x004fca0007f1e0ff */
[----:B------:R3:W-:Y:S04]  /*805c0*/  STL [R1+0x41d0], R26 ;  /* 0x0041d01a01007387 */ /* 0x0007e80000100800 */
[----:B---3--:R-:W2:Y:S04]  /*805d0*/  LDL.LU.64 R26, [R1+0x7178] ;  /* 0x00717800011a7983 */ /* 0x008ea80000300a00 */
[----:B------:R-:W3:Y:S04]  /*805e0*/  LDL.LU R14, [R1+0x7170] ;  /* 0x00717000010e7983 */ /* 0x000ee80000300800 */
[----:B------:R1:W-:Y:S04]  /*805f0*/  STL.64 [R1+0x41e0], R20 ;  /* 0x0041e01401007387 */ /* 0x0003e80000100a00 */
[----:B-1----:R-:W2:Y:S01]  /*80600*/  LDL.LU.64 R20, [R1+0x7168] ;  /* 0x0071680001147983 */ /* 0x002ea20000300a00 */
[----:B------:R-:W-:-:S03]  /*80610*/  IADD3 R16, P2, PT, R15, R10, RZ ;  /* 0x0000000a0f107210 */ /* 0x000fc60007f5e0ff */
[----:B------:R-:W-:Y:S02]  /*80620*/  STL.64 [R1+0x7158], R2 ;  /* 0x0071580201007387 */ /* 0x000fe40000100a00 */
[----:B------:R-:W-:Y:S02]  /*80630*/  IMAD.X R17, R17, 0x1, R12, P2 ;  /* 0x0000000111117824 */ /* 0x000fe400010e060c */
[----:B--2---:R-:W-:Y:S04]  /*80640*/  STL.64 [R1+0x7150], R20 ;  /* 0x0071501401007387 */ /* 0x004fe80000100a00 */
[----:B------:R1:W-:Y:S04]  /*80650*/  STL.64 [R1+0x41d8], R16 ;  /* 0x0041d81001007387 */ /* 0x0003e80000100a00 */
[----:B-1----:R-:W2:Y:S04]  /*80660*/  LDL.LU.64 R16, [R1+0x7160] ;  /* 0x0071600001107983 */ /* 0x002ea80000300a00 */
[----:B------:R1:W-:Y:S01]  /*80670*/  STL.64 [R1+0x7148], R26 ;  /* 0x0071481a01007387 */ /* 0x0003e20000100a00 */
[----:B---3--:R-:W-:-:S03]  /*80680*/  IADD3 R20, P2, PT, R15, R14, RZ ;  /* 0x0000000e0f147210 */ /* 0x008fc60007f5e0ff */
[----:B-1----:R0:W3:Y:S04]  /*80690*/  LDL.64 R26, [R1+0x41d0] ;  /* 0x0041d000011a7983 */ /* 0x0020e80000100a00 */
[----:B------:R1:W-:Y:S04]  /*806a0*/  STL [R1+0x7138], R14 ;  /* 0x0071380e01007387 */ /* 0x0003e80000100800 */
[----:B-1----:R-:W3:Y:S01]  /*806b0*/  LDL.LU R14, [R1+0x4d8] ;  /* 0x0004d800010e7983 */ /* 0x002ee20000300800 */
[----:B------:R-:W-:Y:S01]  /*806c0*/  IADD3 R2, P1, PT, R15, R7, RZ ;  /* 0x000000070f027210 */ /* 0x000fe20007f3e0ff */
[----:B---3--:R-:W-:-:S04]  /*806d0*/  IMAD.X R27, R14, 0x1, R11, P0 ;  /* 0x000000010e1b7824 */ /* 0x008fc800000e060b */
[C---:B------:R-:W-:Y:S01]  /*806e0*/  IMAD.X R3, R14.reuse, 0x1, R8, P1 ;  /* 0x000000010e037824 */ /* 0x040fe200008e0608 */
[----:B------:R-:W-:Y:S04]  /*806f0*/  STL [R1+0x41d4], R27 ;  /* 0x0041d41b01007387 */ /* 0x000fe80000100800 */
[----:B------:R1:W-:Y:S01]  /*80700*/  STL.64 [R1+0x41c8], R2 ;  /* 0x0041c80201007387 */ /* 0x0003e20000100a00 */
[----:B--2---:R-:W-:-:S03]  /*80710*/  IMAD.X R21, R14, 0x1, R16, P2 ;  /* 0x000000010e157824 */ /* 0x004fc600010e0610 */
[----:B-1----:R-:W2:Y:S04]  /*80720*/  LDL.LU.64 R2, [R1+0x7158] ;  /* 0x0071580001027983 */ /* 0x002ea80000300a00 */
[----:B----4-:R1:W-:Y:S04]  /*80730*/  STL.64 [R1+0x7130], R18 ;  /* 0x0071301201007387 */ /* 0x0103e80000100a00 */
[----:B------:R-:W-:Y:S04]  /*80740*/  STL.64 [R1+0x7128], R12 ;  /* 0x0071280c01007387 */ /* 0x000fe80000100a00 */
[----:B------:R-:W-:Y:S01]  /*80750*/  STL [R1+0x713c], R13 ;  /* 0x00713c0d01007387 */ /* 0x000fe20000100800 */
[----:B-1----:R-:W-:-:S05]  /*80760*/  IADD3 R18, P1, PT, R15, R13, RZ ;  /* 0x0000000d0f127210 */ /* 0x002fca0007f3e0ff */
[----:B------:R-:W-:Y:S04]  /*80770*/  STL [R1+0x41b0], R18 ;  /* 0x0041b01201007387 */ /* 0x000fe80000100800 */
[----:B------:R1:W-:Y:S04]  /*80780*/  STL.64 [R1+0x41c0], R20 ;  /* 0x0041c01401007387 */ /* 0x0003e80000100a00 */
[----:B-1----:R-:W3:Y:S01]  /*80790*/  LDL.LU.64 R20, [R1+0x7150] ;  /* 0x0071500001147983 */ /* 0x002ee20000300a00 */
[----:B------:R-:W-:-:S03]  /*807a0*/  IADD3 R26, P0, PT, R15, R5, RZ ;  /* 0x000000050f1a7210 */ /* 0x000fc60007f1e0ff */
[----:B------:R-:W4:Y:S02]  /*807b0*/  LDL R13, [R1+0x88] ;  /* 0x00008800010d7983 */ /* 0x000f240000100800 */
[----:B------:R-:W-:Y:S01]  /*807c0*/  IMAD.X R27, R14, 0x1, R6, P0 ;  /* 0x000000010e1b7824 */ /* 0x000fe200000e0606 */
[----:B------:R-:W-:-:S04]  /*807d0*/  IADD3 R18, P0, PT, R15, R0, RZ ;  /* 0x000000000f127210 */ /* 0x000fc80007f1e0ff */
[----:B------:R1:W-:Y:S04]  /*807e0*/  STL.64 [R1+0x41b8], R26 ;  /* 0x0041b81a01007387 */ /* 0x0003e80000100a00 */
[----:B-1----:R-:W4:Y:S01]  /*807f0*/  LDL.LU.64 R26, [R1+0x7148] ;  /* 0x00714800011a7983 */ /* 0x002f220000300a00 */
[----:B--2---:R-:W-:-:S03]  /*80800*/  IADD3 R12, P2, PT, R15, R3, RZ ;  /* 0x000000030f0c7210 */ /* 0x004fc60007f5e0ff */
[----:B------:R-:W2:Y:S04]  /*80810*/  LDL.LU R15, [R1+0x7140] ;  /* 0x00714000010f7983 */ /* 0x000ea80000300800 */
[----:B------:R-:W2:Y:S04]  /*80820*/  LDL.LU R19, [R1+0x460] ;  /* 0x0004600001137983 */ /* 0x000ea80000300800 */
[----:B---3--:R1:W-:Y:S04]  /*80830*/  STL.64 [R1+0x7118], R20 ;  /* 0x0071181401007387 */ /* 0x0083e80000100a00 */
[----:B-1----:R0:W3:Y:S04]  /*80840*/  LDL.64 R20, [R1+0x41b0] ;  /* 0x0041b00001147983 */ /* 0x0020e80000100a00 */
[----:B----4-:R2:W-:Y:S02]  /*80850*/  STL.64 [R1+0x7110], R26 ;  /* 0x0071101a01007387 */ /* 0x0105e40000100a00 */
[----:B--2---:R-:W-:-:S05]  /*80860*/  IMAD.MOV.U32 R26, RZ, RZ, R19 ;  /* 0x000000ffff1a7224 */ /* 0x004fca00078e0013 */
[----:B------:R1:W-:Y:S01]  /*80870*/  STL.64 [R1+0x7120], R26 ;  /* 0x0071201a01007387 */ /* 0x0003e20000100a00 */
[C---:B---3--:R-:W-:Y:S01]  /*80880*/  IMAD.X R21, R14.reuse, 0x1, R15, P1 ;  /* 0x000000010e157824 */ /* 0x048fe200008e060f */
[----:B-1----:R-:W-:Y:S01]  /*80890*/  IADD3 R26, P1, PT, R13, R10, RZ ;  /* 0x0000000a0d1a7210 */ /* 0x002fe20007f3e0ff */
[----:B------:R-:W-:-:S05]  /*808a0*/  IMAD.X R13, R14, 0x1, R4, P2 ;  /* 0x000000010e0d7824 */ /* 0x000fca00010e0604 */
[----:B------:R1:W-:Y:S04]  /*808b0*/  STL.64 [R1+0x41a8], R12 ;  /* 0x0041a80c01007387 */ /* 0x0003e80000100a00 */
[----:B------:R-:W-:Y:S04]  /*808c0*/  STL [R1+0x41b4], R21 ;  /* 0x0041b41501007387 */ /* 0x000fe80000100800 */
[----:B-1----:R0:W2:Y:S04]  /*808d0*/  LDL.LU R13, [R1+0x713c] ;  /* 0x00713c00010d7983 */ /* 0x0020a80000300800 */
[----:B------:R1:W-:Y:S04]  /*808e0*/  STL [R1+0x7108], R4 ;  /* 0x0071080401007387 */ /* 0x0003e80000100800 */
[----:B-1----:R-:W3:Y:S01]  /*808f0*/  LDL.LU R4, [R1+0x88] ;  /* 0x0000880001047983 */ /* 0x002ee20000300800 */
[----:B------:R-:W-:-:S03]  /*80900*/  IMAD.X R19, R14, 0x1, R2, P0 ;  /* 0x000000010e137824 */ /* 0x000fc600000e0602 */
[----:B------:R-:W4:Y:S04]  /*80910*/  LDL.LU R14, [R1+0x7138] ;  /* 0x00713800010e7983 */ /* 0x000f280000300800 */
[----:B------:R1:W-:Y:S04]  /*80920*/  STL.64 [R1+0x41a0], R18 ;  /* 0x0041a01201007387 */ /* 0x0003e80000100a00 */
[----:B-1----:R-:W4:Y:S01]  /*80930*/  LDL.LU.64 R18, [R1+0x7130] ;  /* 0x0071300001127983 */ /* 0x002f220000300a00 */
[----:B---3--:R-:W-:-:S05]  /*80940*/  IADD3 R12, P0, PT, R4, R7, RZ ;  /* 0x00000007040c7210 */ /* 0x008fca0007f1e0ff */
[----:B------:R2:W-:Y:S04]  /*80950*/  STL [R1+0x4188], R12 ;  /* 0x0041880c01007387 */ /* 0x0005e80000100800 */
[----:B--2---:R-:W2:Y:S04]  /*80960*/  LDL.LU.64 R12, [R1+0x7128] ;  /* 0x00712800010c7983 */ /* 0x004ea80000300a00 */
[----:B------:R1:W-:Y:S04]  /*80970*/  STL [R1+0x70f0], R7 ;  /* 0x0070f00701007387 */ /* 0x0003e80000100800 */
[----:B-1----:R-:W2:Y:S01]  /*80980*/  LDL.LU R7, [R1+0x4d4] ;  /* 0x0004d40001077983 */ /* 0x002ea20000300800 */
[----:B------:R-:W-:Y:S01]  /*80990*/  IADD3 R20, P2, PT, R4, R9, RZ ;  /* 0x0000000904147210 */ /* 0x000fe20007f5e0ff */
[----:B--2---:R-:W-:-:S04]  /*809a0*/  IMAD.X R27, R7, 0x1, R12, P1 ;  /* 0x00000001071b7824 */ /* 0x004fc800008e060c */
[----:B------:R-:W-:Y:S01]  /*809b0*/  IMAD.X R21, R7, 0x1, R11, P2 ;  /* 0x0000000107157824 */ /* 0x000fe200010e060b */
[----:B------:R1:W-:Y:S04]  /*809c0*/  STL.64 [R1+0x4198], R26 ;  /* 0x0041981a01007387 */ /* 0x0003e80000100a00 */
[----:B-1----:R-:W2:Y:S04]  /*809d0*/  LDL.LU.64 R26, [R1+0x7120] ;  /* 0x00712000011a7983 */ /* 0x002ea80000300a00 */
[----:B----4-:R-:W-:Y:S04]  /*809e0*/  STL.64 [R1+0x70f8], R18 ;  /* 0x0070f81201007387 */ /* 0x010fe80000100a00 */
[----:B------:R1:W-:Y:S04]  /*809f0*/  STL.64 [R1+0x4190], R20 ;  /* 0x0041901401007387 */ /* 0x0003e80000100a00 */
[----:B-1----:R-:W3:Y:S04]  /*80a00*/  LDL.LU.64 R20, [R1+0x7118] ;  /* 0x0071180001147983 */ /* 0x002ee80000300a00 */
[----:B------:R1:W-:Y:S04]  /*80a10*/  STL.64 [R1+0x7100], R10 ;  /* 0x0071000a01007387 */ /* 0x0003e80000100a00 */
[----:B-1----:R0:W4:Y:S01]  /*80a20*/  LDL.64 R10, [R1+0x4188] ;  /* 0x00418800010a7983 */ /* 0x0021220000100a00 */
[----:B--2---:R-:W-:Y:S01]  /*80a30*/  IMAD.MOV.U32 R19, RZ, RZ, R26 ;  /* 0x000000ffff137224 */ /* 0x004fe200078e001a */
[----:B------:R-:W-:-:S05]  /*80a40*/  IADD3 R26, P2, PT, R4, R5, RZ ;  /* 0x00000005041a7210 */ /* 0x000fca0007f5e0ff */
[----:B------:R1:W-:Y:S04]  /*80a50*/  STL [R1+0x4178], R26 ;  /* 0x0041781a01007387 */ /* 0x0003e80000100800 */
[----:B-1----:R-:W2:Y:S01]  /*80a60*/  LDL.LU.64 R26, [R1+0x7110] ;  /* 0x00711000011a7983 */ /* 0x002ea20000300a00 */
[----:B----4-:R-:W-:Y:S01]  /*80a70*/  IMAD.X R11, R7, 0x1, R8, P0 ;  /* 0x00000001070b7824 */ /* 0x010fe200000e0608 */
[----:B------:R-:W-:-:S04]  /*80a80*/  IADD3 R10, P0, PT, R4, R13, RZ ;  /* 0x0000000d040a7210 */ /* 0x000fc80007f1e0ff */
[----:B------:R1:W-:Y:S04]  /*80a90*/  STL [R1+0x418c], R11 ;  /* 0x00418c0b01007387 */ /* 0x0003e80000100800 */
[----:B-1----:R-:W4:Y:S04]  /*80aa0*/  LDL.LU R11, [R1+0x4c8] ;  /* 0x0004c800010b7983 */ /* 0x002f280000300800 */
[----:B------:R1:W-:Y:S04]  /*80ab0*/  STL.64 [R1+0x70e8], R12 ;  /* 0x0070e80c01007387 */ /* 0x0003e80000100a00 */
[----:B-1----:R0:W2:Y:S01]  /*80ac0*/  LDL.64 R12, [R1+0x4178] ;  /* 0x00417800010c7983 */ /* 0x0020a20000100a00 */
[----:B------:R-:W-:Y:S01]  /*80ad0*/  IADD3 R18, P1, PT, R4, R14, RZ ;  /* 0x0000000e04127210 */ /* 0x000fe20007f3e0ff */
[----:B--2---:R-:W-:-:S04]  /*80ae0*/  IMAD.MOV.U32 R13, RZ, RZ, R19 ;  /* 0x000000ffff0d7224 */ /* 0x004fc800078e0013 */
[----:B------:R-:W-:-:S05]  /*80af0*/  IMAD.X R19, R7, 0x1, R16, P1 ;  /* 0x0000000107137824 */ /* 0x000fca00008e0610 */
[----:B------:R1:W-:Y:S02]  /*80b00*/  STL.64 [R1+0x4180], R18 ;  /* 0x0041801201007387 */ /* 0x0003e40000100a00 */
[----:B-1----:R-:W-:Y:S02]  /*80b10*/  IMAD.MOV.U32 R19, RZ, RZ, R13 ;  /* 0x000000ffff137224 */ /* 0x002fe400078e000d */
[----:B------:R-:W-:-:S05]  /*80b20*/  IMAD.X R13, R7, 0x1, R6, P2 ;  /* 0x00000001070d7824 */ /* 0x000fca00010e0606 */
[----:B------:R4:W-:Y:S01]  /*80b30*/  STL [R1+0x417c], R13 ;  /* 0x00417c0d01007387 */ /* 0x0009e20000100800 */
[C---:B------:R-:W-:Y:S02]  /*80b40*/  IADD3 R18, P1, PT, R4.reuse, R3, RZ ;  /* 0x0000000304127210 */ /* 0x040fe40007f3e0ff */
[----:B------:R-:W-:Y:S02]  /*80b50*/  IADD3 R12, P2, PT, R4, R0, RZ ;  /* 0x00000000040c7210 */ /* 0x000fe40007f5e0ff */
[----:B------:R-:W2:Y:S01]  /*80b60*/  LDL.LU R4, [R1+0x7108] ;  /* 0x0071080001047983 */ /* 0x000ea20000300800 */
[----:B----4-:R-:W-:Y:S02]  /*80b70*/  IMAD.MOV.U32 R13, RZ, RZ, R11 ;  /* 0x000000ffff0d7224 */ /* 0x010fe400078e000b */
[----:B------:R-:W-:-:S05]  /*80b80*/  IMAD.X R11, R7, 0x1, R15, P0 ;  /* 0x00000001070b7824 */ /* 0x000fca00000e060f */
[----:B------:R1:W-:Y:S04]  /*80b90*/  STL.64 [R1+0x4170], R10 ;  /* 0x0041700a01007387 */ /* 0x0003e80000100a00 */
[----:B-1----:R-:W4:Y:S04]  /*80ba0*/  LDL.LU.64 R10, [R1+0x7100] ;  /* 0x00710000010a7983 */ /* 0x002f280000300a00 */
[----:B------:R1:W-:Y:S04]  /*80bb0*/  STL.64 [R1+0x70e0], R14 ;  /* 0x0070e00e01007387 */ /* 0x0003e80000100a00 */
[----:B-1----:R-:W2:Y:S04]  /*80bc0*/  LDL R15, [R1+0x8c] ;  /* 0x00008c00010f7983 */ /* 0x002ea80000100800 */
[----:B----4-:R1:W-:Y:S01]  /*80bd0*/  STL.64 [R1+0x70d8], R10 ;  /* 0x0070d80a01007387 */ /* 0x0103e20000100a00 */
[----:B--2---:R-:W-:Y:S01]  /*80be0*/  IADD3 R14, P0, PT, R15, R10, RZ ;  /* 0x0000000a0f0e7210 */ /* 0x004fe20007f1e0ff */
[----:B-1----:R-:W-:-:S02]  /*80bf0*/  IMAD.MOV.U32 R10, RZ, RZ, R19 ;  /* 0x000000ffff0a7224 */ /* 0x002fc400078e0013 */
[----:B------:R-:W-:-:S05]  /*80c00*/  IMAD.X R19, R7, 0x1, R4, P1 ;  /* 0x0000000107137824 */ /* 0x000fca00008e0604 */
[----:B------:R1:W-:Y:S04]  /*80c10*/  STL.64 [R1+0x4168], R18 ;  /* 0x0041681201007387 */ /* 0x0003e80000100a00 */
[----:B-1----:R-:W2:Y:S01]  /*80c20*/  LDL.LU.64 R18, [R1+0x70f8] ;  /* 0x0070f80001127983 */ /* 0x002ea20000300a00 */
[----:B------:R-:W-:-:S03]  /*80c30*/  IMAD.MOV.U32 R15, RZ, RZ, R13 ;  /* 0x000000ffff0f7224 */ /* 0x000fc600078e000d */
[----:B------:R-:W-:Y:S01]  /*80c40*/  STL.64 [R1+0x70c0], R16 ;  /* 0x0070c01001007387 */ /* 0x000fe20000100a00 */
[----:B------:R-:W-:-:S03]  /*80c50*/  IMAD.X R13, R7, 0x1, R2, P2 ;  /* 0x00000001070d7824 */ /* 0x000fc600010e0602 */
[----:B--2---:R-:W-:Y:S04]  /*80c60*/  STL.64 [R1+0x70c8], R18 ;  /* 0x0070c81201007387 */ /* 0x004fe80000100a00 */
[----:B------:R-:W-:Y:S04]  /*80c70*/  STL [R1+0x70d0], R19 ;  /* 0x0070d01301007387 */ /* 0x000fe80000100800 */
[----:B------:R1:W-:Y:S04]  /*80c80*/  STL [R1+0x70b8], R4 ;  /* 0x0070b80401007387 */ /* 0x0003e80000100800 */
[----:B-1----:R-:W2:Y:S04]  /*80c90*/  LDL.LU R4, [R1+0x8c] ;  /* 0x00008c0001047983 */ /* 0x002ea80000300800 */
[----:B------:R-:W2:Y:S04]  /*80ca0*/  LDL.LU R7, [R1+0x70f0] ;  /* 0x0070f00001077983 */ /* 0x000ea80000300800 */
[----:B------:R1:W-:Y:S04]  /*80cb0*/  STL.64 [R1+0x4160], R12 ;  /* 0x0041600c01007387 */ /* 0x0003e80000100a00 */
[----:B-1----:R-:W4:Y:S04]  /*80cc0*/  LDL.LU.64 R12, [R1+0x70e8] ;  /* 0x0070e800010c7983 */ /* 0x002f280000300a00 */
[----:B------:R1:W-:Y:S04]  /*80cd0*/  STL.64 [R1+0x70a8], R22 ;  /* 0x0070a81601007387 */ /* 0x0003e80000100a00 */
[----:B-1----:R-:W3:Y:S01]  /*80ce0*/  LDL R22, [R1+0x90] ;  /* 0x0000900001167983 */ /* 0x002ee20000100800 */
[----:B--2---:R-:W-:-:S03]  /*80cf0*/  IADD3 R16, P2, PT, R4, R7, RZ ;  /* 0x0000000704107210 */ /* 0x004fc60007f5e0ff */
[----:B---3--:R-:W-:Y:S04]  /*80d00*/  STL.64 [R1+0x70b0], R22 ;  /* 0x0070b01601007387 */ /* 0x008fe80000100a00 */
[----:B------:R1:W-:Y:S04]  /*80d10*/  STL [R1+0x7090], R7 ;  /* 0x0070900701007387 */ /* 0x0003e80000100800 */
[----:B-1----:R-:W4:Y:S01]  /*80d20*/  LDL.LU R7, [R1+0x4d0] ;  /* 0x0004d00001077983 */ /* 0x002f220000300800 */
[----:B------:R-:W-:Y:S02]  /*80d30*/  IMAD.MOV.U32 R23, RZ, RZ, R15 ;  /* 0x000000ffff177224 */ /* 0x000fe400078e000f */
[----:B----4-:R-:W-:-:S05]  /*80d40*/  IMAD.X R15, R7, 0x1, R12, P0 ;  /* 0x00000001070f7824 */ /* 0x010fca00000e060c */
[----:B------:R1:W-:Y:S04]  /*80d50*/  STL.64 [R1+0x4158], R14 ;  /* 0x0041580e01007387 */ /* 0x0003e80000100a00 */
[----:B-1----:R-:W2:Y:S01]  /*80d60*/  LDL.LU.64 R14, [R1+0x70e0] ;  /* 0x0070e000010e7983 */ /* 0x002ea20000300a00 */
[----:B------:R-:W-:Y:S01]  /*80d70*/  IMAD.MOV.U32 R22, RZ, RZ, R10 ;  /* 0x000000ffff167224 */ /* 0x000fe200078e000a */
[----:B--2---:R-:W-:-:S05]  /*80d80*/  IADD3 R10, P0, PT, R4, R14, RZ ;  /* 0x0000000e040a7210 */ /* 0x004fca0007f1e0ff */
[----:B------:R1:W-:Y:S04]  /*80d90*/  STL [R1+0x4140], R10 ;  /* 0x0041400a01007387 */ /* 0x0003e80000100800 */
[----:B-1----:R-:W2:Y:S01]  /*80da0*/  LDL.LU.64 R10, [R1+0x70d8] ;  /* 0x0070d800010a7983 */ /* 0x002ea20000300a00 */
[----:B------:R-:W-:-:S05]  /*80db0*/  IADD3 R18, P1, PT, R4, R9, RZ ;  /* 0x0000000904127210 */ /* 0x000fca0007f3e0ff */
[----:B--2---:R-:W-:-:S05]  /*80dc0*/  IMAD.X R19, R7, 0x1, R11, P1 ;  /* 0x0000000107137824 */ /* 0x004fca00008e060b */
[----:B------:R1:W-:Y:S04]  /*80dd0*/  STL.64 [R1+0x4150], R18 ;  /* 0x0041501201007387 */ /* 0x0003e80000100a00 */
[----:B-1----:R0:W2:Y:S01]  /*80de0*/  LDL.LU R19, [R1+0x70d0] ;  /* 0x0070d00001137983 */ /* 0x0020a20000300800 */
[----:B------:R-:W-:-:S05]  /*80df0*/  IADD3 R18, P1, PT, R4, R5, RZ ;  /* 0x0000000504127210 */ /* 0x000fca0007f3e0ff */
[----:B------:R2:W-:Y:S01]  /*80e00*/  STL [R1+0x4138], R18 ;  /* 0x0041381201007387 */ /* 0x0005e20000100800 */
[----:B------:R-:W-:-:S03]  /*80e10*/  IMAD.X R17, R7, 0x1, R8, P2 ;  /* 0x0000000107117824 */ /* 0x000fc600010e0608 */
[----:B--2---:R-:W2:Y:S04]  /*80e20*/  LDL.LU.64 R18, [R1+0x70c8] ;  /* 0x0070c80001127983 */ /* 0x004ea80000300a00 */
[----:B------:R1:W-:Y:S04]  /*80e30*/  STL.64 [R1+0x4148], R16 ;  /* 0x0041481001007387 */ /* 0x0003e80000100a00 */
[----:B-1----:R-:W3:Y:S04]  /*80e40*/  LDL.LU.64 R16, [R1+0x70c0] ;  /* 0x0070c00001107983 */ /* 0x002ee80000300a00 */
[----:B------:R1:W-:Y:S04]  /*80e50*/  STL.64 [R1+0x70a0], R8 ;  /* 0x0070a00801007387 */ /* 0x0003e80000100a00 */
[----:B-1----:R0:W4:Y:S04]  /*80e60*/  LDL.64 R8, [R1+0x4140] ;  /* 0x0041400001087983 */ /* 0x0021280000100a00 */
[----:B--2---:R1:W-:Y:S04]  /*80e70*/  STL.64 [R1+0x7088], R18 ;  /* 0x0070881201007387 */ /* 0x0043e80000100a00 */
[----:B-1----:R0:W2:Y:S04]  /*80e80*/  LDL.64 R18, [R1+0x4138] ;  /* 0x0041380001127983 */ /* 0x0020a80000100a00 */
[----:B------:R1:W-:Y:S01]  /*80e90*/  STL.64 [R1+0x7098], R12 ;  /* 0x0070980c01007387 */ /* 0x0003e20000100a00 */
[----:B----4-:R-:W-:-:S04]  /*80ea0*/  IMAD.MOV.U32 R9, RZ, RZ, R22 ;  /* 0x000000ffff097224 */ /* 0x010fc800078e0016 */
[----:B-1----:R-:W-:Y:S02]  /*80eb0*/  IMAD.MOV.U32 R12, RZ, RZ, R9 ;  /* 0x000000ffff0c7224 */ /* 0x002fe400078e0009 */
[----:B---3--:R-:W-:Y:S01]  /*80ec0*/  IMAD.X R9, R7, 0x1, R16, P0 ;  /* 0x0000000107097824 */ /* 0x008fe200000e0610 */
[----:B------:R-:W-:-:S04]  /*80ed0*/  IADD3 R22, P2, PT, R4, R13, RZ ;  /* 0x0000000d04167210 */ /* 0x000fc80007f5e0ff */
[----:B------:R1:W-:Y:S01]  /*80ee0*/  STL [R1+0x4144], R9 ;  /* 0x0041440901007387 */ /* 0x0003e20000100800 */
[C---:B------:R-:W-:Y:S01]  /*80ef0*/  IADD3 R8, P0, PT, R4.reuse, R3, RZ ;  /* 0x0000000304087210 */ /* 0x040fe20007f1e0ff */
[----:B--2---:R-:W-:Y:S02]  /*80f00*/  IMAD.MOV.U32 R19, RZ, RZ, R23 ;  /* 0x000000ffff137224 */ /* 0x004fe400078e0017 */
[C---:B------:R-:W-:Y:S02]  /*80f10*/  IMAD.X R23, R7.reuse, 0x1, R15, P2 ;  /* 0x0000000107177824 */ /* 0x040fe400010e060f */
[----:B-1----:R-:W-:Y:S02]  /*80f20*/  IMAD.MOV.U32 R9, RZ, RZ, R19 ;  /* 0x000000ffff097224 */ /* 0x002fe400078e0013 */
[----:B------:R-:W-:Y:S01]  /*80f30*/  IMAD.X R19, R7, 0x1, R6, P1 ;  /* 0x0000000107137824 */ /* 0x000fe200008e0606 */
[----:B------:R-:W-:-:S04]  /*80f40*/  IADD3 R18, P1, PT, R4, R0, RZ ;  /* 0x0000000004127210 */ /* 0x000fc80007f3e0ff */
[----:B------:R-:W-:Y:S04]  /*80f50*/  STL [R1+0x413c], R19 ;  /* 0x00413c1301007387 */ /* 0x000fe80000100800 */
[----:B------:R-:W2:Y:S04]  /*80f60*/  LDL.LU R4, [R1+0x70b8] ;  /* 0x0070b80001047983 */ /* 0x000ea80000300800 */
[----:B------:R1:W-:Y:S04]  /*80f70*/  STL.64 [R1+0x4130], R22 ;  /* 0x0041301601007387 */ /* 0x0003e80000100a00 */
[----:B-1----:R-:W3:Y:S02]  /*80f80*/  LDL.LU.64 R22, [R1+0x70b0] ;  /* 0x0070b00001167983 */ /* 0x002ee40000300a00 */
[----:B---3--:R-:W-:-:S05]  /*80f90*/  IADD3 R22, P2, PT, R22, R10, RZ ;  /* 0x0000000a16167210 */ /* 0x008fca0007f5e0ff */
[----:B------:R1:W-:Y:S04]  /*80fa0*/  STL [R1+0x4118], R22 ;  /* 0x0041181601007387 */ /* 0x0003e80000100800 */
[----:B-1----:R-:W3:Y:S04]  /*80fb0*/  LDL.LU.64 R22, [R1+0x70a8] ;  /* 0x0070a80001167983 */ /* 0x002ee80000300a00 */
[----:B---3--:R-:W-:Y:S04]  /*80fc0*/  STL.64 [R1+0x7080], R22 ;  /* 0x0070801601007387 */ /* 0x008fe80000100a00 */
[----:B------:R1:W-:Y:S04]  /*80fd0*/  STL [R1+0x7068], R10 ;  /* 0x0070680a01007387 */ /* 0x0003e80000100800 */
[----:B-1----:R-:W3:Y:S01]  /*80fe0*/  LDL.LU R10, [R1+0x90] ;  /* 0x00009000010a7983 */ /* 0x002ee20000300800 */
[----:B------:R-:W-:-:S02]  /*80ff0*/  IMAD.MOV.U32 R22, RZ, RZ, R9 ;  /* 0x000000ffff167224 */ /* 0x000fc400078e0009 */
[----:B--2---:R-:W-:-:S05]  /*81000*/  IMAD.X R9, R7, 0x1, R4, P0 ;  /* 0x0000000107097824 */ /* 0x004fca00000e0604 */
[----:B------:R1:W-:Y:S04]  /*81010*/  STL.64 [R1+0x4128], R8 ;  /* 0x0041280801007387 */ /* 0x0003e80000100a00 */
[----:B-1----:R-:W3:Y:S01]  /*81020*/  LDL.LU.64 R8, [R1+0x70a0] ;  /* 0x0070a00001087983 */ /* 0x002ee20000300a00 */
[----:B------:R-:W-:Y:S02]  /*81030*/  IMAD.MOV.U32 R23, RZ, RZ, R12 ;  /* 0x000000ffff177224 */ /* 0x000fe400078e000c */
[----:B------:R-:W-:Y:S01]  /*81040*/  IMAD.X R19, R7, 0x1, R2, P1 ;  /* 0x0000000107137824 */ /* 0x000fe200008e0602 */
[----:B---3--:R-:W-:-:S05]  /*81050*/  IADD3 R12, P0, PT, R10, R9, RZ ;  /* 0x000000090a0c7210 */ /* 0x008fca0007f1e0ff */
[----:B------:R1:W-:Y:S04]  /*81060*/  STL [R1+0x4110], R12 ;  /* 0x0041100c01007387 */ /* 0x0003e80000100800 */
[----:B-1----:R-:W2:Y:S04]  /*81070*/  LDL.LU.64 R12, [R1+0x7098] ;  /* 0x00709800010c7983 */ /* 0x002ea80000300a00 */
[----:B------:R-:W3:Y:S04]  /*81080*/  LDL.LU R7, [R1+0x7090] ;  /* 0x0070900001077983 */ /* 0x000ee80000300800 */
[----:B------:R1:W-:Y:S04]  /*81090*/  STL.64 [R1+0x4120], R18 ;  /* 0x0041201201007387 */ /* 0x0003e80000100a00 */
[----:B-1----:R-:W4:Y:S04]  /*810a0*/  LDL.LU.64 R18, [R1+0x7088] ;  /* 0x0070880001127983 */ /* 0x002f280000300a00 */
[----:B------:R1:W-:Y:S04]  /*810b0*/  STL.64 [R1+0x7078], R2 ;  /* 0x0070780201007387 */ /* 0x0003e80000100a00 */
[----:B-1----:R0:W2:Y:S04]  /*810c0*/  LDL.64 R2, [R1+0x4118] ;  /* 0x0041180001027983 */ /* 0x0020a80000100a00 */
[----:B--2---:R-:W2:Y:S04]  /*810d0*/  LDL R3, [R1+0x4cc] ;  /* 0x0004cc0001037983 */ /* 0x004ea80000100800 */
[----:B----4-:R-:W-:Y:S04]  /*810e0*/  STL.64 [R1+0x7058], R18 ;  /* 0x0070581201007387 */ /* 0x010fe80000100a00 */
[----:B---3--:R-:W-:Y:S04]  /*810f0*/  STL.64 [R1+0x7070], R6 ;  /* 0x0070700601007387 */ /* 0x008fe80000100a00 */
[----:B------:R-:W-:Y:S01]  /*81100*/  STL.64 [R1+0x7060], R26 ;  /* 0x0070601a01007387 */ /* 0x000fe20000100a00 */
[----:B--2---:R-:W-:Y:S01]  /*81110*/  IMAD.X R3, R3, 0x1, R12, P2 ;  /* 0x0000000103037824 */ /* 0x004fe200010e060c */
[----:B------:R-:W-:-:S04]  /*81120*/  IADD3 R2, P2, PT, R10, R14, RZ ;  /* 0x0000000e0a027210 */ /* 0x000fc80007f5e0ff */
[----:B------:R-:W-:Y:S04]  /*81130*/  STL [R1+0x411c], R3 ;  /* 0x00411c0301007387 */ /* 0x000fe80000100800 */
[----:B------:R1:W-:Y:S04]  /*81140*/  STL [R1+0x706c], R27 ;  /* 0x00706c1b01007387 */ /* 0x0003e80000100800 */
[----:B-1----:R0:W2:Y:S04]  /*81150*/  LDL.64 R26, [R1+0x4110] ;  /* 0x00411000011a7983 */ /* 0x0020a80000100a00 */
[----:B------:R1:W-:Y:S04]  /*81160*/  STL [R1+0x7050], R14 ;  /* 0x0070500e01007387 */ /* 0x0003e80000100800 */
[----:B-1----:R-:W2:Y:S01]  /*81170*/  LDL.LU R14, [R1+0x4cc] ;  /* 0x0004cc00010e7983 */ /* 0x002ea20000300800 */
[----:B------:R-:W-:Y:S01]  /*81180*/  IMAD.MOV.U32 R18, RZ, RZ, R22 ;  /* 0x000000ffff127224 */ /* 0x000fe200078e0016 */
[----:B------:R-:W-:Y:S01]  /*81190*/  IADD3 R22, P1, PT, R10, R7, RZ ;  /* 0x000000070a167210 */ /* 0x000fe20007f3e0ff */
[----:B------:R-:W-:-:S02]  /*811a0*/  IMAD.MOV.U32 R19, RZ, RZ, R23 ;  /* 0x000000ffff137224 */ /* 0x000fc400078e0017 */
[C---:B--2---:R-:W-:Y:S02]  /*811b0*/  IMAD.X R27, R14.reuse, 0x1, R11, P0 ;  /* 0x000000010e1b7824 */ /* 0x044fe400000e060b */
[----:B------:R-:W-:-:S03]  /*811c0*/  IMAD.X R23, R14, 0x1, R8, P1 ;  /* 0x000000010e177824 */ /* 0x000fc600008e0608 */
[----:B------:R-:W-:Y:S04]  /*811d0*/  STL [R1+0x4114], R27 ;  /* 0x0041141b01007387 */ /* 0x000fe80000100800 */
[----:B------:R1:W-:Y:S04]  /*811e0*/  STL.64 [R1+0x4108], R22 ;  /* 0x0041081601007387 */ /* 0x0003e80000100a00 */
[----:B-1----:R-:W2:Y:S01]  /*811f0*/  LDL.LU.64 R22, [R1+0x7080] ;  /* 0x0070800001167983 */ /* 0x002ea20000300a00 */
[----:B------:R-:W-:Y:S02]  /*81200*/  IMAD.X R3, R14, 0x1, R16, P2 ;  /* 0x000000010e037824 */ /* 0x000fe400010e0610 */
[----:B------:R-:W-:Y:S01]  /*81210*/  IMAD.MOV.U32 R6, RZ, RZ, R18 ;  /* 0x000000ffff067224 */ /* 0x000fe200078e0012 */
[----:B--2---:R1:W-:Y:S04]  /*81220*/  STL.64 [R1+0x7048], R22 ;  /* 0x0070481601007387 */ /* 0x0043e80000100a00 */
[----:B-1----:R-:W2:Y:S04]  /*81230*/  LDL R23, [R1+0x94] ;  /* 0x0000940001177983 */ /* 0x002ea80000100800 */
[----:B------:R1:W-:Y:S04]  /*81240*/  STL.64 [R1+0x4100], R2 ;  /* 0x0041000201007387 */ /* 0x0003e80000100a00 */
[----:B-1----:R-:W3:Y:S04]  /*81250*/  LDL.LU.64 R2, [R1+0x7078] ;  /* 0x0070780001027983 */ /* 0x002ee80000300a00 */
[----:B------:R1:W-:Y:S02]  /*81260*/  STL.64 [R1+0x7040], R16 ;  /* 0x0070401001007387 */ /* 0x0003e40000100a00 */
[----:B-1----:R-:W-:Y:S01]  /*81270*/  IMAD.MOV.U32 R16, RZ, RZ, R6 ;  /* 0x000000ffff107224 */ /* 0x002fe200078e0006 */
[----:B---3--:R-:W-:-:S05]  /*81280*/  IADD3 R6, P2, PT, R10, R3, RZ ;  /* 0x000000030a067210 */ /* 0x008fca0007f5e0ff */
[----:B------:R1:W-:Y:S04]  /*81290*/  STL [R1+0x40e8], R6 ;  /* 0x0040e80601007387 */ /* 0x0003e80000100800 */
[----:B-1----:R-:W3:Y:S01]  /*812a0*/  LDL.LU.64 R6, [R1+0x7070] ;  /* 0x0070700001067983 */ /* 0x002ee20000300a00 */
[C---:B------:R-:W-:Y:S02]  /*812b0*/  IADD3 R26, P0, PT, R10.reuse, R5, RZ ;  /* 0x000000050a1a7210 */ /* 0x040fe40007f1e0ff */
[----:B------:R-:W-:-:S03]  /*812c0*/  IADD3 R18, P1, PT, R10, R13, RZ ;  /* 0x0000000d0a127210 */ /* 0x000fc60007f3e0ff */
[----:B---3--:R-:W-:-:S05]  /*812d0*/  IMAD.X R27, R14, 0x1, R6, P0 ;  /* 0x000000010e1b7824 */ /* 0x008fca00000e0606 */
[----:B------:R1:W-:Y:S04]  /*812e0*/  STL.64 [R1+0x40f8], R26 ;  /* 0x0040f81a01007387 */ /* 0x0003e80000100a00 */
[----:B-1----:R0:W3:Y:S01]  /*812f0*/  LDL.LU R27, [R1+0x706c] ;  /* 0x00706c00011b7983 */ /* 0x0020e20000300800 */
[----:B------:R-:W-:Y:S01]  /*81300*/  IADD3 R26, P0, PT, R10, R0, RZ ;  /* 0x000000000a1a7210 */ /* 0x000fe20007f1e0ff */
[----:B------:R-:W-:Y:S02]  /*81310*/  IMAD.MOV.U32 R22, RZ, RZ, R19 ;  /* 0x000000ffff167224 */ /* 0x000fe400078e0013 */
[----:B------:R-:W-:Y:S01]  /*81320*/  IMAD.X R19, R14, 0x1, R15, P1 ;  /* 0x000000010e137824 */ /* 0x000fe200008e060f */
[----:B------:R-:W4:Y:S04]  /*81330*/  LDL.LU R10, [R1+0x7068] ;  /* 0x00706800010a7983 */ /* 0x000f280000300800 */
[----:B------:R3:W-:Y:S04]  /*81340*/  STL [R1+0x40e0], R26 ;  /* 0x0040e01a01007387 */ /* 0x0007e80000100800 */
[----:B---3--:R-:W3:Y:S04]  /*81350*/  LDL.LU.64 R26, [R1+0x7060] ;  /* 0x00706000011a7983 */ /* 0x008ee80000300a00 */
[----:B------:R1:W-:Y:S04]  /*81360*/  STL.64 [R1+0x40f0], R18 ;  /* 0x0040f01201007387 */ /* 0x0003e80000100a00 */
[----:B-1----:R-:W2:Y:S04]  /*81370*/  LDL.LU.64 R18, [R1+0x7058] ;  /* 0x0070580001127983 */ /* 0x002ea80000300a00 */
[----:B--2---:R1:W-:Y:S04]  /*81380*/  STL.64 [R1+0x7030], R18 ;  /* 0x0070301201007387 */ /* 0x0043e80000100a00 */
[----:B-1----:R0:W2:Y:S04]  /*81390*/  LDL.64 R18, [R1+0x40e0] ;  /* 0x0040e00001127983 */ /* 0x0020a80000100a00 */
[----:B---3--:R1:W-:Y:S04]  /*813a0*/  STL.64 [R1+0x7038], R26 ;  /* 0x0070381a01007387 */ /* 0x0083e80000100a00 */
[----:B-1----:R0:W3:Y:S04]  /*813b0*/  LDL.64 R26, [R1+0x40e8] ;  /* 0x0040e800011a7983 */ /* 0x0020e80000100a00 */
[----:B----4-:R1:W-:Y:S01]  /*813c0*/  STL [R1+0x7020], R10 ;  /* 0x0070200a01007387 */ /* 0x0103e20000100800 */
[----:B--2---:R-:W-:Y:S01]  /*813d0*/  IMAD.MOV.U32 R19, RZ, RZ, R22 ;  /* 0x000000ffff137224 */ /* 0x004fe200078e0016 */
[----:B------:R-:W-:-:S02]  /*813e0*/  IADD3 R22, P1, PT, R23, R10, RZ ;  /* 0x0000000a17167210 */ /* 0x000fc40007f3e0ff */
[----:B-1----:R-:W2:Y:S01]  /*813f0*/  LDL.LU R10, [R1+0x94] ;  /* 0x00009400010a7983 */ /* 0x002ea20000300800 */
[----:B---3--:R-:W-:Y:S02]  /*81400*/  IMAD.X R27, R14, 0x1, R4, P2 ;  /* 0x000000010e1b7824 */ /* 0x008fe400010e0604 */
[----:B------:R-:W-:-:S03]  /*81410*/  IMAD.X R23, R16, 0x1, R12, P1 ;  /* 0x0000000110177824 */ /* 0x000fc600008e060c */
[----:B------:R1:W-:Y:S02]  /*81420*/  STL [R1+0x40ec], R27 ;  /* 0x0040ec1b01007387 */ /* 0x0003e40000100800 */
[----:B-1----:R-:W-:Y:S02]  /*81430*/  IMAD.MOV.U32 R27, RZ, RZ, R19 ;  /* 0x000000ffff1b7224 */ /* 0x002fe400078e0013 */
[----:B------:R-:W-:Y:S02]  /*81440*/  IMAD.X R19, R14, 0x1, R2, P0 ;  /* 0x000000010e137824 */ /* 0x000fe400000e0602 */
[----:B------:R-:W3:Y:S04]  /*81450*/  LDL.LU R14, [R1+0x7050] ;  /* 0x00705000010e7983 */ /* 0x000ee80000300800 */
[----:B------:R-:W-:Y:S04]  /*81460*/  STL [R1+0x40e4], R19 ;  /* 0x0040e41301007387 */ /* 0x000fe80000100800 */
[----:B------:R1:W-:Y:S04]  /*81470*/  STL.64 [R1+0x40d8], R22 ;  /* 0x0040d81601007387 */ /* 0x0003e80000100a00 */
[----:B-1----:R-:W4:Y:S01]  /*81480*/  LDL.LU.64 R22, [R1+0x7048] ;  /* 0x0070480001167983 */ /* 0x002f220000300a00 */
[----:B--2---:R-:W-:-:S02]  /*81490*/  IADD3 R26, P2, PT, R10, R9, RZ ;  /* 0x000000090a1a7210 */ /* 0x004fc40007f5e0ff */
[C---:B------:R-:W-:Y:S01]  /*814a0*/  IADD3 R18, P0, PT, R10.reuse, R7, RZ ;  /* 0x000000070a127210 */ /* 0x040fe20007f1e0ff */
[----:B----4-:R1:W-:Y:S02]  /*814b0*/  STL.64 [R1+0x7018], R22 ;  /* 0x0070181601007387 */ /* 0x0103e40000100a00 */
[----:B-1----:R-:W-:Y:S01]  /*814c0*/  IMAD.MOV.U32 R23, RZ, RZ, R16 ;  /* 0x000000ffff177224 */ /* 0x002fe200078e0010 */
[C---:B---3--:R-:W-:Y:S01]  /*814d0*/  IADD3 R16, P1, PT, R10.reuse, R14, RZ ;  /* 0x0000000e0a107210 */ /* 0x048fe20007f3e0ff */
[----:B------:R-:W-:Y:S02]  /*814e0*/  IMAD.MOV.U32 R22, RZ, RZ, R27 ;  /* 0x000000ffff167224 */ /* 0x000fe400078e001b */
[C---:B------:R-:W-:Y:S02]  /*814f0*/  IMAD.X R27, R23.reuse, 0x1, R11, P2 ;  /* 0x00000001171b7824 */ /* 0x040fe400010e060b */
[----:B------:R-:W-:Y:S01]  /*81500*/  IMAD.X R19, R23, 0x1, R8, P0 ;  /* 0x0000000117137824 */ /* 0x000fe200000e0608 */
[----:B------:R1:W-:Y:S04]  /*81510*/  STL [R1+0x40c0], R16 ;  /* 0x0040c01001007387 */ /* 0x0003e80000100800 */
[----:B-1----:R-:W2:Y:S04]  /*81520*/  LDL.LU.64 R16, [R1+0x7040] ;  /* 0x0070400001107983 */ /* 0x002ea80000300a00 */
[----:B------:R-:W-:Y:S04]  /*81530*/  STL.64 [R1+0x7028], R14 ;  /* 0x0070280e01007387 */ /* 0x000fe80000100a00 */
[----:B------:R1:W-:Y:S04]  /*81540*/  STL.64 [R1+0x40d0], R26 ;  /* 0x0040d01a01007387 */ /* 0x0003e80000100a00 */
[----:B-1----:R-:W3:Y:S04]  /*81550*/  LDL.LU.64 R26, [R1+0x7038] ;  /* 0x00703800011a7983 */ /* 0x002ee80000300a00 */
[----:B------:R1:W-:Y:S04]  /*81560*/  STL.64 [R1+0x40c8], R18 ;  /* 0x0040c81201007387 */ /* 0x0003e80000100a00 */
[----:B-1----:R-:W4:Y:S04]  /*81570*/  LDL.LU.64 R18, [R1+0x7030] ;  /* 0x0070300001127983 */ /* 0x002f280000300a00 */
[----:B------:R1:W-:Y:S04]  /*81580*/  STL.64 [R1+0x7008], R8 ;  /* 0x0070080801007387 */ /* 0x0003e80000100a00 */
[----:B-1----:R0:W2:Y:S01]  /*81590*/  LDL.64 R8, [R1+0x40c0] ;  /* 0x0040c00001087983 */ /* 0x0020a20000100a00 */
[----:B------:R-:W-:-:S03]  /*815a0*/  IADD3 R14, P2, PT, R10, R5, RZ ;  /* 0x000000050a0e7210 */ /* 0x000fc60007f5e0ff */
[----:B----4-:R1:W-:Y:S04]  /*815b0*/  STL.64 [R1+0x7000], R18 ;  /* 0x0070001201007387 */ /* 0x0103e80000100a00 */
[----:B------:R-:W-:Y:S01]  /*815c0*/  STL.64 [R1+0x7010], R12 ;  /* 0x0070100c01007387 */ /* 0x000fe20000100a00 */
[----:B-1----:R-:W-:-:S04]  /*815d0*/  IMAD.MOV.U32 R19, RZ, RZ, R23 ;  /* 0x000000ffff137224 */ /* 0x002fc800078e0017 */
[C---:B--2---:R-:W-:Y:S02]  /*815e0*/  IMAD.X R9, R19.reuse, 0x1, R16, P1 ;  /* 0x0000000113097824 */ /* 0x044fe400008e0610 */
[----:B------:R-:W-:-:S03]  /*815f0*/  IMAD.X R15, R19, 0x1, R6, P2 ;  /* 0x00000001130f7824 */ /* 0x000fc600010e0606 */
[----:B------:R-:W-:Y:S04]  /*81600*/  STL [R1+0x40c4], R9 ;  /* 0x0040c40901007387 */ /* 0x000fe80000100800 */
[----:B---3--:R1:W-:Y:S04]  /*81610*/  STL.64 [R1+0x6ff0], R26 ;  /* 0x006ff01a01007387 */ /* 0x0083e80000100a00 */
[----:B-1----:R-:W2:Y:S04]  /*81620*/  LDL R27, [R1+0x98] ;  /* 0x00009800011b7983 */ /* 0x002ea80000100800 */
[----:B------:R1:W-:Y:S04]  /*81630*/  STL.64 [R1+0x40b8], R14 ;  /* 0x0040b80e01007387 */ /* 0x0003e80000100a00 */
[----:B-1----:R-:W3:Y:S01]  /*81640*/  LDL.LU.64 R14, [R1+0x7028] ;  /* 0x00702800010e7983 */ /* 0x002ee20000300a00 */
[----:B------:R-:W-:Y:S01]  /*81650*/  IMAD.MOV.U32 R18, RZ, RZ, R22 ;  /* 0x000000ffff127224 */ /* 0x000fe200078e0016 */
[----:B------:R-:W-:-:S02]  /*81660*/  IADD3 R22, P0, PT, R10, R13, RZ ;  /* 0x0000000d0a167210 */ /* 0x000fc40007f1e0ff */
[C---:B------:R-:W-:Y:S01]  /*81670*/  IADD3 R8, P1, PT, R10.reuse, R3, RZ ;  /* 0x000000030a087210 */ /* 0x040fe20007f3e0ff */
[----:B------:R-:W-:Y:S01]  /*81680*/  STL.64 [R1+0x6ff8], R28 ;  /* 0x006ff81c01007387 */ /* 0x000fe20000100a00 */
[----:B------:R-:W-:-:S03]  /*81690*/  IADD3 R12, P2, PT, R10, R0, RZ ;  /* 0x000000000a0c7210 */ /* 0x000fc60007f5e0ff */
[----:B------:R-:W2:Y:S01]  /*816a0*/  LDL.LU R10, [R1+0x7020] ;  /* 0x00702000010a7983 */ /* 0x000ea20000300800 */
[----:B---3--:R-:W-:-:S05]  /*816b0*/  IMAD.X R23, R19, 0x1, R15, P0 ;  /* 0x0000000113177824 */ /* 0x008fca00000e060f */
[----:B------:R1:W-:Y:S04]  /*816c0*/  STL.64 [R1+0x40b0], R22 ;  /* 0x0040b01601007387 */ /* 0x0003e80000100a00 */
[----:B-1----:R-:W3:Y:S04]  /*816d0*/  LDL.LU.64 R22, [R1+0x7018] ;  /* 0x0070180001167983 */ /* 0x002ee80000300a00 */
[----:B------:R-:W-:Y:S04]  /*816e0*/  STL [R1+0x40a0], R12 ;  /* 0x0040a00c01007387 */ /* 0x000fe80000100800 */
[----:B---3--:R1:W-:Y:S02]  /*816f0*/  STL.64 [R1+0x6fe8], R22 ;  /* 0x006fe81601007387 */ /* 0x0083e40000100a00 */
[----:B-1----:R-:W-:-:S02]  /*81700*/  IMAD.MOV.U32 R23, RZ, RZ, R13 ;  /* 0x000000ffff177224 */ /* 0x002fc400078e000d */
[----:B------:R-:W-:Y:S02]  /*81710*/  IMAD.MOV.U32 R23, RZ, RZ, R19 ;  /* 0x000000ffff177224 */ /* 0x000fe400078e0013 */
[----:B------:R-:W-:Y:S02]  /*81720*/  IMAD.MOV.U32 R22, RZ, RZ, R12 ;  /* 0x000000ffff167224 */ /* 0x000fe400078e000c */
[----:B------:R-:W3:Y:S01]  /*81730*/  LDL.LU.64 R12, [R1+0x7010] ;  /* 0x00701000010c7983 */ /* 0x000ee20000300a00 */
[----:B------:R-:W-:-:S03]  /*81740*/  IMAD.X R9, R23, 0x1, R4, P1 ;  /* 0x0000000117097824 */ /* 0x000fc600008e0604 */
[----:B------:R-:W3:Y:S04]  /*81750*/  LDL R19, [R1+0x4c4] ;  /* 0x0004c40001137983 */ /* 0x000ee80000100800 */
[----:B------:R1:W-:Y:S04]  /*81760*/  STL.64 [R1+0x40a8], R8 ;  /* 0x0040a80801007387 */ /* 0x0003e80000100a00 */
[----:B-1----:R-:W4:Y:S01]  /*81770*/  LDL.LU.64 R8, [R1+0x7008] ;  /* 0x0070080001087983 */ /* 0x002f220000300a00 */
[----:B------:R-:W-:Y:S01]  /*81780*/  IMAD.MOV.U32 R28, RZ, RZ, R18 ;  /* 0x000000ffff1c7224 */ /* 0x000fe200078e0012 */
[----:B--2---:R-:W-:Y:S01]  /*81790*/  IADD3 R18, P0, PT, R27, R10, RZ ;  /* 0x0000000a1b127210 */ /* 0x004fe20007f1e0ff */
[----:B------:R-:W-:-:S04]  /*817a0*/  IMAD.X R23, R23, 0x1, R2, P2 ;  /* 0x0000000117177824 */ /* 0x000fc800010e0602 */
[----:B---3--:R-:W-:Y:S01]  /*817b0*/  IMAD.X R19, R19, 0x1, R12, P0 ;  /* 0x0000000113137824 */ /* 0x008fe200000e060c */
[----:B----4-:R-:W-:Y:S01]  /*817c0*/  IADD3 R26, P1, PT, R27, R9, RZ ;  /* 0x000000091b1a7210 */ /* 0x010fe20007f3e0ff */
[----:B------:R1:W-:Y:S04]  /*817d0*/  STL [R1+0x6fe0], R9 ;  /* 0x006fe00901007387 */ /* 0x0003e80000100800 */
[----:B-1----:R-:W2:Y:S04]  /*817e0*/  LDL.LU R9, [R1+0x98] ;  /* 0x0000980001097983 */ /* 0x002ea80000300800 */
[----:B------:R-:W-:Y:S04]  /*817f0*/  STL [R1+0x40a4], R23 ;  /* 0x0040a41701007387 */ /* 0x000fe80000100800 */
[----:B------:R1:W-:Y:S04]  /*81800*/  STL.64 [R1+0x4098], R18 ;  /* 0x0040981201007387 */ /* 0x0003e80000100a00 */
[----:B-1----:R-:W3:Y:S04]  /*81810*/  LDL.LU.64 R18, [R1+0x7000] ;  /* 0x0070000001127983 */ /* 0x002ee80000300a00 */
[----:B---3--:R1:W-:Y:S02]  /*81820*/  STL.64 [R1+0x6fd8], R18 ;  /* 0x006fd81201007387 */ /* 0x0083e40000100a00 */
[----:B-1----:R-:W-:Y:S01]  /*81830*/  IMAD.MOV.U32 R19, RZ, RZ, R28 ;  /* 0x000000ffff137224 */ /* 0x002fe200078e001c */
[----:B--2---:R-:W-:-:S05]  /*81840*/  IADD3 R28, P0, PT, R9, R14, RZ ;  /* 0x0000000e091c7210 */ /* 0x004fca0007f1e0ff */
[----:B------:R1:W-:Y:S04]  /*81850*/  STL [R1+0x4080], R28 ;  /* 0x0040801c01007387 */ /* 0x0003e80000100800 */
[----:B-1----:R-:W2:Y:S04]  /*81860*/  LDL.LU.64 R28, [R1+0x6ff8] ;  /* 0x006ff800011c7983 */ /* 0x002ea80000300a00 */
[----:B------:R1:W-:Y:S04]  /*81870*/  STL [R1+0x6fc8], R14 ;  /* 0x006fc80e01007387 */ /* 0x0003e80000100800 */
[----:B-1----:R-:W3:Y:S01]  /*81880*/  LDL.LU R14, [R1+0x4c4] ;  /* 0x0004c400010e7983 */ /* 0x002ee20000300800 */
[----:B------:R-:W-:Y:S01]  /*81890*/  IADD3 R22, P2, PT, R9, R7, RZ ;  /* 0x0000000709167210 */ /* 0x000fe20007f5e0ff */
[----:B---3--:R-:W-:-:S05]  /*818a0*/  IMAD.X R27, R14, 0x1, R11, P1 ;  /* 0x000000010e1b7824 */ /* 0x008fca00008e060b */
[----:B------:R1:W-:Y:S04]  /*818b0*/  STL.64 [R1+0x4090], R26 ;  /* 0x0040901a01007387 */ /* 0x0003e80000100a00 */
[----:B-1----:R-:W3:Y:S01]  /*818c0*/  LDL.LU.64 R26, [R1+0x6ff0] ;  /* 0x006ff000011a7983 */ /* 0x002ee20000300a00 */
[----:B------:R-:W-:-:S03]  /*818d0*/  IMAD.X R23, R14, 0x1, R8, P2 ;  /* 0x000000010e177824 */ /* 0x000fc600010e0608 */
[----:B---3--:R-:W-:Y:S04]  /*818e0*/  STL.64 [R1+0x6fc0], R26 ;  /* 0x006fc01a01007387 */ /* 0x008fe80000100a00 */
[----:B--2---:R1:W-:Y:S04]  /*818f0*/  STL.64 [R1+0x6fb0], R28 ;  /* 0x006fb01c01007387 */ /* 0x0043e80000100a00 */
[----:B-1----:R-:W2:Y:S04]  /*81900*/  LDL R29, [R1+0x9c] ;  /* 0x00009c00011d7983 */ /* 0x002ea80000100800 */
[----:B------:R1:W-:Y:S04]  /*81910*/  STL.64 [R1+0x4088], R22 ;  /* 0x0040881601007387 */ /* 0x0003e80000100a00 */
[----:B-1----:R-:W3:Y:S01]  /*81920*/  LDL.LU.64 R22, [R1+0x6fe8] ;  /* 0x006fe80001167983 */ /* 0x002ee20000300a00 */
[----:B------:R-:W-:-:S02]  /*81930*/  IADD3 R18, P2, PT, R9, R13, RZ ;  /* 0x0000000d09127210 */ /* 0x000fc40007f5e0ff */
[----:B------:R-:W-:Y:S01]  /*81940*/  IADD3 R26, P1, PT, R9, R5, RZ ;  /* 0x00000005091a7210 */ /* 0x000fe20007f3e0ff */
[----:B---3--:R-:W-:Y:S04]  /*81950*/  STL.64 [R1+0x6fb8], R22 ;  /* 0x006fb81601007387 */ /* 0x008fe80000100a00 */
[----:B------:R1:W-:Y:S04]  /*81960*/  STL.64 [R1+0x6fd0], R12 ;  /* 0x006fd00c01007387 */ /* 0x0003e80000100a00 */
[----:B-1----:R0:W3:Y:S01]  /*81970*/  LDL.64 R12, [R1+0x4080] ;  /* 0x00408000010c7983 */ /* 0x0020e20000100a00 */
[----:B------:R-:W-:-:S02]  /*81980*/  IMAD.X R27, R14, 0x1, R6, P1 ;  /* 0x000000010e1b7824 */ /* 0x000fc400008e0606 */
[----:B------:R-:W-:Y:S02]  /*81990*/  IMAD.MOV.U32 R22, RZ, RZ, R19 ;  /* 0x000000ffff167224 */ /* 0x000fe400078e0013 */
[C---:B------:R-:W-:Y:S02]  /*819a0*/  IMAD.X R19, R14.reuse, 0x1, R15, P2 ;  /* 0x000000010e137824 */ /* 0x040fe400010e060f */
[----:B---3--:R-:W-:Y:S01]  /*819b0*/  IMAD.X R13, R14, 0x1, R16, P0 ;  /* 0x000000010e0d7824 */ /* 0x008fe200000e0610 */
[----:B------:R-:W-:-:S04]  /*819c0*/  IADD3 R12, P0, PT, R9, R3, RZ ;  /* 0x00000003090c7210 */ /* 0x000fc80007f1e0ff */
[----:B------:R-:W-:Y:S04]  /*819d0*/  STL [R1+0x4084], R13 ;  /* 0x0040840d01007387 */ /* 0x000fe80000100800 */
[----:B------:R1:W-:Y:S02]  /*819e0*/  STL.64 [R1+0x4078], R26 ;  /* 0x0040781a01007387 */ /* 0x0003e40000100a00 */
[----:B-1----:R-:W-:Y:S02]  /*819f0*/  IADD3 R26, P1, PT, R9, R0, RZ ;  /* 0x00000000091a7210 */ /* 0x002fe40007f3e0ff */
[----:B------:R-:W3:Y:S04]  /*81a00*/  LDL.LU R9, [R1+0x6fe0] ;  /* 0x006fe00001097983 */ /* 0x000ee80000300800 */
[----:B------:R1:W-:Y:S04]  /*81a10*/  STL.64 [R1+0x4070], R18 ;  /* 0x0040701201007387 */ /* 0x0003e80000100a00 */
[----:B-1----:R-:W4:Y:S01]  /*81a20*/  LDL.LU.64 R18, [R1+0x6fd8] ;  /* 0x006fd80001127983 */ /* 0x002f220000300a00 */
[----:B------:R-:W-:Y:S01]  /*81a30*/  IMAD.X R13, R14, 0x1, R4, P0 ;  /* 0x000000010e0d7824 */ /* 0x000fe200000e0604 */
[----:B--2---:R-:W-:-:S02]  /*81a40*/  IADD3 R28, P2, PT, R29, R10, RZ ;  /* 0x0000000a1d1c7210 */ /* 0x004fc40007f5e0ff */
[----:B------:R-:W2:Y:S04]  /*81a50*/  LDL R29, [R1+0x4c0] ;  /* 0x0004c000011d7983 */ /* 0x000ea80000100800 */
[----:B----4-:R-:W-:Y:S04]  /*81a60*/  STL.64 [R1+0x6fa8], R18 ;  /* 0x006fa81201007387 */ /* 0x010fe80000100a00 */
[----:B------:R1:W-:Y:S04]  /*81a70*/  STL.64 [R1+0x4068], R12 ;  /* 0x0040680c01007387 */ /* 0x0003e80000100a00 */
[----:B-1----:R-:W2:Y:S04]  /*81a80*/  LDL.LU.64 R12, [R1+0x6fd0] ;  /* 0x006fd000010c7983 */ /* 0x002ea80000300a00 */
[----:B------:R1:W-:Y:S04]  /*81a90*/  STL [R1+0x6fa0], R4 ;  /* 0x006fa00401007387 */ /* 0x0003e80000100800 */
[----:B-1----:R-:W4:Y:S01]  /*81aa0*/  LDL.LU R4, [R1+0x9c] ;  /* 0x00009c0001047983 */ /* 0x002f220000300800 */
[----:B------:R-:W-:-:S02]  /*81ab0*/  IMAD.X R27, R14, 0x1, R2, P1 ;  /* 0x000000010e1b7824 */ /* 0x000fc400008e0602 */
[----:B------:R-:W-:Y:S01]  /*81ac0*/  IMAD.MOV.U32 R19, RZ, RZ, R22 ;  /* 0x000000ffff137224 */ /* 0x000fe200078e0016 */
[----:B------:R-:W3:Y:S04]  /*81ad0*/  LDL.LU R14, [R1+0x6fc8] ;  /* 0x006fc800010e7983 */ /* 0x000ee80000300800 */
[----:B------:R1:W-:Y:S04]  /*81ae0*/  STL.64 [R1+0x4060], R26 ;  /* 0x0040601a01007387 */ /* 0x0003e80000100a00 */
[----:B-1----:R-:W3:Y:S01]  /*81af0*/  LDL.LU.64 R26, [R1+0x6fc0] ;  /* 0x006fc000011a7983 */ /* 0x002ee20000300a00 */
[----:B--2---:R-:W-:Y:S01]  /*81b00*/  IMAD.X R29, R29, 0x1, R12, P2 ;  /* 0x000000011d1d7824 */ /* 0x004fe200010e060c */
[----:B----4-:R-:W-:-:S05]  /*81b10*/  IADD3 R22, P1, PT, R4, R7, RZ ;  /* 0x0000000704167210 */ /* 0x010fca0007f3e0ff */
[----:B------:R1:W-:Y:S04]  /*81b20*/  STL [R1+0x4048], R22 ;  /* 0x0040481601007387 */ /* 0x0003e80000100800 */
[----:B-1----:R-:W2:Y:S04]  /*81b30*/  LDL.LU.64 R22, [R1+0x6fb8] ;  /* 0x006fb80001167983 */ /* 0x002ea80000300a00 */
[----:B------:R1:W-:Y:S04]  /*81b40*/  STL.64 [R1+0x4058], R28 ;  /* 0x0040581c01007387 */ /* 0x0003e80000100a00 */
[----:B-1----:R-:W4:Y:S01]  /*81b50*/  LDL.LU.64 R28, [R1+0x6fb0] ;  /* 0x006fb000011c7983 */ /* 0x002f220000300a00 */
[----:B---3--:R-:W-:-:S03]  /*81b60*/  IADD3 R18, P0, PT, R4, R9, RZ ;  /* 0x0000000904127210 */ /* 0x008fc60007f1e0ff */
[----:B----4-:R-:W-:Y:S04]  /*81b70*/  STL.64 [R1+0x6f88], R28 ;  /* 0x006f881c01007387 */ /* 0x010fe80000100a00 */
[----:B------:R1:W-:Y:S04]  /*81b80*/  STL [R1+0x6f78], R12 ;  /* 0x006f780c01007387 */ /* 0x0003e80000100800 */
[----:B-1----:R-:W3:Y:S04]  /*81b90*/  LDL.LU R12, [R1+0x4c0] ;  /* 0x0004c000010c7983 */ /* 0x002ee80000300800 */
[----:B--2---:R1:W-:Y:S02]  /*81ba0*/  STL.64 [R1+0x6f70], R22 ;  /* 0x006f701601007387 */ /* 0x0043e40000100a00 */
[----:B-1----:R-:W-:-:S02]  /*81bb0*/  IMAD.MOV.U32 R23, RZ, RZ, R19 ;  /* 0x000000ffff177224 */ /* 0x002fc400078e0013 */
[----:B---3--:R-:W-:-:S05]  /*81bc0*/  IMAD.X R19, R12, 0x1, R11, P0 ;  /* 0x000000010c137824 */ /* 0x008fca00000e060b */
[----:B------:R1:W-:Y:S04]  /*81bd0*/  STL.64 [R1+0x4050], R18 ;  /* 0x0040501201007387 */ /* 0x0003e80000100a00 */
[----:B-1----:R-:W2:Y:S04]  /*81be0*/  LDL.LU.64 R18, [R1+0x6fa8] ;  /* 0x006fa80001127983 */ /* 0x002ea80000300a00 */
[----:B------:R1:W-:Y:S04]  /*81bf0*/  STL.64 [R1+0x6f98], R10 ;  /* 0x006f980a01007387 */ /* 0x0003e80000100a00 */
[----:B-1----:R0:W3:Y:S01]  /*81c00*/  LDL.64 R10, [R1+0x4048] ;  /* 0x00404800010a7983 */ /* 0x0020e20000100a00 */
[----:B------:R-:W-:-:S02]  /*81c10*/  IADD3 R28, P2, PT, R4, R14, RZ ;  /* 0x0000000e041c7210 */ /* 0x000fc40007f5e0ff */
[----:B------:R-:W-:Y:S01]  /*81c20*/  IADD3 R22, P0, PT, R4, R5, RZ ;  /* 0x0000000504167210 */ /* 0x000fe20007f1e0ff */
[----:B------:R1:W-:Y:S02]  /*81c30*/  STL.64 [R1+0x6f90], R24 ;  /* 0x006f901801007387 */ /* 0x0003e40000100a00 */
[C---:B------:R-:W-:Y:S02]  /*81c40*/  IMAD.X R29, R12.reuse, 0x1, R16, P2 ;  /* 0x000000010c1d7824 */ /* 0x040fe400010e0610 */
[----:B-1----:R-:W-:Y:S02]  /*81c50*/  IMAD.MOV.U32 R24, RZ, RZ, R23 ;  /* 0x000000ffff187224 */ /* 0x002fe400078e0017 */
[C---:B------:R-:W-:Y:S01]  /*81c60*/  IMAD.X R23, R12.reuse, 0x1, R6, P0 ;  /* 0x000000010c177824 */ /* 0x040fe200000e0606 */
[----:B--2---:R-:W-:Y:S01]  /*81c70*/  STL.64 [R1+0x6f80], R18 ;  /* 0x006f801201007387 */ /* 0x004fe20000100a00 */
[----:B---3--:R-:W-:Y:S01]  /*81c80*/  IMAD.X R11, R12, 0x1, R8, P1 ;  /* 0x000000010c0b7824 */ /* 0x008fe200008e0608 */
[----:B------:R-:W-:-:S04]  /*81c90*/  IADD3 R10, P1, PT, R4, R13, RZ ;  /* 0x0000000d040a7210 */ /* 0x000fc80007f3e0ff */
[----:B------:R1:W-:Y:S04]  /*81ca0*/  STL [R1+0x404c], R11 ;  /* 0x00404c0b01007387 */ /* 0x0003e80000100800 */
[----:B------:R2:W-:Y:S04]  /*81cb0*/  STL.64 [R1+0x4040], R28 ;  /* 0x0040401c01007387 */ /* 0x0005e80000100a00 */
[----:B------:R3:W-:Y:S01]  /*81cc0*/  STL.64 [R1+0x4038], R22 ;  /* 0x0040381601007387 */ /* 0x0007e20000100a00 */
[----:B-1----:R-:W-:Y:S01]  /*81cd0*/  IMAD.X R11, R12, 0x1, R15, P1 ;  /* 0x000000010c0b7824 */ /* 0x002fe200008e060f */
[----:B--2---:R-:W-:-:S02]  /*81ce0*/  IADD3 R28, P2, PT, R4, R3, RZ ;  /* 0x00000003041c7210 */ /* 0x004fc40007f5e0ff */
[----:B---3--:R-:W-:Y:S02]  /*81cf0*/  IADD3 R22, P0, PT, R4, R0, RZ ;  /* 0x0000000004167210 */ /* 0x008fe40007f1e0ff */
[----:B------:R-:W2:Y:S04]  /*81d00*/  LDL.LU R4, [R1+0x6fa0] ;  /* 0x006fa00001047983 */ /* 0x000ea80000300800 */
[----:B------:R-:W-:Y:S04]  /*81d10*/  STL.64 [R1+0x6f68], R26 ;  /* 0x006f681a01007387 */ /* 0x000fe80000100a00 */
[----:B------:R1:W-:Y:S04]  /*81d20*/  STL.64 [R1+0x4030], R10 ;  /* 0x0040300a01007387 */ /* 0x0003e80000100a00 */
[----:B-1----:R-:W3:Y:S04]  /*81d30*/  LDL.LU.64 R10, [R1+0x6f98] ;  /* 0x006f9800010a7983 */ /* 0x002ee80000300a00 */
[----:B------:R1:W-:Y:S04]  /*81d40*/  STL [R1+0x6f58], R15 ;  /* 0x006f580f01007387 */ /* 0x0003e80000100800 */
[----:B-1----:R-:W3:Y:S01]  /*81d50*/  LDL.LU R15, [R1+0xa0] ;  /* 0x0000a000010f7983 */ /* 0x002ee20000300800 */
[----:B------:R-:W-:-:S02]  /*81d60*/  IMAD.MOV.U32 R27, RZ, RZ, R24 ;  /* 0x000000ffff1b7224 */ /* 0x000fc400078e0018 */
[C---:B------:R-:W-:Y:S02]  /*81d70*/  IMAD.X R23, R12.reuse, 0x1, R2, P0 ;  /* 0x000000010c177824 */ /* 0x040fe400000e0602 */
[----:B--2---:R-:W-:Y:S01]  /*81d80*/  IMAD.X R29, R12, 0x1, R4, P2 ;  /* 0x000000010c1d7824 */ /* 0x004fe200010e0604 */
[C---:B---3--:R-:W-:Y:S02]  /*81d90*/  IADD3 R24, P1, PT, R15.reuse, R10, RZ ;  /* 0x0000000a0f187210 */ /* 0x048fe40007f3e0ff */
[----:B------:R-:W-:-:S03]  /*81da0*/  IADD3 R18, P2, PT, R15, R9, RZ ;  /* 0x000000090f127210 */ /* 0x000fc60007f5e0ff */
[----:B------:R1:W-:Y:S04]  /*81db0*/  STL [R1+0x4018], R24 ;  /* 0x0040181801007387 */ /* 0x0003e80000100800 */
[----:B-1----:R-:W2:Y:S04]  /*81dc0*/  LDL.LU.64 R24, [R1+0x6f90] ;  /* 0x006f900001187983 */ /* 0x002ea80000300a00 */
[----:B------:R1:W-:Y:S04]  /*81dd0*/  STL.64 [R1+0x4028], R28 ;  /* 0x0040281c01007387 */ /* 0x0003e80000100a00 */
[----:B-1----:R-:W3:Y:S04]  /*81de0*/  LDL.LU.64 R28, [R1+0x6f88] ;  /* 0x006f8800011c7983 */ /* 0x002ee80000300a00 */
[----:B------:R1:W-:Y:S04]  /*81df0*/  STL [R1+0x4010], R18 ;  /* 0x0040101201007387 */ /* 0x0003e80000100800 */
[----:B-1----:R-:W4:Y:S04]  /*81e00*/  LDL.LU.64 R18, [R1+0x6f80] ;  /* 0x006f800001127983 */ /* 0x002f280000300a00 */
[----:B------:R-:W2:Y:S04]  /*81e10*/  LDL.LU R12, [R1+0x6f78] ;  /* 0x006f7800010c7983 */ /* 0x000ea80000300800 */
[----:B------:R1:W-:Y:S04]  /*81e20*/  STL.64 [R1+0x4020], R22 ;  /* 0x0040201601007387 */ /* 0x0003e80000100a00 */
[----:B-1----:R-:W2:Y:S04]  /*81e30*/  LDL.LU.64 R22, [R1+0x6f70] ;  /* 0x006f700001167983 */ /* 0x002ea80000300a00 */
[----:B--2---:R1:W-:Y:S04]  /*81e40*/  STL.64 [R1+0x6f60], R22 ;  /* 0x006f601601007387 */ /* 0x0043e80000100a00 */
[----:B-1----:R0:W2:Y:S01]  /*81e50*/  LDL.64 R22, [R1+0x4018] ;  /* 0x0040180001167983 */ /* 0x0020a20000100a00 */
[----:B------:R-:W-:-:S03]  /*81e60*/  IADD3 R26, P0, PT, R15, R7, RZ ;  /* 0x000000070f1a7210 */ /* 0x000fc60007f1e0ff */
[----:B------:R1:W-:Y:S04]  /*81e70*/  STL [R1+0x6f48], R7 ;  /* 0x006f480701007387 */ /* 0x0003e80000100800 */
[----:B-1----:R-:W3:Y:S01]  /*81e80*/  LDL.LU R7, [R1+0xa4] ;  /* 0x0000a40001077983 */ /* 0x002ee20000300800 */
[----:B--2---:R-:W-:-:S04]  /*81e90*/  IMAD.MOV.U32 R23, RZ, RZ, R27 ;  /* 0x000000ffff177224 */ /* 0x004fc800078e001b */
[----:B------:R-:W-:-:S04]  /*81ea0*/  IMAD.MOV.U32 R27, RZ, RZ, R23 ;  /* 0x000000ffff1b7224 */ /* 0x000fc800078e0017 */
[----:B------:R-:W-:-:S05]  /*81eb0*/  IMAD.X R23, R27, 0x1, R12, P1 ;  /* 0x000000011b177824 */ /* 0x000fca00008e060c */
[----:B------:R-:W-:Y:S04]  /*81ec0*/  STL [R1+0x401c], R23 ;  /* 0x00401c1701007387 */ /* 0x000fe80000100800 */
[----:B----4-:R1:W-:Y:S04]  /*81ed0*/  STL.64 [R1+0x6f40], R18 ;  /* 0x006f401201007387 */ /* 0x0103e80000100a00 */
[----:B-1----:R0:W2:Y:S02]  /*81ee0*/  LDL.64 R18, [R1+0x4010] ;  /* 0x0040100001127983 */ /* 0x0020a40000100a00 */
[----:B--2---:R-:W-:-:S05]  /*81ef0*/  IMAD.X R19, R27, 0x1, R11, P2 ;  /* 0x000000011b137824 */ /* 0x004fca00010e060b */
[----:B------:R1:W-:Y:S02]  /*81f00*/  STL [R1+0x4014], R19 ;  /* 0x0040141301007387 */ /* 0x0003e40000100800 */
[----:B-1----:R-:W-:-:S04]  /*81f10*/  IMAD.MOV.U32 R19, RZ, RZ, R27 ;  /* 0x000000ffff137224 */ /* 0x002fc800078e001b */
[----:B------:R-:W-:-:S05]  /*81f20*/  IMAD.X R27, R19, 0x1, R8, P0 ;  /* 0x00000001131b7824 */ /* 0x000fca00000e0608 */
[----:B------:R1:W-:Y:S04]  /*81f30*/  STL.64 [R1+0x4008], R26 ;  /* 0x0040081a01007387 */ /* 0x0003e80000100a00 */
[----:B-1----:R-:W2:Y:S01]  /*81f40*/  LDL.LU.64 R26, [R1+0x6f68] ;  /* 0x006f6800011a7983 */ /* 0x002ea20000300a00 */
[C---:B------:R-:W-:Y:S02]  /*81f50*/  IADD3 R22, P1, PT, R15.reuse, R14, RZ ;  /* 0x0000000e0f167210 */ /* 0x040fe40007f3e0ff */
[----:B------:R-:W-:-:S03]  /*81f60*/  IADD3 R18, P2, PT, R15, R5, RZ ;  /* 0x000000050f127210 */ /* 0x000fc60007f5e0ff */
[----:B------:R-:W-:Y:S01]  /*81f70*/  IMAD.X R23, R19, 0x1, R16, P1 ;  /* 0x0000000113177824 */ /* 0x000fe200008e0610 */
[----:B--2---:R1:W-:Y:S04]  /*81f80*/  STL.64 [R1+0x6f50], R26 ;  /* 0x006f501a01007387 */ /* 0x0043e80000100a00 */
[----:B------:R2:W-:Y:S01]  /*81f90*/  STL.64 [R1+0x4000], R22 ;  /* 0x0040001601007387 */ /* 0x0005e20000100a00 */
[----:B-1----:R-:W-:Y:S01]  /*81fa0*/  IMAD.MOV.U32 R27, RZ, RZ, R19 ;  /* 0x000000ffff1b7224 */ /* 0x002fe200078e0013 */
[----:B------:R-:W-:-:S03]  /*81fb0*/  IADD3 R26, P0, PT, R15, R13, RZ ;  /* 0x0000000d0f1a7210 */ /* 0x000fc60007f1e0ff */
[----:B------:R-:W-:Y:S02]  /*81fc0*/  IMAD.X R19, R27, 0x1, R6, P2 ;  /* 0x000000011b137824 */ /* 0x000fe400010e0606 */
[----:B------:R1:W-:Y:S04]  /*81fd0*/  STL [R1+0x3ff0], R26 ;  /* 0x003ff01a01007387 */ /* 0x0003e80000100800 */
[----:B--2---:R-:W2:Y:S04]  /*81fe0*/  LDL.LU.64 R22, [R1+0x6f60] ;  /* 0x006f600001167983 */ /* 0x004ea80000300a00 */
[----:B------:R4:W-:Y:S01]  /*81ff0*/  STL.64 [R1+0x3ff8], R18 ;  /* 0x003ff81201007387 */ /* 0x0009e20000100a00 */
[----:B-1----:R-:W-:-:S02]  /*82000*/  IADD3 R26, P1, PT, R15, R3, RZ ;  /* 0x000000030f1a7210 */ /* 0x002fc40007f3e0ff */
[----:B----4-:R-:W-:Y:S02]  /*82010*/  IADD3 R18, P2, PT, R15, R0, RZ ;  /* 0x000000000f127210 */ /* 0x010fe40007f5e0ff */
[----:B------:R-:W4:Y:S04]  /*82020*/  LDL.LU R15, [R1+0x6f58] ;  /* 0x006f5800010f7983 */ /* 0x000f280000300800 */
[----:B---3--:R1:W-:Y:S04]  /*82030*/  STL.64 [R1+0x6f30], R28 ;  /* 0x006f301c01007387 */ /* 0x0083e80000100a00 */
[----:B-1----:R0:W4:Y:S01]  /*82040*/  LDL.64 R28, [R1+0x3ff0] ;  /* 0x003ff000011c7983 */ /* 0x0021220000100a00 */
[----:B------:R-:W-:-:S03]  /*82050*/  IMAD.MOV.U32 R19, RZ, RZ, R27 ;  /* 0x000000ffff137224 */ /* 0x000fc600078e001b */
[----:B------:R1:W-:Y:S01]  /*82060*/  STL.64 [R1+0x6f38], R16 ;  /* 0x006f381001007387 */ /* 0x0003e20000100a00 */
[----:B------:R-:W-:-:S03]  /*82070*/  IMAD.X R27, R19, 0x1, R4, P1 ;  /* 0x00000001131b7824 */ /* 0x000fc600008e0604 */
[----:B-1----:R-:W3:Y:S01]  /*82080*/  LDL R17, [R1+0x44c] ;  /* 0x00044c0001117983 */ /* 0x002ee20000100800 */
[C---:B----4-:R-:W-:Y:S02]  /*82090*/  IMAD.X R29, R19.reuse, 0x1, R15, P0 ;  /* 0x00000001131d7824 */ /* 0x050fe400000e060f */
[----:B------:R-:W-:Y:S01]  /*820a0*/  IMAD.X R19, R19, 0x1, R2, P2 ;  /* 0x0000000113137824 */ /* 0x000fe200010e0602 */
[C---:B------:R-:W-:Y:S02]  /*820b0*/  IADD3 R16, P0, PT, R7.reuse, R10, RZ ;  /* 0x0000000a07107210 */ /* 0x040fe40007f1e0ff */
[----:B------:R-:W-:Y:S01]  /*820c0*/  IADD3 R28, P1, PT, R7, R9, RZ ;  /* 0x00000009071c7210 */ /* 0x000fe20007f3e0ff */
[----:B------:R1:W-:Y:S04]  /*820d0*/  STL [R1+0x3ff4], R29 ;  /* 0x003ff41d01007387 */ /* 0x0003e80000100800 */
[----:B------:R4:W-:Y:S01]  /*820e0*/  STL.64 [R1+0x3fe8], R26 ;  /* 0x003fe81a01007387 */ /* 0x0009e20000100a00 */
[----:B-1----:R-:W-:-:S03]  /*820f0*/  IMAD.MOV.U32 R29, RZ, RZ, R7 ;  /* 0x000000ffff1d7224 */ /* 0x002fc600078e0007 */
[----:B----4-:R-:W4:Y:S04]  /*82100*/  LDL.LU.64 R26, [R1+0x6f50] ;  /* 0x006f5000011a7983 */ /* 0x010f280000300a00 */
[----:B------:R-:W2:Y:S04]  /*82110*/  LDL.LU R7, [R1+0x6f48] ;  /* 0x006f480001077983 */ /* 0x000ea80000300800 */
[----:B------:R1:W-:Y:S04]  /*82120*/  STL.64 [R1+0x3fe0], R18 ;  /* 0x003fe01201007387 */ /* 0x0003e80000100a00 */
[----:B-1----:R-:W2:Y:S04]  /*82130*/  LDL.LU.64 R18, [R1+0x6f40] ;  /* 0x006f400001127983 */ /* 0x002ea80000300a00 */
[----:B------:R-:W-:Y:S01]  /*82140*/  STL.64 [R1+0x6f28], R2 ;  /* 0x006f280201007387 */ /* 0x000fe20000100a00 */
[----:B---3--:R-:W-:-:S03]  /*82150*/  IMAD.X R17, R17, 0x1, R12, P0 ;  /* 0x0000000111117824 */ /* 0x008fc600000e060c */
[----:B--2---:R1:W-:Y:S04]  /*82160*/  STL.64 [R1+0x6f20], R18 ;  /* 0x006f201201007387 */ /* 0x0043e80000100a00 */
[----:B-1----:R-:W2:Y:S04]  /*82170*/  LDL.LU R18, [R1+0x428] ;  /* 0x0004280001127983 */ /* 0x002ea80000300800 */
[----:B------:R-:W3:Y:S04]  /*82180*/  LDL.LU R19, [R1+0xa8] ;  /* 0x0000a80001137983 */ /* 0x000ee80000300800 */
[----:B----4-:R1:W-:Y:S04]  /*82190*/  STL.64 [R1+0x6f18], R26 ;  /* 0x006f181a01007387 */ /* 0x0103e80000100a00 */
[----:B------:R4:W-:Y:S01]  /*821a0*/  STL.64 [R1+0x3fd8], R16 ;  /* 0x003fd81001007387 */ /* 0x0009e20000100a00 */
[----:B-1----:R-:W-:-:S03]  /*821b0*/  IMAD.MOV.U32 R27, RZ, RZ, R29 ;  /* 0x000000ffff1b7224 */ /* 0x002fc600078e001d */
[----:B----4-:R-:W4:Y:S04]  /*821c0*/  LDL.LU.64 R16, [R1+0x6f38] ;  /* 0x006f380001107983 */ /* 0x010f280000300a00 */
[----:B------:R1:W-:Y:S01]  /*821d0*/  STL [R1+0x6f08], R14 ;  /* 0x006f080e01007387 */ /* 0x0003e20000100800 */
[----:B------:R-:W-:-:S03]  /*821e0*/  IADD3 R2, P0, PT, R27, R14, RZ ;  /* 0x0000000e1b027210 */ /* 0x000fc60007f1e0ff */
[----:B-1----:R-:W2:Y:S01]  /*821f0*/  LDL.LU R14, [R1+0x44c] ;  /* 0x00044c00010e7983 */ /* 0x002ea20000300800 */
[----:B------:R-:W-:Y:S01]  /*82200*/  IADD3 R26, P2, PT, R29, R7, RZ ;  /* 0x000000071d1a7210 */ /* 0x000fe20007f5e0ff */
[----:B--2---:R-:W-:-:S05]  /*82210*/  IMAD.X R29, R14, 0x1, R11, P1 ;  /* 0x000000010e1d7824 */ /* 0x004fca00008e060b */
[----:B------:R1:W-:Y:S04]  /*82220*/  STL.64 [R1+0x3fd0], R28 ;  /* 0x003fd01c01007387 */ /* 0x0003e80000100a00 */
[----:B-1----:R-:W2:Y:S04]  /*82230*/  LDL.LU.64 R28, [R1+0x6f30] ;  /* 0x006f3000011c7983 */ /* 0x002ea80000300a00 */
[----:B------:R-:W-:Y:S04]  /*82240*/  STL [R1+0x3fc0], R2 ;  /* 0x003fc00201007387 */ /* 0x000fe80000100800 */
[----:B--2---:R1:W-:Y:S02]  /*82250*/  STL.64 [R1+0x6f10], R28 ;  /* 0x006f101c01007387 */ /* 0x0043e40000100a00 */
[----:B-1----:R-:W-:-:S02]  /*82260*/  IMAD.MOV.U32 R29, RZ, RZ, R3 ;  /* 0x000000ffff1d7224 */ /* 0x002fc400078e0003 */
[----:B------:R-:W-:Y:S02]  /*82270*/  IMAD.MOV.U32 R29, RZ, RZ, R27 ;  /* 0x000000ffff1d7224 */ /* 0x000fe400078e001b */
[----:B------:R-:W-:Y:S02]  /*82280*/  IMAD.MOV.U32 R28, RZ, RZ, R2 ;  /* 0x000000ffff1c7224 */ /* 0x000fe400078e0002 */
[----:B------:R-:W-:Y:S01]  /*82290*/  IMAD.X R27, R14, 0x1, R8, P2 ;  /* 0x000000010e1b7824 */ /* 0x000fe200010e0608 */
[----:B------:R-:W2:Y:S04]  /*822a0*/  LDL.LU.64 R2, [R1+0x6f28] ;  /* 0x006f280001027983 */ /* 0x000ea80000300a00 */
[----:B------:R1:W-:Y:S04]  /*822b0*/  STL.64 [R1+0x6f00], R24 ;  /* 0x006f001801007387 */ /* 0x0003e80000100a00 */
[----:B------:R0:W-:Y:S01]  /*822c0*/  STL.64 [R1+0x3fc8], R26 ;  /* 0x003fc81a01007387 */ /* 0x0001e20000100a00 */
[----:B-1----:R-:W-:Y:S01]  /*822d0*/  IMAD.MOV.U32 R24, RZ, RZ, R18 ;  /* 0x000000ffff187224 */ /* 0x002fe200078e0012 */
[C---:B------:R-:W-:Y:S01]  /*822e0*/  IADD3 R18, P1, PT, R29.reuse, R5, RZ ;  /* 0x000000051d127210 */ /* 0x040fe20007f3e0ff */
[----:B---3--:R-:W-:Y:S01]  /*822f0*/  IMAD.MOV.U32 R25, RZ, RZ, R19 ;  /* 0x000000ffff197224 */ /* 0x008fe200078e0013 */
[----:B0-----:R-:W-:Y:S01]  /*82300*/  IADD3 R26, P2, PT, R29, R13, RZ ;  /* 0x0000000d1d1a7210 */ /* 0x001fe20007f5e0ff */
[----:B------:R-:W-:-:S02]  /*82310*/  IMAD.MOV.U32 R27, RZ, RZ, R29 ;  /* 0x000000ffff1b7224 */ /* 0x000fc400078e001d */
[C---:B----4-:R-:W-:Y:S02]  /*82320*/  IMAD.X R29, R14.reuse, 0x1, R16, P0 ;  /* 0x000000010e1d7824 */ /* 0x050fe400000e0610 */
[----:B------:R-:W-:-:S03]  /*82330*/  IMAD.X R19, R14, 0x1, R6, P1 ;  /* 0x000000010e137824 */ /* 0x000fc600008e0606 */
[----:B------:R-:W-:Y:S04]  /*82340*/  STL [R1+0x3fc4], R29 ;  /* 0x003fc41d01007387 */ /* 0x000fe80000100800 */
[----:B------:R0:W-:Y:S04]  /*82350*/  STL.64 [R1+0x3fb8], R18 ;  /* 0x003fb81201007387 */ /* 0x0001e80000100a00 */
[----:B0-----:R-:W3:Y:S01]  /*82360*/  LDL.LU.64 R18, [R1+0x6f20] ;  /* 0x006f200001127983 */ /* 0x001ee20000300a00 */
[----:B--2---:R-:W-:-:S03]  /*82370*/  IADD3 R28, P0, PT, R27, R3, RZ ;  /* 0x000000031b1c7210 */ /* 0x004fc60007f1e0ff */
[----:B---3--:R0:W-:Y:S02]  /*82380*/  STL.64 [R1+0x6ee8], R18 ;  /* 0x006ee81201007387 */ /* 0x0081e40000100a00 */
[----:B0-----:R-:W-:Y:S01]  /*82390*/  IADD3 R18, P1, PT, R27, R0, RZ ;  /* 0x000000001b127210 */ /* 0x001fe20007f3e0ff */
[----:B------:R-:W-:-:S05]  /*823a0*/  IMAD.X R27, R14, 0x1, R15, P2 ;  /* 0x000000010e1b7824 */ /* 0x000fca00010e060f */
[----:B------:R0:W-:Y:S04]  /*823b0*/  STL.64 [R1+0x3fb0], R26 ;  /* 0x003fb01a01007387 */ /* 0x0001e80000100a00 */
[----:B0-----:R-:W2:Y:S01]  /*823c0*/  LDL.LU.64 R26, [R1+0x6f18] ;  /* 0x006f1800011a7983 */ /* 0x001ea20000300a00 */
[----:B------:R-:W-:Y:S02]  /*823d0*/  IMAD.X R29, R14, 0x1, R4, P0 ;  /* 0x000000010e1d7824 */ /* 0x000fe400000e0604 */
[----:B------:R-:W-:Y:S01]  /*823e0*/  IMAD.MOV.U32 R19, RZ, RZ, R24 ;  /* 0x000000ffff137224 */ /* 0x000fe200078e0018 */
[----:B--2---:R0:W-:Y:S02]  /*823f0*/  STL.64 [R1+0x6ef0], R26 ;  /* 0x006ef01a01007387 */ /* 0x0041e40000100a00 */
[----:B0-----:R-:W-:-:S02]  /*82400*/  IMAD.MOV.U32 R26, RZ, RZ, R25 ;  /* 0x000000ffff1a7224 */ /* 0x001fc400078e0019 */
[----:B------:R-:W2:Y:S04]  /*82410*/  LDL R25, [R1+0x448] ;  /* 0x0004480001197983 */ /* 0x000ea80000100800 */
[----:B------:R0:W-:Y:S01]  /*82420*/  STL.64 [R1+0x3fa8], R28 ;  /* 0x003fa81c01007387 */ /* 0x0001e20000100a00 */
[----:B------:R-:W-:-:S03]  /*82430*/  IADD3 R24, P2, PT, R26, R10, RZ ;  /* 0x0000000a1a187210 */ /* 0x000fc60007f5e0ff */
[----:B0-----:R-:W3:Y:S04]  /*82440*/  LDL.LU.64 R28, [R1+0x6f10] ;  /* 0x006f1000011c7983 */ /* 0x001ee80000300a00 */
[----:B------:R0:W-:Y:S02]  /*82450*/  STL.64 [R1+0x6ef8], R4 ;  /* 0x006ef80401007387 */ /* 0x0001e40000100a00 */
[----:B0-----:R-:W-:Y:S02]  /*82460*/  IMAD.MOV.U32 R5, RZ, RZ, R19 ;  /* 0x000000ffff057224 */ /* 0x001fe400078e0013 */
[----:B------:R-:W-:Y:S02]  /*82470*/  IMAD.X R19, R14, 0x1, R2, P1 ;  /* 0x000000010e137824 */ /* 0x000fe400008e0602 */
[----:B------:R-:W4:Y:S04]  /*82480*/  LDL.LU R14, [R1+0x6f08] ;  /* 0x006f0800010e7983 */ /* 0x000f280000300800 */
[----:B------:R-:W-:Y:S01]  /*82490*/  STL.64 [R1+0x3fa0], R18 ;  /* 0x003fa01201007387 */ /* 0x000fe20000100a00 */
[----:B--2---:R-:W-:-:S05]  /*824a0*/  IMAD.X R25, R25, 0x1, R12, P2 ;  /* 0x0000000119197824 */ /* 0x004fca00010e060c */
[----:B------:R0:W-:Y:S04]  /*824b0*/  STL.64 [R1+0x3f98], R24 ;  /* 0x003f981801007387 */ /* 0x0001e80000100a00 */
[----:B0-----:R-:W2:Y:S01]  /*824c0*/  LDL.LU.64 R24, [R1+0x6f00] ;  /* 0x006f000001187983 */ /* 0x001ea20000300a00 */
[----:B------:R-:W-:-:S03]  /*824d0*/  IADD3 R4, P0, PT, R26, R9, RZ ;  /* 0x000000091a047210 */ /* 0x000fc60007f1e0ff */
[----:B--2---:R0:W-:Y:S04]  /*824e0*/  STL.64 [R1+0x6ed8], R24 ;  /* 0x006ed81801007387 */ /* 0x0041e80000100a00 */
[----:B----4-:R1:W-:Y:S01]  /*824f0*/  STL [R1+0x6ed0], R14 ;  /* 0x006ed00e01007387 */ /* 0x0103e20000100800 */
[----:B0-----:R-:W-:-:S03]  /*82500*/  IADD3 R24, P2, PT, R26, R14, RZ ;  /* 0x0000000e1a187210 */ /* 0x001fc60007f5e0ff */
[----:B-1----:R-:W2:Y:S01]  /*82510*/  LDL.LU R14, [R1+0x448] ;  /* 0x00044800010e7983 */ /* 0x002ea20000300800 */
[----:B------:R-:W-:Y:S02]  /*82520*/  IMAD.MOV.U32 R25, RZ, RZ, R5 ;  /* 0x000000ffff197224 */ /* 0x000fe400078e0005 */
[----:B--2---:R-:W-:-:S05]  /*82530*/  IMAD.X R5, R14, 0x1, R11, P0 ;  /* 0x000000010e057824 */ /* 0x004fca00000e060b */
[----:B------:R0:W-:Y:S04]  /*82540*/  STL.64 [R1+0x3f90], R4 ;  /* 0x003f900401007387 */ /* 0x0001e80000100a00 */
[----:B0-----:R-:W2:Y:S04]  /*82550*/  LDL.LU.64 R4, [R1+0x6ef8] ;  /* 0x006ef80001047983 */ /* 0x001ea80000300a00 */
[----:B------:R0:W-:Y:S01]  /*82560*/  STL.64 [R1+0x6ee0], R10 ;  /* 0x006ee00a01007387 */ /* 0x0001e20000100a00 */
[----:B------:R-:W-:Y:S01]  /*82570*/  IADD3 R18, P1, PT, R26, R7, RZ ;  /* 0x000000071a127210 */ /* 0x000fe20007f3e0ff */
[----:B0-----:R-:W-:-:S04]  /*82580*/  IMAD.MOV.U32 R11, RZ, RZ, R26 ;  /* 0x000000ffff0b7224 */ /* 0x001fc800078e001a */
[----:B------:R-:W-:Y:S01]  /*82590*/  IMAD.X R19, R14, 0x1, R8, P1 ;  /* 0x000000010e137824 */ /* 0x000fe200008e0608 */
[----:B--2---:R-:W-:-:S05]  /*825a0*/  IADD3 R26, P0, PT, R11, R5, RZ ;  /* 0x000000050b1a7210 */ /* 0x004fca0007f1e0ff */
[----:B------:R0:W-:Y:S04]  /*825b0*/  STL [R1+0x3f78], R26 ;  /* 0x003f781a01007387 */ /* 0x0001e80000100800 */
[----:B0-----:R-:W2:Y:S04]  /*825c0*/  LDL.LU.64 R26, [R1+0x6ef0] ;  /* 0x006ef000011a7983 */ /* 0x001ea80000300a00 */
[----:B------:R0:W-:Y:S04]  /*825d0*/  STL.64 [R1+0x3f88], R18 ;  /* 0x003f881201007387 */ /* 0x0001e80000100a00 */
[----:B0-----:R-:W4:Y:S04]  /*825e0*/  LDL.LU.64 R18, [R1+0x6ee8] ;  /* 0x006ee80001127983 */ /* 0x001f280000300a00 */
[----:B----4-:R0:W-:Y:S04]  /*825f0*/  STL.64 [R1+0x6ec0], R18 ;  /* 0x006ec01201007387 */ /* 0x0101e80000100a00 */
[----:B0-----:R-:W4:Y:S04]  /*82600*/  LDL R19, [R1+0xac] ;  /* 0x0000ac0001137983 */ /* 0x001f280000100800 */
[----:B--2---:R0:W-:Y:S04]  /*82610*/  STL.64 [R1+0x6ec8], R26 ;  /* 0x006ec81a01007387 */ /* 0x0041e80000100a00 */
[----:B0-----:R0:W2:Y:S01]  /*82620*/  LDL.64 R26, [R1+0x3f78] ;  /* 0x003f7800011a7983 */ /* 0x0010a20000100a00 */
[----:B------:R-:W-:-:S05]  /*82630*/  IMAD.MOV.U32 R18, RZ, RZ, R11 ;  /* 0x000000ffff127224 */ /* 0x000fca00078e000b */
[----:B------:R-:W-:-:S05]  /*82640*/  IADD3 R10, P1, PT, R18, R13, RZ ;  /* 0x0000000d120a7210 */ /* 0x000fca0007f3e0ff */
[C---:B------:R-:W-:Y:S02]  /*82650*/  IMAD.X R11, R14.reuse, 0x1, R15, P1 ;  /* 0x000000010e0b7824 */ /* 0x040fe400008e060f */
[----:B--2---:R-:W-:Y:S02]  /*82660*/  IMAD.MOV.U32 R27, RZ, RZ, R25 ;  /* 0x000000ffff1b7224 */ /* 0x004fe400078e0019 */
[----:B------:R-:W-:-:S05]  /*82670*/  IMAD.X R25, R14, 0x1, R16, P2 ;  /* 0x000000010e197824 */ /* 0x000fca00010e0610 */
[----:B------:R1:W-:Y:S02]  /*82680*/  STL.64 [R1+0x3f80], R24 ;  /* 0x003f801801007387 */ /* 0x0003e40000100a00 */
[----:B-1----:R-:W-:Y:S02]  /*82690*/  IMAD.MOV.U32 R25, RZ, RZ, R27 ;  /* 0x000000ffff197224 */ /* 0x002fe400078e001b */
[----:B------:R-:W-:-:S05]  /*826a0*/  IMAD.X R27, R14, 0x1, R6, P0 ;  /* 0x000000010e1b7824 */ /* 0x000fca00000e0606 */
[----:B------:R-:W-:Y:S04]  /*826b0*/  STL [R1+0x3f7c], R27 ;  /* 0x003f7c1b01007387 */ /* 0x000fe80000100800 */
[----:B------:R1:W-:Y:S04]  /*826c0*/  STL.64 [R1+0x3f70], R10 ;  /* 0x003f700a01007387 */ /* 0x0003e80000100a00 */
[----:B-1----:R-:W4:Y:S01]  /*826d0*/  LDL.LU.64 R10, [R1+0x6ee0] ;  /* 0x006ee000010a7983 */ /* 0x002f220000300a00 */
[C---:B------:R-:W-:Y:S02]  /*826e0*/  IADD3 R24, P2, PT, R18.reuse, R3, RZ ;  /* 0x0000000312187210 */ /* 0x040fe40007f5e0ff */
[----:B------:R-:W-:-:S02]  /*826f0*/  IADD3 R26, P0, PT, R18, R0, RZ ;  /* 0x00000000121a7210 */ /* 0x000fc40007f1e0ff */
[----:B----4-:R-:W-:Y:S02]  /*82700*/  IADD3 R18, P1, PT, R19, R10, RZ ;  /* 0x0000000a13127210 */ /* 0x010fe40007f3e0ff */
[----:B------:R-:W2:Y:S04]  /*82710*/  LDL R19, [R1+0x444] ;  /* 0x0004440001137983 */ /* 0x000ea80000100800 */
[----:B------:R1:W-:Y:S02]  /*82720*/  STL.64 [R1+0x6eb8], R10 ;  /* 0x006eb80a01007387 */ /* 0x0003e40000100a00 */
[----:B-1----:R-:W-:Y:S02]  /*82730*/  IMAD.MOV.U32 R10, RZ, RZ, R25 ;  /* 0x000000ffff0a7224 */ /* 0x002fe400078e0019 */
[----:B------:R-:W-:-:S05]  /*82740*/  IMAD.X R25, R14, 0x1, R4, P2 ;  /* 0x000000010e197824 */ /* 0x000fca00010e0604 */
[----:B------:R1:W-:Y:S04]  /*82750*/  STL.64 [R1+0x3f68], R24 ;  /* 0x003f681801007387 */ /* 0x0003e80000100a00 */
[----:B-1----:R-:W4:Y:S04]  /*82760*/  LDL.LU.64 R24, [R1+0x6ed8] ;  /* 0x006ed80001187983 */ /* 0x002f280000300a00 */
[----:B----4-:R-:W-:Y:S04]  /*82770*/  STL.64 [R1+0x6eb0], R24 ;  /* 0x006eb01801007387 */ /* 0x010fe80000100a00 */
[----:B------:R1:W-:Y:S04]  /*82780*/  STL [R1+0x6ea0], R4 ;  /* 0x006ea00401007387 */ /* 0x0003e80000100800 */
[----:B-1----:R-:W4:Y:S01]  /*82790*/  LDL.LU R4, [R1+0xac] ;  /* 0x0000ac0001047983 */ /* 0x002f220000300800 */
[----:B------:R-:W-:-:S03]  /*827a0*/  IMAD.X R27, R14, 0x1, R2, P0 ;  /* 0x000000010e1b7824 */ /* 0x000fc600000e0602 */
[----:B------:R-:W3:Y:S01]  /*827b0*/  LDL.LU R14, [R1+0x6ed0] ;  /* 0x006ed000010e7983 */ /* 0x000ee20000300800 */
[----:B--2---:R-:W-:Y:S01]  /*827c0*/  IMAD.X R19, R19, 0x1, R12, P1 ;  /* 0x0000000113137824 */ /* 0x004fe200008e060c */
[----:B----4-:R-:W-:-:S05]  /*827d0*/  IADD3 R24, P2, PT, R4, R9, RZ ;  /* 0x0000000904187210 */ /* 0x010fca0007f5e0ff */
[----:B------:R-:W-:Y:S04]  /*827e0*/  STL [R1+0x3f50], R24 ;  /* 0x003f501801007387 */ /* 0x000fe80000100800 */
[----:B------:R1:W-:Y:S04]  /*827f0*/  STL.64 [R1+0x3f60], R26 ;  /* 0x003f601a01007387 */ /* 0x0003e80000100a00 */
[----:B-1----:R-:W2:Y:S04]  /*82800*/  LDL.LU.64 R26, [R1+0x6ec8] ;  /* 0x006ec800011a7983 */ /* 0x002ea80000300a00 */
[----:B------:R-:W4:Y:S04]  /*82810*/  LDL.LU R25, [R1+0x42c] ;  /* 0x00042c0001197983 */ /* 0x000f280000300800 */
[----:B------:R1:W-:Y:S04]  /*82820*/  STL.64 [R1+0x3f58], R18 ;  /* 0x003f581201007387 */ /* 0x0003e80000100a00 */
[----:B-1----:R-:W2:Y:S04]  /*82830*/  LDL.LU.64 R18, [R1+0x6ec0] ;  /* 0x006ec00001127983 */ /* 0x002ea80000300a00 */
[----:B--2---:R1:W-:Y:S04]  /*82840*/  STL.64 [R1+0x6e98], R18 ;  /* 0x006e981201007387 */ /* 0x0043e80000100a00 */
[----:B------:R2:W-:Y:S01]  /*82850*/  STL.64 [R1+0x6ea8], R26 ;  /* 0x006ea81a01007387 */ /* 0x0005e20000100a00 */
[----:B-1----:R-:W-:Y:S01]  /*82860*/  IMAD.MOV.U32 R19, RZ, RZ, R10 ;  /* 0x000000ffff137224 */ /* 0x002fe200078e000a */
[----:B---3--:R-:W-:-:S02]  /*82870*/  IADD3 R10, P1, PT, R4, R14, RZ ;  /* 0x0000000e040a7210 */ /* 0x008fc40007f3e0ff */
[----:B--2---:R0:W2:Y:S04]  /*82880*/  LDL.64 R26, [R1+0x3f50] ;  /* 0x003f5000011a7983 */ /* 0x0040a80000100a00 */
[----:B------:R1:W-:Y:S04]  /*82890*/  STL [R1+0x3f40], R10 ;  /* 0x003f400a01007387 */ /* 0x0003e80000100800 */
[----:B-1----:R-:W2:Y:S04]  /*828a0*/  LDL.LU.64 R10, [R1+0x6eb8] ;  /* 0x006eb800010a7983 */ /* 0x002ea80000300a00 */
[----:B------:R1:W-:Y:S04]  /*828b0*/  STL [R1+0x6e88], R14 ;  /* 0x006e880e01007387 */ /* 0x0003e80000100800 */
[----:B-1----:R-:W2:Y:S01]  /*828c0*/  LDL.LU R14, [R1+0x444] ;  /* 0x00044400010e7983 */ /* 0x002ea20000300800 */
[----:B------:R-:W-:Y:S01]  /*828d0*/  IADD3 R24, P0, PT, R4, R7, RZ ;  /* 0x0000000704187210 */ /* 0x000fe20007f1e0ff */
[----:B--2---:R-:W-:-:S05]  /*828e0*/  IMAD.X R27, R14, 0x1, R11, P2 ;  /* 0x000000010e1b7824 */ /* 0x004fca00010e060b */
[----:B------:R4:W-:Y:S02]  /*828f0*/  STL [R1+0x3f54], R27 ;  /* 0x003f541b01007387 */ /* 0x0009e40000100800 */
[----:B----4-:R-:W-:Y:S02]  /*82900*/  IMAD.MOV.U32 R27, RZ, RZ, R25 ;  /* 0x000000ffff1b7224 */ /* 0x010fe400078e0019 */
[----:B------:R-:W-:-:S05]  /*82910*/  IMAD.X R25, R14, 0x1, R8, P0 ;  /* 0x000000010e197824 */ /* 0x000fca00000e0608 */
[----:B------:R1:W-:Y:S04]  /*82920*/  STL.64 [R1+0x3f48], R24 ;  /* 0x003f481801007387 */ /* 0x0003e80000100a00 */
[----:B-1----:R-:W2:Y:S04]  /*82930*/  LDL.LU.64 R24, [R1+0x6eb0] ;  /* 0x006eb00001187983 */ /* 0x002ea80000300a00 */
[----:B------:R1:W-:Y:S04]  /*82940*/  STL.64 [R1+0x6e90], R8 ;  /* 0x006e900801007387 */ /* 0x0003e80000100a00 */
[----:B-1----:R0:W3:Y:S01]  /*82950*/  LDL.64 R8, [R1+0x3f40] ;  /* 0x003f400001087983 */ /* 0x0020e20000100a00 */
[----:B------:R-:W-:-:S02]  /*82960*/  IADD3 R26, P2, PT, R4, R5, RZ ;  /* 0x00000005041a7210 */ /* 0x000fc40007f5e0ff */
[----:B------:R-:W-:Y:S01]  /*82970*/  IADD3 R18, P0, PT, R4, R13, RZ ;  /* 0x0000000d04127210 */ /* 0x000fe20007f1e0ff */
[----:B--2---:R-:W-:Y:S04]  /*82980*/  STL.64 [R1+0x6e80], R24 ;  /* 0x006e801801007387 */ /* 0x004fe80000100a00 */
[----:B------:R1:W-:Y:S01]  /*82990*/  STL.64 [R1+0x6e78], R16 ;  /* 0x006e781001007387 */ /* 0x0003e20000100a00 */
[----:B---3--:R-:W-:-:S03]  /*829a0*/  IMAD.MOV.U32 R9, RZ, RZ, R19 ;  /* 0x000000ffff097224 */ /* 0x008fc600078e0013 */
[----:B-1----:R-:W2:Y:S01]  /*829b0*/  LDL R17, [R1+0xb0] ;  /* 0x0000b00001117983 */ /* 0x002ea20000100800 */
[----:B------:R-:W-:Y:S02]  /*829c0*/  IMAD.MOV.U32 R19, RZ, RZ, R9 ;  /* 0x000000ffff137224 */ /* 0x000fe400078e0009 */
[----:B------:R-:W-:-:S05]  /*829d0*/  IMAD.X R9, R14, 0x1, R16, P1 ;  /* 0x000000010e097824 */ /* 0x000fca00008e0610 */
[----:B------:R1:W-:Y:S01]  /*829e0*/  STL [R1+0x3f44], R9 ;  /* 0x003f440901007387 */ /* 0x0003e20000100800 */
[----:B------:R-:W-:Y:S02]  /*829f0*/  IMAD.MOV.U32 R25, RZ, RZ, R19 ;  /* 0x000000ffff197224 */ /* 0x000fe400078e0013 */
[----:B------:R-:W-:Y:S01]  /*82a00*/  IMAD.X R19, R14, 0x1, R15, P0 ;  /* 0x000000010e137824 */ /* 0x000fe200000e060f */
[----:B------:R-:W-:Y:S01]  /*82a10*/  IADD3 R8, P1, PT, R4, R3, RZ ;  /* 0x0000000304087210 */ /* 0x000fe20007f3e0ff */
[----:B-1----:R-:W-:Y:S02]  /*82a20*/  IMAD.MOV.U32 R9, RZ, RZ, R27 ;  /* 0x000000ffff097224 */ /* 0x002fe400078e001b */
[----:B------:R-:W-:Y:S01]  /*82a30*/  IMAD.X R27, R14, 0x1, R6, P2 ;  /* 0x000000010e1b7824 */ /* 0x000fe200010e0606 */
[----:B------:R-:W-:-:S04]  /*82a40*/  IADD3 R24, P2, PT, R4, R0, RZ ;  /* 0x0000000004187210 */ /* 0x000fc80007f5e0ff */
[----:B------:R1:W-:Y:S04]  /*82a50*/  STL.64 [R1+0x3f38], R26 ;  /* 0x003f381a01007387 */ /* 0x0003e80000100a00 */
[----:B-1----:R-:W3:Y:S04]  /*82a60*/  LDL.LU.64 R26, [R1+0x6ea8] ;  /* 0x006ea800011a7983 */ /* 0x002ee80000300a00 */
[----:B------:R-:W4:Y:S04]  /*82a70*/  LDL.LU R4, [R1+0x6ea0] ;  /* 0x006ea00001047983 */ /* 0x000f280000300800 */
[----:B------:R1:W-:Y:S04]  /*82a80*/  STL.64 [R1+0x3f30], R18 ;  /* 0x003f301201007387 */ /* 0x0003e80000100a00 */
[----:B-1----:R-:W3:Y:S01]  /*82a90*/  LDL.LU.64 R18, [R1+0x6e98] ;  /* 0x006e980001127983 */ /* 0x002ee20000300a00 */
[----:B--2---:R-:W-:-:S03]  /*82aa0*/  IADD3 R16, P0, PT, R17, R10, RZ ;  /* 0x0000000a11107210 */ /* 0x004fc60007f1e0ff */
[----:B---3--:R-:W-:Y:S04]  /*82ab0*/  STL.64 [R1+0x6e68], R18 ;  /* 0x006e681201007387 */ /* 0x008fe80000100a00 */
[----:B------:R-:W2:Y:S04]  /*82ac0*/  LDL R17, [R1+0x440] ;  /* 0x0004400001117983 */ /* 0x000ea80000100800 */
[----:B------:R1:W-:Y:S02]  /*82ad0*/  STL.64 [R1+0x6e70], R10 ;  /* 0x006e700a01007387 */ /* 0x0003e40000100a00 */
[----:B-1----:R-:W-:-:S02]  /*82ae0*/  IMAD.MOV.U32 R10, RZ, RZ, R9 ;  /* 0x000000ffff0a7224 */ /* 0x002fc400078e0009 */
[----:B----4-:R-:W-:-:S05]  /*82af0*/  IMAD.X R9, R14, 0x1, R4, P1 ;  /* 0x000000010e097824 */ /* 0x010fca00008e0604 */
[----:B------:R1:W-:Y:S04]  /*82b00*/  STL.64 [R1+0x3f28], R8 ;  /* 0x003f280801007387 */ /* 0x0003e80000100a00 */
[----:B-1----:R-:W3:Y:S04]  /*82b10*/  LDL.LU.64 R8, [R1+0x6e90] ;  /* 0x006e900001087983 */ /* 0x002ee80000300a00 */
[----:B------:R-:W-:Y:S04]  /*82b20*/  STL.64 [R1+0x6e60], R26 ;  /* 0x006e601a01007387 */ /* 0x000fe80000100a00 */
[----:B------:R1:W-:Y:S04]  /*82b30*/  STL [R1+0x6e58], R4 ;  /* 0x006e580401007387 */ /* 0x0003e80000100800 */
[----:B-1----:R-:W4:Y:S01]  /*82b40*/  LDL.LU R4, [R1+0xb0] ;  /* 0x0000b00001047983 */ /* 0x002f220000300800 */
[----:B------:R-:W-:-:S02]  /*82b50*/  IMAD.MOV.U32 R27, RZ, RZ, R25 ;  /* 0x000000ffff1b7224 */ /* 0x000fc400078e0019 */
[----:B------:R-:W-:Y:S02]  /*82b60*/  IMAD.X R25, R14, 0x1, R2, P2 ;  /* 0x000000010e197824 */ /* 0x000fe400010e0602 */
[----:B------:R-:W4:Y:S04]  /*82b70*/  LDL.LU R14, [R1+0x6e88] ;  /* 0x006e8800010e7983 */ /* 0x000f280000300800 */
[----:B------:R1:W-:Y:S04]  /*82b80*/  STL.64 [R1+0x3f20], R24 ;  /* 0x003f201801007387 */ /* 0x0003e80000100a00 */
[----:B-1----:R-:W3:Y:S01]  /*82b90*/  LDL.LU.64 R24, [R1+0x6e80] ;  /* 0x006e800001187983 */ /* 0x002ee20000300a00 */
[----:B--2---:R-:W-:-:S03]  /*82ba0*/  IMAD.X R17, R17, 0x1, R12, P0 ;  /* 0x0000000111117824 */ /* 0x004fc600000e060c */
[----:B---3--:R1:W-:Y:S04]  /*82bb0*/  STL.64 [R1+0x6e48], R24 ;  /* 0x006e481801007387 */ /* 0x0083e80000100a00 */
[----:B------:R2:W-:Y:S01]  /*82bc0*/  STL.64 [R1+0x3f18], R16 ;  /* 0x003f181001007387 */ /* 0x0005e20000100a00 */
[----:B-1----:R-:W-:Y:S01]  /*82bd0*/  IMAD.MOV.U32 R25, RZ, RZ, R10 ;  /* 0x000000ffff197224 */ /* 0x002fe200078e000a */
[C---:B----4-:R-:W-:Y:S02]  /*82be0*/  IADD3 R10, P0, PT, R4.reuse, R14, RZ ;  /* 0x0000000e040a7210 */ /* 0x050fe40007f1e0ff */
[----:B--2---:R-:W2:Y:S04]  /*82bf0*/  LDL.LU.64 R16, [R1+0x6e78] ;  /* 0x006e780001107983 */ /* 0x004ea80000300a00 */
[----:B------:R1:W-:Y:S04]  /*82c00*/  STL [R1+0x3f00], R10 ;  /* 0x003f000a01007387 */ /* 0x0003e80000100800 */
[----:B-1----:R-:W3:Y:S04]  /*82c10*/  LDL.LU.64 R10, [R1+0x6e70] ;  /* 0x006e7000010a7983 */ /* 0x002ee80000300a00 */
[----:B------:R1:W-:Y:S04]  /*82c20*/  STL [R1+0x6e38], R14 ;  /* 0x006e380e01007387 */ /* 0x0003e80000100800 */
[----:B-1----:R-:W3:Y:S01]  /*82c30*/  LDL.LU R14, [R1+0x440] ;  /* 0x00044000010e7983 */ /* 0x002ee20000300800 */
[----:B------:R-:W-:-:S05]  /*82c40*/  IADD3 R18, P1, PT, R4, R9, RZ ;  /* 0x0000000904127210 */ /* 0x000fca0007f3e0ff */
[----:B---3--:R-:W-:-:S05]  /*82c50*/  IMAD.X R19, R14, 0x1, R11, P1 ;  /* 0x000000010e137824 */ /* 0x008fca00008e060b */
[----:B------:R1:W-:Y:S04]  /*82c60*/  STL.64 [R1+0x3f10], R18 ;  /* 0x003f101201007387 */ /* 0x0003e80000100a00 */
[----:B-1----:R-:W3:Y:S01]  /*82c70*/  LDL.LU.64 R18, [R1+0x6e68] ;  /* 0x006e680001127983 */ /* 0x002ee20000300a00 */
[----:B------:R-:W-:Y:S01]  /*82c80*/  IADD3 R26, P2, PT, R4, R7, RZ ;  /* 0x00000007041a7210 */ /* 0x000fe20007f5e0ff */
[----:B------:R-:W-:Y:S02]  /*82c90*/  IMAD.MOV.U32 R24, RZ, RZ, R27 ;  /* 0x000000ffff187224 */ /* 0x000fe400078e001b */
[----:B------:R-:W-:Y:S04]  /*82ca0*/  STL.64 [R1+0x6e50], R10 ;  /* 0x006e500a01007387 */ /* 0x000fe80000100a00 */
[----:B------:R-:W-:Y:S01]  /*82cb0*/  STL [R1+0x6e5c], R11 ;  /* 0x006e5c0b01007387 */ /* 0x000fe20000100800 */
[----:B------:R-:W-:-:S03]  /*82cc0*/  IMAD.X R27, R14, 0x1, R8, P2 ;  /* 0x000000010e1b7824 */ /* 0x000fc600010e0608 */
[----:B---3--:R1:W-:Y:S04]  /*82cd0*/  STL.64 [R1+0x6e40], R18 ;  /* 0x006e401201007387 */ /* 0x0083e80000100a00 */
[----:B-1----:R0:W2:Y:S04]  /*82ce0*/  LDL.64 R18, [R1+0x3f00] ;  /* 0x003f000001127983 */ /* 0x0020a80000100a00 */
[----:B------:R1:W-:Y:S04]  /*82cf0*/  STL.64 [R1+0x3f08], R26 ;  /* 0x003f081a01007387 */ /* 0x0003e80000100a00 */
[----:B-1----:R-:W3:Y:S01]  /*82d00*/  LDL.LU.64 R26, [R1+0x6e60] ;  /* 0x006e6000011a7983 */ /* 0x002ee20000300a00 */
[----:B------:R-:W-:Y:S01]  /*82d10*/  IADD3 R10, P1, PT, R4, R5, RZ ;  /* 0x00000005040a7210 */ /* 0x000fe20007f3e0ff */
[----:B------:R-:W-:-:S02]  /*82d20*/  IMAD.MOV.U32 R11, RZ, RZ, R24 ;  /* 0x000000ffff0b7224 */ /* 0x000fc400078e0018 */
[C---:B--2---:R-:W-:Y:S01]  /*82d30*/  IMAD.X R19, R14.reuse, 0x1, R16, P0 ;  /* 0x000000010e137824 */ /* 0x044fe200000e0610 */
[----:B---3--:R-:W-:Y:S04]  /*82d40*/  STL.64 [R1+0x6e30], R26 ;  /* 0x006e301a01007387 */ /* 0x008fe80000100a00 */
[----:B------:R1:W-:Y:S02]  /*82d50*/  STL [R1+0x3f04], R19 ;  /* 0x003f041301007387 */ /* 0x0003e40000100800 */
[----:B-1----:R-:W-:Y:S02]  /*82d60*/  IMAD.MOV.U32 R19, RZ, RZ, R11 ;  /* 0x000000ffff137224 */ /* 0x002fe400078e000b */
[----:B------:R-:W-:-:S05]  /*82d70*/  IMAD.X R11, R14, 0x1, R6, P1 ;  /* 0x000000010e0b7824 */ /* 0x000fca00008e0606 */
[----:B------:R1:W-:Y:S04]  /*82d80*/  STL.64 [R1+0x3ef8], R10 ;  /* 0x003ef80a01007387 */ /* 0x0003e80000100a00 */
[----:B-1----:R0:W2:Y:S01]  /*82d90*/  LDL.LU R11, [R1+0x6e5c] ;  /* 0x006e5c00010b7983 */ /* 0x0020a20000300800 */
[C---:B------:R-:W-:Y:S02]  /*82da0*/  IADD3 R24, P2, PT, R4.reuse, R13, RZ ;  /* 0x0000000d04187210 */ /* 0x040fe40007f5e0ff */
[C---:B------:R-:W-:Y:S01]  /*82db0*/  IADD3 R10, P1, PT, R4.reuse, R0, RZ ;  /* 0x00000000040a7210 */ /* 0x040fe20007f3e0ff */
[----:B------:R-:W-:Y:S01]  /*82dc0*/  IMAD.MOV.U32 R27, RZ, RZ, R25 ;  /* 0x000000ffff1b7224 */ /* 0x000fe200078e0019 */
[----:B------:R-:W-:Y:S01]  /*82dd0*/  IADD3 R18, P0, PT, R4, R3, RZ ;  /* 0x0000000304127210 */ /* 0x000fe20007f1e0ff */
[----:B------:R-:W-:Y:S01]  /*82de0*/  IMAD.X R25, R14, 0x1, R15, P2 ;  /* 0x000000010e197824 */ /* 0x000fe200010e060f */
[----:B------:R-:W3:Y:S04]  /*82df0*/  LDL.LU R4, [R1+0x6e58] ;  /* 0x006e580001047983 */ /* 0x000ee80000300800 */
[----:B------:R2:W-:Y:S04]  /*82e00*/  STL [R1+0x3ee0], R10 ;  /* 0x003ee00a01007387 */ /* 0x0005e80000100800 */
[----:B--2---:R-:W2:Y:S04]  /*82e10*/  LDL.LU.64 R10, [R1+0x6e50] ;  /* 0x006e5000010a7983 */ /* 0x004ea80000300a00 */
[----:B------:R1:W-:Y:S04]  /*82e20*/  STL.64 [R1+0x3ef0], R24 ;  /* 0x003ef01801007387 */ /* 0x0003e80000100a00 */
[----:B-1----:R-:W4:Y:S04]  /*82e30*/  LDL.LU.64 R24, [R1+0x6e48] ;  /* 0x006e480001187983 */ /* 0x002f280000300a00 */
[----:B----4-:R1:W-:Y:S04]  /*82e40*/  STL.64 [R1+0x6e20], R24 ;  /* 0x006e201801007387 */ /* 0x0103e80000100a00 */
[----:B-1----:R0:W4:Y:S04]  /*82e50*/  LDL.64 R24, [R1+0x3ee0] ;  /* 0x003ee00001187983 */ /* 0x0021280000100a00 */
[----:B------:R1:W-:Y:S04]  /*82e60*/  STL.64 [R1+0x6e28], R16 ;  /* 0x006e281001007387 */ /* 0x0003e80000100a00 */
[----:B-1----:R-:W2:Y:S01]  /*82e70*/  LDL R17, [R1+0xb4] ;  /* 0x0000b40001117983 */ /* 0x002ea20000100800 */
[----:B----4-:R-:W-:-:S02]  /*82e80*/  IMAD.MOV.U32 R25, RZ, RZ, R27 ;  /* 0x000000ffff197224 */ /* 0x010fc400078e001b */
[----:B------:R-:W-:Y:S02]  /*82e90*/  IMAD.MOV.U32 R27, RZ, RZ, R19 ;  /* 0x000000ffff1b7224 */ /* 0x000fe400078e0013 */
[----:B---3--:R-:W-:-:S05]  /*82ea0*/  IMAD.X R19, R14, 0x1, R4, P0 ;  /* 0x000000010e137824 */ /* 0x008fca00000e0604 */
[----:B------:R1:W-:Y:S01]  /*82eb0*/  STL.64 [R1+0x3ee8], R18 ;  /* 0x003ee81201007387 */ /* 0x0003e20000100a00 */
[C---:B--2---:R-:W-:Y:S02]  /*82ec0*/  IADD3 R26, P2, PT, R17.reuse, R10, RZ ;  /* 0x0000000a111a7210 */ /* 0x044fe40007f5e0ff */
[----:B------:R-:W-:Y:S01]  /*82ed0*/  IADD3 R16, P0, PT, R17, R9, RZ ;  /* 0x0000000911107210 */ /* 0x000fe20007f1e0ff */
[----:B------:R-:W-:Y:S02]  /*82ee0*/  IMAD.MOV.U32 R17, RZ, RZ, R25 ;  /* 0x000000ffff117224 */ /* 0x000fe400078e0019 */
[----:B------:R-:W-:Y:S01]  /*82ef0*/  IMAD.X R25, R14, 0x1, R2, P1 ;  /* 0x000000010e197824 */ /* 0x000fe200008e0602 */
[----:B-1----:R-:W2:Y:S04]  /*82f00*/  LDL.LU.64 R18, [R1+0x6e40] ;  /* 0x006e400001127983 */ /* 0x002ea80000300a00 */
[----:B------:R1:W-:Y:S04]  /*82f10*/  STL [R1+0x6e18], R9 ;  /* 0x006e180901007387 */ /* 0x0003e80000100800 */
[----:B-1----:R-:W3:Y:S04]  /*82f20*/  LDL.LU R9, [R1+0xb4] ;  /* 0x0000b40001097983 */ /* 0x002ee80000300800 */
[----:B------:R-:W4:Y:S04]  /*82f30*/  LDL.LU R14, [R1+0x6e38] ;  /* 0x006e3800010e7983 */ /* 0x000f280000300800 */
[----:B------:R1:W-:Y:S02]  /*82f40*/  STL [R1+0x3ee4], R25 ;  /* 0x003ee41901007387 */ /* 0x0003e40000100800 */
[----:B-1----:R-:W-:-:S02]  /*82f50*/  IMAD.MOV.U32 R25, RZ, RZ, R27 ;  /* 0x000000ffff197224 */ /* 0x002fc400078e001b */
[----:B------:R-:W-:-:S05]  /*82f60*/  IMAD.X R27, R17, 0x1, R12, P2 ;  /* 0x00000001111b7824 */ /* 0x000fca00010e060c */
[----:B------:R1:W-:Y:S04]  /*82f70*/  STL.64 [R1+0x3ed8], R26 ;  /* 0x003ed81a01007387 */ /* 0x0003e80000100a00 */
[----:B-1----:R-:W2:Y:S01]  /*82f80*/  LDL.LU.64 R26, [R1+0x6e30] ;  /* 0x006e3000011a7983 */ /* 0x002ea20000300a00 */
[----:B---3--:R-:W-:-:S03]  /*82f90*/  IADD3 R24, P1, PT, R9, R7, RZ ;  /* 0x0000000709187210 */ /* 0x008fc60007f3e0ff */
[----:B--2---:R-:W-:Y:S04]  /*82fa0*/  STL.64 [R1+0x6e08], R26 ;  /* 0x006e081a01007387 */ /* 0x004fe80000100a00 */
[----:B------:R1:W-:Y:S04]  /*82fb0*/  STL.64 [R1+0x6e10], R28 ;  /* 0x006e101c01007387 */ /* 0x0003e80000100a00 */
[----:B----4-:R2:W-:Y:S01]  /*82fc0*/  STL [R1+0x6e00], R14 ;  /* 0x006e000e01007387 */ /* 0x0105e20000100800 */
[----:B-1----:R-:W-:Y:S02]  /*82fd0*/  IMAD.MOV.U32 R29, RZ, RZ, R17 ;  /* 0x000000ffff1d7224 */ /* 0x002fe400078e0011 */
[----:B------:R-:W-:-:S02]  /*82fe0*/  IMAD.MOV.U32 R27, RZ, RZ, R25 ;  /* 0x000000ffff1b7224 */ /* 0x000fc400078e0019 */
[C---:B------:R-:W-:Y:S02]  /*82ff0*/  IMAD.X R17, R29.reuse, 0x1, R11, P0 ;  /* 0x000000011d117824 */ /* 0x040fe400000e060b */
[----:B------:R-:W-:Y:S01]  /*83000*/  IMAD.X R25, R29, 0x1, R8, P1 ;  /* 0x000000011d197824 */ /* 0x000fe200008e0608 */
[C---:B------:R-:W-:Y:S02]  /*83010*/  IADD3 R28, P2, PT, R9.reuse, R14, RZ ;  /* 0x0000000e091c7210 */ /* 0x040fe40007f5e0ff */
[----:B--2---:R-:W2:Y:S04]  /*83020*/  LDL R14, [R1+0xb8] ;  /* 0x0000b800010e7983 */ /* 0x004ea80000100800 */
[----:B------:R1:W-:Y:S04]  /*83030*/  STL.64 [R1+0x3ed0], R16 ;  /* 0x003ed01001007387 */ /* 0x0003e80000100a00 */
[----:B-1----:R-:W3:Y:S04]  /*83040*/  LDL.LU.64 R16, [R1+0x6e28] ;  /* 0x006e280001107983 */ /* 0x002ee80000300a00 */
[----:B------:R1:W-:Y:S04]  /*83050*/  STL.64 [R1+0x3ec8], R24 ;  /* 0x003ec81801007387 */ /* 0x0003e80000100a00 */
[----:B-1----:R-:W4:Y:S01]  /*83060*/  LDL.LU.64 R24, [R1+0x6e20] ;  /* 0x006e200001187983 */ /* 0x002f220000300a00 */
[----:B------:R-:W-:-:S03]  /*83070*/  IADD3 R26, P0, PT, R9, R5, RZ ;  /* 0x00000005091a7210 */ /* 0x000fc60007f1e0ff */
[----:B----4-:R1:W-:Y:S02]  /*83080*/  STL.64 [R1+0x6df8], R24 ;  /* 0x006df81801007387 */ /* 0x0103e40000100a00 */
[----:B-1----:R-:W-:-:S04]  /*83090*/  IMAD.MOV.U32 R25, RZ, RZ, R29 ;  /* 0x000000ffff197224 */ /* 0x002fc800078e001d */
[----:B---3--:R-:W-:-:S05]  /*830a0*/  IMAD.X R29, R25, 0x1, R16, P2 ;  /* 0x00000001191d7824 */ /* 0x008fca00010e0610 */
[----:B------:R1:W-:Y:S01]  /*830b0*/  STL.64 [R1+0x3ec0], R28 ;  /* 0x003ec01c01007387 */ /* 0x0003e20000100a00 */
[----:B------:R-:W-:Y:S01]  /*830c0*/  IADD3 R24, P1, PT, R9, R13, RZ ;  /* 0x0000000d09187210 */ /* 0x000fe20007f3e0ff */
[----:B-1----:R-:W-:Y:S02]  /*830d0*/  IMAD.MOV.U32 R29, RZ, RZ, R27 ;  /* 0x000000ffff1d7224 */ /* 0x002fe400078e001b */
[----:B------:R-:W-:-:S05]  /*830e0*/  IMAD.X R27, R25, 0x1, R6, P0 ;  /* 0x00000001191b7824 */ /* 0x000fca00000e0606 */
[----:B------:R1:W-:Y:S01]  /*830f0*/  STL.64 [R1+0x3eb8], R26 ;  /* 0x003eb81a01007387 */ /* 0x0003e20000100a00 */
[C---:B------:R-:W-:Y:S01]  /*83100*/  IADD3 R28, P2, PT, R9.reuse, R3, RZ ;  /* 0x00000003091c7210 */ /* 0x040fe20007f5e0ff */
[----:B-1----:R-:W-:Y:S01]  /*83110*/  IMAD.MOV.U32 R27, RZ, RZ, R25 ;  /* 0x000000ffff1b7224 */ /* 0x002fe200078e0019 */
[----:B------:R-:W-:Y:S02]  /*83120*/  IADD3 R26, P0, PT, R9, R0, RZ ;  /* 0x00000000091a7210 */ /* 0x000fe40007f1e0ff */
[----:B------:R-:W3:Y:S01]  /*83130*/  LDL.LU R9, [R1+0x6e18] ;  /* 0x006e180001097983 */ /* 0x000ee20000300800 */
[----:B------:R-:W-:-:S03]  /*83140*/  IMAD.X R25, R27, 0x1, R15, P1 ;  /* 0x000000011b197824 */ /* 0x000fc600008e060f */
[----:B------:R-:W-:Y:S04]  /*83150*/  STL.64 [R1+0x6df0], R18 ;  /* 0x006df01201007387 */ /* 0x000fe80000100a00 */
[----:B------:R1:W-:Y:S02]  /*83160*/  STL.64 [R1+0x3eb0], R24 ;  /* 0x003eb01801007387 */ /* 0x0003e40000100a00 */
[----:B-1----:R-:W-:Y:S02]  /*83170*/  IMAD.MOV.U32 R25, RZ, RZ, R29 ;  /* 0x000000ffff197224 */ /* 0x002fe400078e001d */
[C---:B------:R-:W-:Y:S02]  /*83180*/  IMAD.X R29, R27.reuse, 0x1, R4, P2 ;  /* 0x000000011b1d7824 */ /* 0x040fe400010e0604 */
[----:B------:R-:W-:-:S03]  /*83190*/  IMAD.X R27, R27, 0x1, R2, P0 ;  /* 0x000000011b1b7824 */ /* 0x000fc600000e0602 */
[----:B------:R1:W-:Y:S04]  /*831a0*/  STL.64 [R1+0x3ea8], R28 ;  /* 0x003ea81c01007387 */ /* 0x0003e80000100a00 */
[----:B-1----:R-:W4:Y:S04]  /*831b0*/  LDL.LU.64 R28, [R1+0x6e10] ;  /* 0x006e1000011c7983 */ /* 0x002f280000300a00 */
[----:B------:R1:W-:Y:S04]  /*831c0*/  STL.64 [R1+0x3ea0], R26 ;  /* 0x003ea01a01007387 */ /* 0x0003e80000100a00 */
[----:B-1----:R-:W4:Y:S01]  /*831d0*/  LDL.LU.64 R26, [R1+0x6e08] ;  /* 0x006e0800011a7983 */ /* 0x002f220000300a00 */
[----:B--2---:R-:W-:Y:S01]  /*831e0*/  IADD3 R24, P1, PT, R14, R10, RZ ;  /* 0x0000000a0e187210 */ /* 0x004fe20007f3e0ff */
[----:B------:R-:W-:-:S04]  /*831f0*/  IMAD.MOV.U32 R19, RZ, RZ, R25 ;  /* 0x000000ffff137224 */ /* 0x000fc800078e0019 */
[----:B------:R-:W-:Y:S01]  /*83200*/  IMAD.X R25, R19, 0x1, R12, P1 ;  /* 0x0000000113197824 */ /* 0x000fe200008e060c */
[C---:B---3--:R-:W-:Y:S01]  /*83210*/  IADD3 R18, P2, PT, R14.reuse, R9, RZ ;  /* 0x000000090e127210 */ /* 0x048fe20007f5e0ff */
[----:B----4-:R1:W-:Y:S02]  /*83220*/  STL.64 [R1+0x6de8], R26 ;  /* 0x006de81a01007387 */ /* 0x0103e40000100a00 */
[----:B-1----:R-:W-:Y:S02]  /*83230*/  IADD3 R26, P0, PT, R14, R7, RZ ;  /* 0x000000070e1a7210 */ /* 0x002fe40007f1e0ff */
[----:B------:R-:W2:Y:S04]  /*83240*/  LDL.LU R14, [R1+0x6e00] ;  /* 0x006e0000010e7983 */ /* 0x000ea80000300800 */
[----:B------:R1:W-:Y:S04]  /*83250*/  STL.64 [R1+0x3e98], R24 ;  /* 0x003e981801007387 */ /* 0x0003e80000100a00 */
[----:B------:R-:W-:Y:S04]  /*83260*/  STL [R1+0x3e88], R26 ;  /* 0x003e881a01007387 */ /* 0x000fe80000100800 */
[----:B-1----:R-:W3:Y:S04]  /*83270*/  LDL.LU.64 R24, [R1+0x6df8] ;  /* 0x006df80001187983 */ /* 0x002ee80000300a00 */
[----:B------:R-:W-:Y:S04]  /*83280*/  STL.64 [R1+0x6de0], R28 ;  /* 0x006de01c01007387 */ /* 0x000fe80000100a00 */
[----:B------:R1:W-:Y:S02]  /*83290*/  STL.64 [R1+0x6dd8], R22 ;  /* 0x006dd81601007387 */ /* 0x0003e40000100a00 */
[----:B-1----:R-:W-:-:S02]  /*832a0*/  IMAD.MOV.U32 R22, RZ, RZ, R19 ;  /* 0x000000ffff167224 */ /* 0x002fc400078e0013 */
[----:B------:R-:W2:Y:S02]  /*832b0*/  LDL.LU R23, [R1+0xb8] ;  /* 0x0000b80001177983 */ /* 0x000ea40000300800 */
[----:B------:R-:W-:-:S05]  /*832c0*/  IMAD.X R19, R22, 0x1, R11, P2 ;  /* 0x0000000116137824 */ /* 0x000fca00010e060b */
[----:B------:R1:W-:Y:S04]  /*832d0*/  STL.64 [R1+0x3e90], R18 ;  /* 0x003e901201007387 */ /* 0x0003e80000100a00 */
[----:B-1----:R-:W4:Y:S04]  /*832e0*/  LDL.LU.64 R18, [R1+0x6df0] ;  /* 0x006df00001127983 */ /* 0x002f280000300a00 */
[----:B---3--:R1:W-:Y:S04]  /*832f0*/  STL.64 [R1+0x6dc8], R24 ;  /* 0x006dc81801007387 */ /* 0x0083e80000100a00 */
[----:B-1----:R0:W3:Y:S01]  /*83300*/  LDL.64 R24, [R1+0x3e88] ;  /* 0x003e880001187983 */ /* 0x0020e20000100a00 */
[----:B--2---:R-:W-:-:S02]  /*83310*/  IADD3 R28, P1, PT, R23, R14, RZ ;  /* 0x0000000e171c7210 */ /* 0x004fc40007f3e0ff */
[----:B------:R-:W-:Y:S01]  /*83320*/  IADD3 R26, P2, PT, R23, R5, RZ ;  /* 0x00000005171a7210 */ /* 0x000fe20007f5e0ff */
[----:B---3--:R-:W-:-:S05]  /*83330*/  IMAD.X R25, R22, 0x1, R8, P0 ;  /* 0x0000000116197824 */ /* 0x008fca00000e0608 */
[----:B------:R-:W-:Y:S04]  /*83340*/  STL [R1+0x3e8c], R25 ;  /* 0x003e8c1901007387 */ /* 0x000fe80000100800 */
[----:B------:R1:W-:Y:S04]  /*83350*/  STL.64 [R1+0x6dd0], R12 ;  /* 0x006dd00c01007387 */ /* 0x0003e80000100a00 */
[----:B----4-:R2:W-:Y:S01]  /*83360*/  STL.64 [R1+0x6db8], R18 ;  /* 0x006db81201007387 */ /* 0x0105e20000100a00 */
[----:B-1----:R-:W-:-:S04]  /*83370*/  IMAD.MOV.U32 R12, RZ, RZ, R22 ;  /* 0x000000ffff0c7224 */ /* 0x002fc800078e0016 */
[C---:B------:R-:W-:Y:S02]  /*83380*/  IMAD.X R29, R12.reuse, 0x1, R16, P1 ;  /* 0x000000010c1d7824 */ /* 0x040fe400008e0610 */
[----:B------:R-:W-:-:S03]  /*83390*/  IMAD.X R27, R12, 0x1, R6, P2 ;  /* 0x000000010c1b7824 */ /* 0x000fc600010e0606 */
[----:B------:R-:W-:Y:S04]  /*833a0*/  STL.64 [R1+0x3e80], R28 ;  /* 0x003e801c01007387 */ /* 0x000fe80000100a00 */
[----:B--2---:R-:W2:Y:S04]  /*833b0*/  LDL R19, [R1+0xbc] ;  /* 0x0000bc0001137983 */ /* 0x004ea80000100800 */
[----:B------:R1:W-:Y:S04]  /*833c0*/  STL.64 [R1+0x3e78], R26 ;  /* 0x003e781a01007387 */ /* 0x0003e80000100a00 */
[----:B-1----:R-:W3:Y:S01]  /*833d0*/  LDL.LU.64 R26, [R1+0x6de8] ;  /* 0x006de800011a7983 */ /* 0x002ee20000300a00 */
[----:B------:R-:W-:-:S02]  /*833e0*/  IADD3 R24, P0, PT, R23, R13, RZ ;  /* 0x0000000d17187210 */ /* 0x000fc40007f1e0ff */
[C---:B------:R-:W-:Y:S02]  /*833f0*/  IADD3 R28, P1, PT, R23.reuse, R3, RZ ;  /* 0x00000003171c7210 */ /* 0x040fe40007f3e0ff */
[----:B------:R-:W-:Y:S01]  /*83400*/  IADD3 R22, P2, PT, R23, R0, RZ ;  /* 0x0000000017167210 */ /* 0x000fe20007f5e0ff */
[C---:B------:R-:W-:Y:S02]  /*83410*/  IMAD.X R25, R12.reuse, 0x1, R15, P0 ;  /* 0x000000010c197824 */ /* 0x040fe400000e060f */
[C---:B------:R-:W-:Y:S02]  /*83420*/  IMAD.X R29, R12.reuse, 0x1, R4, P1 ;  /* 0x000000010c1d7824 */ /* 0x040fe400008e0604 */
[----:B------:R-:W-:Y:S01]  /*83430*/  IMAD.X R23, R12, 0x1, R2, P2 ;  /* 0x000000010c177824 */ /* 0x000fe200010e0602 */
[----:B---3--:R1:W-:Y:S04]  /*83440*/  STL.64 [R1+0x6dc0], R26 ;  /* 0x006dc01a01007387 */ /* 0x0083e80000100a00 */
[----:B-1----:R-:W3:Y:S04]  /*83450*/  LDL R26, [R1+0x424] ;  /* 0x00042400011a7983 */ /* 0x002ee80000100800 */
[----:B------:R-:W-:Y:S04]  /*83460*/  STL.64 [R1+0x3e70], R24 ;  /* 0x003e701801007387 */ /* 0x000fe80000100a00 */
[----:B------:R1:W-:Y:S04]  /*83470*/  STL.64 [R1+0x3e68], R28 ;  /* 0x003e681c01007387 */ /* 0x0003e80000100a00 */
[----:B-1----:R-:W4:Y:S04]  /*83480*/  LDL.LU.64 R28, [R1+0x6de0] ;  /* 0x006de000011c7983 */ /* 0x002f280000300a00 */
[----:B------:R1:W-:Y:S04]  /*83490*/  STL.64 [R1+0x3e60], R22 ;  /* 0x003e601601007387 */ /* 0x0003e80000100a00 */
[----:B-1----:R-:W2:Y:S04]  /*834a0*/  LDL.LU.64 R22, [R1+0x6dd8] ;  /* 0x006dd80001167983 */ /* 0x002ea80000300a00 */
[----:B------:R1:W-:Y:S04]  /*834b0*/  STL [R1+0x6db0], R2 ;  /* 0x006db00201007387 */ /* 0x0003e80000100800 */
[----:B-1----:R-:W2:Y:S02]  /*834c0*/  LDL.LU R2, [R1+0xbc] ;  /* 0x0000bc0001027983 */ /* 0x002ea40000300800 */
[----:B--2---:R-:W-:-:S05]  /*834d0*/  IADD3 R12, P2, PT, R2, R7, RZ ;  /* 0x00000007020c7210 */ /* 0x004fca0007f5e0ff */
[----:B------:R1:W-:Y:S04]  /*834e0*/  STL [R1+0x3e48], R12 ;  /* 0x003e480c01007387 */ /* 0x0003e80000100800 */
[----:B-1----:R-:W3:Y:S01]  /*834f0*/  LDL.LU.64 R12, [R1+0x6dd0] ;  /* 0x006dd000010c7983 */ /* 0x002ee20000300a00 */
[----:B------:R-:W-:-:S05]  /*83500*/  IADD3 R24, P0, PT, R19, R10, RZ ;  /* 0x0000000a13187210 */ /* 0x000fca0007f1e0ff */
[----:B---3--:R-:W-:-:S05]  /*83510*/  IMAD.X R25, R26, 0x1, R12, P0 ;  /* 0x000000011a197824 */ /* 0x008fca00000e060c */
[----:B------:R1:W-:Y:S04]  /*83520*/  STL.64 [R1+0x3e58], R24 ;  /* 0x003e581801007387 */ /* 0x0003e80000100a00 */
[----:B-1----:R-:W2:Y:S01]  /*83530*/  LDL.LU.64 R24, [R1+0x6dc8] ;  /* 0x006dc80001187983 */ /* 0x002ea20000300a00 */
[----:B------:R-:W-:-:S03]  /*83540*/  IADD3 R26, P0, PT, R2, R14, RZ ;  /* 0x0000000e021a7210 */ /* 0x000fc60007f1e0ff */
[----:B--2---:R1:W-:Y:S04]  /*83550*/  STL.64 [R1+0x6da0], R24 ;  /* 0x006da01801007387 */ /* 0x0043e80000100a00 */
[----:B-1----:R-:W2:Y:S04]  /*83560*/  LDL R24, [R1+0xc0] ;  /* 0x0000c00001187983 */ /* 0x002ea80000100800 */
[----:B------:R1:W-:Y:S04]  /*83570*/  STL [R1+0x3e40], R26 ;  /* 0x003e401a01007387 */ /* 0x0003e80000100800 */
[----:B-1----:R-:W3:Y:S04]  /*83580*/  LDL.LU.64 R26, [R1+0x6dc0] ;  /* 0x006dc000011a7983 */ /* 0x002ee80000300a00 */
[----:B------:R1:W-:Y:S04]  /*83590*/  STL [R1+0x6d98], R14 ;  /* 0x006d980e01007387 */ /* 0x0003e80000100800 */
[----:B-1----:R-:W2:Y:S01]  /*835a0*/  LDL.LU R14, [R1+0x424] ;  /* 0x00042400010e7983 */ /* 0x002ea20000300800 */
[----:B------:R-:W-:-:S05]  /*835b0*/  IADD3 R18, P1, PT, R19, R9, RZ ;  /* 0x0000000913127210 */ /* 0x000fca0007f3e0ff */
[----:B--2---:R-:W-:-:S05]  /*835c0*/  IMAD.X R19, R14, 0x1, R11, P1 ;  /* 0x000000010e137824 */ /* 0x004fca00008e060b */
[----:B------:R1:W-:Y:S04]  /*835d0*/  STL.64 [R1+0x3e50], R18 ;  /* 0x003e501201007387 */ /* 0x0003e80000100a00 */
[----:B-1----:R-:W2:Y:S04]  /*835e0*/  LDL.LU.64 R18, [R1+0x6db8] ;  /* 0x006db80001127983 */ /* 0x002ea80000300a00 */
[----:B--2---:R1:W-:Y:S04]  /*835f0*/  STL.64 [R1+0x6d90], R18 ;  /* 0x006d901201007387 */ /* 0x0043e80000100a00 */
[----:B-1----:R-:W2:Y:S04]  /*83600*/  LDL.LU R19, [R1+0xd0] ;  /* 0x0000d00001137983 */ /* 0x002ea80000300800 */
[----:B---3--:R1:W-:Y:S04]  /*83610*/  STL.64 [R1+0x6d80], R26 ;  /* 0x006d801a01007387 */ /* 0x0083e80000100a00 */
[----:B-1----:R0:W2:Y:S04]  /*83620*/  LDL.64 R26, [R1+0x3e48] ;  /* 0x003e4800011a7983 */ /* 0x0020a80000100a00 */
[----:B------:R1:W-:Y:S01]  /*83630*/  STL.64 [R1+0x6da8], R8 ;  /* 0x006da80801007387 */ /* 0x0003e20000100a00 */
[----:B--2---:R-:W-:-:S04]  /*83640*/  IMAD.MOV.U32 R27, RZ, RZ, R19 ;  /* 0x000000ffff1b7224 */ /* 0x004fc800078e0013 */
[----:B------:R-:W-:Y:S02]  /*83650*/  IMAD.MOV.U32 R19, RZ, RZ, R27 ;  /* 0x000000ffff137224 */ /* 0x000fe400078e001b */
[----:B------:R-:W-:Y:S02]  /*83660*/  IMAD.X R27, R14, 0x1, R8, P2 ;  /* 0x000000010e1b7824 */ /* 0x000fe400010e0608 */
[----:B-1----:R0:W2:Y:S01]  /*83670*/  LDL.64 R8, [R1+0x3e40] ;  /* 0x003e400001087983 */ /* 0x0020a20000100a00 */
[----:B------:R-:W-:-:S03]  /*83680*/  IADD3 R18, P1, PT, R2, R5, RZ ;  /* 0x0000000502127210 */ /* 0x000fc60007f3e0ff */
[----:B------:R1:W-:Y:S01]  /*83690*/  STL [R1+0x3e4c], R27 ;  /* 0x003e4c1b01007387 */ /* 0x0003e20000100800 */
[----:B------:R-:W-:-:S03]  /*836a0*/  IADD3 R26, P2, PT, R2, R13, RZ ;  /* 0x0000000d021a7210 */ /* 0x000fc60007f5e0ff */
[----:B------:R3:W-:Y:S02]  /*836b0*/  STL.64 [R1+0x6d88], R12 ;  /* 0x006d880c01007387 */ /* 0x0007e40000100a00 */
[C---:B-1----:R-:W-:Y:S02]  /*836c0*/  IMAD.X R27, R14.reuse, 0x1, R15, P2 ;  /* 0x000000010e1b7824 */ /* 0x042fe400010e060f */
[----:B---3--:R-:W-:Y:S02]  /*836d0*/  IMAD.MOV.U32 R12, RZ, RZ, R19 ;  /* 0x000000ffff0c7224 */ /* 0x008fe400078e0013 */
[C---:B------:R-:W-:Y:S02]  /*836e0*/  IMAD.X R19, R14.reuse, 0x1, R6, P1 ;  /* 0x000000010e137824 */ /* 0x040fe400008e0606 */
[----:B--2---:R-:W-:Y:S01]  /*836f0*/  IMAD.X R9, R14, 0x1, R16, P0 ;  /* 0x000000010e097824 */ /* 0x004fe200000e0610 */
[----:B------:R-:W-:-:S04]  /*83700*/  IADD3 R8, P0, PT, R2, R3, RZ ;  /* 0x0000000302087210 */ /* 0x000fc80007f1e0ff */
[----:B------:R1:W-:Y:S04]  /*83710*/  STL [R1+0x3e44], R9 ;  /* 0x003e440901007387 */ /* 0x0003e80000100800 */
[----:B------:R2:W-:Y:S01]  /*83720*/  STL.64 [R1+0x3e38], R18 ;  /* 0x003e381201007387 */ /* 0x0005e20000100a00 */
[----:B-1----:R-:W-:Y:S01]  /*83730*/  IMAD.X R9, R14, 0x1, R4, P0 ;  /* 0x000000010e097824 */ /* 0x002fe200000e0604 */
[----:B--2---:R-:W-:Y:S02]  /*83740*/  IADD3 R18, P1, PT, R2, R0, RZ ;  /* 0x0000000002127210 */ /* 0x004fe40007f3e0ff */
[----:B------:R-:W2:Y:S04]  /*83750*/  LDL.LU R2, [R1+0x6db0] ;  /* 0x006db00001027983 */ /* 0x000ea80000300800 */
[----:B------:R1:W-:Y:S04]  /*83760*/  STL.64 [R1+0x3e30], R26 ;  /* 0x003e301a01007387 */ /* 0x0003e80000100a00 */
[----:B-1----:R-:W3:Y:S04]  /*83770*/  LDL R27, [R1+0x420] ;  /* 0x00042000011b7983 */ /* 0x002ee80000100800 */
[----:B------:R1:W-:Y:S04]  /*83780*/  STL.64 [R1+0x3e28], R8 ;  /* 0x003e280801007387 */ /* 0x0003e80000100a00 */
[----:B-1----:R-:W3:Y:S01]  /*83790*/  LDL.LU.64 R8, [R1+0x6da8] ;  /* 0x006da80001087983 */ /* 0x002ee20000300a00 */
[----:B------:R-:W-:Y:S01]  /*837a0*/  IADD3 R26, P2, PT, R24, R10, RZ ;  /* 0x0000000a181a7210 */ /* 0x000fe20007f5e0ff */
[----:B--2---:R-:W-:Y:S01]  /*837b0*/  IMAD.X R19, R14, 0x1, R2, P1 ;  /* 0x000000010e137824 */ /* 0x004fe200008e0602 */
[----:B---3--:R-:W-:-:S05]  /*837c0*/  IADD3 R24, P0, PT, R24, R9, RZ ;  /* 0x0000000918187210 */ /* 0x008fca0007f1e0ff */
[----:B------:R1:W-:Y:S04]  /*837d0*/  STL [R1+0x3e10], R24 ;  /* 0x003e101801007387 */ /* 0x0003e80000100800 */
[----:B-1----:R-:W2:Y:S04]  /*837e0*/  LDL.LU.64 R24, [R1+0x6da0] ;  /* 0x006da00001187983 */ /* 0x002ea80000300a00 */
[----:B------:R1:W-:Y:S04]  /*837f0*/  STL [R1+0x6d68], R9 ;  /* 0x006d680901007387 */ /* 0x0003e80000100800 */
[----:B-1----:R-:W3:Y:S04]  /*83800*/  LDL.LU R9, [R1+0xc0] ;  /* 0x0000c00001097983 */ /* 0x002ee80000300800 */
[----:B------:R-:W2:Y:S04]  /*83810*/  LDL.LU R14, [R1+0x6d98] ;  /* 0x006d9800010e7983 */ /* 0x000ea80000300800 */
[----:B------:R1:W-:Y:S04]  /*83820*/  STL.64 [R1+0x3e20], R18 ;  /* 0x003e201201007387 */ /* 0x0003e80000100a00 */
[----:B-1----:R-:W2:Y:S04]  /*83830*/  LDL.LU.64 R18, [R1+0x6d90] ;  /* 0x006d900001127983 */ /* 0x002ea80000300a00 */
[----:B--2---:R1:W-:Y:S02]  /*83840*/  STL.64 [R1+0x6d78], R18 ;  /* 0x006d781201007387 */ /* 0x0043e40000100a00 */
[----:B-1----:R-:W-:Y:S01]  /*83850*/  IMAD.MOV.U32 R19, RZ, RZ, R12 ;  /* 0x000000ffff137224 */ /* 0x002fe200078e000c */
[----:B---3--:R-:W-:-:S05]  /*83860*/  IADD3 R12, P1, PT, R9, R7, RZ ;  /* 0x00000007090c7210 */ /* 0x008fca0007f3e0ff */
[----:B------:R1:W-:Y:S04]  /*83870*/  STL [R1+0x3e08], R12 ;  /* 0x003e080c01007387 */ /* 0x0003e80000100800 */
[----:B-1----:R-:W2:Y:S02]  /*83880*/  LDL.LU.64 R12, [R1+0x6d88] ;  /* 0x006d8800010c7983 */ /* 0x002ea40000300a00 */
[----:B--2---:R-:W-:-:S05]  /*83890*/  IMAD.X R27, R27, 0x1, R12, P2 ;  /* 0x000000011b1b7824 */ /* 0x004fca00010e060c */
[----:B------:R1:W-:Y:S04]  /*838a0*/  STL.64 [R1+0x3e18], R26 ;  /* 0x003e181a01007387 */ /* 0x0003e80000100a00 */
[----:B-1----:R-:W2:Y:S01]  /*838b0*/  LDL.LU.64 R26, [R1+0x6d80] ;  /* 0x006d8000011a7983 */ /* 0x002ea20000300a00 */
[----:B------:R-:W-:-:S03]  /*838c0*/  IADD3 R18, P2, PT, R9, R14, RZ ;  /* 0x0000000e09127210 */ /* 0x000fc60007f5e0ff */
[----:B--2---:R1:W-:Y:S04]  /*838d0*/  STL.64 [R1+0x6d70], R26 ;  /* 0x006d701a01007387 */ /* 0x0043e80000100a00 */
[----:B-1----:R0:W2:Y:S04]  /*838e0*/  LDL.64 R26, [R1+0x3e10] ;  /* 0x003e1000011a7983 */ /* 0x0020a80000100a00 */
[----:B------:R1:W-:Y:S04]  /*838f0*/  STL [R1+0x6d58], R14 ;  /* 0x006d580e01007387 */ /* 0x0003e80000100800 */
[----:B-1----:R-:W3:Y:S01]  /*83900*/  LDL.LU R14, [R1+0x420] ;  /* 0x00042000010e7983 */ /* 0x002ee20000300800 */
[----:B--2---:R-:W-:-:S04]  /*83910*/  IMAD.MOV.U32 R27, RZ, RZ, R19 ;  /* 0x000000ffff1b7224 */ /* 0x004fc800078e0013 */
[----:B------:R-:W-:Y:S02]  /*83920*/  IMAD.MOV.U32 R19, RZ, RZ, R27 ;  /* 0x000000ffff137224 */ /* 0x000fe400078e001b */
[----:B---3--:R-:W-:-:S05]  /*83930*/  IMAD.X R27, R14, 0x1, R11, P0 ;  /* 0x000000010e1b7824 */ /* 0x008fca00000e060b */
[----:B------:R-:W-:Y:S04]  /*83940*/  STL [R1+0x3e14], R27 ;  /* 0x003e141b01007387 */ /* 0x000fe80000100800 */
[----:B------:R1:W-:Y:S04]  /*83950*/  STL.64 [R1+0x6d48], R22 ;  /* 0x006d481601007387 */ /* 0x0003e80000100a00 */
[----:B-1----:R0:W2:Y:S01]  /*83960*/  LDL.64 R22, [R1+0x3e08] ;  /* 0x003e080001167983 */ /* 0x0020a20000100a00 */
[----:B------:R-:W-:Y:S01]  /*83970*/  IADD3 R26, P0, PT, R9, R5, RZ ;  /* 0x00000005091a7210 */ /* 0x000fe20007f1e0ff */
[----:B--2---:R-:W-:-:S05]  /*83980*/  IMAD.X R23, R14, 0x1, R8, P1 ;  /* 0x000000010e177824 */ /* 0x004fca00008e0608 */
[----:B------:R1:W-:Y:S04]  /*83990*/  STL [R1+0x3e0c], R23 ;  /* 0x003e0c1701007387 */ /* 0x0003e80000100800 */
[----:B------:R-:W-:Y:S01]  /*839a0*/  STL.64 [R1+0x6d60], R12 ;  /* 0x006d600c01007387 */ /* 0x000fe20000100a00 */
[----:B-1----:R-:W-:Y:S02]  /*839b0*/  IMAD.MOV.U32 R23, RZ, RZ, R19 ;  /* 0x000000ffff177224 */ /* 0x002fe400078e0013 */
[----:B------:R-:W-:-:S05]  /*839c0*/  IMAD.X R19, R14, 0x1, R16, P2 ;  /* 0x000000010e137824 */ /* 0x000fca00010e0610 */
[----:B------:R1:W-:Y:S04]  /*839d0*/  STL.64 [R1+0x3e00], R18 ;  /* 0x003e001201007387 */ /* 0x0003e80000100a00 */
[----:B-1----:R-:W2:Y:S01]  /*839e0*/  LDL.LU.64 R18, [R1+0x6d78] ;  /* 0x006d780001127983 */ /* 0x002ea20000300a00 */
[C---:B------:R-:W-:Y:S01]  /*839f0*/  IADD3 R22, P1, PT, R9.reuse, R13, RZ ;  /* 0x0000000d09167210 */ /* 0x040fe20007f3e0ff */
[----:B------:R-:W-:Y:S02]  /*83a00*/  IMAD.X R27, R14, 0x1, R6, P0 ;  /* 0x000000010e1b7824 */ /* 0x000fe400000e0606 */
[----:B------:R1:W-:Y:S01]  /*83a10*/  STL.64 [R1+0x6d50], R16 ;  /* 0x006d501001007387 */ /* 0x0003e20000100a00 */
[----:B------:R-:W-:-:S03]  /*83a20*/  IADD3 R12, P2, PT, R9, R3, RZ ;  /* 0x00000003090c7210 */ /* 0x000fc60007f5e0ff */
[----:B------:R3:W-:Y:S02]  /*83a30*/  STL.64 [R1+0x6d40], R24 ;  /* 0x006d401801007387 */ /* 0x0007e40000100a00 */
[C---:B------:R-:W-:Y:S02]  /*83a40*/  IMAD.X R13, R14.reuse, 0x1, R4, P2 ;  /* 0x000000010e0d7824 */ /* 0x040fe400010e0604 */
[----:B-1----:R-:W-:Y:S02]  /*83a50*/  IMAD.MOV.U32 R17, RZ, RZ, R23 ;  /* 0x000000ffff117224 */ /* 0x002fe400078e0017 */
[----:B------:R-:W-:Y:S01]  /*83a60*/  IMAD.X R23, R14, 0x1, R15, P1 ;  /* 0x000000010e177824 */ /* 0x000fe200008e060f */
[----:B---3--:R-:W3:Y:S04]  /*83a70*/  LDL R25, [R1+0xc4] ;  /* 0x0000c40001197983 */ /* 0x008ee80000100800 */
[----:B------:R1:W-:Y:S01]  /*83a80*/  STL.64 [R1+0x3df8], R26 ;  /* 0x003df81a01007387 */ /* 0x0003e20000100a00 */
[----:B------:R-:W-:-:S03]  /*83a90*/  IADD3 R16, P0, PT, R9, R0, RZ ;  /* 0x0000000009107210 */ /* 0x000fc60007f1e0ff */
[----:B-1----:R-:W4:Y:S04]  /*83aa0*/  LDL.LU.64 R26, [R1+0x6d70] ;  /* 0x006d7000011a7983 */ /* 0x002f280000300a00 */
[----:B------:R-:W4:Y:S04]  /*83ab0*/  LDL.LU R9, [R1+0x6d68] ;  /* 0x006d680001097983 */ /* 0x000f280000300800 */
[----:B--2---:R-:W-:Y:S04]  /*83ac0*/  STL.64 [R1+0x6d38], R18 ;  /* 0x006d381201007387 */ /* 0x004fe80000100a00 */
[----:B------:R1:W-:Y:S04]  /*83ad0*/  STL.64 [R1+0x3df0], R22 ;  /* 0x003df01601007387 */ /* 0x0003e80000100a00 */
[----:B-1----:R-:W2:Y:S04]  /*83ae0*/  LDL R23, [R1+0x40c] ;  /* 0x00040c0001177983 */ /* 0x002ea80000100800 */
[----:B------:R1:W-:Y:S04]  /*83af0*/  STL.64 [R1+0x3de8], R12 ;  /* 0x003de80c01007387 */ /* 0x0003e80000100a00 */
[----:B-1----:R-:W2:Y:S01]  /*83b00*/  LDL.LU.64 R12, [R1+0x6d60] ;  /* 0x006d6000010c7983 */ /* 0x002ea20000300a00 */
[----:B---3--:R-:W-:-:S02]  /*83b10*/  IADD3 R22, P1, PT, R25, R10, RZ ;  /* 0x0000000a19167210 */ /* 0x008fc40007f3e0ff */
[----:B----4-:R-:W-:Y:S01]  /*83b20*/  IADD3 R24, P2, PT, R25, R9, RZ ;  /* 0x0000000919187210 */ /* 0x010fe20007f5e0ff */
[----:B------:R-:W-:Y:S02]  /*83b30*/  IMAD.MOV.U32 R25, RZ, RZ, R17 ;  /* 0x000000ffff197224 */ /* 0x000fe400078e0011 */
[----:B------:R-:W-:Y:S02]  /*83b40*/  IMAD.X R17, R14, 0x1, R2, P0 ;  /* 0x000000010e117824 */ /* 0x000fe400000e0602 */
[----:B------:R-:W3:Y:S04]  /*83b50*/  LDL.LU R14, [R1+0x6d58] ;  /* 0x006d5800010e7983 */ /* 0x000ee80000300800 */
[----:B------:R1:W-:Y:S04]  /*83b60*/  STL.64 [R1+0x3de0], R16 ;  /* 0x003de01001007387 */ /* 0x0003e80000100a00 */
[----:B-1----:R-:W4:Y:S04]  /*83b70*/  LDL.LU.64 R16, [R1+0x6d50] ;  /* 0x006d500001107983 */ /* 0x002f280000300a00 */
[----:B------:R1:W-:Y:S04]  /*83b80*/  STL [R1+0x6d30], R2 ;  /* 0x006d300201007387 */ /* 0x0003e80000100800 */
[----:B-1----:R-:W3:Y:S01]  /*83b90*/  LDL.LU R2, [R1+0xc4] ;  /* 0x0000c40001027983 */ /* 0x002ee20000300800 */
[----:B--2---:R-:W-:-:S05]  /*83ba0*/  IMAD.X R23, R23, 0x1, R12, P1 ;  /* 0x0000000117177824 */ /* 0x004fca00008e060c */
[----:B------:R1:W-:Y:S04]  /*83bb0*/  STL.64 [R1+0x3dd8], R22 ;  /* 0x003dd81601007387 */ /* 0x0003e80000100a00 */
[----:B-1----:R-:W2:Y:S04]  /*83bc0*/  LDL.LU.64 R22, [R1+0x6d48] ;  /* 0x006d480001167983 */ /* 0x002ea80000300a00 */
[----:B--2---:R1:W-:Y:S04]  /*83bd0*/  STL.64 [R1+0x6d28], R22 ;  /* 0x006d281601007387 */ /* 0x0043e80000100a00 */
[----:B---3--:R2:W-:Y:S01]  /*83be0*/  STL [R1+0x6d20], R14 ;  /* 0x006d200e01007387 */ /* 0x0085e20000100800 */
[----:B-1----:R-:W-:-:S03]  /*83bf0*/  IADD3 R22, P1, PT, R2, R14, RZ ;  /* 0x0000000e02167210 */ /* 0x002fc60007f3e0ff */
[----:B--2---:R-:W2:Y:S01]  /*83c00*/  LDL.LU R14, [R1+0x40c] ;  /* 0x00040c00010e7983 */ /* 0x004ea20000300800 */
[----:B------:R-:W-:Y:S01]  /*83c10*/  IMAD.MOV.U32 R23, RZ, RZ, R25 ;  /* 0x000000ffff177224 */ /* 0x000fe200078e0019 */
[----:B------:R-:W-:Y:S01]  /*83c20*/  IADD3 R18, P0, PT, R2, R7, RZ ;  /* 0x0000000702127210 */ /* 0x000fe20007f1e0ff */
[----:B--2---:R-:W-:-:S05]  /*83c30*/  IMAD.X R25, R14, 0x1, R11, P2 ;  /* 0x000000010e197824 */ /* 0x004fca00010e060b */
[----:B------:R1:W-:Y:S04]  /*83c40*/  STL.64 [R1+0x3dd0], R24 ;  /* 0x003dd01801007387 */ /* 0x0003e80000100a00 */
[----:B-1----:R-:W2:Y:S01]  /*83c50*/  LDL.LU.64 R24, [R1+0x6d40] ;  /* 0x006d400001187983 */ /* 0x002ea20000300a00 */
[----:B------:R-:W-:-:S03]  /*83c60*/  IMAD.X R19, R14, 0x1, R8, P0 ;  /* 0x000000010e137824 */ /* 0x000fc600000e0608 */
[----:B--2---:R-:W-:Y:S04]  /*83c70*/  STL.64 [R1+0x6d18], R24 ;  /* 0x006d181801007387 */ /* 0x004fe80000100a00 */
[----:B------:R1:W-:Y:S04]  /*83c80*/  STL.64 [R1+0x3dc8], R18 ;  /* 0x003dc81201007387 */ /* 0x0003e80000100a00 */
[----:B-1----:R-:W2:Y:S01]  /*83c90*/  LDL.LU.64 R18, [R1+0x6d38] ;  /* 0x006d380001127983 */ /* 0x002ea20000300a00 */
[----:B------:R-:W-:-:S05]  /*83ca0*/  IADD3 R24, P2, PT, R2, R5, RZ ;  /* 0x0000000502187210 */ /* 0x000fca0007f5e0ff */
[C---:B------:R-:W-:Y:S01]  /*83cb0*/  IMAD.X R25, R14.reuse, 0x1, R6, P2 ;  /* 0x000000010e197824 */ /* 0x040fe200010e0606 */
[----:B--2---:R-:W-:Y:S04]  /*83cc0*/  STL.64 [R1+0x6d08], R18 ;  /* 0x006d081201007387 */ /* 0x004fe80000100a00 */
[----:B------:R1:W-:Y:S02]  /*83cd0*/  STL.64 [R1+0x6d10], R12 ;  /* 0x006d100c01007387 */ /* 0x0003e40000100a00 */
[----:B-1----:R-:W-:Y:S02]  /*83ce0*/  IMAD.MOV.U32 R12, RZ, RZ, R23 ;  /* 0x000000ffff0c7224 */ /* 0x002fe400078e0017 */
[----:B----4-:R-:W-:-:S05]  /*83cf0*/  IMAD.X R23, R14, 0x1, R16, P1 ;  /* 0x000000010e177824 */ /* 0x010fca00008e0610 */
[----:B------:R-:W-:Y:S04]  /*83d00*/  STL.64 [R1+0x3dc0], R22 ;  /* 0x003dc01601007387 */ /* 0x000fe80000100a00 */
[----:B------:R-:W-:Y:S04]  /*83d10*/  STL.64 [R1+0x3db8], R24 ;  /* 0x003db81801007387 */ /* 0x000fe80000100a00 */
[----:B------:R1:W-:Y:S04]  /*83d20*/  STL.64 [R1+0x6d00], R26 ;  /* 0x006d001a01007387 */ /* 0x0003e80000100a00 */
[----:B-1----:R-:W2:Y:S01]  /*83d30*/  LDL R27, [R1+0xc8] ;  /* 0x0000c800011b7983 */ /* 0x002ea20000100800 */
[----:B------:R-:W-:-:S02]  /*83d40*/  IADD3 R18, P0, PT, R2, R13, RZ ;  /* 0x0000000d02127210 */ /* 0x000fc40007f1e0ff */
[C---:B------:R-:W-:Y:S02]  /*83d50*/  IADD3 R22, P1, PT, R2.reuse, R3, RZ ;  /* 0x0000000302167210 */ /* 0x040fe40007f3e0ff */
[----:B------:R-:W-:Y:S02]  /*83d60*/  IADD3 R24, P2, PT, R2, R0, RZ ;  /* 0x0000000002187210 */ /* 0x000fe40007f5e0ff */
[----:B------:R-:W3:Y:S01]  /*83d70*/  LDL.LU R2, [R1+0x6d30] ;  /* 0x006d300001027983 */ /* 0x000ee20000300800 */
[C---:B------:R-:W-:Y:S02]  /*83d80*/  IMAD.X R19, R14.reuse, 0x1, R15, P0 ;  /* 0x000000010e137824 */ /* 0x040fe400000e060f */
[----:B------:R-:W-:-:S03]  /*83d90*/  IMAD.X R23, R14, 0x1, R4, P1 ;  /* 0x000000010e177824 */ /* 0x000fc600008e0604 */
[----:B------:R-:W-:Y:S04]  /*83da0*/  STL.64 [R1+0x3db0], R18 ;  /* 0x003db01201007387 */ /* 0x000fe80000100a00 */
[----:B------:R1:W-:Y:S04]  /*83db0*/  STL.64 [R1+0x3da8], R22 ;  /* 0x003da81601007387 */ /* 0x0003e80000100a00 */
[----:B-1----:R-:W4:Y:S04]  /*83dc0*/  LDL.LU.64 R22, [R1+0x6d28] ;  /* 0x006d280001167983 */ /* 0x002f280000300a00 */
[----:B------:R1:W-:Y:S01]  /*83dd0*/  STL [R1+0x6cf8], R9 ;  /* 0x006cf80901007387 */ /* 0x0003e20000100800 */
[----:B--2---:R-:W-:-:S03]  /*83de0*/  IADD3 R26, P1, PT, R27, R9, RZ ;  /* 0x000000091b1a7210 */ /* 0x004fc60007f3e0ff */
[----:B-1----:R-:W2:Y:S01]  /*83df0*/  LDL.LU R9, [R1+0xc8] ;  /* 0x0000c80001097983 */ /* 0x002ea20000300800 */
[----:B------:R-:W-:Y:S01]  /*83e00*/  IADD3 R18, P0, PT, R27, R10, RZ ;  /* 0x0000000a1b127210 */ /* 0x000fe20007f1e0ff */
[----:B------:R-:W-:Y:S02]  /*83e10*/  IMAD.MOV.U32 R27, RZ, RZ, R12 ;  /* 0x000000ffff1b7224 */ /* 0x000fe400078e000c */
[----:B---3--:R-:W-:Y:S02]  /*83e20*/  IMAD.X R25, R14, 0x1, R2, P2 ;  /* 0x000000010e197824 */ /* 0x008fe400010e0602 */
[----:B------:R-:W3:Y:S04]  /*83e30*/  LDL.LU R14, [R1+0x6d20] ;  /* 0x006d2000010e7983 */ /* 0x000ee80000300800 */
[----:B------:R1:W-:Y:S04]  /*83e40*/  STL.64 [R1+0x3da0], R24 ;  /* 0x003da01801007387 */ /* 0x0003e80000100a00 */
[----:B-1----:R-:W3:Y:S01]  /*83e50*/  LDL.LU.64 R24, [R1+0x6d18] ;  /* 0x006d180001187983 */ /* 0x002ee20000300a00 */
[----:B--2---:R-:W-:-:S05]  /*83e60*/  IADD3 R12, P2, PT, R9, R7, RZ ;  /* 0x00000007090c7210 */ /* 0x004fca0007f5e0ff */
[----:B------:R1:W-:Y:S04]  /*83e70*/  STL [R1+0x3d88], R12 ;  /* 0x003d880c01007387 */ /* 0x0003e80000100800 */
[----:B-1----:R-:W2:Y:S04]  /*83e80*/  LDL.LU.64 R12, [R1+0x6d10] ;  /* 0x006d1000010c7983 */ /* 0x002ea80000300a00 */
[----:B------:R1:W-:Y:S04]  /*83e90*/  STL [R1+0x6cd8], R7 ;  /* 0x006cd80701007387 */ /* 0x0003e80000100800 */
[----:B-1----:R-:W2:Y:S02]  /*83ea0*/  LDL.LU R7, [R1+0x408] ;  /* 0x0004080001077983 */ /* 0x002ea40000300800 */
[----:B--2---:R-:W-:-:S05]  /*83eb0*/  IMAD.X R19, R7, 0x1, R12, P0 ;  /* 0x0000000107137824 */ /* 0x004fca00000e060c */
[----:B------:R1:W-:Y:S04]  /*83ec0*/  STL.64 [R1+0x3d98], R18 ;  /* 0x003d981201007387 */ /* 0x0003e80000100a00 */
[----:B-1----:R-:W2:Y:S04]  /*83ed0*/  LDL.LU.64 R18, [R1+0x6d08] ;  /* 0x006d080001127983 */ /* 0x002ea80000300a00 */
[----:B--2---:R1:W-:Y:S02]  /*83ee0*/  STL.64 [R1+0x6ce8], R18 ;  /* 0x006ce81201007387 */ /* 0x0043e40000100a00 */
[----:B-1----:R-:W-:-:S02]  /*83ef0*/  IMAD.MOV.U32 R19, RZ, RZ, R27 ;  /* 0x000000ffff137224 */ /* 0x002fc400078e001b */
[----:B------:R-:W-:-:S05]  /*83f00*/  IMAD.X R27, R7, 0x1, R11, P1 ;  /* 0x00000001071b7824 */ /* 0x000fca00008e060b */
[----:B------:R1:W-:Y:S04]  /*83f10*/  STL.64 [R1+0x3d90], R26 ;  /* 0x003d901a01007387 */ /* 0x0003e80000100a00 */
[----:B-1----:R-:W2:Y:S04]  /*83f20*/  LDL.LU.64 R26, [R1+0x6d00] ;  /* 0x006d0000011a7983 */ /* 0x002ea80000300a00 */
[----:B------:R1:W-:Y:S04]  /*83f30*/  STL.64 [R1+0x6cf0], R10 ;  /* 0x006cf00a01007387 */ /* 0x0003e80000100a00 */
[----:B-1----:R0:W4:Y:S01]  /*83f40*/  LDL.64 R10, [R1+0x3d88] ;  /* 0x003d8800010a7983 */ /* 0x0021220000100a00 */
[----:B---3--:R-:W-:-:S03]  /*83f50*/  IADD3 R18, P0, PT, R9, R14, RZ ;  /* 0x0000000e09127210 */ /* 0x008fc60007f1e0ff */
[----:B--2---:R1:W-:Y:S04]  /*83f60*/  STL.64 [R1+0x6cd0], R26 ;  /* 0x006cd01a01007387 */ /* 0x0043e80000100a00 */
[----:B------:R2:W-:Y:S01]  /*83f70*/  STL.64 [R1+0x6ce0], R28 ;  /* 0x006ce01c01007387 */ /* 0x0005e20000100a00 */
[----:B-1----:R-:W-:Y:S02]  /*83f80*/  IMAD.MOV.U32 R27, RZ, RZ, R19 ;  /* 0x000000ffff1b7224 */ /* 0x002fe400078e0013 */
[C---:B----4-:R-:W-:Y:S02]  /*83f90*/  IMAD.X R11, R7.reuse, 0x1, R8, P2 ;  /* 0x00000001070b7824 */ /* 0x050fe400010e0608 */
[----:B------:R-:W-:Y:S01]  /*83fa0*/  IMAD.X R19, R7, 0x1, R16, P0 ;  /* 0x0000000107137824 */ /* 0x000fe200000e0610 */
[----:B--2---:R-:W2:Y:S01]  /*83fb0*/  LDL.LU R28, [R1+0x3ec] ;  /* 0x0003ec00011c7983 */ /* 0x004ea20000300800 */
[----:B------:R-:W-:-:S03]  /*83fc0*/  IADD3 R26, P1, PT, R9, R5, RZ ;  /* 0x00000005091a7210 */ /* 0x000fc60007f3e0ff */
[----:B------:R1:W-:Y:S04]  /*83fd0*/  STL [R1+0x3d8c], R11 ;  /* 0x003d8c0b01007387 */ /* 0x0003e80000100800 */
[----:B------:R3:W-:Y:S01]  /*83fe0*/  STL.64 [R1+0x6cc8], R22 ;  /* 0x006cc81601007387 */ /* 0x0007e20000100a00 */
[----:B------:R-:W-:-:S03]  /*83ff0*/  IADD3 R10, P2, PT, R9, R13, RZ ;  /* 0x0000000d090a7210 */ /* 0x000fc60007f5e0ff */
[----:B------:R4:W-:Y:S02]  /*84000*/  STL.64 [R1+0x3d80], R18 ;  /* 0x003d801201007387 */ /* 0x0009e40000100a00 */
[C---:B-1----:R-:W-:Y:S02]  /*84010*/  IMAD.X R11, R7.reuse, 0x1, R15, P2 ;  /* 0x00000001070b7824 */ /* 0x042fe400010e060f */
[----:B---3--:R-:W3:Y:S01]  /*84020*/  LDL R23, [R1+0xcc] ;  /* 0x0000cc0001177983 */ /* 0x008ee20000100800 */
[----:B----4-:R-:W-:Y:S02]  /*84030*/  IMAD.MOV.U32 R19, RZ, RZ, R27 ;  /* 0x000000ffff137224 */ /* 0x010fe400078e001b */
[----:B------:R-:W-:Y:S01]  /*84040*/  IMAD.X R27, R7, 0x1, R6, P1 ;  /* 0x00000001071b7824 */ /* 0x000fe200008e0606 */
[----:B------:R-:W-:-:S04]  /*84050*/  IADD3 R18, P0, PT, R9, R3, RZ ;  /* 0x0000000309127210 */ /* 0x000fc80007f1e0ff */
[----:B------:R1:W-:Y:S02]  /*84060*/  STL.64 [R1+0x3d78], R26 ;  /* 0x003d781a01007387 */ /* 0x0003e40000100a00 */
[----:B-1----:R-:W-:Y:S02]  /*84070*/  IADD3 R26, P1, PT, R9, R0, RZ ;  /* 0x00000000091a7210 */ /* 0x002fe40007f3e0ff */
[----:B------:R-:W4:Y:S04]  /*84080*/  LDL.LU R9, [R1+0x6cf8] ;  /* 0x006cf80001097983 */ /* 0x000f280000300800 */
[----:B------:R1:W-:Y:S04]  /*84090*/  STL.64 [R1+0x3d70], R10 ;  /* 0x003d700a01007387 */ /* 0x0003e80000100a00 */
[----:B-1----:R-:W3:Y:S02]  /*840a0*/  LDL.LU.64 R10, [R1+0x6cf0] ;  /* 0x006cf000010a7983 */ /* 0x002ee40000300a00 */
[----:B---3--:R-:W-:Y:S01]  /*840b0*/  IADD3 R22, P2, PT, R23, R10, RZ ;  /* 0x0000000a17167210 */ /* 0x008fe20007f5e0ff */
[----:B------:R-:W-:-:S02]  /*840c0*/  IMAD.MOV.U32 R23, RZ, RZ, R19 ;  /* 0x000000ffff177224 */ /* 0x000fc400078e0013 */
[C---:B------:R-:W-:Y:S01]  /*840d0*/  IMAD.X R19, R7.reuse, 0x1, R4, P0 ;  /* 0x0000000107137824 */ /* 0x040fe200000e0604 */
[----:B------:R1:W-:Y:S04]  /*840e0*/  STL [R1+0x6cb0], R10 ;  /* 0x006cb00a01007387 */ /* 0x0003e80000100800 */
[----:B-1----:R-:W4:Y:S04]  /*840f0*/  LDL.LU R10, [R1+0xcc] ;  /* 0x0000cc00010a7983 */ /* 0x002f280000300800 */
[----:B------:R1:W-:Y:S04]  /*84100*/  STL.64 [R1+0x3d68], R18 ;  /* 0x003d681201007387 */ /* 0x0003e80000100a00 */
[----:B-1----:R-:W3:Y:S01]  /*84110*/  LDL.LU.64 R18, [R1+0x6ce8] ;  /* 0x006ce80001127983 */ /* 0x002ee20000300a00 */
[----:B------:R-:W-:-:S03]  /*84120*/  IMAD.X R27, R7, 0x1, R2, P1 ;  /* 0x00000001071b7824 */ /* 0x000fc600008e0602 */
[----:B---3--:R2:W-:Y:S02]  /*84130*/  STL.64 [R1+0x6cc0], R18 ;  /* 0x006cc01201007387 */ /* 0x0085e40000100a00 */
[----:B--2---:R-:W-:Y:S01]  /*84140*/  IMAD.MOV.U32 R19, RZ, RZ, R28 ;  /* 0x000000ffff137224 */ /* 0x004fe200078e001c */
[----:B----4-:R-:W-:-:S05]  /*84150*/  IADD3 R28, P0, PT, R10, R9, RZ ;  /* 0x000000090a1c7210 */ /* 0x010fca0007f1e0ff */
[----:B------:R1:W-:Y:S04]  /*84160*/  STL [R1+0x3d50], R28 ;  /* 0x003d501c01007387 */ /* 0x0003e80000100800 */
[----:B-1----:R-:W2:Y:S04]  /*84170*/  LDL.LU.64 R28, [R1+0x6ce0] ;  /* 0x006ce000011c7983 */ /* 0x002ea80000300a00 */
[----:B------:R-:W3:Y:S04]  /*84180*/  LDL.LU R7, [R1+0x6cd8] ;  /* 0x006cd80001077983 */ /* 0x000ee80000300800 */
[----:B------:R1:W-:Y:S04]  /*84190*/  STL.64 [R1+0x3d60], R26 ;  /* 0x003d601a01007387 */ /* 0x0003e80000100a00 */
[----:B-1----:R-:W4:Y:S04]  /*841a0*/  LDL.LU.64 R26, [R1+0x6cd0] ;  /* 0x006cd000011a7983 */ /* 0x002f280000300a00 */
[----:B----4-:R1:W-:Y:S04]  /*841b0*/  STL.64 [R1+0x6ca8], R26 ;  /* 0x006ca81a01007387 */ /* 0x0103e80000100a00 */
[----:B--2---:R-:W-:Y:S04]  /*841c0*/  STL.64 [R1+0x6cb8], R28 ;  /* 0x006cb81c01007387 */ /* 0x004fe80000100a00 */
[----:B---3--:R2:W-:Y:S01]  /*841d0*/  STL [R1+0x6c98], R7 ;  /* 0x006c980701007387 */ /* 0x0085e20000100800 */
[----:B-1----:R-:W-:-:S03]  /*841e0*/  IADD3 R26, P1, PT, R10, R7, RZ ;  /* 0x000000070a1a7210 */ /* 0x002fc60007f3e0ff */
[----:B--2---:R-:W2:Y:S01]  /*841f0*/  LDL.LU R7, [R1+0x404] ;  /* 0x0004040001077983 */ /* 0x004ea20000300800 */
[----:B------:R-:W-:Y:S02]  /*84200*/  IMAD.MOV.U32 R28, RZ, RZ, R23 ;  /* 0x000000ffff1c7224 */ /* 0x000fe400078e0017 */
[----:B--2---:R-:W-:-:S05]  /*84210*/  IMAD.X R23, R7, 0x1, R12, P2 ;  /* 0x0000000107177824 */ /* 0x004fca00010e060c */
[----:B------:R1:W-:Y:S04]  /*84220*/  STL.64 [R1+0x3d58], R22 ;  /* 0x003d581601007387 */ /* 0x0003e80000100a00 */
[----:B-1----:R-:W2:Y:S04]  /*84230*/  LDL.LU.64 R22, [R1+0x6cc8] ;  /* 0x006cc80001167983 */ /* 0x002ea80000300a00 */
[----:B--2---:R1:W-:Y:S04]  /*84240*/  STL.64 [R1+0x6c90], R22 ;  /* 0x006c901601007387 */ /* 0x0043e80000100a00 */
[----:B-1----:R0:W2:Y:S01]  /*84250*/  LDL.64 R22, [R1+0x3d50] ;  /* 0x003d500001167983 */ /* 0x0020a20000100a00 */
[----:B------:R-:W-:Y:S01]  /*84260*/  IMAD.X R27, R7, 0x1, R8, P1 ;  /* 0x00000001071b7824 */ /* 0x000fe200008e0608 */
[----:B------:R-:W-:-:S02]  /*84270*/  IADD3 R18, P2, PT, R10, R14, RZ ;  /* 0x0000000e0a127210 */ /* 0x000fc40007f5e0ff */
[----:B------:R1:W-:Y:S02]  /*84280*/  STL.64 [R1+0x6ca0], R24 ;  /* 0x006ca01801007387 */ /* 0x0003e40000100a00 */
[----:B-1----:R-:W-:Y:S02]  /*84290*/  IMAD.MOV.U32 R24, RZ, RZ, R19 ;  /* 0x000000ffff187224 */ /* 0x002fe400078e0013 */
[C---:B------:R-:W-:Y:S02]  /*842a0*/  IMAD.X R19, R7.reuse, 0x1, R16, P2 ;  /* 0x0000000107137824 */ /* 0x040fe400010e0610 */
[----:B--2---:R-:W-:Y:S01]  /*842b0*/  IMAD.X R23, R7, 0x1, R11, P0 ;  /* 0x0000000107177824 */ /* 0x004fe200000e060b */
[----:B------:R-:W-:-:S04]  /*842c0*/  IADD3 R22, P0, PT, R10, R5, RZ ;  /* 0x000000050a167210 */ /* 0x000fc80007f1e0ff */
[----:B------:R1:W-:Y:S04]  /*842d0*/  STL [R1+0x3d54], R23 ;  /* 0x003d541701007387 */ /* 0x0003e80000100800 */
[----:B------:R2:W-:Y:S04]  /*842e0*/  STL.64 [R1+0x3d48], R26 ;  /* 0x003d481a01007387 */ /* 0x0005e80000100a00 */
[----:B------:R3:W-:Y:S04]  /*842f0*/  STL.64 [R1+0x6c88], R12 ;  /* 0x006c880c01007387 */ /* 0x0007e80000100a00 */
[----:B------:R4:W-:Y:S01]  /*84300*/  STL.64 [R1+0x3d40], R18 ;  /* 0x003d401201007387 */ /* 0x0009e20000100a00 */
[C---:B-1----:R-:W-:Y:S01]  /*84310*/  IMAD.X R23, R7.reuse, 0x1, R6, P0 ;  /* 0x0000000107177824 */ /* 0x042fe200000e0606 */
[C---:B--2---:R-:W-:Y:S01]  /*84320*/  IADD3 R26, P1, PT, R10.reuse, R13, RZ ;  /* 0x0000000d0a1a7210 */ /* 0x044fe20007f3e0ff */
[----:B---3--:R-:W-:Y:S01]  /*84330*/  IMAD.MOV.U32 R12, RZ, RZ, R28 ;  /* 0x000000ffff0c7224 */ /* 0x008fe200078e001c */
[----:B------:R-:W-:Y:S01]  /*84340*/  IADD3 R28, P2, PT, R10, R3, RZ ;  /* 0x000000030a1c7210 */ /* 0x000fe20007f5e0ff */
[----:B----4-:R-:W2:Y:S02]  /*84350*/  LDL.LU.64 R18, [R1+0x6cc0] ;  /* 0x006cc00001127983 */ /* 0x010ea40000300a00 */
[----:B------:R-:W-:-:S02]  /*84360*/  IMAD.X R27, R7, 0x1, R15, P1 ;  /* 0x00000001071b7824 */ /* 0x000fc400008e060f */
[----:B------:R1:W-:Y:S04]  /*84370*/  STL [R1+0x3d28], R28 ;  /* 0x003d281c01007387 */ /* 0x0003e80000100800 */
[----:B-1----:R-:W3:Y:S04]  /*84380*/  LDL.LU.64 R28, [R1+0x6cb8] ;  /* 0x006cb800011c7983 */ /* 0x002ee80000300a00 */
[----:B------:R1:W-:Y:S02]  /*84390*/  STL.64 [R1+0x3d38], R22 ;  /* 0x003d381601007387 */ /* 0x0003e40000100a00 */
[----:B-1----:R-:W-:-:S02]  /*843a0*/  IADD3 R22, P0, PT, R10, R0, RZ ;  /* 0x000000000a167210 */ /* 0x002fc40007f1e0ff */
[----:B------:R-:W4:Y:S04]  /*843b0*/  LDL.LU R10, [R1+0x6cb0] ;  /* 0x006cb000010a7983 */ /* 0x000f280000300800 */
[----:B------:R1:W-:Y:S04]  /*843c0*/  STL.64 [R1+0x3d30], R26 ;  /* 0x003d301a01007387 */ /* 0x0003e80000100a00 */
[----:B-1----:R-:W2:Y:S01]  /*843d0*/  LDL.LU.64 R26, [R1+0x6ca8] ;  /* 0x006ca800011a7983 */ /* 0x002ea20000300a00 */
[----:B------:R-:W-:-:S03]  /*843e0*/  IMAD.MOV.U32 R23, RZ, RZ, R24 ;  /* 0x000000ffff177224 */ /* 0x000fc600078e0018 */
[----:B--2---:R1:W-:Y:S04]  /*843f0*/  STL.64 [R1+0x6c80], R26 ;  /* 0x006c801a01007387 */ /* 0x0043e80000100a00 */
[----:B-1----:R0:W2:Y:S01]  /*84400*/  LDL.64 R26, [R1+0x3d28] ;  /* 0x003d2800011a7983 */ /* 0x0020a20000100a00 */
[----:B----4-:R-:W-:-:S05]  /*84410*/  IADD3 R24, P1, PT, R12, R10, RZ ;  /* 0x0000000a0c187210 */ /* 0x010fca0007f3e0ff */
[----:B------:R1:W-:Y:S04]  /*84420*/  STL [R1+0x3d18], R24 ;  /* 0x003d181801007387 */ /* 0x0003e80000100800 */
[----:B-1----:R-:W4:Y:S01]  /*84430*/  LDL.LU.64 R24, [R1+0x6ca0] ;  /* 0x006ca00001187983 */ /* 0x002f220000300a00 */
[----:B--2---:R-:W-:-:S05]  /*84440*/  IMAD.X R27, R7, 0x1, R4, P2 ;  /* 0x00000001071b7824 */ /* 0x004fca00010e0604 */
[----:B------:R1:W-:Y:S02]  /*84450*/  STL [R1+0x3d2c], R27 ;  /* 0x003d2c1b01007387 */ /* 0x0003e40000100800 */
[----:B-1----:R-:W-:Y:S02]  /*84460*/  IMAD.MOV.U32 R27, RZ, RZ, R23 ;  /* 0x000000ffff1b7224 */ /* 0x002fe400078e0017 */
[----:B------:R-:W-:Y:S02]  /*84470*/  IMAD.X R23, R7, 0x1, R2, P0 ;  /* 0x0000000107177824 */ /* 0x000fe400000e0602 */
[----:B------:R-:W2:Y:S04]  /*84480*/  LDL.LU R7, [R1+0x6c98] ;  /* 0x006c980001077983 */ /* 0x000ea80000300800 */
[----:B------:R1:W-:Y:S04]  /*84490*/  STL.64 [R1+0x3d20], R22 ;  /* 0x003d201601007387 */ /* 0x0003e80000100a00 */
[----:B-1----:R-:W3:Y:S04]  /*844a0*/  LDL.LU.64 R22, [R1+0x6c90] ;  /* 0x006c900001167983 */ /* 0x002ee80000300a00 */
[----:B----4-:R1:W-:Y:S01]  /*844b0*/  STL.64 [R1+0x6c78], R24 ;  /* 0x006c781801007387 */ /* 0x0103e20000100a00 */
[----:B------:R-:W-:Y:S01]  /*844c0*/  IADD3 R26, P2, PT, R12, R9, RZ ;  /* 0x000000090c1a7210 */ /* 0x000fe20007f5e0ff */
[----:B-1----:R-:W-:-:S02]  /*844d0*/  IMAD.MOV.U32 R25, RZ, RZ, R12 ;  /* 0x000000ffff197224 */ /* 0x002fc400078e000c */
[----:B------:R-:W4:Y:S03]  /*844e0*/  LDL.LU R24, [R1+0xdc] ;  /* 0x0000dc0001187983 */ /* 0x000f260000300800 */
[----:B--2---:R-:W-:Y:S01]  /*844f0*/  IADD3 R12, P0, PT, R25, R7, RZ ;  /* 0x00000007190c7210 */ /* 0x004fe20007f1e0ff */
[----:B---3--:R1:W-:Y:S04]  /*84500*/  STL.64 [R1+0x6c60], R22 ;  /* 0x006c601601007387 */ /* 0x0083e80000100a00 */
[----:B-1----:R0:W2:Y:S04]  /*84510*/  LDL.64 R22, [R1+0x3d18] ;  /* 0x003d180001167983 */ /* 0x0020a80000100a00 */
[----:B------:R1:W-:Y:S04]  /*84520*/  STL [R1+0x3d08], R12 ;  /* 0x003d080c01007387 */ /* 0x0003e80000100800 */
[----:B-1----:R-:W2:Y:S04]  /*84530*/  LDL.LU.64 R12, [R1+0x6c88] ;  /* 0x006c8800010c7983 */ /* 0x002ea80000300a00 */
[----:B------:R1:W-:Y:S04]  /*84540*/  STL [R1+0x6c58], R7 ;  /* 0x006c580701007387 */ /* 0x0003e80000100800 */
[----:B-1----:R-:W2:Y:S02]  /*84550*/  LDL.LU R7, [R1+0x400] ;  /* 0x0004000001077983 */ /* 0x002ea40000300800 */
[----:B--2---:R-:W-:-:S05]  /*84560*/  IMAD.X R23, R7, 0x1, R12, P1 ;  /* 0x0000000107177824 */ /* 0x004fca00008e060c */
[----:B------:R1:W-:Y:S04]  /*84570*/  STL [R1+0x3d1c], R23 ;  /* 0x003d1c1701007387 */ /* 0x0003e80000100800 */
[----:B------:R-:W-:Y:S04]  /*84580*/  STL.64 [R1+0x6c68], R18 ;  /* 0x006c681201007387 */ /* 0x000fe80000100a00 */
[----:B------:R2:W-:Y:S01]  /*84590*/  STL [R1+0x6c70], R19 ;  /* 0x006c701301007387 */ /* 0x0005e20000100800 */
[----:B-1----:R-:W-:Y:S02]  /*845a0*/  IMAD.MOV.U32 R23, RZ, RZ, R27 ;  /* 0x000000ffff177224 */ /* 0x002fe400078e001b */
[----:B------:R-:W-:Y:S01]  /*845b0*/  IMAD.X R27, R7, 0x1, R11, P2 ;  /* 0x00000001071b7824 */ /* 0x000fe200010e060b */
[----:B--2---:R0:W2:Y:S04]  /*845c0*/  LDL.64 R18, [R1+0x3d08] ;  /* 0x003d080001127983 */ /* 0x0040a80000100a00 */
[----:B------:R1:W-:Y:S04]  /*845d0*/  STL.64 [R1+0x3d10], R26 ;  /* 0x003d101a01007387 */ /* 0x0003e80000100a00 */
[----:B-1----:R-:W3:Y:S01]  /*845e0*/  LDL.LU.64 R26, [R1+0x6c80] ;  /* 0x006c8000011a7983 */ /* 0x002ee20000300a00 */
[----:B------:R-:W-:Y:S01]  /*845f0*/  IADD3 R22, P1, PT, R25, R14, RZ ;  /* 0x0000000e19167210 */ /* 0x000fe20007f3e0ff */
[----:B--2---:R-:W-:-:S02]  /*84600*/  IMAD.X R19, R7, 0x1, R8, P0 ;  /* 0x0000000107137824 */ /* 0x004fc400000e0608 */
[----:B---3--:R1:W-:Y:S04]  /*84610*/  STL.64 [R1+0x6c50], R26 ;  /* 0x006c501a01007387 */ /* 0x0083e80000100a00 */
[----:B------:R2:W-:Y:S01]  /*84620*/  STL [R1+0x3d0c], R19 ;  /* 0x003d0c1301007387 */ /* 0x0005e20000100800 */
[----:B-1----:R-:W-:Y:S02]  /*84630*/  IMAD.MOV.U32 R27, RZ, RZ, R25 ;  /* 0x000000ffff1b7224 */ /* 0x002fe400078e0019 */
[----:B----4-:R-:W-:Y:S02]  /*84640*/  IMAD.MOV.U32 R26, RZ, RZ, R24 ;  /* 0x000000ffff1a7224 */ /* 0x010fe400078e0018 */
[----:B--2---:R-:W-:Y:S01]  /*84650*/  IMAD.MOV.U32 R19, RZ, RZ, R23 ;  /* 0x000000ffff137224 */ /* 0x004fe200078e0017 */
[----:B------:R-:W-:Y:S01]  /*84660*/  IADD3 R24, P2, PT, R27, R5, RZ ;  /* 0x000000051b187210 */ /* 0x000fe20007f5e0ff */
[----:B------:R-:W-:-:S04]  /*84670*/  IMAD.X R23, R7, 0x1, R16, P1 ;  /* 0x0000000107177824 */ /* 0x000fc800008e0610 */
[----:B------:R-:W-:Y:S01]  /*84680*/  IMAD.X R25, R7, 0x1, R6, P2 ;  /* 0x0000000107197824 */ /* 0x000fe200010e0606 */
[----:B------:R-:W-:Y:S04]  /*84690*/  STL.64 [R1+0x3d00], R22 ;  /* 0x003d001601007387 */ /* 0x000fe80000100a00 */
[----:B------:R1:W-:Y:S04]  /*846a0*/  STL.64 [R1+0x3cf8], R24 ;  /* 0x003cf81801007387 */ /* 0x0003e80000100a00 */
[----:B-1----:R-:W2:Y:S01]  /*846b0*/  LDL.LU.64 R24, [R1+0x6c78] ;  /* 0x006c780001187983 */ /* 0x002ea20000300a00 */
[C---:B------:R-:W-:Y:S01]  /*846c0*/  IADD3 R18, P0, PT, R27.reuse, R13, RZ ;  /* 0x0000000d1b127210 */ /* 0x040fe20007f1e0ff */
[----:B------:R-:W-:Y:S01]  /*846d0*/  IMAD.MOV.U32 R23, RZ, RZ, R26 ;  /* 0x000000ffff177224 */ /* 0x000fe200078e001a */
[----:B------:R-:W-:-:S02]  /*846e0*/  IADD3 R22, P1, PT, R27, R3, RZ ;  /* 0x000000031b167210 */ /* 0x000fc40007f3e0ff */
[----:B------:R-:W-:Y:S02]  /*846f0*/  IADD3 R26, P2, PT, R27, R0, RZ ;  /* 0x000000001b1a7210 */ /* 0x000fe40007f5e0ff */
[----:B------:R-:W3:Y:S04]  /*84700*/  LDL R27, [R1+0xd4] ;  /* 0x0000d400011b7983 */ /* 0x000ee80000100800 */
[----:B--2---:R1:W-:Y:S02]  /*84710*/  STL.64 [R1+0x6c48], R24 ;  /* 0x006c481801007387 */ /* 0x0043e40000100a00 */
[----:B-1----:R-:W-:Y:S02]  /*84720*/  IMAD.MOV.U32 R25, RZ, RZ, R19 ;  /* 0x000000ffff197224 */ /* 0x002fe400078e0013 */
[----:B------:R-:W-:-:S05]  /*84730*/  IMAD.X R19, R7, 0x1, R15, P0 ;  /* 0x0000000107137824 */ /* 0x000fca00000e060f */
[----:B------:R1:W-:Y:S04]  /*84740*/  STL.64 [R1+0x3cf0], R18 ;  /* 0x003cf01201007387 */ /* 0x0003e80000100a00 */
[----:B-1----:R0:W2:Y:S01]  /*84750*/  LDL.LU R19, [R1+0x6c70] ;  /* 0x006c700001137983 */ /* 0x0020a20000300800 */
[----:B---3--:R-:W-:Y:S01]  /*84760*/  IADD3 R18, P0, PT, R27, R10, RZ ;  /* 0x0000000a1b127210 */ /* 0x008fe20007f1e0ff */
[----:B------:R-:W-:Y:S02]  /*84770*/  IMAD.MOV.U32 R24, RZ, RZ, R23 ;  /* 0x000000ffff187224 */ /* 0x000fe400078e0017 */
[----:B------:R-:W-:Y:S02]  /*84780*/  IMAD.X R23, R7, 0x1, R4, P1 ;  /* 0x0000000107177824 */ /* 0x000fe400008e0604 */
[----:B------:R2:W-:Y:S04]  /*84790*/  STL [R1+0x3cd8], R18 ;  /* 0x003cd81201007387 */ /* 0x0005e80000100800 */
[----:B--2---:R-:W2:Y:S04]  /*847a0*/  LDL.LU.64 R18, [R1+0x6c68] ;  /* 0x006c680001127983 */ /* 0x004ea80000300a00 */
[----:B------:R1:W-:Y:S04]  /*847b0*/  STL.64 [R1+0x3ce8], R22 ;  /* 0x003ce81601007387 */ /* 0x0003e80000100a00 */
[----:B-1----:R-:W3:Y:S04]  /*847c0*/  LDL.LU.64 R22, [R1+0x6c60] ;  /* 0x006c600001167983 */ /* 0x002ee80000300a00 */
[----:B---3--:R1:W-:Y:S04]  /*847d0*/  STL.64 [R1+0x6c40], R22 ;  /* 0x006c401601007387 */ /* 0x0083e80000100a00 */
[----:B------:R3:W-:Y:S01]  /*847e0*/  STL [R1+0x6c38], R9 ;  /* 0x006c380901007387 */ /* 0x0007e20000100800 */
[----:B-1----:R-:W-:Y:S01]  /*847f0*/  IMAD.MOV.U32 R22, RZ, RZ, R24 ;  /* 0x000000ffff167224 */ /* 0x002fe200078e0018 */
[----:B------:R-:W-:Y:S01]  /*84800*/  IADD3 R24, P1, PT, R27, R9, RZ ;  /* 0x000000091b187210 */ /* 0x000fe20007f3e0ff */
[----:B------:R-:W-:Y:S01]  /*84810*/  IMAD.X R27, R7, 0x1, R2, P2 ;  /* 0x00000001071b7824 */ /* 0x000fe200010e0602 */
[----:B---3--:R-:W3:Y:S04]  /*84820*/  LDL.LU R9, [R1+0xd4] ;  /* 0x0000d40001097983 */ /* 0x008ee80000300800 */
[----:B------:R-:W3:Y:S04]  /*84830*/  LDL.LU R7, [R1+0x6c58] ;  /* 0x006c580001077983 */ /* 0x000ee80000300800 */
[----:B------:R1:W-:Y:S04]  /*84840*/  STL.64 [R1+0x3ce0], R26 ;  /* 0x003ce01a01007387 */ /* 0x0003e80000100a00 */
[----:B-1----:R-:W4:Y:S04]  /*84850*/  LDL.LU.64 R26, [R1+0x6c50] ;  /* 0x006c5000011a7983 */ /* 0x002f280000300a00 */
[----:B----4-:R1:W-:Y:S04]  /*84860*/  STL.64 [R1+0x6c18], R26 ;  /* 0x006c181a01007387 */ /* 0x0103e80000100a00 */
[----:B-1----:R-:W4:Y:S01]  /*84870*/  LDL R26, [R1+0xd8] ;  /* 0x0000d800011a7983 */ /* 0x002f220000100800 */
[----:B------:R-:W-:-:S03]  /*84880*/  IMAD.MOV.U32 R23, RZ, RZ, R25 ;  /* 0x000000ffff177224 */ /* 0x000fc600078e0019 */
[----:B----4-:R-:W-:Y:S04]  /*84890*/  STL.64 [R1+0x6c30], R26 ;  /* 0x006c301a01007387 */ /* 0x010fe80000100a00 */
[----:B------:R1:W-:Y:S04]  /*848a0*/  STL.64 [R1+0x6c20], R28 ;  /* 0x006c201c01007387 */ /* 0x0003e80000100a00 */
[----:B-1----:R0:W4:Y:S01]  /*848b0*/  LDL.64 R28, [R1+0x3cd8] ;  /* 0x003cd800011c7983 */ /* 0x0021220000100a00 */
[----:B------:R-:W-:-:S04]  /*848c0*/  IMAD.MOV.U32 R27, RZ, RZ, R23 ;  /* 0x000000ffff1b7224 */ /* 0x000fc800078e0017 */
[C---:B------:R-:W-:Y:S02]  /*848d0*/  IMAD.X R25, R27.reuse, 0x1, R11, P1 ;  /* 0x000000011b197824 */ /* 0x040fe400008e060b */
[----:B----4-:R-:W-:-:S05]  /*848e0*/  IMAD.X R29, R27, 0x1, R12, P0 ;  /* 0x000000011b1d7824 */ /* 0x010fca00000e060c */
[----:B------:R-:W-:Y:S04]  /*848f0*/  STL [R1+0x3cdc], R29 ;  /* 0x003cdc1d01007387 */ /* 0x000fe80000100800 */
[----:B------:R1:W-:Y:S04]  /*84900*/  STL.64 [R1+0x3cd0], R24 ;  /* 0x003cd01801007387 */ /* 0x0003e80000100a00 */
[----:B-1----:R-:W4:Y:S01]  /*84910*/  LDL.LU.64 R24, [R1+0x6c48] ;  /* 0x006c480001187983 */ /* 0x002f220000300a00 */
[----:B------:R-:W-:Y:S01]  /*84920*/  IMAD.MOV.U32 R26, RZ, RZ, R22 ;  /* 0x000000ffff1a7224 */ /* 0x000fe200078e0016 */
[----:B---3--:R-:W-:-:S05]  /*84930*/  IADD3 R22, P2, PT, R9, R7, RZ ;  /* 0x0000000709167210 */ /* 0x008fca0007f5e0ff */
[----:B------:R-:W-:Y:S01]  /*84940*/  IMAD.X R23, R27, 0x1, R8, P2 ;  /* 0x000000011b177824 */ /* 0x000fe200010e0608 */
[----:B----4-:R-:W-:Y:S04]  /*84950*/  STL.64 [R1+0x6c10], R24 ;  /* 0x006c101801007387 */ /* 0x010fe80000100a00 */
[----:B------:R-:W-:Y:S04]  /*84960*/  STL.64 [R1+0x6c28], R4 ;  /* 0x006c280401007387 */ /* 0x000fe80000100a00 */
[----:B------:R1:W-:Y:S04]  /*84970*/  STL.64 [R1+0x3cc8], R22 ;  /* 0x003cc81601007387 */ /* 0x0003e80000100a00 */
[----:B-1----:R-:W3:Y:S01]  /*84980*/  LDL.LU.64 R22, [R1+0x6c40] ;  /* 0x006c400001167983 */ /* 0x002ee20000300a00 */
[----:B------:R-:W-:-:S02]  /*84990*/  IADD3 R28, P0, PT, R9, R14, RZ ;  /* 0x0000000e091c7210 */ /* 0x000fc40007f1e0ff */
[C---:B------:R-:W-:Y:S01]  /*849a0*/  IADD3 R24, P1, PT, R9.reuse, R5, RZ ;  /* 0x0000000509187210 */ /* 0x040fe20007f3e0ff */
[----:B------:R-:W-:Y:S01]  /*849b0*/  IMAD.MOV.U32 R4, RZ, RZ, R26 ;  /* 0x000000ffff047224 */ /* 0x000fe200078e001a */
[----:B------:R-:W-:Y:S01]  /*849c0*/  IADD3 R26, P2, PT, R9, R13, RZ ;  /* 0x0000000d091a7210 */ /* 0x000fe20007f5e0ff */
[----:B---3--:R1:W-:Y:S02]  /*849d0*/  STL.64 [R1+0x6c08], R22 ;  /* 0x006c081601007387 */ /* 0x0083e40000100a00 */
[----:B-1----:R-:W-:-:S04]  /*849e0*/  IMAD.MOV.U32 R22, RZ, RZ, R27 ;  /* 0x000000ffff167224 */ /* 0x002fc800078e001b */
[C---:B------:R-:W-:Y:S02]  /*849f0*/  IMAD.X R29, R22.reuse, 0x1, R16, P0 ;  /* 0x00000001161d7824 */ /* 0x040fe400000e0610 */
[C---:B------:R-:W-:Y:S02]  /*84a00*/  IMAD.X R25, R22.reuse, 0x1, R6, P1 ;  /* 0x0000000116197824 */ /* 0x040fe400008e0606 */
[----:B------:R-:W-:Y:S01]  /*84a10*/  IMAD.X R27, R22, 0x1, R15, P2 ;  /* 0x00000001161b7824 */ /* 0x000fe200010e060f */
[----:B------:R1:W-:Y:S04]  /*84a20*/  STL.64 [R1+0x3cc0], R28 ;  /* 0x003cc01c01007387 */ /* 0x0003e80000100a00 */
[----:B------:R3:W-:Y:S01]  /*84a30*/  STL.64 [R1+0x3cb8], R24 ;  /* 0x003cb81801007387 */ /* 0x0007e20000100a00 */
[----:B-1----:R-:W-:-:S02]  /*84a40*/  IADD3 R28, P0, PT, R9, R3, RZ ;  /* 0x00000003091c7210 */ /* 0x002fc40007f1e0ff */
[----:B---3--:R-:W-:Y:S02]  /*84a50*/  IADD3 R24, P1, PT, R9, R0, RZ ;  /* 0x0000000009187210 */ /* 0x008fe40007f3e0ff */
[----:B------:R-:W3:Y:S04]  /*84a60*/  LDL.LU R9, [R1+0x6c38] ;  /* 0x006c380001097983 */ /* 0x000ee80000300800 */
[----:B------:R1:W-:Y:S04]  /*84a70*/  STL.64 [R1+0x3cb0], R26 ;  /* 0x003cb01a01007387 */ /* 0x0003e80000100a00 */
[----:B-1----:R-:W4:Y:S01]  /*84a80*/  LDL.LU.64 R26, [R1+0x6c30] ;  /* 0x006c3000011a7983 */ /* 0x002f220000300a00 */
[----:B------:R-:W-:Y:S01]  /*84a90*/  IMAD.MOV.U32 R25, RZ, RZ, R4 ;  /* 0x000000ffff197224 */ /* 0x000fe200078e0004 */
[----:B----4-:R-:W-:-:S05]  /*84aa0*/  IADD3 R4, P2, PT, R26, R10, RZ ;  /* 0x0000000a1a047210 */ /* 0x010fca0007f5e0ff */
[----:B------:R1:W-:Y:S04]  /*84ab0*/  STL [R1+0x3c98], R4 ;  /* 0x003c980401007387 */ /* 0x0003e80000100800 */
[----:B-1----:R-:W4:Y:S02]  /*84ac0*/  LDL.LU.64 R4, [R1+0x6c28] ;  /* 0x006c280001047983 */ /* 0x002f240000300a00 */
[----:B----4-:R-:W-:Y:S01]  /*84ad0*/  IMAD.X R29, R22, 0x1, R4, P0 ;  /* 0x00000001161d7824 */ /* 0x010fe200000e0604 */
[----:B---3--:R-:W-:-:S04]  /*84ae0*/  IADD3 R26, P0, PT, R26, R9, RZ ;  /* 0x000000091a1a7210 */ /* 0x008fc80007f1e0ff */
[----:B------:R1:W-:Y:S04]  /*84af0*/  STL.64 [R1+0x3ca8], R28 ;  /* 0x003ca81c01007387 */ /* 0x0003e80000100a00 */
[----:B-1----:R-:W3:Y:S04]  /*84b00*/  LDL.LU.64 R28, [R1+0x6c20] ;  /* 0x006c2000011c7983 */ /* 0x002ee80000300a00 */
[----:B------:R1:W-:Y:S04]  /*84b10*/  STL [R1+0x3c90], R26 ;  /* 0x003c901a01007387 */ /* 0x0003e80000100800 */
[----:B-1----:R-:W4:Y:S04]  /*84b20*/  LDL.LU.64 R26, [R1+0x6c18] ;  /* 0x006c1800011a7983 */ /* 0x002f280000300a00 */
[----:B----4-:R1:W-:Y:S04]  /*84b30*/  STL.64 [R1+0x6bf8], R26 ;  /* 0x006bf81a01007387 */ /* 0x0103e80000100a00 */
[----:B-1----:R0:W4:Y:S04]  /*84b40*/  LDL.64 R26, [R1+0x3c90] ;  /* 0x003c9000011a7983 */ /* 0x0021280000100a00 */
[----:B------:R1:W-:Y:S04]  /*84b50*/  STL [R1+0x6bf0], R9 ;  /* 0x006bf00901007387 */ /* 0x0003e80000100800 */
[----:B-1----:R-:W2:Y:S01]  /*84b60*/  LDL.LU R9, [R1+0xd8] ;  /* 0x0000d80001097983 */ /* 0x002ea20000300800 */
[----:B----4-:R-:W-:-:S02]  /*84b70*/  IMAD.MOV.U32 R27, RZ, RZ, R25 ;  /* 0x000000ffff1b7224 */ /* 0x010fc400078e0019 */
[----:B------:R-:W-:-:S05]  /*84b80*/  IMAD.X R25, R22, 0x1, R2, P1 ;  /* 0x0000000116197824 */ /* 0x000fca00008e0602 */
[----:B------:R1:W-:Y:S04]  /*84b90*/  STL.64 [R1+0x3ca0], R24 ;  /* 0x003ca01801007387 */ /* 0x0003e80000100a00 */
[----:B-1----:R-:W4:Y:S04]  /*84ba0*/  LDL.LU.64 R24, [R1+0x6c10] ;  /* 0x006c100001187983 */ /* 0x002f280000300a00 */
[----:B----4-:R1:W-:Y:S04]  /*84bb0*/  STL.64 [R1+0x6c00], R24 ;  /* 0x006c001801007387 */ /* 0x0103e80000100a00 */
[----:B-1----:R0:W4:Y:S01]  /*84bc0*/  LDL.64 R24, [R1+0x3c98] ;  /* 0x003c980001187983 */ /* 0x0021220000100a00 */
[----:B--2---:R-:W-:-:S03]  /*84bd0*/  IADD3 R22, P1, PT, R9, R7, RZ ;  /* 0x0000000709167210 */ /* 0x004fc60007f3e0ff */
[----:B----4-:R-:W2:Y:S04]  /*84be0*/  LDL R25, [R1+0x3e8] ;  /* 0x0003e80001197983 */ /* 0x010ea80000100800 */
[----:B------:R1:W-:Y:S04]  /*84bf0*/  STL [R1+0x3c88], R22 ;  /* 0x003c881601007387 */ /* 0x0003e80000100800 */
[----:B-1----:R-:W4:Y:S01]  /*84c00*/  LDL.LU.64 R22, [R1+0x6c08] ;  /* 0x006c080001167983 */ /* 0x002f220000300a00 */
[----:B--2---:R-:W-:Y:S01]  /*84c10*/  IMAD.X R25, R25, 0x1, R12, P2 ;  /* 0x0000000119197824 */ /* 0x004fe200010e060c */
[----:B------:R-:W-:-:S04]  /*84c20*/  IADD3 R24, P2, PT, R9, R14, RZ ;  /* 0x0000000e09187210 */ /* 0x000fc80007f5e0ff */
[----:B------:R-:W-:Y:S04]  /*84c30*/  STL [R1+0x3c9c], R25 ;  /* 0x003c9c1901007387 */ /* 0x000fe80000100800 */
[----:B------:R1:W-:Y:S04]  /*84c40*/  STL [R1+0x6be0], R14 ;  /* 0x006be00e01007387 */ /* 0x0003e80000100800 */
[----:B-1----:R-:W2:Y:S01]  /*84c50*/  LDL.LU R14, [R1+0x3e8] ;  /* 0x0003e800010e7983 */ /* 0x002ea20000300800 */
[----:B------:R-:W-:Y:S02]  /*84c60*/  IMAD.MOV.U32 R25, RZ, RZ, R27 ;  /* 0x000000ffff197224 */ /* 0x000fe400078e001b */
[----:B--2---:R-:W-:-:S05]  /*84c70*/  IMAD.X R27, R14, 0x1, R11, P0 ;  /* 0x000000010e1b7824 */ /* 0x004fca00000e060b */
[----:B------:R-:W-:Y:S04]  /*84c80*/  STL [R1+0x3c94], R27 ;  /* 0x003c941b01007387 */ /* 0x000fe80000100800 */
[----:B------:R1:W-:Y:S04]  /*84c90*/  STL.64 [R1+0x6bd8], R18 ;  /* 0x006bd81201007387 */ /* 0x0003e80000100a00 */
[----:B-1----:R0:W2:Y:S04]  /*84ca0*/  LDL.64 R18, [R1+0x3c88] ;  /* 0x003c880001127983 */ /* 0x0020a80000100a00 */
[----:B------:R-:W-:Y:S01]  /*84cb0*/  STL.64 [R1+0x6be8], R20 ;  /* 0x006be81401007387 */ /* 0x000fe20000100a00 */
[----:B------:R-:W-:-:S05]  /*84cc0*/  IADD3 R26, P0, PT, R9, R5, RZ ;  /* 0x00000005091a7210 */ /* 0x000fca0007f1e0ff */
[C---:B------:R-:W-:Y:S02]  /*84cd0*/  IMAD.X R27, R14.reuse, 0x1, R6, P0 ;  /* 0x000000010e1b7824 */ /* 0x040fe400000e0606 */
[----:B--2---:R-:W-:-:S05]  /*84ce0*/  IMAD.X R19, R14, 0x1, R8, P1 ;  /* 0x000000010e137824 */ /* 0x004fca00008e0608 */
[----:B------:R1:W-:Y:S02]  /*84cf0*/  STL [R1+0x3c8c], R19 ;  /* 0x003c8c1301007387 */ /* 0x0003e40000100800 */
[----:B-1----:R-:W-:Y:S02]  /*84d00*/  IMAD.MOV.U32 R19, RZ, RZ, R25 ;  /* 0x000000ffff137224 */ /* 0x002fe400078e0019 */
[----:B------:R-:W-:-:S05]  /*84d10*/  IMAD.X R25, R14, 0x1, R16, P2 ;  /* 0x000000010e197824 */ /* 0x000fca00010e0610 */
[----:B------:R1:W-:Y:S04]  /*84d20*/  STL.64 [R1+0x3c80], R24 ;  /* 0x003c801801007387 */ /* 0x0003e80000100a00 */
[----:B-1----:R-:W2:Y:S04]  /*84d30*/  LDL.LU.64 R24, [R1+0x6c00] ;  /* 0x006c000001187983 */ /* 0x002ea80000300a00 */
[----:B------:R1:W-:Y:S04]  /*84d40*/  STL.64 [R1+0x3c78], R26 ;  /* 0x003c781a01007387 */ /* 0x0003e80000100a00 */
[----:B-1----:R-:W2:Y:S01]  /*84d50*/  LDL.LU.64 R26, [R1+0x6bf8] ;  /* 0x006bf800011a7983 */ /* 0x002ea20000300a00 */
[----:B------:R-:W-:-:S02]  /*84d60*/  IADD3 R18, P1, PT, R9, R13, RZ ;  /* 0x0000000d09127210 */ /* 0x000fc40007f3e0ff */
[C---:B------:R-:W-:Y:S01]  /*84d70*/  IADD3 R20, P2, PT, R9.reuse, R3, RZ ;  /* 0x0000000309147210 */ /* 0x040fe20007f5e0ff */
[----:B--2---:R1:W-:Y:S02]  /*84d80*/  STL.64 [R1+0x6bc8], R26 ;  /* 0x006bc81a01007387 */ /* 0x0043e40000100a00 */
[----:B-1----:R-:W-:Y:S02]  /*84d90*/  IMAD.MOV.U32 R27, RZ, RZ, R19 ;  /* 0x000000ffff1b7224 */ /* 0x002fe400078e0013 */
[C---:B------:R-:W-:Y:S01]  /*84da0*/  IMAD.X R19, R14.reuse, 0x1, R15, P1 ;  /* 0x000000010e137824 */ /* 0x040fe200008e060f */
[----:B------:R-:W-:Y:S02]  /*84db0*/  IADD3 R26, P0, PT, R9, R0, RZ ;  /* 0x00000000091a7210 */ /* 0x000fe40007f1e0ff */
[----:B------:R-:W2:Y:S04]  /*84dc0*/  LDL.LU R9, [R1+0x6bf0] ;  /* 0x006bf00001097983 */ /* 0x000ea80000300800 */
[----:B------:R-:W-:Y:S04]  /*84dd0*/  STL.64 [R1+0x6bd0], R24 ;  /* 0x006bd01801007387 */ /* 0x000fe80000100a00 */
[----:B------:R1:W-:Y:S04]  /*84de0*/  STL.64 [R1+0x3c70], R18 ;  /* 0x003c701201007387 */ /* 0x0003e80000100a00 */
[----:B-1----:R-:W3:Y:S01]  /*84df0*/  LDL R19, [R1+0x3e4] ;  /* 0x0003e40001137983 */ /* 0x002ee20000100800 */
[----:B------:R-:W-:Y:S01]  /*84e00*/  IADD3 R18, P1, PT, R27, R10, RZ ;  /* 0x0000000a1b127210 */ /* 0x000fe20007f3e0ff */
[----:B------:R-:W-:-:S02]  /*84e10*/  IMAD.X R21, R14, 0x1, R4, P2 ;  /* 0x000000010e157824 */ /* 0x000fc400010e0604 */
[----:B------:R-:W-:-:S03]  /*84e20*/  IMAD.MOV.U32 R25, RZ, RZ, R27 ;  /* 0x000000ffff197224 */ /* 0x000fc600078e001b */
[----:B------:R1:W-:Y:S04]  /*84e30*/  STL.64 [R1+0x3c68], R20 ;  /* 0x003c681401007387 */ /* 0x0003e80000100a00 */
[----:B-1----:R-:W4:Y:S01]  /*84e40*/  LDL.LU.64 R20, [R1+0x6be8] ;  /* 0x006be80001147983 */ /* 0x002f220000300a00 */
[----:B--2---:R-:W-:Y:S01]  /*84e50*/  IADD3 R24, P2, PT, R27, R9, RZ ;  /* 0x000000091b187210 */ /* 0x004fe20007f5e0ff */
[----:B------:R-:W-:Y:S02]  /*84e60*/  IMAD.X R27, R14, 0x1, R2, P0 ;  /* 0x000000010e1b7824 */ /* 0x000fe400000e0602 */
[----:B------:R-:W2:Y:S04]  /*84e70*/  LDL.LU R14, [R1+0x6be0] ;  /* 0x006be000010e7983 */ /* 0x000ea80000300800 */
[----:B------:R1:W-:Y:S01]  /*84e80*/  STL.64 [R1+0x3c60], R26 ;  /* 0x003c601a01007387 */ /* 0x0003e20000100a00 */
[----:B---3--:R-:W-:-:S03]  /*84e90*/  IMAD.X R19, R19, 0x1, R12, P1 ;  /* 0x0000000113137824 */ /* 0x008fc600008e060c */
[----:B-1----:R-:W3:Y:S04]  /*84ea0*/  LDL.LU R27, [R1+0x3e0] ;  /* 0x0003e000011b7983 */ /* 0x002ee80000300800 */
[----:B------:R1:W-:Y:S04]  /*84eb0*/  STL.64 [R1+0x3c58], R18 ;  /* 0x003c581201007387 */ /* 0x0003e80000100a00 */
[----:B-1----:R-:W2:Y:S04]  /*84ec0*/  LDL.LU.64 R18, [R1+0x6bd8] ;  /* 0x006bd80001127983 */ /* 0x002ea80000300a00 */
[----:B--2---:R1:W-:Y:S04]  /*84ed0*/  STL.64 [R1+0x6bb8], R18 ;  /* 0x006bb81201007387 */ /* 0x0043e80000100a00 */
[----:B----4-:R2:W-:Y:S04]  /*84ee0*/  STL.64 [R1+0x6bc0], R20 ;  /* 0x006bc01401007387 */ /* 0x0105e80000100a00 */
[----:B------:R4:W-:Y:S01]  /*84ef0*/  STL [R1+0x6bb0], R14 ;  /* 0x006bb00e01007387 */ /* 0x0009e20000100800 */
[----:B-1----:R-:W-:-:S05]  /*84f00*/  IMAD.MOV.U32 R19, RZ, RZ, R25 ;  /* 0x000000ffff137224 */ /* 0x002fca00078e0019 */
[----:B--2---:R-:W-:Y:S02]  /*84f10*/  IADD3 R20, P1, PT, R19, R14, RZ ;  /* 0x0000000e13147210 */ /* 0x004fe40007f3e0ff */
[----:B----4-:R-:W2:Y:S01]  /*84f20*/  LDL.LU R14, [R1+0x3e4] ;  /* 0x0003e400010e7983 */ /* 0x010ea20000300800 */
[----:B------:R-:W-:Y:S01]  /*84f30*/  IADD3 R26, P0, PT, R25, R7, RZ ;  /* 0x00000007191a7210 */ /* 0x000fe20007f1e0ff */
[----:B---3--:R-:W-:Y:S02]  /*84f40*/  IMAD.MOV.U32 R21, RZ, RZ, R27 ;  /* 0x000000ffff157224 */ /* 0x008fe400078e001b */
[----:B------:R-:W-:Y:S01]  /*84f50*/  STL [R1+0x3c40], R20 ;  /* 0x003c401401007387 */ /* 0x000fe20000100800 */
[C---:B--2---:R-:W-:Y:S02]  /*84f60*/  IMAD.X R25, R14.reuse, 0x1, R11, P2 ;  /* 0x000000010e197824 */ /* 0x044fe400010e060b */
[----:B------:R-:W-:-:S03]  /*84f70*/  IMAD.X R27, R14, 0x1, R8, P0 ;  /* 0x000000010e1b7824 */ /* 0x000fc600000e0608 */
[----:B------:R1:W-:Y:S04]  /*84f80*/  STL.64 [R1+0x3c50], R24 ;  /* 0x003c501801007387 */ /* 0x0003e80000100a00 */
[----:B-1----:R-:W2:Y:S04]  /*84f90*/  LDL.LU.64 R24, [R1+0x6bd0] ;  /* 0x006bd00001187983 */ /* 0x002ea80000300a00 */
[----:B------:R1:W-:Y:S04]  /*84fa0*/  STL.64 [R1+0x3c48], R26 ;  /* 0x003c481a01007387 */ /* 0x0003e80000100a00 */
[----:B-1----:R-:W3:Y:S04]  /*84fb0*/  LDL.LU.64 R26, [R1+0x6bc8] ;  /* 0x006bc800011a7983 */ /* 0x002ee80000300a00 */
[----:B---3--:R1:W-:Y:S04]  /*84fc0*/  STL.64 [R1+0x6ba8], R26 ;  /* 0x006ba81a01007387 */ /* 0x0083e80000100a00 */
[----:B-1----:R-:W3:Y:S04]  /*84fd0*/  LDL R27, [R1+0xe0] ;  /* 0x0000e000011b7983 */ /* 0x002ee80000100800 */
[----:B--2---:R1:W-:Y:S04]  /*84fe0*/  STL.64 [R1+0x6b98], R24 ;  /* 0x006b981801007387 */ /* 0x0043e80000100a00 */
[----:B-1----:R0:W2:Y:S01]  /*84ff0*/  LDL.64 R24, [R1+0x3c40] ;  /* 0x003c400001187983 */ /* 0x0020a20000100a00 */
[----:B------:R-:W-:Y:S01]  /*85000*/  IMAD.MOV.U32 R26, RZ, RZ, R19 ;  /* 0x000000ffff1a7224 */ /* 0x000fe200078e0013 */
[----:B------:R-:W-:-:S02]  /*85010*/  IADD3 R20, P2, PT, R19, R5, RZ ;  /* 0x0000000513147210 */ /* 0x000fc40007f5e0ff */
[----:B------:R-:W-:Y:S02]  /*85020*/  STL.64 [R1+0x6b90], R22 ;  /* 0x006b901601007387 */ /* 0x000fe40000100a00 */
[----:B------:R-:W-:-:S05]  /*85030*/  IADD3 R18, P0, PT, R26, R13, RZ ;  /* 0x0000000d1a127210 */ /* 0x000fca0007f1e0ff */
[C---:B------:R-:W-:Y:S02]  /*85040*/  IMAD.X R19, R14.reuse, 0x1, R15, P0 ;  /* 0x000000010e137824 */ /* 0x040fe400000e060f */
[----:B--2---:R-:W-:Y:S01]  /*85050*/  IMAD.X R25, R14, 0x1, R16, P1 ;  /* 0x000000010e197824 */ /* 0x004fe200008e0610 */
[----:B------:R-:W-:-:S04]  /*85060*/  IADD3 R24, P1, PT, R26, R3, RZ ;  /* 0x000000031a187210 */ /* 0x000fc80007f3e0ff */
[----:B------:R1:W-:Y:S02]  /*85070*/  STL [R1+0x3c44], R25 ;  /* 0x003c441901007387 */ /* 0x0003e40000100800 */
[----:B-1----:R-:W-:Y:S02]  /*85080*/  IMAD.MOV.U32 R25, RZ, RZ, R21 ;  /* 0x000000ffff197224 */ /* 0x002fe400078e0015 */
[----:B------:R-:W-:Y:S01]  /*85090*/  IMAD.X R21, R14, 0x1, R6, P2 ;  /* 0x000000010e157824 */ /* 0x000fe200010e0606 */
[----:B------:R-:W-:Y:S02]  /*850a0*/  IADD3 R22, P2, PT, R26, R0, RZ ;  /* 0x000000001a167210 */ /* 0x000fe40007f5e0ff */
[----:B---3--:R-:W-:Y:S01]  /*850b0*/  IADD3 R26, P0, PT, R27, R10, RZ ;  /* 0x0000000a1b1a7210 */ /* 0x008fe20007f1e0ff */
[----:B------:R-:W-:Y:S01]  /*850c0*/  IMAD.MOV.U32 R27, RZ, RZ, R25 ;  /* 0x000000ffff1b7224 */ /* 0x000fe200078e0019 */
[----:B------:R1:W-:Y:S01]  /*850d0*/  STL.64 [R1+0x3c38], R20 ;  /* 0x003c381401007387 */ /* 0x0003e20000100a00 */
[----:B------:R-:W-:-:S02]  /*850e0*/  IMAD.X R25, R14, 0x1, R4, P1 ;  /* 0x000000010e197824 */ /* 0x000fc400008e0604 */
[----:B------:R-:W-:Y:S01]  /*850f0*/  IMAD.X R23, R14, 0x1, R2, P2 ;  /* 0x000000010e177824 */ /* 0x000fe200010e0602 */
[----:B-1----:R-:W2:Y:S04]  /*85100*/  LDL.LU.64 R20, [R1+0x6bc0] ;  /* 0x006bc00001147983 */ /* 0x002ea80000300a00 */
[----:B------:R1:W-:Y:S04]  /*85110*/  STL.64 [R1+0x3c30], R18 ;  /* 0x003c301201007387 */ /* 0x0003e80000100a00 */
[----:B-1----:R-:W3:Y:S04]  /*85120*/  LDL.LU.64 R18, [R1+0x6bb8] ;  /* 0x006bb80001127983 */ /* 0x002ee80000300a00 */
[----:B------:R1:W-:Y:S04]  /*85130*/  STL [R1+0x6b88], R10 ;  /* 0x006b880a01007387 */ /* 0x0003e80000100800 */
[----:B-1----:R-:W4:Y:S04]  /*85140*/  LDL.LU R10, [R1+0xe0] ;  /* 0x0000e000010a7983 */ /* 0x002f280000300800 */
[----:B------:R-:W-:Y:S04]  /*85150*/  STL.64 [R1+0x6ba0], R4 ;  /* 0x006ba00401007387 */ /* 0x000fe80000100a00 */
[----:B------:R-:W-:Y:S04]  /*85160*/  STL.64 [R1+0x3c28], R24 ;  /* 0x003c281801007387 */ /* 0x000fe80000100a00 */
[----:B------:R-:W2:Y:S04]  /*85170*/  LDL.LU R14, [R1+0x6bb0] ;  /* 0x006bb000010e7983 */ /* 0x000ea80000300800 */
[----:B------:R1:W-:Y:S02]  /*85180*/  STL.64 [R1+0x3c20], R22 ;  /* 0x003c201601007387 */ /* 0x0003e40000100a00 */
[----:B-1----:R-:W-:-:S04]  /*85190*/  IMAD.MOV.U32 R23, RZ, RZ, R27 ;  /* 0x000000ffff177224 */ /* 0x002fc800078e001b */
[----:B------:R-:W-:-:S05]  /*851a0*/  IMAD.X R27, R23, 0x1, R12, P0 ;  /* 0x00000001171b7824 */ /* 0x000fca00000e060c */
[----:B------:R1:W-:Y:S04]  /*851b0*/  STL.64 [R1+0x3c18], R26 ;  /* 0x003c181a01007387 */ /* 0x0003e80000100a00 */
[----:B-1----:R-:W3:Y:S01]  /*851c0*/  LDL.LU.64 R26, [R1+0x6ba8] ;  /* 0x006ba800011a7983 */ /* 0x002ee20000300a00 */
[C---:B----4-:R-:W-:Y:S02]  /*851d0*/  IADD3 R24, P1, PT, R10.reuse, R9, RZ ;  /* 0x000000090a187210 */ /* 0x050fe40007f3e0ff */
[----:B--2---:R-:W-:-:S03]  /*851e0*/  IADD3 R4, P0, PT, R10, R14, RZ ;  /* 0x0000000e0a047210 */ /* 0x004fc60007f1e0ff */
[----:B------:R-:W-:Y:S02]  /*851f0*/  IMAD.X R25, R23, 0x1, R11, P1 ;  /* 0x0000000117197824 */ /* 0x000fe400008e060b */
[----:B------:R1:W-:Y:S04]  /*85200*/  STL [R1+0x3c00], R4 ;  /* 0x003c000401007387 */ /* 0x0003e80000100800 */
[----:B-1----:R-:W2:Y:S04]  /*85210*/  LDL.LU.64 R4, [R1+0x6ba0] ;  /* 0x006ba00001047983 */ /* 0x002ea80000300a00 */
[----:B------:R1:W-:Y:S04]  /*85220*/  STL.64 [R1+0x3c10], R24 ;  /* 0x003c101801007387 */ /* 0x0003e80000100a00 */
[----:B-1----:R-:W4:Y:S01]  /*85230*/  LDL.LU.64 R24, [R1+0x6b98] ;  /* 0x006b980001187983 */ /* 0x002f220000300a00 */
[----:B------:R-:W-:-:S03]  /*85240*/  IADD3 R22, P2, PT, R10, R7, RZ ;  /* 0x000000070a167210 */ /* 0x000fc60007f5e0ff */
[----:B---3--:R-:W-:Y:S04]  /*85250*/  STL.64 [R1+0x6b78], R26 ;  /* 0x006b781a01007387 */ /* 0x008fe80000100a00 */
[----:B----4-:R1:W-:Y:S02]  /*85260*/  STL.64 [R1+0x6b68], R24 ;  /* 0x006b681801007387 */ /* 0x0103e40000100a00 */
[----:B-1----:R-:W-:-:S04]  /*85270*/  IMAD.MOV.U32 R25, RZ, RZ, R23 ;  /* 0x000000ffff197224 */ /* 0x002fc800078e0017 */
[----:B------:R-:W-:-:S05]  /*85280*/  IMAD.X R23, R25, 0x1, R8, P2 ;  /* 0x0000000119177824 */ /* 0x000fca00010e0608 */
[----:B------:R1:W-:Y:S04]  /*85290*/  STL.64 [R1+0x3c08], R22 ;  /* 0x003c081601007387 */ /* 0x0003e80000100a00 */
[----:B-1----:R-:W3:Y:S01]  /*852a0*/  LDL.LU.64 R22, [R1+0x6b90] ;  /* 0x006b900001167983 */ /* 0x002ee20000300a00 */
[C---:B------:R-:W-:Y:S02]  /*852b0*/  IADD3 R24, P2, PT, R10.reuse, R13, RZ ;  /* 0x0000000d0a187210 */ /* 0x040fe40007f5e0ff */
[----:B--2---:R-:W-:Y:S01]  /*852c0*/  IADD3 R26, P1, PT, R10, R5, RZ ;  /* 0x000000050a1a7210 */ /* 0x004fe20007f3e0ff */
[----:B---3--:R-:W-:Y:S04]  /*852d0*/  STL.64 [R1+0x6b70], R22 ;  /* 0x006b701601007387 */ /* 0x008fe80000100a00 */
[----:B------:R1:W-:Y:S04]  /*852e0*/  STL.64 [R1+0x6b80], R12 ;  /* 0x006b800c01007387 */ /* 0x0003e80000100a00 */
[----:B-1----:R0:W2:Y:S01]  /*852f0*/  LDL.64 R12, [R1+0x3c00] ;  /* 0x003c0000010c7983 */ /* 0x0020a20000100a00 */
[----:B------:R-:W-:-:S04]  /*85300*/  IMAD.MOV.U32 R22, RZ, RZ, R25 ;  /* 0x000000ffff167224 */ /* 0x000fc800078e0019 */
[C---:B------:R-:W-:Y:S02]  /*85310*/  IMAD.X R27, R22.reuse, 0x1, R6, P1 ;  /* 0x00000001161b7824 */ /* 0x040fe400008e0606 */
[----:B--2---:R-:W-:Y:S01]  /*85320*/  IMAD.X R13, R22, 0x1, R16, P0 ;  /* 0x00000001160d7824 */ /* 0x004fe200000e0610 */
[----:B------:R-:W-:-:S04]  /*85330*/  IADD3 R12, P0, PT, R10, R3, RZ ;  /* 0x000000030a0c7210 */ /* 0x000fc80007f1e0ff */
[----:B------:R-:W-:Y:S04]  /*85340*/  STL [R1+0x3c04], R13 ;  /* 0x003c040d01007387 */ /* 0x000fe80000100800 */
[----:B------:R1:W-:Y:S02]  /*85350*/  STL.64 [R1+0x3bf8], R26 ;  /* 0x003bf81a01007387 */ /* 0x0003e40000100a00 */
[----:B-1----:R-:W-:Y:S02]  /*85360*/  IADD3 R26, P1, PT, R10, R0, RZ ;  /* 0x000000000a1a7210 */ /* 0x002fe40007f3e0ff */
[----:B------:R-:W2:Y:S04]  /*85370*/  LDL.LU R10, [R1+0x6b88] ;  /* 0x006b8800010a7983 */ /* 0x000ea80000300800 */
[----:B------:R-:W2:Y:S01]  /*85380*/  LDL R27, [R1+0xe4] ;  /* 0x0000e400011b7983 */ /* 0x000ea20000100800 */
[----:B------:R-:W-:-:S03]  /*85390*/  IMAD.X R25, R22, 0x1, R15, P2 ;  /* 0x0000000116197824 */ /* 0x000fc600010e060f */
[----:B------:R-:W-:Y:S01]  /*853a0*/  STL.64 [R1+0x6b60], R20 ;  /* 0x006b601401007387 */ /* 0x000fe20000100a00 */
[----:B------:R-:W-:-:S03]  /*853b0*/  IMAD.X R13, R22, 0x1, R4, P0 ;  /* 0x00000001160d7824 */ /* 0x000fc600000e0604 */
[----:B------:R-:W-:Y:S04]  /*853c0*/  STL.64 [R1+0x3bf0], R24 ;  /* 0x003bf01801007387 */ /* 0x000fe80000100a00 */
[----:B------:R1:W-:Y:S04]  /*853d0*/  STL.64 [R1+0x3be8], R12 ;  /* 0x003be80c01007387 */ /* 0x0003e80000100a00 */
[----:B-1----:R-:W3:Y:S04]  /*853e0*/  LDL.LU.64 R12, [R1+0x6b80] ;  /* 0x006b8000010c7983 */ /* 0x002ee80000300a00 */
[----:B------:R-:W3:Y:S01]  /*853f0*/  LDL R21, [R1+0x3cc] ;  /* 0x0003cc0001157983 */ /* 0x000ee20000100800 */
[----:B--2---:R-:W-:-:S02]  /*85400*/  IADD3 R24, P2, PT, R27, R10, RZ ;  /* 0x0000000a1b187210 */ /* 0x004fc40007f5e0ff */
[----:B------:R-:W-:Y:S01]  /*85410*/  IADD3 R20, P0, PT, R27, R9, RZ ;  /* 0x000000091b147210 */ /* 0x000fe20007f1e0ff */
[----:B------:R-:W-:-:S05]  /*85420*/  IMAD.X R27, R22, 0x1, R2, P1 ;  /* 0x00000001161b7824 */ /* 0x000fca00008e0602 */
[----:B------:R1:W-:Y:S04]  /*85430*/  STL.64 [R1+0x3be0], R26 ;  /* 0x003be01a01007387 */ /* 0x0003e80000100a00 */
[----:B-1----:R-:W2:Y:S04]  /*85440*/  LDL.LU.64 R26, [R1+0x6b78] ;  /* 0x006b7800011a7983 */ /* 0x002ea80000300a00 */
[----:B------:R1:W-:Y:S04]  /*85450*/  STL [R1+0x6b50], R2 ;  /* 0x006b500201007387 */ /* 0x0003e80000100800 */
[----:B-1----:R-:W4:Y:S01]  /*85460*/  LDL.LU R2, [R1+0xe4] ;  /* 0x0000e40001027983 */ /* 0x002f220000300800 */
[----:B---3--:R-:W-:Y:S01]  /*85470*/  IMAD.X R25, R21, 0x1, R12, P2 ;  /* 0x0000000115197824 */ /* 0x008fe200010e060c */
[----:B----4-:R-:W-:-:S05]  /*85480*/  IADD3 R22, P1, PT, R2, R7, RZ ;  /* 0x0000000702167210 */ /* 0x010fca0007f3e0ff */
[----:B------:R1:W-:Y:S04]  /*85490*/  STL [R1+0x3bc8], R22 ;  /* 0x003bc81601007387 */ /* 0x0003e80000100800 */
[----:B-1----:R-:W3:Y:S04]  /*854a0*/  LDL.LU.64 R22, [R1+0x6b70] ;  /* 0x006b700001167983 */ /* 0x002ee80000300a00 */
[----:B------:R1:W-:Y:S04]  /*854b0*/  STL.64 [R1+0x3bd8], R24 ;  /* 0x003bd81801007387 */ /* 0x0003e80000100a00 */
[----:B-1----:R-:W4:Y:S01]  /*854c0*/  LDL.LU.64 R24, [R1+0x6b68] ;  /* 0x006b680001187983 */ /* 0x002f220000300a00 */
[----:B------:R-:W-:-:S03]  /*854d0*/  IMAD.X R21, R21, 0x1, R11, P0 ;  /* 0x0000000115157824 */ /* 0x000fc600000e060b */
[----:B--2---:R-:W-:Y:S04]  /*854e0*/  STL.64 [R1+0x6b58], R26 ;  /* 0x006b581a01007387 */ /* 0x004fe80000100a00 */
[----:B----4-:R-:W-:Y:S04]  /*854f0*/  STL.64 [R1+0x6b40], R24 ;  /* 0x006b401801007387 */ /* 0x010fe80000100a00 */
[----:B------:R1:W-:Y:S04]  /*85500*/  STL.64 [R1+0x3bd0], R20 ;  /* 0x003bd01401007387 */ /* 0x0003e80000100a00 */
[----:B-1----:R-:W2:Y:S04]  /*85510*/  LDL.LU.64 R20, [R1+0x6b60] ;  /* 0x006b600001147983 */ /* 0x002ea80000300a00 */
[----:B---3--:R1:W-:Y:S04]  /*85520*/  STL.64 [R1+0x6b48], R22 ;  /* 0x006b481601007387 */ /* 0x0083e80000100a00 */
[----:B-1----:R0:W3:Y:S04]  /*85530*/  LDL.64 R22, [R1+0x3bc8] ;  /* 0x003bc80001167983 */ /* 0x0020e80000100a00 */
[----:B------:R1:W-:Y:S04]  /*85540*/  STL [R1+0x6b38], R11 ;  /* 0x006b380b01007387 */ /* 0x0003e80000100800 */
[----:B-1----:R-:W3:Y:S01]  /*85550*/  LDL.LU R11, [R1+0x3cc] ;  /* 0x0003cc00010b7983 */ /* 0x002ee20000300800 */
[----:B------:R-:W-:-:S02]  /*85560*/  IADD3 R24, P2, PT, R2, R14, RZ ;  /* 0x0000000e02187210 */ /* 0x000fc40007f5e0ff */
[C---:B------:R-:W-:Y:S01]  /*85570*/  IADD3 R26, P0, PT, R2.reuse, R5, RZ ;  /* 0x00000005021a7210 */ /* 0x040fe20007f1e0ff */
[C---:B---3--:R-:W-:Y:S02]  /*85580*/  IMAD.X R23, R11.reuse, 0x1, R8, P1 ;  /* 0x000000010b177824 */ /* 0x048fe400008e0608 */
[C---:B------:R-:W-:Y:S01]  /*85590*/  IMAD.X R25, R11.reuse, 0x1, R16, P2 ;  /* 0x000000010b197824 */ /* 0x040fe200010e0610 */
[----:B------:R-:W-:Y:S01]  /*855a0*/  IADD3 R22, P1, PT, R2, R13, RZ ;  /* 0x0000000d02167210 */ /* 0x000fe20007f3e0ff */
[C---:B------:R-:W-:Y:S01]  /*855b0*/  IMAD.X R27, R11.reuse, 0x1, R6, P0 ;  /* 0x000000010b1b7824 */ /* 0x040fe200000e0606 */
[----:B------:R1:W-:Y:S04]  /*855c0*/  STL [R1+0x3bcc], R23 ;  /* 0x003bcc1701007387 */ /* 0x0003e80000100800 */
[----:B------:R3:W-:Y:S04]  /*855d0*/  STL.64 [R1+0x6b28], R16 ;  /* 0x006b281001007387 */ /* 0x0007e80000100a00 */
[----:B------:R4:W-:Y:S01]  /*855e0*/  STL.64 [R1+0x3bc0], R24 ;  /* 0x003bc01801007387 */ /* 0x0009e20000100a00 */
[----:B-1----:R-:W-:-:S03]  /*855f0*/  IMAD.X R23, R11, 0x1, R15, P1 ;  /* 0x000000010b177824 */ /* 0x002fc600008e060f */
[----:B---3--:R-:W3:Y:S01]  /*85600*/  LDL R17, [R1+0xe8] ;  /* 0x0000e80001117983 */ /* 0x008ee20000100800 */
[----:B----4-:R-:W-:-:S03]  /*85610*/  IADD3 R24, P2, PT, R2, R3, RZ ;  /* 0x0000000302187210 */ /* 0x010fc60007f5e0ff */
[----:B------:R1:W-:Y:S04]  /*85620*/  STL.64 [R1+0x6b30], R28 ;  /* 0x006b301c01007387 */ /* 0x0003e80000100a00 */
[----:B------:R4:W-:Y:S01]  /*85630*/  STL.64 [R1+0x3bb8], R26 ;  /* 0x003bb81a01007387 */ /* 0x0009e20000100a00 */
[----:B------:R-:W-:Y:S01]  /*85640*/  IMAD.X R25, R11, 0x1, R4, P2 ;  /* 0x000000010b197824 */ /* 0x000fe200010e0604 */
[----:B-1----:R-:W-:Y:S02]  /*85650*/  IADD3 R28, P0, PT, R2, R0, RZ ;  /* 0x00000000021c7210 */ /* 0x002fe40007f1e0ff */
[----:B----4-:R-:W4:Y:S04]  /*85660*/  LDL.LU.64 R26, [R1+0x6b58] ;  /* 0x006b5800011a7983 */ /* 0x010f280000300a00 */
[----:B------:R-:W2:Y:S04]  /*85670*/  LDL.LU R2, [R1+0x6b50] ;  /* 0x006b500001027983 */ /* 0x000ea80000300800 */
[----:B------:R1:W-:Y:S04]  /*85680*/  STL.64 [R1+0x3bb0], R22 ;  /* 0x003bb01601007387 */ /* 0x0003e80000100a00 */
[----:B------:R-:W-:Y:S04]  /*85690*/  STL [R1+0x3ba0], R28 ;  /* 0x003ba01c01007387 */ /* 0x000fe80000100800 */
[----:B-1----:R-:W2:Y:S04]  /*856a0*/  LDL.LU.64 R22, [R1+0x6b48] ;  /* 0x006b480001167983 */ /* 0x002ea80000300a00 */
[----:B------:R-:W2:Y:S04]  /*856b0*/  LDL R29, [R1+0x3c8] ;  /* 0x0003c800011d7983 */ /* 0x000ea80000100800 */
[----:B------:R1:W-:Y:S04]  /*856c0*/  STL.64 [R1+0x3ba8], R24 ;  /* 0x003ba81801007387 */ /* 0x0003e80000100a00 */
[----:B-1----:R-:W2:Y:S01]  /*856d0*/  LDL.LU.64 R24, [R1+0x6b40] ;  /* 0x006b400001187983 */ /* 0x002ea20000300a00 */
[----:B---3--:R-:W-:-:S03]  /*856e0*/  IADD3 R16, P2, PT, R17, R9, RZ ;  /* 0x0000000911107210 */ /* 0x008fc60007f5e0ff */
[----:B--2---:R1:W-:Y:S04]  /*856f0*/  STL.64 [R1+0x6b10], R24 ;  /* 0x006b101801007387 */ /* 0x0043e80000100a00 */
[----:B-1----:R0:W2:Y:S04]  /*85700*/  LDL.64 R24, [R1+0x3ba0] ;  /* 0x003ba00001187983 */ /* 0x0020a80000100a00 */
[----:B------:R-:W-:Y:S04]  /*85710*/  STL.64 [R1+0x6b18], R22 ;  /* 0x006b181601007387 */ /* 0x000fe80000100a00 */
[----:B------:R-:W-:Y:S04]  /*85720*/  STL [R1+0x6b20], R23 ;  /* 0x006b201701007387 */ /* 0x000fe80000100800 */
[----:B------:R1:W-:Y:S04]  /*85730*/  STL [R1+0x6b0c], R9 ;  /* 0x006b0c0901007387 */ /* 0x0003e80000100800 */
[----:B-1----:R-:W3:Y:S01]  /*85740*/  LDL.LU R9, [R1+0xe8] ;  /* 0x0000e80001097983 */ /* 0x002ee20000300800 */
[----:B------:R-:W-:-:S05]  /*85750*/  IADD3 R28, P1, PT, R17, R10, RZ ;  /* 0x0000000a111c7210 */ /* 0x000fca0007f3e0ff */
[----:B------:R-:W-:Y:S02]  /*85760*/  IMAD.X R29, R29, 0x1, R12, P1 ;  /* 0x000000011d1d7824 */ /* 0x000fe400008e060c */
[----:B--2---:R-:W-:Y:S02]  /*85770*/  IMAD.X R25, R11, 0x1, R2, P0 ;  /* 0x000000010b197824 */ /* 0x004fe400000e0602 */
[----:B------:R-:W2:Y:S04]  /*85780*/  LDL.LU R11, [R1+0x6b38] ;  /* 0x006b3800010b7983 */ /* 0x000ea80000300800 */
[----:B------:R-:W-:Y:S04]  /*85790*/  STL [R1+0x3ba4], R25 ;  /* 0x003ba41901007387 */ /* 0x000fe80000100800 */
[----:B------:R1:W-:Y:S01]  /*857a0*/  STL.64 [R1+0x3b98], R28 ;  /* 0x003b981c01007387 */ /* 0x0003e20000100a00 */
[----:B---3--:R-:W-:-:S03]  /*857b0*/  IADD3 R24, P1, PT, R9, R14, RZ ;  /* 0x0000000e09187210 */ /* 0x008fc60007f3e0ff */
[----:B-1----:R-:W3:Y:S04]  /*857c0*/  LDL.LU.64 R28, [R1+0x6b30] ;  /* 0x006b3000011c7983 */ /* 0x002ee80000300a00 */
[----:B------:R1:W-:Y:S04]  /*857d0*/  STL [R1+0x6b08], R14 ;  /* 0x006b080e01007387 */ /* 0x0003e80000100800 */
[----:B-1----:R-:W2:Y:S01]  /*857e0*/  LDL.LU R14, [R1+0x3c8] ;  /* 0x0003c800010e7983 */ /* 0x002ea20000300800 */
[----:B------:R-:W-:Y:S01]  /*857f0*/  IADD3 R22, P0, PT, R9, R7, RZ ;  /* 0x0000000709167210 */ /* 0x000fe20007f1e0ff */
[----:B--2---:R-:W-:-:S04]  /*85800*/  IMAD.X R17, R14, 0x1, R11, P2 ;  /* 0x000000010e117824 */ /* 0x004fc800010e060b */
[----:B------:R-:W-:Y:S01]  /*85810*/  IMAD.X R23, R14, 0x1, R8, P0 ;  /* 0x000000010e177824 */ /* 0x000fe200000e0608 */
[----:B------:R1:W-:Y:S04]  /*85820*/  STL.64 [R1+0x3b90], R16 ;  /* 0x003b901001007387 */ /* 0x0003e80000100a00 */
[----:B-1----:R-:W2:Y:S04]  /*85830*/  LDL.LU.64 R16, [R1+0x6b28] ;  /* 0x006b280001107983 */ /* 0x002ea80000300a00 */
[----:B---3--:R-:W-:Y:S04]  /*85840*/  STL.64 [R1+0x6b00], R28 ;  /* 0x006b001c01007387 */ /* 0x008fe80000100a00 */
[----:B------:R1:W-:Y:S04]  /*85850*/  STL.64 [R1+0x3b88], R22 ;  /* 0x003b881601007387 */ /* 0x0003e80000100a00 */
[----:B-1----:R0:W3:Y:S01]  /*85860*/  LDL.LU R23, [R1+0x6b20] ;  /* 0x006b200001177983 */ /* 0x0020e20000300800 */
[----:B------:R-:W-:-:S05]  /*85870*/  IADD3 R22, P0, PT, R9, R13, RZ ;  /* 0x0000000d09167210 */ /* 0x000fca0007f1e0ff */
[----:B------:R3:W-:Y:S01]  /*85880*/  STL [R1+0x3b70], R22 ;  /* 0x003b701601007387 */ /* 0x0007e20000100800 */
[----:B--2---:R-:W-:-:S03]  /*85890*/  IMAD.X R25, R14, 0x1, R16, P1 ;  /* 0x000000010e197824 */ /* 0x004fc600008e0610 */
[----:B---3--:R-:W2:Y:S04]  /*858a0*/  LDL.LU.64 R22, [R1+0x6b18] ;  /* 0x006b180001167983 */ /* 0x008ea80000300a00 */
[----:B------:R1:W-:Y:S04]  /*858b0*/  STL.64 [R1+0x6af8], R12 ;  /* 0x006af80c01007387 */ /* 0x0003e80000100a00 */
[----:B-1----:R-:W3:Y:S04]  /*858c0*/  LDL R12, [R1+0xec] ;  /* 0x0000ec00010c7983 */ /* 0x002ee80000100800 */
[----:B------:R1:W-:Y:S04]  /*858d0*/  STL.64 [R1+0x3b80], R24 ;  /* 0x003b801801007387 */ /* 0x0003e80000100a00 */
[----:B-1----:R-:W2:Y:S04]  /*858e0*/  LDL.LU.64 R24, [R1+0x6b10] ;  /* 0x006b100001187983 */ /* 0x002ea80000300a00 */
[----:B------:R1:W-:Y:S04]  /*858f0*/  STL.64 [R1+0x6af0], R16 ;  /* 0x006af01001007387 */ /* 0x0003e80000100a00 */
[----:B-1----:R0:W3:Y:S01]  /*85900*/  LDL.64 R16, [R1+0x3b70] ;  /* 0x003b700001107983 */ /* 0x0020e20000100a00 */
[----:B------:R-:W-:-:S05]  /*85910*/  IADD3 R28, P2, PT, R9, R5, RZ ;  /* 0x00000005091c7210 */ /* 0x000fca0007f5e0ff */
[C---:B------:R-:W-:Y:S01]  /*85920*/  IMAD.X R29, R14.reuse, 0x1, R6, P2 ;  /* 0x000000010e1d7824 */ /* 0x040fe200010e0606 */
[----:B--2---:R1:W-:Y:S04]  /*85930*/  STL.64 [R1+0x6ae0], R24 ;  /* 0x006ae01801007387 */ /* 0x0043e80000100a00 */
[----:B------:R2:W-:Y:S01]  /*85940*/  STL.64 [R1+0x6ae8], R22 ;  /* 0x006ae81601007387 */ /* 0x0005e20000100a00 */
[C---:B-1----:R-:W-:Y:S01]  /*85950*/  IADD3 R24, P1, PT, R9.reuse, R3, RZ ;  /* 0x0000000309187210 */ /* 0x042fe20007f3e0ff */
[C---:B---3--:R-:W-:Y:S02]  /*85960*/  IMAD.X R17, R14.reuse, 0x1, R15, P0 ;  /* 0x000000010e117824 */ /* 0x048fe400000e060f */
[----:B--2---:R-:W2:Y:S04]  /*85970*/  LDL R22, [R1+0x3c4] ;  /* 0x0003c40001167983 */ /* 0x004ea80000100800 */
[----:B------:R1:W-:Y:S01]  /*85980*/  STL.64 [R1+0x3b78], R28 ;  /* 0x003b781c01007387 */ /* 0x0003e20000100a00 */
[----:B------:R-:W-:Y:S01]  /*85990*/  IMAD.X R25, R14, 0x1, R4, P1 ;  /* 0x000000010e197824 */ /* 0x000fe200008e0604 */
[----:B-1----:R-:W-:-:S02]  /*859a0*/  IADD3 R28, P2, PT, R9, R0, RZ ;  /* 0x00000000091c7210 */ /* 0x002fc40007f5e0ff */
[----:B------:R-:W3:Y:S04]  /*859b0*/  LDL.LU R9, [R1+0x6b0c] ;  /* 0x006b0c0001097983 */ /* 0x000ee80000300800 */
[----:B------:R-:W-:Y:S04]  /*859c0*/  STL [R1+0x3b74], R17 ;  /* 0x003b741101007387 */ /* 0x000fe80000100800 */
[----:B------:R1:W-:Y:S04]  /*859d0*/  STL [R1+0x6ad8], R4 ;  /* 0x006ad80401007387 */ /* 0x0003e80000100800 */
[----:B-1----:R-:W2:Y:S01]  /*859e0*/  LDL.LU R4, [R1+0xec] ;  /* 0x0000ec0001047983 */ /* 0x002ea20000300800 */
[----:B------:R-:W-:Y:S01]  /*859f0*/  IMAD.X R29, R14, 0x1, R2, P2 ;  /* 0x000000010e1d7824 */ /* 0x000fe200010e0602 */
[----:B------:R-:W-:-:S02]  /*85a00*/  IADD3 R16, P0, PT, R12, R10, RZ ;  /* 0x0000000a0c107210 */ /* 0x000fc40007f1e0ff */
[----:B------:R-:W-:Y:S04]  /*85a10*/  STL.64 [R1+0x3b68], R24 ;  /* 0x003b681801007387 */ /* 0x000fe80000100a00 */
[----:B------:R-:W3:Y:S04]  /*85a20*/  LDL.LU R14, [R1+0x6b08] ;  /* 0x006b0800010e7983 */ /* 0x000ee80000300800 */
[----:B------:R1:W-:Y:S04]  /*85a30*/  STL.64 [R1+0x3b60], R28 ;  /* 0x003b601c01007387 */ /* 0x0003e80000100a00 */
[----:B-1----:R-:W3:Y:S01]  /*85a40*/  LDL.LU.64 R28, [R1+0x6b00] ;  /* 0x006b0000011c7983 */ /* 0x002ee20000300a00 */
[----:B--2---:R-:W-:-:S05]  /*85a50*/  IADD3 R12, P2, PT, R4, R7, RZ ;  /* 0x00000007040c7210 */ /* 0x004fca0007f5e0ff */
[----:B------:R1:W-:Y:S04]  /*85a60*/  STL [R1+0x3b48], R12 ;  /* 0x003b480c01007387 */ /* 0x0003e80000100800 */
[----:B-1----:R-:W2:Y:S02]  /*85a70*/  LDL.LU.64 R12, [R1+0x6af8] ;  /* 0x006af800010c7983 */ /* 0x002ea40000300a00 */
[----:B--2---:R-:W-:Y:S01]  /*85a80*/  IMAD.X R17, R22, 0x1, R12, P0 ;  /* 0x0000000116117824 */ /* 0x004fe200000e060c */
[----:B---3--:R-:W-:-:S04]  /*85a90*/  IADD3 R22, P0, PT, R4, R14, RZ ;  /* 0x0000000e04167210 */ /* 0x008fc80007f1e0ff */
[----:B------:R1:W-:Y:S04]  /*85aa0*/  STL.64 [R1+0x3b58], R16 ;  /* 0x003b581001007387 */ /* 0x0003e80000100a00 */
[----:B-1----:R-:W2:Y:S04]  /*85ab0*/  LDL.LU.64 R16, [R1+0x6af0] ;  /* 0x006af00001107983 */ /* 0x002ea80000300a00 */
        /* <DEDUP_REMOVED lines=8> */
[----:B------:R1:W-:Y:S04]  /*85b40*/  STL.64 [R1+0x6ad0], R10 ;  /* 0x006ad00a01007387 */ /* 0x0003e80000100a00 */
[----:B-1----:R0:W4:Y:S04]  /*85b50*/  LDL.64 R10, [R1+0x3b48] ;  /* 0x003b4800010a7983 */ /* 0x0021280000100a00 */
[----:B--2---:R-:W-:Y:S04]  /*85b60*/  STL.64 [R1+0x6ab8], R24 ;  /* 0x006ab81801007387 */ /* 0x004fe80000100a00 */
[----:B---3--:R1:W-:Y:S04]  /*85b70*/  STL.64 [R1+0x6ab0], R22 ;  /* 0x006ab01601007387 */ /* 0x0083e80000100a00 */
[----:B-1----:R-:W2:Y:S04]  /*85b80*/  LDL.LU R22, [R1+0x36c] ;  /* 0x00036c0001167983 */ /* 0x002ea80000300800 */
[----:B------:R-:W3:Y:S04]  /*85b90*/  LDL R23, [R1+0xf0] ;  /* 0x0000f00001177983 */ /* 0x000ee80000100800 */
[----:B------:R1:W-:Y:S04]  /*85ba0*/  STL.64 [R1+0x6ac8], R20 ;  /* 0x006ac81401007387 */ /* 0x0003e80000100a00 */
[----:B-1----:R0:W2:Y:S01]  /*85bb0*/  LDL.64 R20, [R1+0x3b40] ;  /* 0x003b400001147983 */ /* 0x0020a20000100a00 */
[----:B------:R-:W-:Y:S01]  /*85bc0*/  IADD3 R24, P1, PT, R4, R5, RZ ;  /* 0x0000000504187210 */ /* 0x000fe20007f3e0ff */
[----:B----4-:R-:W-:Y:S01]  /*85bd0*/  IMAD.X R11, R14, 0x1, R8, P2 ;  /* 0x000000010e0b7824 */ /* 0x010fe200010e0608 */
[----:B------:R-:W-:-:S03]  /*85be0*/  IADD3 R10, P2, PT, R4, R13, RZ ;  /* 0x0000000d040a7210 */ /* 0x000fc60007f5e0ff */
[C---:B------:R-:W-:Y:S01]  /*85bf0*/  IMAD.X R25, R14.reuse, 0x1, R6, P1 ;  /* 0x000000010e197824 */ /* 0x040fe200008e0606 */
[----:B------:R1:W-:Y:S02]  /*85c00*/  STL [R1+0x3b4c], R11 ;  /* 0x003b4c0b01007387 */ /* 0x0003e40000100800 */
[C---:B-1----:R-:W-:Y:S02]  /*85c10*/  IMAD.X R11, R14.reuse, 0x1, R15, P2 ;  /* 0x000000010e0b7824 */ /* 0x042fe400010e060f */
[----:B--2---:R-:W-:Y:S01]  /*85c20*/  IMAD.X R21, R14, 0x1, R16, P0 ;  /* 0x000000010e157824 */ /* 0x004fe200000e0610 */
[----:B------:R-:W-:-:S04]  /*85c30*/  IADD3 R20, P0, PT, R4, R3, RZ ;  /* 0x0000000304147210 */ /* 0x000fc80007f1e0ff */
[----:B------:R-:W-:Y:S04]  /*85c40*/  STL [R1+0x3b44], R21 ;  /* 0x003b441501007387 */ /* 0x000fe80000100800 */
[----:B------:R1:W-:Y:S02]  /*85c50*/  STL.64 [R1+0x3b38], R24 ;  /* 0x003b381801007387 */ /* 0x0003e40000100a00 */
[----:B-1----:R-:W-:Y:S02]  /*85c60*/  IADD3 R24, P1, PT, R4, R0, RZ ;  /* 0x0000000004187210 */ /* 0x002fe40007f3e0ff */
[----:B------:R-:W2:Y:S04]  /*85c70*/  LDL.LU R4, [R1+0x6ad8] ;  /* 0x006ad80001047983 */ /* 0x000ea80000300800 */
[----:B------:R1:W-:Y:S04]  /*85c80*/  STL.64 [R1+0x3b30], R10 ;  /* 0x003b300a01007387 */ /* 0x0003e80000100a00 */
[----:B-1----:R-:W3:Y:S01]  /*85c90*/  LDL.LU.64 R10, [R1+0x6ad0] ;  /* 0x006ad000010a7983 */ /* 0x002ee20000300a00 */
[----:B------:R-:W-:-:S02]  /*85ca0*/  IMAD.MOV.U32 R25, RZ, RZ, R22 ;  /* 0x000000ffff197224 */ /* 0x000fc400078e0016 */
[----:B--2---:R-:W-:Y:S01]  /*85cb0*/  IMAD.X R21, R14, 0x1, R4, P0 ;  /* 0x000000010e157824 */ /* 0x004fe200000e0604 */
[----:B---3--:R-:W-:Y:S02]  /*85cc0*/  IADD3 R22, P2, PT, R23, R10, RZ ;  /* 0x0000000a17167210 */ /* 0x008fe40007f5e0ff */
[----:B------:R-:W2:Y:S04]  /*85cd0*/  LDL R23, [R1+0x3c0] ;  /* 0x0003c00001177983 */ /* 0x000ea80000100800 */
[----:B------:R-:W-:Y:S04]  /*85ce0*/  STL.64 [R1+0x6aa8], R16 ;  /* 0x006aa81001007387 */ /* 0x000fe80000100a00 */
[----:B------:R1:W-:Y:S04]  /*85cf0*/  STL [R1+0x6aa0], R10 ;  /* 0x006aa00a01007387 */ /* 0x0003e80000100800 */
[----:B-1----:R-:W3:Y:S01]  /*85d00*/  LDL.LU R10, [R1+0xf0] ;  /* 0x0000f000010a7983 */ /* 0x002ee20000300800 */
[----:B------:R-:W-:-:S02]  /*85d10*/  IMAD.MOV.U32 R17, RZ, RZ, R25 ;  /* 0x000000ffff117224 */ /* 0x000fc400078e0019 */
[----:B------:R-:W-:Y:S01]  /*85d20*/  IMAD.X R25, R14, 0x1, R2, P1 ;  /* 0x000000010e197824 */ /* 0x000fe200008e0602 */
[----:B------:R1:W-:Y:S04]  /*85d30*/  STL.64 [R1+0x3b28], R20 ;  /* 0x003b281401007387 */ /* 0x0003e80000100a00 */
[----:B-1----:R-:W4:Y:S04]  /*85d40*/  LDL.LU.64 R20, [R1+0x6ac8] ;  /* 0x006ac80001147983 */ /* 0x002f280000300a00 */
[----:B------:R-:W3:Y:S04]  /*85d50*/  LDL.LU R14, [R1+0x6ac0] ;  /* 0x006ac000010e7983 */ /* 0x000ee80000300800 */
[----:B------:R1:W-:Y:S04]  /*85d60*/  STL.64 [R1+0x3b20], R24 ;  /* 0x003b201801007387 */ /* 0x0003e80000100a00 */
[----:B-1----:R-:W3:Y:S01]  /*85d70*/  LDL.LU.64 R24, [R1+0x6ab8] ;  /* 0x006ab80001187983 */ /* 0x002ee20000300a00 */
[----:B--2---:R-:W-:-:S03]  /*85d80*/  IMAD.X R23, R23, 0x1, R12, P2 ;  /* 0x0000000117177824 */ /* 0x004fc600010e060c */
[----:B---3--:R-:W-:Y:S04]  /*85d90*/  STL.64 [R1+0x6a90], R24 ;  /* 0x006a901801007387 */ /* 0x008fe80000100a00 */
[----:B------:R1:W-:Y:S04]  /*85da0*/  STL.64 [R1+0x3b18], R22 ;  /* 0x003b181601007387 */ /* 0x0003e80000100a00 */
[----:B-1----:R-:W2:Y:S01]  /*85db0*/  LDL.LU.64 R22, [R1+0x6ab0] ;  /* 0x006ab00001167983 */ /* 0x002ea20000300a00 */
[----:B------:R-:W-:-:S03]  /*85dc0*/  IADD3 R16, P0, PT, R10, R9, RZ ;  /* 0x000000090a107210 */ /* 0x000fc60007f1e0ff */
[----:B--2---:R1:W-:Y:S04]  /*85dd0*/  STL.64 [R1+0x6a98], R22 ;  /* 0x006a981601007387 */ /* 0x0043e80000100a00 */
[----:B------:R-:W-:Y:S04]  /*85de0*/  STL [R1+0x6aa4], R23 ;  /* 0x006aa41701007387 */ /* 0x000fe80000100800 */
[----:B------:R2:W-:Y:S01]  /*85df0*/  STL [R1+0x6a80], R14 ;  /* 0x006a800e01007387 */ /* 0x0005e20000100800 */
[----:B-1----:R-:W-:-:S03]  /*85e00*/  IADD3 R22, P2, PT, R10, R14, RZ ;  /* 0x0000000e0a167210 */ /* 0x002fc60007f5e0ff */
[----:B--2---:R-:W2:Y:S01]  /*85e10*/  LDL.LU R14, [R1+0x3c0] ;  /* 0x0003c000010e7983 */ /* 0x004ea20000300800 */
[----:B------:R-:W-:Y:S01]  /*85e20*/  IADD3 R24, P1, PT, R10, R7, RZ ;  /* 0x000000070a187210 */ /* 0x000fe20007f3e0ff */
[----:B------:R-:W-:Y:S02]  /*85e30*/  IMAD.MOV.U32 R25, RZ, RZ, R17 ;  /* 0x000000ffff197224 */ /* 0x000fe400078e0011 */
[----:B------:R-:W-:Y:S02]  /*85e40*/  STL [R1+0x3af8], R22 ;  /* 0x003af81601007387 */ /* 0x000fe40000100800 */
[----:B------:R-:W-:Y:S02]  /*85e50*/  IMAD.MOV.U32 R23, RZ, RZ, R25 ;  /* 0x000000ffff177224 */ /* 0x000fe400078e0019 */
[C---:B--2---:R-:W-:Y:S02]  /*85e60*/  IMAD.X R17, R14.reuse, 0x1, R11, P0 ;  /* 0x000000010e117824 */ /* 0x044fe400000e060b */
[----:B------:R-:W-:-:S03]  /*85e70*/  IMAD.X R25, R14, 0x1, R8, P1 ;  /* 0x000000010e197824 */ /* 0x000fc600008e0608 */
[----:B------:R1:W-:Y:S04]  /*85e80*/  STL.64 [R1+0x3b10], R16 ;  /* 0x003b101001007387 */ /* 0x0003e80000100a00 */
[----:B-1----:R-:W2:Y:S04]  /*85e90*/  LDL.LU.64 R16, [R1+0x6aa8] ;  /* 0x006aa80001107983 */ /* 0x002ea80000300a00 */
[----:B------:R1:W-:Y:S04]  /*85ea0*/  STL.64 [R1+0x3b00], R24 ;  /* 0x003b001801007387 */ /* 0x0003e80000100a00 */
[----:B------:R3:W-:Y:S01]  /*85eb0*/  STL.64 [R1+0x6a88], R12 ;  /* 0x006a880c01007387 */ /* 0x0007e20000100a00 */
[----:B-1----:R-:W-:-:S03]  /*85ec0*/  IADD3 R24, P1, PT, R10, R13, RZ ;  /* 0x0000000d0a187210 */ /* 0x002fc60007f3e0ff */
[----:B---3--:R0:W3:Y:S01]  /*85ed0*/  LDL.64 R12, [R1+0x3af8] ;  /* 0x003af800010c7983 */ /* 0x0080e20000100a00 */
[----:B------:R-:W-:-:S03]  /*85ee0*/  IADD3 R22, P0, PT, R10, R5, RZ ;  /* 0x000000050a167210 */ /* 0x000fc60007f1e0ff */
[----:B--2---:R1:W-:Y:S01]  /*85ef0*/  STL.64 [R1+0x6a78], R16 ;  /* 0x006a781001007387 */ /* 0x0043e20000100a00 */
[C---:B---3--:R-:W-:Y:S02]  /*85f00*/  IMAD.X R13, R14.reuse, 0x1, R16, P2 ;  /* 0x000000010e0d7824 */ /* 0x048fe400010e0610 */
[----:B-1----:R-:W-:Y:S02]  /*85f10*/  IMAD.MOV.U32 R16, RZ, RZ, R23 ;  /* 0x000000ffff107224 */ /* 0x002fe400078e0017 */
[----:B------:R-:W-:Y:S01]  /*85f20*/  IMAD.X R23, R14, 0x1, R6, P0 ;  /* 0x000000010e177824 */ /* 0x000fe200000e0606 */
[----:B------:R-:W-:Y:S04]  /*85f30*/  STL [R1+0x3afc], R13 ;  /* 0x003afc0d01007387 */ /* 0x000fe80000100800 */
[----:B------:R-:W2:Y:S04]  /*85f40*/  LDL R17, [R1+0xf4] ;  /* 0x0000f40001117983 */ /* 0x000ea80000100800 */
[----:B------:R1:W-:Y:S04]  /*85f50*/  STL.64 [R1+0x3af0], R22 ;  /* 0x003af01601007387 */ /* 0x0003e80000100a00 */
[----:B-1----:R0:W3:Y:S01]  /*85f60*/  LDL.LU R23, [R1+0x6aa4] ;  /* 0x006aa40001177983 */ /* 0x0020e20000300800 */
[----:B------:R-:W-:Y:S01]  /*85f70*/  IADD3 R22, P0, PT, R10, R0, RZ ;  /* 0x000000000a167210 */ /* 0x000fe20007f1e0ff */
[----:B------:R-:W-:Y:S01]  /*85f80*/  IMAD.X R25, R14, 0x1, R15, P1 ;  /* 0x000000010e197824 */ /* 0x000fe200008e060f */
[----:B------:R-:W-:-:S02]  /*85f90*/  IADD3 R12, P2, PT, R10, R3, RZ ;  /* 0x000000030a0c7210 */ /* 0x000fc40007f5e0ff */
[----:B------:R-:W2:Y:S04]  /*85fa0*/  LDL.LU R10, [R1+0x6aa0] ;  /* 0x006aa000010a7983 */ /* 0x000ea80000300800 */
[----:B------:R3:W-:Y:S04]  /*85fb0*/  STL [R1+0x3ad8], R22 ;  /* 0x003ad81601007387 */ /* 0x0007e80000100800 */
[----:B---3--:R-:W3:Y:S04]  /*85fc0*/  LDL.LU.64 R22, [R1+0x6a98] ;  /* 0x006a980001167983 */ /* 0x008ee80000300a00 */
[----:B------:R1:W-:Y:S04]  /*85fd0*/  STL.64 [R1+0x3ae8], R24 ;  /* 0x003ae81801007387 */ /* 0x0003e80000100a00 */
[----:B-1----:R-:W2:Y:S04]  /*85fe0*/  LDL.LU.64 R24, [R1+0x6a90] ;  /* 0x006a900001187983 */ /* 0x002ea80000300a00 */
[----:B--2---:R1:W-:Y:S04]  /*85ff0*/  STL.64 [R1+0x6a68], R24 ;  /* 0x006a681801007387 */ /* 0x0043e80000100a00 */
[----:B-1----:R0:W2:Y:S01]  /*86000*/  LDL.64 R24, [R1+0x3ad8] ;  /* 0x003ad80001187983 */ /* 0x0020a20000100a00 */
[----:B------:R-:W-:-:S02]  /*86010*/  IMAD.X R13, R14, 0x1, R4, P2 ;  /* 0x000000010e0d7824 */ /* 0x000fc400010e0604 */
[----:B--2---:R-:W-:Y:S01]  /*86020*/  IMAD.MOV.U32 R25, RZ, RZ, R16 ;  /* 0x000000ffff197224 */ /* 0x004fe200078e0010 */
[----:B------:R-:W-:Y:S02]  /*86030*/  IADD3 R16, P1, PT, R17, R10, RZ ;  /* 0x0000000a11107210 */ /* 0x000fe40007f3e0ff */
[----:B------:R-:W2:Y:S04]  /*86040*/  LDL R17, [R1+0x3ac] ;  /* 0x0003ac0001117983 */ /* 0x000ea80000100800 */
[----:B---3--:R-:W-:Y:S04]  /*86050*/  STL.64 [R1+0x6a70], R22 ;  /* 0x006a701601007387 */ /* 0x008fe80000100a00 */
[----:B------:R1:W-:Y:S04]  /*86060*/  STL.64 [R1+0x3ae0], R12 ;  /* 0x003ae00c01007387 */ /* 0x0003e80000100a00 */
[----:B-1----:R-:W2:Y:S04]  /*86070*/  LDL.LU.64 R12, [R1+0x6a88] ;  /* 0x006a8800010c7983 */ /* 0x002ea80000300a00 */
[----:B------:R1:W-:Y:S01]  /*86080*/  STL.64 [R1+0x6a58], R18 ;  /* 0x006a581201007387 */ /* 0x0003e20000100a00 */
[----:B------:R-:W-:-:S02]  /*86090*/  IMAD.MOV.U32 R23, RZ, RZ, R25 ;  /* 0x000000ffff177224 */ /* 0x000fc400078e0019 */
[----:B------:R-:W-:Y:S01]  /*860a0*/  IMAD.X R25, R14, 0x1, R2, P0 ;  /* 0x000000010e197824 */ /* 0x000fe200000e0602 */
[----:B-1----:R-:W3:Y:S04]  /*860b0*/  LDL.LU R18, [R1+0xf4] ;  /* 0x0000f40001127983 */ /* 0x002ee80000300800 */
[----:B------:R-:W3:Y:S04]  /*860c0*/  LDL.LU R14, [R1+0x6a80] ;  /* 0x006a8000010e7983 */ /* 0x000ee80000300800 */
[----:B------:R-:W-:Y:S04]  /*860d0*/  STL [R1+0x3adc], R25 ;  /* 0x003adc1901007387 */ /* 0x000fe80000100800 */
[----:B------:R3:W-:Y:S01]  /*860e0*/  STL.64 [R1+0x6a60], R28 ;  /* 0x006a601c01007387 */ /* 0x0007e20000100a00 */
[----:B--2---:R-:W-:-:S05]  /*860f0*/  IMAD.X R17, R17, 0x1, R12, P1 ;  /* 0x0000000111117824 */ /* 0x004fca00008e060c */
[----:B------:R1:W-:Y:S01]  /*86100*/  STL.64 [R1+0x3ad0], R16 ;  /* 0x003ad01001007387 */ /* 0x0003e20000100a00 */
[----:B---3--:R-:W-:-:S03]  /*86110*/  IADD3 R28, P1, PT, R18, R14, RZ ;  /* 0x0000000e121c7210 */ /* 0x008fc60007f3e0ff */
[----:B-1----:R-:W2:Y:S04]  /*86120*/  LDL.LU.64 R16, [R1+0x6a78] ;  /* 0x006a780001107983 */ /* 0x002ea80000300a00 */
[----:B------:R1:W-:Y:S04]  /*86130*/  STL [R1+0x6a48], R14 ;  /* 0x006a480e01007387 */ /* 0x0003e80000100800 */
[----:B-1----:R-:W3:Y:S01]  /*86140*/  LDL.LU R14, [R1+0x3ac] ;  /* 0x0003ac00010e7983 */ /* 0x002ee20000300800 */
[C---:B------:R-:W-:Y:S02]  /*86150*/  IADD3 R22, P2, PT, R18.reuse, R9, RZ ;  /* 0x0000000912167210 */ /* 0x040fe40007f5e0ff */
[----:B------:R-:W-:Y:S01]  /*86160*/  IADD3 R24, P0, PT, R18, R7, RZ ;  /* 0x0000000712187210 */ /* 0x000fe20007f1e0ff */
[----:B------:R-:W-:Y:S01]  /*86170*/  IMAD.MOV.U32 R25, RZ, RZ, R23 ;  /* 0x000000ffff197224 */ /* 0x000fe200078e0017 */
[----:B------:R-:W-:Y:S03]  /*86180*/  STL [R1+0x3ab8], R28 ;  /* 0x003ab81c01007387 */ /* 0x000fe60000100800 */
[----:B------:R-:W-:-:S02]  /*86190*/  IMAD.MOV.U32 R29, RZ, RZ, R25 ;  /* 0x000000ffff1d7224 */ /* 0x000fc400078e0019 */
[C---:B---3--:R-:W-:Y:S02]  /*861a0*/  IMAD.X R23, R14.reuse, 0x1, R11, P2 ;  /* 0x000000010e177824 */ /* 0x048fe400010e060b */
[----:B------:R-:W-:-:S03]  /*861b0*/  IMAD.X R25, R14, 0x1, R8, P0 ;  /* 0x000000010e197824 */ /* 0x000fc600000e0608 */
[----:B------:R1:W-:Y:S04]  /*861c0*/  STL.64 [R1+0x3ac8], R22 ;  /* 0x003ac81601007387 */ /* 0x0003e80000100a00 */
[----:B-1----:R-:W3:Y:S04]  /*861d0*/  LDL.LU.64 R22, [R1+0x6a70] ;  /* 0x006a700001167983 */ /* 0x002ee80000300a00 */
[----:B------:R1:W-:Y:S04]  /*861e0*/  STL.64 [R1+0x3ac0], R24 ;  /* 0x003ac01801007387 */ /* 0x0003e80000100a00 */
[----:B-1----:R-:W2:Y:S04]  /*861f0*/  LDL.LU.64 R24, [R1+0x6a68] ;  /* 0x006a680001187983 */ /* 0x002ea80000300a00 */
[----:B------:R1:W-:Y:S04]  /*86200*/  STL.64 [R1+0x6a50], R8 ;  /* 0x006a500801007387 */ /* 0x0003e80000100a00 */
[----:B-1----:R0:W3:Y:S01]  /*86210*/  LDL.64 R8, [R1+0x3ab8] ;  /* 0x003ab80001087983 */ /* 0x0020e20000100a00 */
[----:B------:R-:W-:-:S03]  /*86220*/  IADD3 R28, P2, PT, R18, R5, RZ ;  /* 0x00000005121c7210 */ /* 0x000fc60007f5e0ff */
[----:B--2---:R1:W-:Y:S02]  /*86230*/  STL.64 [R1+0x6a40], R24 ;  /* 0x006a401801007387 */ /* 0x0043e40000100a00 */
[----:B-1----:R-:W-:Y:S02]  /*86240*/  IMAD.MOV.U32 R25, RZ, RZ, R29 ;  /* 0x000000ffff197224 */ /* 0x002fe400078e001d */
[C---:B---3--:R-:W-:Y:S02]  /*86250*/  IMAD.X R9, R14.reuse, 0x1, R16, P1 ;  /* 0x000000010e097824 */ /* 0x048fe400008e0610 */
[----:B------:R-:W-:Y:S01]  /*86260*/  IMAD.X R29, R14, 0x1, R6, P2 ;  /* 0x000000010e1d7824 */ /* 0x000fe200010e0606 */
[C---:B------:R-:W-:Y:S02]  /*86270*/  IADD3 R24, P0, PT, R18.reuse, R13, RZ ;  /* 0x0000000d12187210 */ /* 0x040fe40007f1e0ff */
[C---:B------:R-:W-:Y:S02]  /*86280*/  IADD3 R8, P1, PT, R18.reuse, R3, RZ ;  /* 0x0000000312087210 */ /* 0x040fe40007f3e0ff */
[----:B------:R-:W-:Y:S01]  /*86290*/  IADD3 R18, P2, PT, R18, R0, RZ ;  /* 0x0000000012127210 */ /* 0x000fe20007f5e0ff */
[----:B------:R-:W-:Y:S04]  /*862a0*/  STL [R1+0x3abc], R9 ;  /* 0x003abc0901007387 */ /* 0x000fe80000100800 */
[----:B------:R1:W-:Y:S04]  /*862b0*/  STL.64 [R1+0x3ab0], R28 ;  /* 0x003ab01c01007387 */ /* 0x0003e80000100a00 */
[----:B-1----:R-:W2:Y:S04]  /*862c0*/  LDL.LU.64 R28, [R1+0x6a60] ;  /* 0x006a6000011c7983 */ /* 0x002ea80000300a00 */
[----:B------:R1:W-:Y:S04]  /*862d0*/  STL [R1+0x3a98], R18 ;  /* 0x003a981201007387 */ /* 0x0003e80000100800 */
[----:B-1----:R-:W3:Y:S04]  /*862e0*/  LDL.LU.64 R18, [R1+0x6a58] ;  /* 0x006a580001127983 */ /* 0x002ee80000300a00 */
[----:B---3--:R1:W-:Y:S04]  /*862f0*/  STL.64 [R1+0x6a28], R18 ;  /* 0x006a281201007387 */ /* 0x0083e80000100a00 */
[----:B-1----:R0:W3:Y:S04]  /*86300*/  LDL.64 R18, [R1+0x3a98] ;  /* 0x003a980001127983 */ /* 0x0020e80000100a00 */
[----:B--2---:R1:W-:Y:S01]  /*86310*/  STL.64 [R1+0x6a30], R28 ;  /* 0x006a301c01007387 */ /* 0x0043e20000100a00 */
[----:B------:R-:W-:-:S03]  /*86320*/  IMAD.X R9, R14, 0x1, R4, P1 ;  /* 0x000000010e097824 */ /* 0x000fc600008e0604 */
[----:B-1----:R-:W2:Y:S04]  /*86330*/  LDL R28, [R1+0xf8] ;  /* 0x0000f800011c7983 */ /* 0x002ea80000100800 */
[----:B------:R-:W-:Y:S01]  /*86340*/  STL [R1+0x6a38], R29 ;  /* 0x006a381d01007387 */ /* 0x000fe20000100800 */
[----:B---3--:R-:W-:Y:S02]  /*86350*/  IMAD.MOV.U32 R19, RZ, RZ, R25 ;  /* 0x000000ffff137224 */ /* 0x008fe400078e0019 */
[----:B------:R-:W-:-:S05]  /*86360*/  IMAD.X R25, R14, 0x1, R15, P0 ;  /* 0x000000010e197824 */ /* 0x000fca00000e060f */
[----:B------:R1:W-:Y:S04]  /*86370*/  STL.64 [R1+0x3aa8], R24 ;  /* 0x003aa81801007387 */ /* 0x0003e80000100a00 */
[----:B-1----:R-:W3:Y:S04]  /*86380*/  LDL R25, [R1+0x3a8] ;  /* 0x0003a80001197983 */ /* 0x002ee80000100800 */
[----:B------:R1:W-:Y:S04]  /*86390*/  STL.64 [R1+0x3aa0], R8 ;  /* 0x003aa00801007387 */ /* 0x0003e80000100a00 */
[----:B-1----:R-:W4:Y:S01]  /*863a0*/  LDL.LU.64 R8, [R1+0x6a50] ;  /* 0x006a500001087983 */ /* 0x002f220000300a00 */
[----:B--2---:R-:W-:Y:S01]  /*863b0*/  IADD3 R24, P0, PT, R28, R10, RZ ;  /* 0x0000000a1c187210 */ /* 0x004fe20007f1e0ff */
[----:B------:R-:W-:-:S02]  /*863c0*/  IMAD.MOV.U32 R29, RZ, RZ, R19 ;  /* 0x000000ffff1d7224 */ /* 0x000fc400078e0013 */
[----:B------:R-:W-:Y:S02]  /*863d0*/  IMAD.X R19, R14, 0x1, R2, P2 ;  /* 0x000000010e137824 */ /* 0x000fe400010e0602 */
[----:B---3--:R-:W-:Y:S01]  /*863e0*/  IMAD.X R25, R25, 0x1, R12, P0 ;  /* 0x0000000119197824 */ /* 0x008fe200000e060c */
[----:B----4-:R-:W-:Y:S01]  /*863f0*/  IADD3 R28, P1, PT, R28, R9, RZ ;  /* 0x000000091c1c7210 */ /* 0x010fe20007f3e0ff */
[----:B------:R1:W-:Y:S04]  /*86400*/  STL [R1+0x6a20], R9 ;  /* 0x006a200901007387 */ /* 0x0003e80000100800 */
[----:B-1----:R-:W2:Y:S04]  /*86410*/  LDL.LU R9, [R1+0xf8] ;  /* 0x0000f80001097983 */ /* 0x002ea80000300800 */
[----:B------:R-:W3:Y:S04]  /*86420*/  LDL.LU R14, [R1+0x6a48] ;  /* 0x006a4800010e7983 */ /* 0x000ee80000300800 */
[----:B------:R-:W-:Y:S04]  /*86430*/  STL [R1+0x3a9c], R19 ;  /* 0x003a9c1301007387 */ /* 0x000fe80000100800 */
[----:B------:R1:W-:Y:S04]  /*86440*/  STL.64 [R1+0x3a90], R24 ;  /* 0x003a901801007387 */ /* 0x0003e80000100a00 */
[----:B-1----:R-:W4:Y:S04]  /*86450*/  LDL.LU.64 R24, [R1+0x6a40] ;  /* 0x006a400001187983 */ /* 0x002f280000300a00 */
[----:B----4-:R2:W-:Y:S04]  /*86460*/  STL.64 [R1+0x6a10], R24 ;  /* 0x006a101801007387 */ /* 0x0105e80000100a00 */
[----:B------:R-:W-:Y:S04]  /*86470*/  STL.64 [R1+0x6a18], R22 ;  /* 0x006a181601007387 */ /* 0x000fe80000100a00 */
[----:B---3--:R1:W-:Y:S01]  /*86480*/  STL [R1+0x6a08], R14 ;  /* 0x006a080e01007387 */ /* 0x0083e20000100800 */
[----:B--2---:R-:W-:-:S03]  /*86490*/  IADD3 R24, P0, PT, R9, R14, RZ ;  /* 0x0000000e09187210 */ /* 0x004fc60007f1e0ff */
[----:B-1----:R-:W2:Y:S01]  /*864a0*/  LDL.LU R14, [R1+0x3a8] ;  /* 0x0003a800010e7983 */ /* 0x002ea20000300800 */
[----:B------:R-:W-:Y:S02]  /*864b0*/  IMAD.MOV.U32 R23, RZ, RZ, R29 ;  /* 0x000000ffff177224 */ /* 0x000fe400078e001d */
[----:B--2---:R-:W-:-:S05]  /*864c0*/  IMAD.X R29, R14, 0x1, R11, P1 ;  /* 0x000000010e1d7824 */ /* 0x004fca00008e060b */
[----:B------:R1:W-:Y:S04]  /*864d0*/  STL.64 [R1+0x3a88], R28 ;  /* 0x003a881c01007387 */ /* 0x0003e80000100a00 */
[----:B-1----:R0:W2:Y:S01]  /*864e0*/  LDL.LU R29, [R1+0x6a38] ;  /* 0x006a3800011d7983 */ /* 0x0020a20000300800 */
[----:B------:R-:W-:-:S05]  /*864f0*/  IADD3 R28, P1, PT, R9, R5, RZ ;  /* 0x00000005091c7210 */ /* 0x000fca0007f3e0ff */
[----:B------:R2:W-:Y:S01]  /*86500*/  STL [R1+0x3a70], R28 ;  /* 0x003a701c01007387 */ /* 0x0005e20000100800 */
[----:B------:R-:W-:-:S03]  /*86510*/  IADD3 R18, P2, PT, R9, R7, RZ ;  /* 0x0000000709127210 */ /* 0x000fc60007f5e0ff */
[----:B--2---:R-:W2:Y:S02]  /*86520*/  LDL.LU.64 R28, [R1+0x6a30] ;  /* 0x006a3000011c7983 */ /* 0x004ea40000300a00 */
[C---:B------:R-:W-:Y:S02]  /*86530*/  IMAD.X R19, R14.reuse, 0x1, R8, P2 ;  /* 0x000000010e137824 */ /* 0x040fe400010e0608 */
[----:B------:R-:W-:-:S03]  /*86540*/  IMAD.X R25, R14, 0x1, R16, P0 ;  /* 0x000000010e197824 */ /* 0x000fc600000e0610 */
[----:B------:R1:W-:Y:S04]  /*86550*/  STL.64 [R1+0x3a80], R18 ;  /* 0x003a801201007387 */ /* 0x0003e80000100a00 */
[----:B-1----:R-:W3:Y:S04]  /*86560*/  LDL.LU.64 R18, [R1+0x6a28] ;  /* 0x006a280001127983 */ /* 0x002ee80000300a00 */
[----:B--2---:R1:W-:Y:S04]  /*86570*/  STL.64 [R1+0x69f8], R28 ;  /* 0x0069f81c01007387 */ /* 0x0043e80000100a00 */
[----:B-1----:R-:W2:Y:S04]  /*86580*/  LDL R29, [R1+0xfc] ;  /* 0x0000fc00011d7983 */ /* 0x002ea80000100800 */
[----:B------:R1:W-:Y:S04]  /*86590*/  STL.64 [R1+0x6a00], R16 ;  /* 0x006a001001007387 */ /* 0x0003e80000100a00 */
[----:B-1----:R0:W4:Y:S01]  /*865a0*/  LDL.64 R16, [R1+0x3a70] ;  /* 0x003a700001107983 */ /* 0x0021220000100a00 */
[----:B------:R-:W-:-:S03]  /*865b0*/  IADD3 R22, P2, PT, R9, R13, RZ ;  /* 0x0000000d09167210 */ /* 0x000fc60007f5e0ff */
[----:B------:R1:W-:Y:S01]  /*865c0*/  STL.64 [R1+0x3a78], R24 ;  /* 0x003a781801007387 */ /* 0x0003e20000100a00 */
[----:B------:R-:W-:Y:S02]  /*865d0*/  IMAD.MOV.U32 R28, RZ, RZ, R23 ;  /* 0x000000ffff1c7224 */ /* 0x000fe400078e0017 */
[----:B------:R-:W-:Y:S01]  /*865e0*/  IMAD.X R23, R14, 0x1, R15, P2 ;  /* 0x000000010e177824 */ /* 0x000fe200010e060f */
[----:B-1----:R-:W-:-:S05]  /*865f0*/  IADD3 R24, P0, PT, R9, R3, RZ ;  /* 0x0000000309187210 */ /* 0x002fca0007f1e0ff */
[C---:B------:R-:W-:Y:S02]  /*86600*/  IMAD.X R25, R14.reuse, 0x1, R4, P0 ;  /* 0x000000010e197824 */ /* 0x040fe400000e0604 */
[----:B----4-:R-:W-:Y:S01]  /*86610*/  IMAD.X R17, R14, 0x1, R6, P1 ;  /* 0x000000010e117824 */ /* 0x010fe200008e0606 */
[----:B------:R-:W-:-:S04]  /*86620*/  IADD3 R16, P1, PT, R9, R0, RZ ;  /* 0x0000000009107210 */ /* 0x000fc80007f3e0ff */
[----:B------:R1:W-:Y:S04]  /*86630*/  STL [R1+0x3a74], R17 ;  /* 0x003a741101007387 */ /* 0x0003e80000100800 */
[----:B------:R-:W4:Y:S04]  /*86640*/  LDL.LU R9, [R1+0x6a20] ;  /* 0x006a200001097983 */ /* 0x000f280000300800 */
[----:B------:R0:W-:Y:S01]  /*86650*/  STL.64 [R1+0x3a68], R22 ;  /* 0x003a681601007387 */ /* 0x0001e20000100a00 */
[----:B-1----:R-:W-:Y:S01]  /*86660*/  IMAD.MOV.U32 R17, RZ, RZ, R28 ;  /* 0x000000ffff117224 */ /* 0x002fe200078e001c */
[----:B--2---:R-:W-:-:S02]  /*86670*/  IADD3 R28, P2, PT, R29, R10, RZ ;  /* 0x0000000a1d1c7210 */ /* 0x004fc40007f5e0ff */
[----:B0-----:R-:W2:Y:S04]  /*86680*/  LDL.LU.64 R22, [R1+0x6a18] ;  /* 0x006a180001167983 */ /* 0x001ea80000300a00 */
[----:B------:R-:W2:Y:S04]  /*86690*/  LDL R29, [R1+0x3a4] ;  /* 0x0003a400011d7983 */ /* 0x000ea80000100800 */
[----:B------:R0:W-:Y:S04]  /*866a0*/  STL.64 [R1+0x3a60], R24 ;  /* 0x003a601801007387 */ /* 0x0001e80000100a00 */
[----:B0-----:R-:W3:Y:S01]  /*866b0*/  LDL.LU.64 R24, [R1+0x6a10] ;  /* 0x006a100001187983 */ /* 0x001ee20000300a00 */
[----:B--2---:R-:W-:-:S03]  /*866c0*/  IMAD.X R29, R29, 0x1, R12, P2 ;  /* 0x000000011d1d7824 */ /* 0x004fc600010e060c */
[----:B---3--:R-:W-:Y:S04]  /*866d0*/  STL.64 [R1+0x69e8], R24 ;  /* 0x0069e81801007387 */ /* 0x008fe80000100a00 */
[----:B------:R-:W-:Y:S04]  /*866e0*/  STL [R1+0x69f0], R25 ;  /* 0x0069f01901007387 */ /* 0x000fe80000100800 */
[----:B------:R-:W-:Y:S04]  /*866f0*/  STL.64 [R1+0x69e0], R22 ;  /* 0x0069e01601007387 */ /* 0x000fe80000100a00 */
[----:B------:R0:W-:Y:S04]  /*86700*/  STL [R1+0x69d8], R4 ;  /* 0x0069d80401007387 */ /* 0x0001e80000100800 */
[----:B0-----:R-:W2:Y:S01]  /*86710*/  LDL.LU R4, [R1+0xfc] ;  /* 0x0000fc0001047983 */ /* 0x001ea20000300800 */
[----:B------:R-:W-:-:S02]  /*86720*/  IMAD.MOV.U32 R23, RZ, RZ, R17 ;  /* 0x000000ffff177224 */ /* 0x000fc400078e0011 */
[----:B------:R-:W-:Y:S02]  /*86730*/  IMAD.X R17, R14, 0x1, R2, P1 ;  /* 0x000000010e117824 */ /* 0x000fe400008e0602 */
[----:B------:R-:W3:Y:S04]  /*86740*/  LDL.LU R14, [R1+0x6a08] ;  /* 0x006a0800010e7983 */ /* 0x000ee80000300800 */
[----:B------:R0:W-:Y:S04]  /*86750*/  STL.64 [R1+0x3a58], R16 ;  /* 0x003a581001007387 */ /* 0x0001e80000100a00 */
[----:B0-----:R-:W2:Y:S04]  /*86760*/  LDL.LU.64 R16, [R1+0x6a00] ;  /* 0x006a000001107983 */ /* 0x001ea80000300a00 */
[----:B------:R0:W-:Y:S04]  /*86770*/  STL.64 [R1+0x3a50], R28 ;  /* 0x003a501c01007387 */ /* 0x0001e80000100a00 */
[----:B0-----:R-:W2:Y:S04]  /*86780*/  LDL.LU.64 R28, [R1+0x69f8] ;  /* 0x0069f800011c7983 */ /* 0x001ea80000300a00 */
[----:B------:R-:W-:Y:S04]  /*86790*/  STL.64 [R1+0x69d0], R18 ;  /* 0x0069d01201007387 */ /* 0x000fe80000100a00 */
[----:B--2---:R0:W-:Y:S04]  /*867a0*/  STL.64 [R1+0x69c8], R28 ;  /* 0x0069c81c01007387 */ /* 0x0041e80000100a00 */
[----:B---3--:R1:W-:Y:S01]  /*867b0*/  STL [R1+0x69c0], R14 ;  /* 0x0069c00e01007387 */ /* 0x0083e20000100800 */
[----:B0-----:R-:W-:-:S03]  /*867c0*/  IADD3 R28, P2, PT, R4, R14, RZ ;  /* 0x0000000e041c7210 */ /* 0x001fc60007f5e0ff */
[----:B-1----:R-:W2:Y:S01]  /*867d0*/  LDL.LU R14, [R1+0x3a4] ;  /* 0x0003a400010e7983 */ /* 0x002ea20000300800 */
[C---:B----4-:R-:W-:Y:S02]  /*867e0*/  IADD3 R22, P0, PT, R4.reuse, R9, RZ ;  /* 0x0000000904167210 */ /* 0x050fe40007f1e0ff */
[----:B------:R-:W-:Y:S01]  /*867f0*/  IADD3 R24, P1, PT, R4, R7, RZ ;  /* 0x0000000704187210 */ /* 0x000fe20007f3e0ff */
[----:B------:R-:W-:Y:S02]  /*86800*/  IMAD.MOV.U32 R18, RZ, RZ, R23 ;  /* 0x000000ffff127224 */ /* 0x000fe400078e0017 */
[C---:B--2---:R-:W-:Y:S02]  /*86810*/  IMAD.X R23, R14.reuse, 0x1, R11, P0 ;  /* 0x000000010e177824 */ /* 0x044fe400000e060b */
[----:B------:R-:W-:-:S03]  /*86820*/  IMAD.X R25, R14, 0x1, R8, P1 ;  /* 0x000000010e197824 */ /* 0x000fc600008e0608 */
[----:B------:R-:W-:Y:S04]  /*86830*/  STL.64 [R1+0x3a48], R22 ;  /* 0x003a481601007387 */ /* 0x000fe80000100a00 */
[----:B------:R0:W-:Y:S04]  /*86840*/  STL.64 [R1+0x3a40], R24 ;  /* 0x003a401801007387 */ /* 0x0001e80000100a00 */
[----:B0-----:R0:W2:Y:S01]  /*86850*/  LDL.LU R25, [R1+0x69f0] ;  /* 0x0069f00001197983 */ /* 0x0010a20000300800 */
[----:B------:R-:W-:-:S05]  /*86860*/  IADD3 R24, P1, PT, R4, R13, RZ ;  /* 0x0000000d04187210 */ /* 0x000fca0007f3e0ff */
[----:B------:R2:W-:Y:S01]  /*86870*/  STL [R1+0x3a28], R24 ;  /* 0x003a281801007387 */ /* 0x0005e20000100800 */
[----:B------:R-:W-:-:S03]  /*86880*/  IADD3 R22, P0, PT, R4, R5, RZ ;  /* 0x0000000504167210 */ /* 0x000fc60007f1e0ff */
[----:B--2---:R-:W2:Y:S01]  /*86890*/  LDL.LU.64 R24, [R1+0x69e8] ;  /* 0x0069e80001187983 */ /* 0x004ea20000300a00 */
[C---:B------:R-:W-:Y:S02]  /*868a0*/  IMAD.X R29, R14.reuse, 0x1, R16, P2 ;  /* 0x000000010e1d7824 */ /* 0x040fe400010e0610 */
[----:B------:R-:W-:-:S03]  /*868b0*/  IMAD.X R23, R14, 0x1, R6, P0 ;  /* 0x000000010e177824 */ /* 0x000fc600000e0606 */
[----:B------:R-:W-:Y:S04]  /*868c0*/  STL.64 [R1+0x3a38], R28 ;  /* 0x003a381c01007387 */ /* 0x000fe80000100a00 */
[----:B--2---:R1:W-:Y:S04]  /*868d0*/  STL.64 [R1+0x69b8], R24 ;  /* 0x0069b81801007387 */ /* 0x0043e80000100a00 */
[----:B-1----:R0:W2:Y:S04]  /*868e0*/  LDL.64 R24, [R1+0x3a28] ;  /* 0x003a280001187983 */ /* 0x0020a80000100a00 */
[----:B------:R1:W-:Y:S04]  /*868f0*/  STL.64 [R1+0x3a30], R22 ;  /* 0x003a301601007387 */ /* 0x0003e80000100a00 */
[----:B-1----:R-:W3:Y:S01]  /*86900*/  LDL.LU.64 R22, [R1+0x69e0] ;  /* 0x0069e00001167983 */ /* 0x002ee20000300a00 */
[C---:B------:R-:W-:Y:S01]  /*86910*/  IADD3 R28, P2, PT, R4.reuse, R3, RZ ;  /* 0x00000003041c7210 */ /* 0x040fe20007f5e0ff */
[----:B--2---:R-:W-:Y:S01]  /*86920*/  IMAD.MOV.U32 R25, RZ, RZ, R18 ;  /* 0x000000ffff197224 */ /* 0x004fe200078e0012 */
[----:B------:R-:W-:Y:S01]  /*86930*/  IADD3 R18, P0, PT, R4, R0, RZ ;  /* 0x0000000004127210 */ /* 0x000fe20007f1e0ff */
[----:B---3--:R1:W-:Y:S04]  /*86940*/  STL.64 [R1+0x69a8], R22 ;  /* 0x0069a81601007387 */ /* 0x0083e80000100a00 */
[----:B-1----:R-:W2:Y:S04]  /*86950*/  LDL R23, [R1+0x100] ;  /* 0x0001000001177983 */ /* 0x002ea80000100800 */
[----:B------:R-:W3:Y:S04]  /*86960*/  LDL.LU R4, [R1+0x69d8] ;  /* 0x0069d80001047983 */ /* 0x000ee80000300800 */
[----:B------:R1:W-:Y:S04]  /*86970*/  STL [R1+0x3a18], R18 ;  /* 0x003a181201007387 */ /* 0x0003e80000100800 */
[----:B-1----:R-:W4:Y:S04]  /*86980*/  LDL.LU.64 R18, [R1+0x69d0] ;  /* 0x0069d00001127983 */ /* 0x002f280000300a00 */
[----:B------:R1:W-:Y:S02]  /*86990*/  STL.64 [R1+0x69b0], R20 ;  /* 0x0069b01401007387 */ /* 0x0003e40000100a00 */
[----:B-1----:R-:W-:-:S02]  /*869a0*/  IMAD.MOV.U32 R20, RZ, RZ, R25 ;  /* 0x000000ffff147224 */ /* 0x002fc400078e0019 */
[----:B------:R-:W-:-:S05]  /*869b0*/  IMAD.X R25, R14, 0x1, R15, P1 ;  /* 0x000000010e197824 */ /* 0x000fca00008e060f */
[----:B------:R-:W-:Y:S01]  /*869c0*/  STL [R1+0x3a2c], R25 ;  /* 0x003a2c1901007387 */ /* 0x000fe20000100800 */
[----:B---3--:R-:W-:-:S05]  /*869d0*/  IMAD.X R29, R14, 0x1, R4, P2 ;  /* 0x000000010e1d7824 */ /* 0x008fca00010e0604 */
[----:B------:R1:W-:Y:S04]  /*869e0*/  STL.64 [R1+0x3a20], R28 ;  /* 0x003a201c01007387 */ /* 0x0003e80000100a00 */
[----:B-1----:R-:W3:Y:S04]  /*869f0*/  LDL.LU.64 R28, [R1+0x69c8] ;  /* 0x0069c800011c7983 */ /* 0x002ee80000300a00 */
[----:B---3--:R1:W-:Y:S04]  /*86a00*/  STL.64 [R1+0x69a0], R28 ;  /* 0x0069a01c01007387 */ /* 0x0083e80000100a00 */
[----:B-1----:R0:W3:Y:S02]  /*86a10*/  LDL.64 R28, [R1+0x3a18] ;  /* 0x003a1800011c7983 */ /* 0x0020e40000100a00 */
[----:B---3--:R-:W-:-:S02]  /*86a20*/  IMAD.X R29, R14, 0x1, R2, P0 ;  /* 0x000000010e1d7824 */ /* 0x008fc400000e0602 */
[----:B------:R-:W3:Y:S04]  /*86a30*/  LDL.LU R14, [R1+0x69c0] ;  /* 0x0069c000010e7983 */ /* 0x000ee80000300800 */
[----:B------:R1:W-:Y:S04]  /*86a40*/  STL [R1+0x6998], R2 ;  /* 0x0069980201007387 */ /* 0x0003e80000100800 */
[----:B-1----:R-:W3:Y:S04]  /*86a50*/  LDL.LU R2, [R1+0x100] ;  /* 0x0001000001027983 */ /* 0x002ee80000300800 */
[----:B------:R-:W-:Y:S04]  /*86a60*/  STL [R1+0x3a1c], R29 ;  /* 0x003a1c1d01007387 */ /* 0x000fe80000100800 */
[----:B------:R1:W-:Y:S01]  /*86a70*/  STL [R1+0x6980], R7 ;  /* 0x0069800701007387 */ /* 0x0003e20000100800 */
[----:B--2---:R-:W-:-:S02]  /*86a80*/  IADD3 R24, P1, PT, R23, R10, RZ ;  /* 0x0000000a17187210 */ /* 0x004fc40007f3e0ff */
[----:B---3--:R-:W-:Y:S02]  /*86a90*/  IADD3 R28, P0, PT, R2, R7, RZ ;  /* 0x00000007021c7210 */ /* 0x008fe40007f1e0ff */
[----:B-1----:R-:W2:Y:S02]  /*86aa0*/  LDL.LU R7, [R1+0x3a0] ;  /* 0x0003a00001077983 */ /* 0x002ea40000300800 */
[----:B--2---:R-:W-:-:S05]  /*86ab0*/  IMAD.X R25, R7, 0x1, R12, P1 ;  /* 0x0000000107197824 */ /* 0x004fca00008e060c */
[----:B------:R1:W-:Y:S04]  /*86ac0*/  STL.64 [R1+0x3a10], R24 ;  /* 0x003a101801007387 */ /* 0x0003e80000100a00 */
[----:B-1----:R-:W2:Y:S01]  /*86ad0*/  LDL.LU.64 R24, [R1+0x69b8] ;  /* 0x0069b80001187983 */ /* 0x002ea20000300a00 */
[----:B------:R-:W-:Y:S01]  /*86ae0*/  IADD3 R22, P2, PT, R23, R9, RZ ;  /* 0x0000000917167210 */ /* 0x000fe20007f5e0ff */
[----:B------:R-:W-:Y:S01]  /*86af0*/  IMAD.MOV.U32 R29, RZ, RZ, R20 ;  /* 0x000000ffff1d7224 */ /* 0x000fe200078e0014 */
[----:B------:R-:W-:-:S03]  /*86b00*/  IADD3 R20, P1, PT, R2, R14, RZ ;  /* 0x0000000e02147210 */ /* 0x000fc60007f3e0ff */
[----:B------:R-:W-:Y:S01]  /*86b10*/  IMAD.X R23, R7, 0x1, R11, P2 ;  /* 0x0000000107177824 */ /* 0x000fe200010e060b */
[----:B--2---:R1:W-:Y:S04]  /*86b20*/  STL.64 [R1+0x6988], R24 ;  /* 0x0069881801007387 */ /* 0x0043e80000100a00 */
[----:B-1----:R-:W2:Y:S04]  /*86b30*/  LDL R24, [R1+0x104] ;  /* 0x0001040001187983 */ /* 0x002ea80000100800 */
[----:B------:R1:W-:Y:S04]  /*86b40*/  STL [R1+0x39f8], R20 ;  /* 0x0039f81401007387 */ /* 0x0003e80000100800 */
[----:B-1----:R-:W3:Y:S04]  /*86b50*/  LDL.LU.64 R20, [R1+0x69b0] ;  /* 0x0069b00001147983 */ /* 0x002ee80000300a00 */
[----:B------:R1:W-:Y:S04]  /*86b60*/  STL.64 [R1+0x3a08], R22 ;  /* 0x003a081601007387 */ /* 0x0003e80000100a00 */
[----:B-1----:R-:W2:Y:S04]  /*86b70*/  LDL.LU.64 R22, [R1+0x69a8] ;  /* 0x0069a80001167983 */ /* 0x002ea80000300a00 */
[----:B--2---:R1:W-:Y:S04]  /*86b80*/  STL.64 [R1+0x6978], R22 ;  /* 0x0069781601007387 */ /* 0x0043e80000100a00 */
[----:B---3--:R2:W-:Y:S01]  /*86b90*/  STL.64 [R1+0x6990], R20 ;  /* 0x0069901401007387 */ /* 0x0085e20000100a00 */
[----:B-1----:R-:W-:-:S02]  /*86ba0*/  IMAD.MOV.U32 R23, RZ, RZ, R29 ;  /* 0x000000ffff177224 */ /* 0x002fc400078e001d */
[C---:B------:R-:W-:Y:S01]  /*86bb0*/  IMAD.X R29, R7.reuse, 0x1, R8, P0 ;  /* 0x00000001071d7824 */ /* 0x040fe200000e0608 */
[----:B--2---:R0:W2:Y:S04]  /*86bc0*/  LDL.64 R20, [R1+0x39f8] ;  /* 0x0039f80001147983 */ /* 0x0040a80000100a00 */
[----:B------:R1:W-:Y:S04]  /*86bd0*/  STL.64 [R1+0x3a00], R28 ;  /* 0x003a001c01007387 */ /* 0x0003e80000100a00 */
[----:B-1----:R-:W3:Y:S01]  /*86be0*/  LDL.LU.64 R28, [R1+0x69a0] ;  /* 0x0069a000011c7983 */ /* 0x002ee20000300a00 */
[C---:B------:R-:W-:Y:S01]  /*86bf0*/  IADD3 R22, P2, PT, R2.reuse, R5, RZ ;  /* 0x0000000502167210 */ /* 0x040fe20007f5e0ff */
[----:B--2---:R-:W-:Y:S01]  /*86c00*/  IMAD.X R21, R7, 0x1, R16, P1 ;  /* 0x0000000107157824 */ /* 0x004fe200008e0610 */
[----:B------:R-:W-:Y:S01]  /*86c10*/  IADD3 R20, P1, PT, R2, R3, RZ ;  /* 0x0000000302147210 */ /* 0x000fe20007f3e0ff */
[----:B---3--:R-:W-:Y:S04]  /*86c20*/  STL.64 [R1+0x6970], R28 ;  /* 0x0069701c01007387 */ /* 0x008fe80000100a00 */
[----:B------:R1:W-:Y:S02]  /*86c30*/  STL [R1+0x39fc], R21 ;  /* 0x0039fc1501007387 */ /* 0x0003e40000100800 */
[----:B-1----:R-:W-:-:S02]  /*86c40*/  IMAD.MOV.U32 R21, RZ, RZ, R23 ;  /* 0x000000ffff157224 */ /* 0x002fc400078e0017 */
[----:B------:R-:W-:Y:S01]  /*86c50*/  IMAD.X R23, R7, 0x1, R6, P2 ;  /* 0x0000000107177824 */ /* 0x000fe200010e0606 */
[----:B------:R-:W-:-:S04]  /*86c60*/  IADD3 R28, P0, PT, R2, R13, RZ ;  /* 0x0000000d021c7210 */ /* 0x000fc80007f1e0ff */
[----:B------:R1:W-:Y:S02]  /*86c70*/  STL.64 [R1+0x39f0], R22 ;  /* 0x0039f01601007387 */ /* 0x0003e40000100a00 */
[----:B-1----:R-:W-:Y:S02]  /*86c80*/  IADD3 R22, P2, PT, R2, R0, RZ ;  /* 0x0000000002167210 */ /* 0x002fe40007f5e0ff */
[----:B------:R-:W2:Y:S01]  /*86c90*/  LDL.LU R2, [R1+0x6998] ;  /* 0x0069980001027983 */ /* 0x000ea20000300800 */
[----:B------:R-:W-:-:S05]  /*86ca0*/  IMAD.X R29, R7, 0x1, R15, P0 ;  /* 0x00000001071d7824 */ /* 0x000fca00000e060f */
[----:B------:R1:W-:Y:S04]  /*86cb0*/  STL.64 [R1+0x39e8], R28 ;  /* 0x0039e81c01007387 */ /* 0x0003e80000100a00 */
[----:B-1----:R-:W3:Y:S01]  /*86cc0*/  LDL R29, [R1+0x38c] ;  /* 0x00038c00011d7983 */ /* 0x002ee20000100800 */
[----:B------:R-:W-:-:S03]  /*86cd0*/  IADD3 R28, P0, PT, R24, R10, RZ ;  /* 0x0000000a181c7210 */ /* 0x000fc60007f1e0ff */
[----:B------:R1:W-:Y:S02]  /*86ce0*/  STL.64 [R1+0x6968], R10 ;  /* 0x0069680a01007387 */ /* 0x0003e40000100a00 */
[----:B-1----:R-:W-:Y:S02]  /*86cf0*/  IMAD.MOV.U32 R10, RZ, RZ, R21 ;  /* 0x000000ffff0a7224 */ /* 0x002fe400078e0015 */
[----:B------:R-:W-:Y:S01]  /*86d00*/  IMAD.X R21, R7, 0x1, R4, P1 ;  /* 0x0000000107157824 */ /* 0x000fe200008e0604 */
[----:B------:R-:W-:-:S04]  /*86d10*/  IADD3 R24, P1, PT, R24, R9, RZ ;  /* 0x0000000918187210 */ /* 0x000fc80007f3e0ff */
[----:B------:R1:W-:Y:S04]  /*86d20*/  STL.64 [R1+0x39e0], R20 ;  /* 0x0039e01401007387 */ /* 0x0003e80000100a00 */
[----:B-1----:R-:W3:Y:S04]  /*86d30*/  LDL.LU.64 R20, [R1+0x6990] ;  /* 0x0069900001147983 */ /* 0x002ee80000300a00 */
[----:B------:R1:W-:Y:S04]  /*86d40*/  STL [R1+0x39c8], R24 ;  /* 0x0039c81801007387 */ /* 0x0003e80000100800 */
[----:B-1----:R-:W3:Y:S04]  /*86d50*/  LDL.LU.64 R24, [R1+0x6988] ;  /* 0x0069880001187983 */ /* 0x002ee80000300a00 */
[----:B------:R1:W-:Y:S04]  /*86d60*/  STL [R1+0x6958], R9 ;  /* 0x0069580901007387 */ /* 0x0003e80000100800 */
[----:B-1----:R-:W3:Y:S01]  /*86d70*/  LDL.LU R9, [R1+0x104] ;  /* 0x0001040001097983 */ /* 0x002ee20000300800 */
[----:B--2---:R-:W-:-:S03]  /*86d80*/  IMAD.X R23, R7, 0x1, R2, P2 ;  /* 0x0000000107177824 */ /* 0x004fc600010e0602 */
[----:B------:R-:W2:Y:S04]  /*86d90*/  LDL.LU R7, [R1+0x6980] ;  /* 0x0069800001077983 */ /* 0x000ea80000300800 */
[----:B------:R1:W-:Y:S04]  /*86da0*/  STL.64 [R1+0x39d8], R22 ;  /* 0x0039d81601007387 */ /* 0x0003e80000100a00 */
[----:B-1----:R-:W2:Y:S04]  /*86db0*/  LDL.LU.64 R22, [R1+0x6978] ;  /* 0x0069780001167983 */ /* 0x002ea80000300a00 */
[----:B----4-:R1:W-:Y:S04]  /*86dc0*/  STL.64 [R1+0x6948], R18 ;  /* 0x0069481201007387 */ /* 0x0103e80000100a00 */
[----:B-1----:R-:W4:Y:S01]  /*86dd0*/  LDL R18, [R1+0x108] ;  /* 0x0001080001127983 */ /* 0x002f220000100800 */
[----:B---3--:R-:W-:-:S03]  /*86de0*/  IMAD.X R29, R29, 0x1, R12, P0 ;  /* 0x000000011d1d7824 */ /* 0x008fc600000e060c */
[----:B----4-:R-:W-:Y:S04]  /*86df0*/  STL.64 [R1+0x6950], R18 ;  /* 0x0069501201007387 */ /* 0x010fe80000100a00 */
[----:B------:R1:W-:Y:S04]  /*86e00*/  STL.64 [R1+0x39d0], R28 ;  /* 0x0039d01c01007387 */ /* 0x0003e80000100a00 */
[----:B-1----:R-:W3:Y:S01]  /*86e10*/  LDL.LU.64 R28, [R1+0x6970] ;  /* 0x00697000011c7983 */ /* 0x002ee20000300a00 */
[----:B------:R-:W-:Y:S01]  /*86e20*/  IMAD.MOV.U32 R19, RZ, RZ, R10 ;  /* 0x000000ffff137224 */ /* 0x000fe200078e000a */
[----:B------:R-:W-:-:S02]  /*86e30*/  IADD3 R10, P0, PT, R9, R14, RZ ;  /* 0x0000000e090a7210 */ /* 0x000fc40007f1e0ff */
[----:B---3--:R1:W-:Y:S04]  /*86e40*/  STL.64 [R1+0x6960], R28 ;  /* 0x0069601c01007387 */ /* 0x0083e80000100a00 */
[----:B-1----:R0:W3:Y:S04]  /*86e50*/  LDL.64 R28, [R1+0x39c8] ;  /* 0x0039c800011c7983 */ /* 0x0020e80000100a00 */
[----:B------:R1:W-:Y:S04]  /*86e60*/  STL [R1+0x39b8], R10 ;  /* 0x0039b80a01007387 */ /* 0x0003e80000100800 */
[----:B-1----:R-:W3:Y:S04]  /*86e70*/  LDL.LU.64 R10, [R1+0x6968] ;  /* 0x00696800010a7983 */ /* 0x002ee80000300a00 */
[----:B------:R1:W-:Y:S04]  /*86e80*/  STL [R1+0x6940], R14 ;  /* 0x0069400e01007387 */ /* 0x0003e80000100800 */
[----:B-1----:R-:W3:Y:S01]  /*86e90*/  LDL.LU R14, [R1+0x38c] ;  /* 0x00038c00010e7983 */ /* 0x002ee20000300800 */
[----:B--2---:R-:W-:Y:S01]  /*86ea0*/  IADD3 R18, P2, PT, R9, R7, RZ ;  /* 0x0000000709127210 */ /* 0x004fe20007f5e0ff */
[----:B---3--:R-:W-:-:S05]  /*86eb0*/  IMAD.X R29, R14, 0x1, R11, P1 ;  /* 0x000000010e1d7824 */ /* 0x008fca00008e060b */
[----:B------:R1:W-:Y:S02]  /*86ec0*/  STL [R1+0x39cc], R29 ;  /* 0x0039cc1d01007387 */ /* 0x0003e40000100800 */
[----:B-1----:R-:W-:Y:S02]  /*86ed0*/  IMAD.MOV.U32 R29, RZ, RZ, R19 ;  /* 0x000000ffff1d7224 */ /* 0x002fe400078e0013 */
[----:B------:R-:W-:-:S05]  /*86ee0*/  IMAD.X R19, R14, 0x1, R8, P2 ;  /* 0x000000010e137824 */ /* 0x000fca00010e0608 */
[----:B------:R1:W-:Y:S04]  /*86ef0*/  STL.64 [R1+0x39c0], R18 ;  /* 0x0039c01201007387 */ /* 0x0003e80000100a00 */
[----:B------:R2:W-:Y:S01]  /*86f00*/  STL.64 [R1+0x6938], R12 ;  /* 0x0069380c01007387 */ /* 0x0005e20000100a00 */
[----:B-1----:R-:W-:-:S03]  /*86f10*/  IADD3 R18, P2, PT, R9, R13, RZ ;  /* 0x0000000d09127210 */ /* 0x002fc60007f5e0ff */
[----:B--2---:R0:W2:Y:S01]  /*86f20*/  LDL.64 R12, [R1+0x39b8] ;  /* 0x0039b800010c7983 */ /* 0x0040a20000100a00 */
[----:B------:R-:W-:Y:S01]  /*86f30*/  IADD3 R28, P1, PT, R9, R5, RZ ;  /* 0x00000005091c7210 */ /* 0x000fe20007f3e0ff */
[----:B------:R-:W-:Y:S02]  /*86f40*/  IMAD.MOV.U32 R19, RZ, RZ, R29 ;  /* 0x000000ffff137224 */ /* 0x000fe400078e001d */
[----:B------:R1:W-:Y:S02]  /*86f50*/  STL.64 [R1+0x6930], R24 ;  /* 0x0069301801007387 */ /* 0x0003e40000100a00 */
[C---:B------:R-:W-:Y:S02]  /*86f60*/  IMAD.X R29, R14.reuse, 0x1, R6, P1 ;  /* 0x000000010e1d7824 */ /* 0x040fe400008e0606 */
[----:B--2---:R-:W-:-:S05]  /*86f70*/  IMAD.X R13, R14, 0x1, R16, P0 ;  /* 0x000000010e0d7824 */ /* 0x004fca00000e0610 */
[----:B------:R2:W-:Y:S04]  /*86f80*/  STL [R1+0x39bc], R13 ;  /* 0x0039bc0d01007387 */ /* 0x0005e80000100800 */
[----:B------:R3:W-:Y:S01]  /*86f90*/  STL.64 [R1+0x39b0], R28 ;  /* 0x0039b01c01007387 */ /* 0x0007e20000100a00 */
[C---:B-1----:R-:W-:Y:S02]  /*86fa0*/  IADD3 R24, P0, PT, R9.reuse, R3, RZ ;  /* 0x0000000309187210 */ /* 0x042fe40007f1e0ff */
[----:B------:R-:W-:Y:S01]  /*86fb0*/  IADD3 R12, P1, PT, R9, R0, RZ ;  /* 0x00000000090c7210 */ /* 0x000fe20007f3e0ff */
[----:B--2---:R-:W-:Y:S02]  /*86fc0*/  IMAD.MOV.U32 R13, RZ, RZ, R19 ;  /* 0x000000ffff0d7224 */ /* 0x004fe400078e0013 */
[----:B------:R-:W-:Y:S01]  /*86fd0*/  IMAD.X R19, R14, 0x1, R15, P2 ;  /* 0x000000010e137824 */ /* 0x000fe200010e060f */
[----:B---3--:R-:W2:Y:S04]  /*86fe0*/  LDL.LU.64 R28, [R1+0x6960] ;  /* 0x00696000011c7983 */ /* 0x008ea80000300a00 */
[----:B------:R-:W3:Y:S04]  /*86ff0*/  LDL.LU R9, [R1+0x6958] ;  /* 0x0069580001097983 */ /* 0x000ee80000300800 */
[----:B------:R1:W-:Y:S04]  /*87000*/  STL.64 [R1+0x39a8], R18 ;  /* 0x0039a81201007387 */ /* 0x0003e80000100a00 */
[----:B-1----:R-:W4:Y:S02]  /*87010*/  LDL.LU.64 R18, [R1+0x6950] ;  /* 0x0069500001127983 */ /* 0x002f240000300a00 */
[----:B----4-:R-:W-:-:S05]  /*87020*/  IADD3 R18, P2, PT, R18, R10, RZ ;  /* 0x0000000a12127210 */ /* 0x010fca0007f5e0ff */
[----:B------:R1:W-:Y:S04]  /*87030*/  STL [R1+0x3990], R18 ;  /* 0x0039901201007387 */ /* 0x0003e80000100800 */
[----:B-1----:R-:W4:Y:S01]  /*87040*/  LDL.LU.64 R18, [R1+0x6948] ;  /* 0x0069480001127983 */ /* 0x002f220000300a00 */
[----:B------:R-:W-:-:S03]  /*87050*/  IMAD.X R25, R14, 0x1, R4, P0 ;  /* 0x000000010e197824 */ /* 0x000fc600000e0604 */
[----:B----4-:R-:W-:Y:S04]  /*87060*/  STL.64 [R1+0x6928], R18 ;  /* 0x0069281201007387 */ /* 0x010fe80000100a00 */
[----:B------:R-:W-:Y:S04]  /*87070*/  STL.64 [R1+0x39a0], R24 ;  /* 0x0039a01801007387 */ /* 0x000fe80000100a00 */
[----:B------:R1:W-:Y:S04]  /*87080*/  STL [R1+0x6918], R4 ;  /* 0x0069180401007387 */ /* 0x0003e80000100800 */
[----:B-1----:R-:W4:Y:S01]  /*87090*/  LDL.LU R4, [R1+0x108] ;  /* 0x0001080001047983 */ /* 0x002f220000300800 */
[----:B------:R-:W-:-:S02]  /*870a0*/  IMAD.MOV.U32 R25, RZ, RZ, R13 ;  /* 0x000000ffff197224 */ /* 0x000fc400078e000d */
[----:B------:R-:W-:Y:S02]  /*870b0*/  IMAD.X R13, R14, 0x1, R2, P1 ;  /* 0x000000010e0d7824 */ /* 0x000fe400008e0602 */
[----:B------:R-:W3:Y:S04]  /*870c0*/  LDL.LU R14, [R1+0x6940] ;  /* 0x00694000010e7983 */ /* 0x000ee80000300800 */
[----:B------:R1:W-:Y:S04]  /*870d0*/  STL.64 [R1+0x3998], R12 ;  /* 0x0039980c01007387 */ /* 0x0003e80000100a00 */
[----:B-1----:R-:W3:Y:S04]  /*870e0*/  LDL.LU.64 R12, [R1+0x6938] ;  /* 0x00693800010c7983 */ /* 0x002ee80000300a00 */
[----:B--2---:R1:W-:Y:S04]  /*870f0*/  STL.64 [R1+0x6920], R28 ;  /* 0x0069201c01007387 */ /* 0x0043e80000100a00 */
[----:B-1----:R0:W2:Y:S04]  /*87100*/  LDL.64 R28, [R1+0x3990] ;  /* 0x00399000011c7983 */ /* 0x0020a80000100a00 */
[----:B------:R1:W-:Y:S01]  /*87110*/  STL [R1+0x6908], R7 ;  /* 0x0069080701007387 */ /* 0x0003e20000100800 */
[----:B----4-:R-:W-:-:S03]  /*87120*/  IADD3 R18, P1, PT, R4, R7, RZ ;  /* 0x0000000704127210 */ /* 0x010fc60007f3e0ff */
[----:B-1----:R-:W2:Y:S01]  /*87130*/  LDL.LU R7, [R1+0x388] ;  /* 0x0003880001077983 */ /* 0x002ea20000300800 */
[----:B---3--:R-:W-:Y:S01]  /*87140*/  IADD3 R24, P0, PT, R4, R9, RZ ;  /* 0x0000000904187210 */ /* 0x008fe20007f1e0ff */
[----:B------:R-:W-:Y:S02]  /*87150*/  IMAD.MOV.U32 R19, RZ, RZ, R25 ;  /* 0x000000ffff137224 */ /* 0x000fe400078e0019 */
[C---:B--2---:R-:W-:Y:S02]  /*87160*/  IMAD.X R29, R7.reuse, 0x1, R12, P2 ;  /* 0x00000001071d7824 */ /* 0x044fe400010e060c */
[----:B------:R-:W-:-:S03]  /*87170*/  IMAD.X R25, R7, 0x1, R11, P0 ;  /* 0x0000000107197824 */ /* 0x000fc600000e060b */
[----:B------:R-:W-:Y:S04]  /*87180*/  STL [R1+0x3994], R29 ;  /* 0x0039941d01007387 */ /* 0x000fe80000100800 */
[----:B------:R1:W-:Y:S04]  /*87190*/  STL.64 [R1+0x3988], R24 ;  /* 0x0039881801007387 */ /* 0x0003e80000100a00 */
[----:B-1----:R-:W2:Y:S01]  /*871a0*/  LDL.LU.64 R24, [R1+0x6930] ;  /* 0x0069300001187983 */ /* 0x002ea20000300a00 */
[----:B------:R-:W-:-:S03]  /*871b0*/  IADD3 R28, P2, PT, R4, R14, RZ ;  /* 0x0000000e041c7210 */ /* 0x000fc60007f5e0ff */
[----:B--2---:R1:W-:Y:S04]  /*871c0*/  STL.64 [R1+0x6900], R24 ;  /* 0x0069001801007387 */ /* 0x0043e80000100a00 */
[----:B------:R-:W-:Y:S01]  /*871d0*/  STL.64 [R1+0x6910], R22 ;  /* 0x0069101601007387 */ /* 0x000fe20000100a00 */
[----:B-1----:R-:W-:Y:S02]  /*871e0*/  IMAD.MOV.U32 R25, RZ, RZ, R19 ;  /* 0x000000ffff197224 */ /* 0x002fe400078e0013 */
[----:B------:R-:W-:-:S05]  /*871f0*/  IMAD.X R19, R7, 0x1, R8, P1 ;  /* 0x0000000107137824 */ /* 0x000fca00008e0608 */
[----:B------:R1:W-:Y:S04]  /*87200*/  STL.64 [R1+0x3980], R18 ;  /* 0x0039801201007387 */ /* 0x0003e80000100a00 */
[----:B-1----:R-:W2:Y:S01]  /*87210*/  LDL.LU.64 R18, [R1+0x6928] ;  /* 0x0069280001127983 */ /* 0x002ea20000300a00 */
[C---:B------:R-:W-:Y:S01]  /*87220*/  IADD3 R24, P0, PT, R4.reuse, R5, RZ ;  /* 0x0000000504187210 */ /* 0x040fe20007f1e0ff */
[C---:B------:R-:W-:Y:S01]  /*87230*/  IMAD.X R29, R7.reuse, 0x1, R16, P2 ;  /* 0x00000001071d7824 */ /* 0x040fe200010e0610 */
[C---:B------:R-:W-:Y:S01]  /*87240*/  IADD3 R22, P1, PT, R4.reuse, R13, RZ ;  /* 0x0000000d04167210 */ /* 0x040fe20007f3e0ff */
[----:B------:R-:W-:Y:S02]  /*87250*/  IMAD.MOV.U32 R23, RZ, RZ, R25 ;  /* 0x000000ffff177224 */ /* 0x000fe400078e0019 */
[----:B------:R-:W-:Y:S01]  /*87260*/  IMAD.X R25, R7, 0x1, R6, P0 ;  /* 0x0000000107197824 */ /* 0x000fe200000e0606 */
[----:B------:R1:W-:Y:S04]  /*87270*/  STL.64 [R1+0x3978], R28 ;  /* 0x0039781c01007387 */ /* 0x0003e80000100a00 */
[----:B------:R3:W-:Y:S04]  /*87280*/  STL [R1+0x3968], R22 ;  /* 0x0039681601007387 */ /* 0x0007e80000100800 */
[----:B-1----:R-:W4:Y:S01]  /*87290*/  LDL.LU.64 R28, [R1+0x6920] ;  /* 0x00692000011c7983 */ /* 0x002f220000300a00 */
[----:B---3--:R-:W-:-:S03]  /*872a0*/  IADD3 R22, P2, PT, R4, R3, RZ ;  /* 0x0000000304167210 */ /* 0x008fc60007f5e0ff */
[----:B--2---:R1:W-:Y:S04]  /*872b0*/  STL.64 [R1+0x68e8], R18 ;  /* 0x0068e81201007387 */ /* 0x0043e80000100a00 */
[----:B------:R2:W-:Y:S04]  /*872c0*/  STL.64 [R1+0x3970], R24 ;  /* 0x0039701801007387 */ /* 0x0005e80000100a00 */
[----:B-1----:R-:W3:Y:S01]  /*872d0*/  LDL R19, [R1+0x10c] ;  /* 0x00010c0001137983 */ /* 0x002ee20000100800 */
[----:B--2---:R-:W-:-:S03]  /*872e0*/  IADD3 R24, P0, PT, R4, R0, RZ ;  /* 0x0000000004187210 */ /* 0x004fc60007f1e0ff */
[----:B------:R-:W2:Y:S04]  /*872f0*/  LDL.LU R4, [R1+0x6918] ;  /* 0x0069180001047983 */ /* 0x000ea80000300800 */
[----:B------:R-:W-:Y:S04]  /*87300*/  STL.64 [R1+0x68f0], R16 ;  /* 0x0068f01001007387 */ /* 0x000fe80000100a00 */
[----:B------:R1:W-:Y:S04]  /*87310*/  STL [R1+0x68f8], R17 ;  /* 0x0068f81101007387 */ /* 0x0003e80000100800 */
[----:B-1----:R0:W2:Y:S01]  /*87320*/  LDL.64 R16, [R1+0x3968] ;  /* 0x0039680001107983 */ /* 0x0020a20000100a00 */
[----:B------:R-:W-:-:S02]  /*87330*/  IMAD.X R25, R7, 0x1, R2, P0 ;  /* 0x0000000107197824 */ /* 0x000fc400000e0602 */
[----:B--2---:R-:W-:-:S05]  /*87340*/  IMAD.X R17, R7, 0x1, R15, P1 ;  /* 0x0000000107117824 */ /* 0x004fca00008e060f */
[----:B------:R1:W-:Y:S02]  /*87350*/  STL [R1+0x396c], R17 ;  /* 0x00396c1101007387 */ /* 0x0003e40000100800 */
[----:B-1----:R-:W-:Y:S02]  /*87360*/  IMAD.MOV.U32 R17, RZ, RZ, R23 ;  /* 0x000000ffff117224 */ /* 0x002fe400078e0017 */
[----:B------:R-:W-:Y:S01]  /*87370*/  IMAD.X R23, R7, 0x1, R4, P2 ;  /* 0x0000000107177824 */ /* 0x000fe200010e0604 */
[----:B---3--:R-:W-:-:S04]  /*87380*/  IADD3 R18, P2, PT, R19, R9, RZ ;  /* 0x0000000913127210 */ /* 0x008fc80007f5e0ff */
[----:B------:R1:W-:Y:S04]  /*87390*/  STL.64 [R1+0x3960], R22 ;  /* 0x0039601601007387 */ /* 0x0003e80000100a00 */
[----:B-1----:R-:W2:Y:S04]  /*873a0*/  LDL.LU.64 R22, [R1+0x6910] ;  /* 0x0069100001167983 */ /* 0x002ea80000300a00 */
[----:B------:R1:W-:Y:S04]  /*873b0*/  STL [R1+0x68e0], R9 ;  /* 0x0068e00901007387 */ /* 0x0003e80000100800 */
[----:B-1----:R-:W3:Y:S04]  /*873c0*/  LDL.LU R9, [R1+0x10c] ;  /* 0x00010c0001097983 */ /* 0x002ee80000300800 */
[----:B------:R-:W2:Y:S04]  /*873d0*/  LDL.LU R7, [R1+0x6908] ;  /* 0x0069080001077983 */ /* 0x000ea80000300800 */
[----:B------:R1:W-:Y:S04]  /*873e0*/  STL.64 [R1+0x3958], R24 ;  /* 0x0039581801007387 */ /* 0x0003e80000100a00 */
[----:B-1----:R-:W2:Y:S04]  /*873f0*/  LDL.LU.64 R24, [R1+0x6900] ;  /* 0x0069000001187983 */ /* 0x002ea80000300a00 */
[----:B--2---:R1:W-:Y:S04]  /*87400*/  STL.64 [R1+0x68c0], R24 ;  /* 0x0068c01801007387 */ /* 0x0043e80000100a00 */
[----:B-1----:R-:W2:Y:S01]  /*87410*/  LDL R24, [R1+0x110] ;  /* 0x0001100001187983 */ /* 0x002ea20000100800 */
[----:B------:R-:W-:-:S03]  /*87420*/  IADD3 R16, P1, PT, R19, R10, RZ ;  /* 0x0000000a13107210 */ /* 0x000fc60007f3e0ff */
[----:B--2---:R3:W-:Y:S04]  /*87430*/  STL.64 [R1+0x68d8], R24 ;  /* 0x0068d81801007387 */ /* 0x0047e80000100a00 */
[----:B------:R1:W-:Y:S01]  /*87440*/  STL [R1+0x68b8], R7 ;  /* 0x0068b80701007387 */ /* 0x0003e20000100800 */
[----:B---3--:R-:W-:-:S03]  /*87450*/  IADD3 R24, P0, PT, R9, R7, RZ ;  /* 0x0000000709187210 */ /* 0x008fc60007f1e0ff */
[----:B-1----:R-:W2:Y:S01]  /*87460*/  LDL.LU R7, [R1+0x384] ;  /* 0x0003840001077983 */ /* 0x002ea20000300800 */
[----:B------:R-:W-:Y:S02]  /*87470*/  IMAD.MOV.U32 R25, RZ, RZ, R17 ;  /* 0x000000ffff197224 */ /* 0x000fe400078e0011 */
[----:B--2---:R-:W-:-:S05]  /*87480*/  IMAD.X R17, R7, 0x1, R12, P1 ;  /* 0x0000000107117824 */ /* 0x004fca00008e060c */
[----:B------:R1:W-:Y:S04]  /*87490*/  STL.64 [R1+0x3950], R16 ;  /* 0x0039501001007387 */ /* 0x0003e80000100a00 */
[----:B-1----:R0:W2:Y:S01]  /*874a0*/  LDL.LU R17, [R1+0x68f8] ;  /* 0x0068f80001117983 */ /* 0x0020a20000300800 */
[----:B------:R-:W-:Y:S01]  /*874b0*/  IADD3 R16, P1, PT, R9, R14, RZ ;  /* 0x0000000e09107210 */ /* 0x000fe20007f3e0ff */
[----:B------:R-:W-:-:S04]  /*874c0*/  IMAD.X R19, R7, 0x1, R11, P2 ;  /* 0x0000000107137824 */ /* 0x000fc800010e060b */
[----:B------:R2:W-:Y:S04]  /*874d0*/  STL [R1+0x3938], R16 ;  /* 0x0039381001007387 */ /* 0x0005e80000100800 */
[----:B--2---:R-:W2:Y:S04]  /*874e0*/  LDL.LU.64 R16, [R1+0x68f0] ;  /* 0x0068f00001107983 */ /* 0x004ea80000300a00 */
[----:B------:R1:W-:Y:S04]  /*874f0*/  STL.64 [R1+0x3948], R18 ;  /* 0x0039481201007387 */ /* 0x0003e80000100a00 */
[----:B-1----:R-:W3:Y:S04]  /*87500*/  LDL.LU.64 R18, [R1+0x68e8] ;  /* 0x0068e80001127983 */ /* 0x002ee80000300a00 */
[----:B---3--:R-:W-:Y:S04]  /*87510*/  STL.64 [R1+0x68b0], R18 ;  /* 0x0068b01201007387 */ /* 0x008fe80000100a00 */
[----:B------:R1:W-:Y:S04]  /*87520*/  STL.64 [R1+0x68c8], R26 ;  /* 0x0068c81a01007387 */ /* 0x0003e80000100a00 */
[----:B-1----:R0:W3:Y:S04]  /*87530*/  LDL.64 R26, [R1+0x3938] ;  /* 0x00393800011a7983 */ /* 0x0020e80000100a00 */
[----:B----4-:R-:W-:Y:S01]  /*87540*/  STL.64 [R1+0x68d0], R28 ;  /* 0x0068d01c01007387 */ /* 0x010fe20000100a00 */
[----:B------:R-:W-:-:S05]  /*87550*/  IADD3 R18, P2, PT, R9, R5, RZ ;  /* 0x0000000509127210 */ /* 0x000fca0007f5e0ff */
[C---:B------:R-:W-:Y:S02]  /*87560*/  IMAD.X R19, R7.reuse, 0x1, R6, P2 ;  /* 0x0000000107137824 */ /* 0x040fe400010e0606 */
[----:B---3--:R-:W-:Y:S02]  /*87570*/  IMAD.MOV.U32 R27, RZ, RZ, R25 ;  /* 0x000000ffff1b7224 */ /* 0x008fe400078e0019 */
[----:B------:R-:W-:-:S05]  /*87580*/  IMAD.X R25, R7, 0x1, R8, P0 ;  /* 0x0000000107197824 */ /* 0x000fca00000e0608 */
[----:B------:R1:W-:Y:S04]  /*87590*/  STL.64 [R1+0x3940], R24 ;  /* 0x0039401801007387 */ /* 0x0003e80000100a00 */
[----:B------:R3:W-:Y:S01]  /*875a0*/  STL.64 [R1+0x68a8], R12 ;  /* 0x0068a80c01007387 */ /* 0x0007e20000100a00 */
[----:B-1----:R-:W-:Y:S01]  /*875b0*/  IADD3 R24, P0, PT, R9, R13, RZ ;  /* 0x0000000d09187210 */ /* 0x002fe20007f1e0ff */
[----:B---3--:R-:W-:Y:S02]  /*875c0*/  IMAD.MOV.U32 R12, RZ, RZ, R27 ;  /* 0x000000ffff0c7224 */ /* 0x008fe400078e001b */
[C---:B--2---:R-:W-:Y:S02]  /*875d0*/  IMAD.X R27, R7.reuse, 0x1, R16, P1 ;  /* 0x00000001071b7824 */ /* 0x044fe400008e0610 */
[----:B------:R-:W-:-:S03]  /*875e0*/  IMAD.X R25, R7, 0x1, R15, P0 ;  /* 0x0000000107197824 */ /* 0x000fc600000e060f */
[----:B------:R-:W-:Y:S04]  /*875f0*/  STL [R1+0x393c], R27 ;  /* 0x00393c1b01007387 */ /* 0x000fe80000100800 */
[----:B------:R1:W-:Y:S01]  /*87600*/  STL.64 [R1+0x3930], R18 ;  /* 0x0039301201007387 */ /* 0x0003e20000100a00 */
[C---:B------:R-:W-:Y:S02]  /*87610*/  IADD3 R26, P1, PT, R9.reuse, R3, RZ ;  /* 0x00000003091a7210 */ /* 0x040fe40007f3e0ff */
[----:B-1----:R-:W-:Y:S02]  /*87620*/  IADD3 R18, P2, PT, R9, R0, RZ ;  /* 0x0000000009127210 */ /* 0x002fe40007f5e0ff */
[----:B------:R-:W2:Y:S04]  /*87630*/  LDL.LU R9, [R1+0x68e0] ;  /* 0x0068e00001097983 */ /* 0x000ea80000300800 */
[----:B------:R1:W-:Y:S04]  /*87640*/  STL.64 [R1+0x3928], R24 ;  /* 0x0039281801007387 */ /* 0x0003e80000100a00 */
[----:B-1----:R-:W3:Y:S01]  /*87650*/  LDL.LU.64 R24, [R1+0x68d8] ;  /* 0x0068d80001187983 */ /* 0x002ee20000300a00 */
[----:B------:R-:W-:Y:S01]  /*87660*/  IMAD.X R27, R7, 0x1, R4, P1 ;  /* 0x00000001071b7824 */ /* 0x000fe200008e0604 */
[----:B---3--:R-:W-:-:S02]  /*87670*/  IADD3 R28, P0, PT, R24, R10, RZ ;  /* 0x0000000a181c7210 */ /* 0x008fc40007f1e0ff */
[----:B--2---:R-:W-:-:S03]  /*87680*/  IADD3 R24, P1, PT, R24, R9, RZ ;  /* 0x0000000918187210 */ /* 0x004fc60007f3e0ff */
[----:B------:R1:W-:Y:S04]  /*87690*/  STL [R1+0x3910], R28 ;  /* 0x0039101c01007387 */ /* 0x0003e80000100800 */
[----:B-1----:R-:W2:Y:S04]  /*876a0*/  LDL.LU.64 R28, [R1+0x68d0] ;  /* 0x0068d000011c7983 */ /* 0x002ea80000300a00 */
[----:B------:R1:W-:Y:S04]  /*876b0*/  STL.64 [R1+0x3920], R26 ;  /* 0x0039201a01007387 */ /* 0x0003e80000100a00 */
[----:B-1----:R-:W3:Y:S04]  /*876c0*/  LDL.LU.64 R26, [R1+0x68c8] ;  /* 0x0068c800011a7983 */ /* 0x002ee80000300a00 */
[----:B------:R1:W-:Y:S04]  /*876d0*/  STL [R1+0x3908], R24 ;  /* 0x0039081801007387 */ /* 0x0003e80000100800 */
[----:B-1----:R-:W4:Y:S01]  /*876e0*/  LDL.LU.64 R24, [R1+0x68c0] ;  /* 0x0068c00001187983 */ /* 0x002f220000300a00 */
[----:B------:R-:W-:-:S03]  /*876f0*/  IMAD.X R19, R7, 0x1, R2, P2 ;  /* 0x0000000107137824 */ /* 0x000fc600010e0602 */
[----:B----4-:R1:W-:Y:S04]  /*87700*/  STL.64 [R1+0x68a0], R24 ;  /* 0x0068a01801007387 */ /* 0x0103e80000100a00 */
[----:B-1----:R0:W4:Y:S04]  /*87710*/  LDL.64 R24, [R1+0x3910] ;  /* 0x0039100001187983 */ /* 0x0021280000100a00 */
[----:B------:R1:W-:Y:S04]  /*87720*/  STL [R1+0x6898], R9 ;  /* 0x0068980901007387 */ /* 0x0003e80000100800 */
[----:B-1----:R-:W3:Y:S04]  /*87730*/  LDL.LU R9, [R1+0x110] ;  /* 0x0001100001097983 */ /* 0x002ee80000300800 */
[----:B------:R-:W3:Y:S04]  /*87740*/  LDL.LU R7, [R1+0x68b8] ;  /* 0x0068b80001077983 */ /* 0x000ee80000300800 */
[----:B------:R1:W-:Y:S04]  /*87750*/  STL.64 [R1+0x3918], R18 ;  /* 0x0039181201007387 */ /* 0x0003e80000100a00 */
[----:B-1----:R-:W4:Y:S04]  /*87760*/  LDL.LU.64 R18, [R1+0x68b0] ;  /* 0x0068b00001127983 */ /* 0x002f280000300a00 */
[----:B--2---:R1:W-:Y:S02]  /*87770*/  STL.64 [R1+0x6878], R28 ;  /* 0x0068781c01007387 */ /* 0x0043e40000100a00 */
[----:B-1----:R-:W-:-:S02]  /*87780*/  IMAD.MOV.U32 R29, RZ, RZ, R12 ;  /* 0x000000ffff1d7224 */ /* 0x002fc400078e000c */
[----:B------:R-:W4:Y:S01]  /*87790*/  LDL R28, [R1+0x380] ;  /* 0x00038000011c7983 */ /* 0x000f220000100800 */
[----:B---3--:R-:W-:-:S05]  /*877a0*/  IADD3 R12, P2, PT, R9, R7, RZ ;  /* 0x00000007090c7210 */ /* 0x008fca0007f5e0ff */
[----:B------:R1:W-:Y:S04]  /*877b0*/  STL [R1+0x3900], R12 ;  /* 0x0039000c01007387 */ /* 0x0003e80000100800 */
[----:B-1----:R-:W4:Y:S02]  /*877c0*/  LDL.LU.64 R12, [R1+0x68a8] ;  /* 0x0068a800010c7983 */ /* 0x002f240000300a00 */
[----:B----4-:R-:W-:Y:S01]  /*877d0*/  IMAD.X R25, R28, 0x1, R12, P0 ;  /* 0x000000011c197824 */ /* 0x010fe200000e060c */
[----:B------:R-:W-:-:S04]  /*877e0*/  IADD3 R24, P0, PT, R9, R14, RZ ;  /* 0x0000000e09187210 */ /* 0x000fc80007f1e0ff */
[----:B------:R-:W-:Y:S04]  /*877f0*/  STL [R1+0x3914], R25 ;  /* 0x0039141901007387 */ /* 0x000fe80000100800 */
[----:B------:R-:W-:Y:S04]  /*87800*/  STL.64 [R1+0x6890], R14 ;  /* 0x0068900e01007387 */ /* 0x000fe80000100a00 */
[----:B------:R1:W-:Y:S04]  /*87810*/  STL [R1+0x689c], R15 ;  /* 0x00689c0f01007387 */ /* 0x0003e80000100800 */
[----:B-1----:R0:W2:Y:S04]  /*87820*/  LDL.64 R14, [R1+0x3908] ;  /* 0x00390800010e7983 */ /* 0x0020a80000100a00 */
[----:B------:R1:W-:Y:S01]  /*87830*/  STL.64 [R1+0x6888], R10 ;  /* 0x0068880a01007387 */ /* 0x0003e20000100a00 */
[----:B--2---:R-:W-:-:S03]  /*87840*/  IMAD.X R15, R28, 0x1, R11, P1 ;  /* 0x000000011c0f7824 */ /* 0x004fc600008e060b */
[----:B-1----:R0:W2:Y:S04]  /*87850*/  LDL.64 R10, [R1+0x3900] ;  /* 0x00390000010a7983 */ /* 0x0020a80000100a00 */
[----:B------:R-:W-:Y:S04]  /*87860*/  STL [R1+0x390c], R15 ;  /* 0x00390c0f01007387 */ /* 0x000fe80000100800 */
[----:B------:R1:W-:Y:S01]  /*87870*/  STL.64 [R1+0x6880], R22 ;  /* 0x0068801601007387 */ /* 0x0003e20000100a00 */
[----:B------:R-:W-:-:S03]  /*87880*/  IADD3 R14, P1, PT, R9, R5, RZ ;  /* 0x00000005090e7210 */ /* 0x000fc60007f3e0ff */
[----:B-1----:R-:W3:Y:S04]  /*87890*/  LDL R22, [R1+0x114] ;  /* 0x0001140001167983 */ /* 0x002ee80000100800 */
[----:B------:R1:W-:Y:S04]  /*878a0*/  STL [R1+0x6870], R5 ;  /* 0x0068700501007387 */ /* 0x0003e80000100800 */
[----:B-1----:R-:W2:Y:S02]  /*878b0*/  LDL.LU R5, [R1+0x380] ;  /* 0x0003800001057983 */ /* 0x002ea40000300800 */
[----:B--2---:R-:W-:-:S02]  /*878c0*/  IMAD.X R11, R5, 0x1, R8, P2 ;  /* 0x00000001050b7824 */ /* 0x004fc400010e0608 */
[----:B------:R-:W-:-:S03]  /*878d0*/  IMAD.X R25, R5, 0x1, R16, P0 ;  /* 0x0000000105197824 */ /* 0x000fc600000e0610 */
[----:B------:R-:W-:Y:S04]  /*878e0*/  STL [R1+0x3904], R11 ;  /* 0x0039040b01007387 */ /* 0x000fe80000100800 */
[----:B------:R1:W-:Y:S04]  /*878f0*/  STL.64 [R1+0x38f8], R24 ;  /* 0x0038f81801007387 */ /* 0x0003e80000100a00 */
[----:B-1----:R-:W2:Y:S01]  /*87900*/  LDL.LU.64 R24, [R1+0x68a0] ;  /* 0x0068a00001187983 */ /* 0x002ea20000300a00 */
[----:B------:R-:W-:-:S03]  /*87910*/  IMAD.X R15, R5, 0x1, R6, P1 ;  /* 0x00000001050f7824 */ /* 0x000fc600008e0606 */
[----:B--2---:R-:W-:Y:S04]  /*87920*/  STL.64 [R1+0x6868], R24 ;  /* 0x0068681801007387 */ /* 0x004fe80000100a00 */
[----:B------:R1:W-:Y:S04]  /*87930*/  STL.64 [R1+0x38f0], R14 ;  /* 0x0038f00e01007387 */ /* 0x0003e80000100a00 */
[----:B-1----:R0:W2:Y:S01]  /*87940*/  LDL.LU R15, [R1+0x689c] ;  /* 0x00689c00010f7983 */ /* 0x0020a20000300800 */
[C---:B------:R-:W-:Y:S02]  /*87950*/  IADD3 R14, P1, PT, R9.reuse, R0, RZ ;  /* 0x00000000090e7210 */ /* 0x040fe40007f3e0ff */
[----:B------:R-:W-:-:S02]  /*87960*/  IADD3 R10, P2, PT, R9, R13, RZ ;  /* 0x0000000d090a7210 */ /* 0x000fc40007f5e0ff */
[----:B------:R-:W-:Y:S02]  /*87970*/  IADD3 R28, P0, PT, R9, R3, RZ ;  /* 0x00000003091c7210 */ /* 0x000fe40007f1e0ff */
[----:B------:R-:W4:Y:S04]  /*87980*/  LDL.LU R9, [R1+0x6898] ;  /* 0x0068980001097983 */ /* 0x000f280000300800 */
[----:B------:R2:W-:Y:S04]  /*87990*/  STL [R1+0x38d8], R14 ;  /* 0x0038d80e01007387 */ /* 0x0005e80000100800 */
[----:B--2---:R-:W2:Y:S02]  /*879a0*/  LDL.LU.64 R14, [R1+0x6890] ;  /* 0x00689000010e7983 */ /* 0x004ea40000300a00 */
        /* <DEDUP_REMOVED lines=8> */
[----:B------:R1:W-:Y:S04]  /*87a30*/  STL.64 [R1+0x38e0], R28 ;  /* 0x0038e01c01007387 */ /* 0x0003e80000100a00 */
[----:B-1----:R-:W3:Y:S04]  /*87a40*/  LDL.LU.64 R28, [R1+0x6878] ;  /* 0x00687800011c7983 */ /* 0x002ee80000300a00 */
[----:B------:R-:W-:Y:S04]  /*87a50*/  STL.64 [R1+0x6860], R16 ;  /* 0x0068601001007387 */ /* 0x000fe80000100a00 */
[----:B---3--:R-:W-:Y:S04]  /*87a60*/  STL.64 [R1+0x6850], R28 ;  /* 0x0068501c01007387 */ /* 0x008fe80000100a00 */
[----:B------:R1:W-:Y:S04]  /*87a70*/  STL [R1+0x6858], R29 ;  /* 0x0068581d01007387 */ /* 0x0003e80000100800 */
[----:B-1----:R0:W3:Y:S04]  /*87a80*/  LDL.64 R28, [R1+0x38d0] ;  /* 0x0038d000011c7983 */ /* 0x0020e80000100a00 */
[----:B------:R1:W-:Y:S04]  /*87a90*/  STL [R1+0x6848], R4 ;  /* 0x0068480401007387 */ /* 0x0003e80000100800 */
[----:B-1----:R-:W4:Y:S04]  /*87aa0*/  LDL.LU R4, [R1+0x114] ;  /* 0x0001140001047983 */ /* 0x002f280000300800 */
[----:B--2---:R1:W-:Y:S04]  /*87ab0*/  STL.64 [R1+0x6840], R22 ;  /* 0x0068401601007387 */ /* 0x0043e80000100a00 */
[----:B-1----:R0:W2:Y:S01]  /*87ac0*/  LDL.64 R22, [R1+0x38d8] ;  /* 0x0038d80001167983 */ /* 0x0020a20000100a00 */
[----:B------:R-:W-:-:S04]  /*87ad0*/  IMAD.MOV.U32 R16, RZ, RZ, R25 ;  /* 0x000000ffff107224 */ /* 0x000fc800078e0019 */
[----:B---3--:R-:W-:Y:S01]  /*87ae0*/  IMAD.X R29, R16, 0x1, R12, P2 ;  /* 0x00000001101d7824 */ /* 0x008fe200010e060c */
[----:B----4-:R-:W-:-:S05]  /*87af0*/  IADD3 R24, P0, PT, R4, R9, RZ ;  /* 0x0000000904187210 */ /* 0x010fca0007f1e0ff */
[----:B------:R-:W-:Y:S02]  /*87b00*/  IMAD.X R25, R16, 0x1, R11, P0 ;  /* 0x0000000110197824 */ /* 0x000fe400000e060b */
[----:B--2---:R-:W-:Y:S02]  /*87b10*/  IMAD.X R23, R5, 0x1, R2, P1 ;  /* 0x0000000105177824 */ /* 0x004fe400008e0602 */
[----:B------:R-:W2:Y:S04]  /*87b20*/  LDL.LU R5, [R1+0x6870] ;  /* 0x0068700001057983 */ /* 0x000ea80000300800 */
[----:B------:R-:W-:Y:S04]  /*87b30*/  STL [R1+0x38dc], R23 ;  /* 0x0038dc1701007387 */ /* 0x000fe80000100800 */
[----:B------:R-:W-:Y:S04]  /*87b40*/  STL [R1+0x38d4], R29 ;  /* 0x0038d41d01007387 */ /* 0x000fe80000100800 */
[----:B------:R1:W-:Y:S04]  /*87b50*/  STL.64 [R1+0x38c8], R24 ;  /* 0x0038c81801007387 */ /* 0x0003e80000100a00 */
[----:B-1----:R-:W3:Y:S01]  /*87b60*/  LDL.LU.64 R24, [R1+0x6868] ;  /* 0x0068680001187983 */ /* 0x002ee20000300a00 */
[----:B------:R-:W-:-:S03]  /*87b70*/  IADD3 R22, P1, PT, R4, R7, RZ ;  /* 0x0000000704167210 */ /* 0x000fc60007f3e0ff */
[----:B---3--:R1:W-:Y:S02]  /*87b80*/  STL.64 [R1+0x6828], R24 ;  /* 0x0068281801007387 */ /* 0x0083e40000100a00 */
[----:B-1----:R-:W-:Y:S01]  /*87b90*/  IMAD.MOV.U32 R24, RZ, RZ, R16 ;  /* 0x000000ffff187224 */ /* 0x002fe200078e0010 */
[----:B--2---:R-:W-:Y:S01]  /*87ba0*/  IADD3 R16, P0, PT, R4, R5, RZ ;  /* 0x0000000504107210 */ /* 0x004fe20007f1e0ff */
[----:B------:R-:W2:Y:S04]  /*87bb0*/  LDL R25, [R1+0x118] ;  /* 0x0001180001197983 */ /* 0x000ea80000100800 */
[----:B------:R1:W-:Y:S04]  /*87bc0*/  STL [R1+0x38b0], R16 ;  /* 0x0038b01001007387 */ /* 0x0003e80000100800 */
[----:B-1----:R-:W3:Y:S01]  /*87bd0*/  LDL.LU.64 R16, [R1+0x6860] ;  /* 0x0068600001107983 */ /* 0x002ee20000300a00 */
[----:B------:R-:W-:Y:S01]  /*87be0*/  IMAD.X R23, R24, 0x1, R8, P1 ;  /* 0x0000000118177824 */ /* 0x000fe200008e0608 */
[----:B------:R-:W-:-:S04]  /*87bf0*/  IADD3 R28, P2, PT, R4, R14, RZ ;  /* 0x0000000e041c7210 */ /* 0x000fc80007f5e0ff */
[----:B------:R1:W-:Y:S04]  /*87c00*/  STL.64 [R1+0x38c0], R22 ;  /* 0x0038c01601007387 */ /* 0x0003e80000100a00 */
[----:B------:R-:W-:Y:S04]  /*87c10*/  STL.64 [R1+0x6830], R12 ;  /* 0x0068300c01007387 */ /* 0x000fe80000100a00 */
[----:B------:R4:W-:Y:S01]  /*87c20*/  STL [R1+0x6838], R13 ;  /* 0x0068380d01007387 */ /* 0x0009e20000100800 */
[----:B-1----:R-:W-:-:S03]  /*87c30*/  IADD3 R22, P1, PT, R4, R13, RZ ;  /* 0x0000000d04167210 */ /* 0x002fc60007f3e0ff */
[----:B----4-:R0:W4:Y:S01]  /*87c40*/  LDL.64 R12, [R1+0x38b0] ;  /* 0x0038b000010c7983 */ /* 0x0101220000100a00 */
[----:B---3--:R-:W-:-:S05]  /*87c50*/  IMAD.X R29, R24, 0x1, R16, P2 ;  /* 0x00000001181d7824 */ /* 0x008fca00010e0610 */
[----:B------:R1:W-:Y:S04]  /*87c60*/  STL.64 [R1+0x38b8], R28 ;  /* 0x0038b81c01007387 */ /* 0x0003e80000100a00 */
[----:B-1----:R0:W3:Y:S01]  /*87c70*/  LDL.LU R29, [R1+0x6858] ;  /* 0x00685800011d7983 */ /* 0x0020e20000300800 */
[----:B------:R-:W-:Y:S01]  /*87c80*/  IADD3 R28, P2, PT, R4, R3, RZ ;  /* 0x00000003041c7210 */ /* 0x000fe20007f5e0ff */
[----:B----4-:R-:W-:-:S04]  /*87c90*/  IMAD.X R13, R24, 0x1, R6, P0 ;  /* 0x00000001180d7824 */ /* 0x010fc800000e0606 */
[----:B------:R3:W-:Y:S01]  /*87ca0*/  STL [R1+0x38a0], R28 ;  /* 0x0038a01c01007387 */ /* 0x0007e20000100800 */
[----:B------:R-:W-:-:S03]  /*87cb0*/  IADD3 R12, P0, PT, R4, R0, RZ ;  /* 0x00000000040c7210 */ /* 0x000fc60007f1e0ff */
[----:B---3--:R-:W3:Y:S04]  /*87cc0*/  LDL.LU.64 R28, [R1+0x6850] ;  /* 0x00685000011c7983 */ /* 0x008ee80000300a00 */
[----:B------:R1:W-:Y:S04]  /*87cd0*/  STL [R1+0x38b4], R13 ;  /* 0x0038b40d01007387 */ /* 0x0003e80000100800 */
[----:B------:R-:W4:Y:S01]  /*87ce0*/  LDL.LU R4, [R1+0x6848] ;  /* 0x0068480001047983 */ /* 0x000f220000300800 */
[----:B-1----:R-:W-:-:S04]  /*87cf0*/  IMAD.MOV.U32 R13, RZ, RZ, R24 ;  /* 0x000000ffff0d7224 */ /* 0x002fc800078e0018 */
[----:B------:R-:W-:-:S05]  /*87d00*/  IMAD.X R23, R13, 0x1, R15, P1 ;  /* 0x000000010d177824 */ /* 0x000fca00008e060f */
[----:B------:R1:W-:Y:S04]  /*87d10*/  STL.64 [R1+0x38a8], R22 ;  /* 0x0038a81601007387 */ /* 0x0003e80000100a00 */
[----:B-1----:R-:W2:Y:S04]  /*87d20*/  LDL.LU.64 R22, [R1+0x6840] ;  /* 0x0068400001167983 */ /* 0x002ea80000300a00 */
[----:B--2---:R1:W-:Y:S04]  /*87d30*/  STL.64 [R1+0x6820], R22 ;  /* 0x0068201601007387 */ /* 0x0043e80000100a00 */
[----:B-1----:R0:W2:Y:S04]  /*87d40*/  LDL.64 R22, [R1+0x38a0] ;  /* 0x0038a00001167983 */ /* 0x0020a80000100a00 */
[----:B----4-:R1:W-:Y:S01]  /*87d50*/  STL [R1+0x6818], R4 ;  /* 0x0068180401007387 */ /* 0x0103e20000100800 */
[----:B--2---:R-:W-:-:S02]  /*87d60*/  IMAD.X R23, R13, 0x1, R4, P2 ;  /* 0x000000010d177824 */ /* 0x004fc400010e0604 */
[----:B------:R-:W-:Y:S01]  /*87d70*/  IMAD.X R13, R13, 0x1, R2, P0 ;  /* 0x000000010d0d7824 */ /* 0x000fe200000e0602 */
[----:B-1----:R-:W2:Y:S04]  /*87d80*/  LDL.LU R4, [R1+0x118] ;  /* 0x0001180001047983 */ /* 0x002ea80000300800 */
[----:B------:R1:W-:Y:S04]  /*87d90*/  STL [R1+0x38a4], R23 ;  /* 0x0038a41701007387 */ /* 0x0003e80000100800 */
[----:B-1----:R-:W4:Y:S04]  /*87da0*/  LDL R23, [R1+0x368] ;  /* 0x0003680001177983 */ /* 0x002f280000100800 */
[----:B------:R1:W-:Y:S04]  /*87db0*/  STL.64 [R1+0x3898], R12 ;  /* 0x0038980c01007387 */ /* 0x0003e80000100a00 */
[----:B-1----:R0:W3:Y:S01]  /*87dc0*/  LDL.LU R13, [R1+0x6838] ;  /* 0x00683800010d7983 */ /* 0x0020e20000300800 */
[----:B--2---:R-:W-:-:S05]  /*87dd0*/  IADD3 R12, P0, PT, R4, R7, RZ ;  /* 0x00000007040c7210 */ /* 0x004fca0007f1e0ff */
[----:B------:R3:W-:Y:S04]  /*87de0*/  STL [R1+0x3880], R12 ;  /* 0x0038800c01007387 */ /* 0x0007e80000100800 */
[----:B---3--:R-:W4:Y:S01]  /*87df0*/  LDL.LU.64 R12, [R1+0x6830] ;  /* 0x00683000010c7983 */ /* 0x008f220000300a00 */
[----:B------:R-:W-:-:S05]  /*87e00*/  IADD3 R24, P1, PT, R25, R10, RZ ;  /* 0x0000000a19187210 */ /* 0x000fca0007f3e0ff */
[----:B----4-:R-:W-:-:S05]  /*87e10*/  IMAD.X R25, R23, 0x1, R12, P1 ;  /* 0x0000000117197824 */ /* 0x010fca00008e060c */
[----:B------:R1:W-:Y:S04]  /*87e20*/  STL.64 [R1+0x3890], R24 ;  /* 0x0038901801007387 */ /* 0x0003e80000100a00 */
[----:B-1----:R-:W2:Y:S01]  /*87e30*/  LDL.LU.64 R24, [R1+0x6828] ;  /* 0x0068280001187983 */ /* 0x002ea20000300a00 */
[----:B------:R-:W-:-:S05]  /*87e40*/  IADD3 R22, P2, PT, R4, R9, RZ ;  /* 0x0000000904167210 */ /* 0x000fca0007f5e0ff */
[----:B------:R-:W-:Y:S01]  /*87e50*/  IMAD.X R23, R23, 0x1, R11, P2 ;  /* 0x0000000117177824 */ /* 0x000fe200010e060b */
[----:B--2---:R1:W-:Y:S04]  /*87e60*/  STL.64 [R1+0x6800], R24 ;  /* 0x0068001801007387 */ /* 0x0043e80000100a00 */
[----:B-1----:R-:W2:Y:S04]  /*87e70*/  LDL.LU R25, [R1+0x130] ;  /* 0x0001300001197983 */ /* 0x002ea80000300800 */
[----:B------:R-:W-:Y:S04]  /*87e80*/  STL.64 [R1+0x6810], R14 ;  /* 0x0068100e01007387 */ /* 0x000fe80000100a00 */
[----:B------:R-:W-:Y:S04]  /*87e90*/  STL [R1+0x681c], R15 ;  /* 0x00681c0f01007387 */ /* 0x000fe80000100800 */
[----:B------:R1:W-:Y:S01]  /*87ea0*/  STL.64 [R1+0x3888], R22 ;  /* 0x0038881601007387 */ /* 0x0003e20000100a00 */
[----:B------:R-:W-:-:S03]  /*87eb0*/  IADD3 R24, P1, PT, R4, R14, RZ ;  /* 0x0000000e04187210 */ /* 0x000fc60007f3e0ff */
[----:B-1----:R-:W3:Y:S04]  /*87ec0*/  LDL.LU.64 R22, [R1+0x6820] ;  /* 0x0068200001167983 */ /* 0x002ee80000300a00 */
[----:B------:R1:W-:Y:S01]  /*87ed0*/  STL.64 [R1+0x6808], R10 ;  /* 0x0068080a01007387 */ /* 0x0003e20000100a00 */
[----:B------:R-:W-:-:S03]  /*87ee0*/  IADD3 R14, P2, PT, R4, R5, RZ ;  /* 0x00000005040e7210 */ /* 0x000fc60007f5e0ff */
[----:B-1----:R0:W4:Y:S04]  /*87ef0*/  LDL.64 R10, [R1+0x3880] ;  /* 0x00388000010a7983 */ /* 0x0021280000100a00 */
[----:B------:R1:W-:Y:S04]  /*87f00*/  STL [R1+0x67f8], R5 ;  /* 0x0067f80501007387 */ /* 0x0003e80000100800 */
[----:B-1----:R-:W4:Y:S01]  /*87f10*/  LDL.LU R5, [R1+0x368] ;  /* 0x0003680001057983 */ /* 0x002f220000300800 */
[----:B--2---:R-:W-:Y:S02]  /*87f20*/  IMAD.MOV.U32 R15, RZ, RZ, R25 ;  /* 0x000000ffff0f7224 */ /* 0x004fe400078e0019 */
[----:B----4-:R-:W-:-:S02]  /*87f30*/  IMAD.X R11, R5, 0x1, R8, P0 ;  /* 0x00000001050b7824 */ /* 0x010fc400000e0608 */
[----:B------:R-:W-:-:S03]  /*87f40*/  IMAD.X R25, R5, 0x1, R16, P1 ;  /* 0x0000000105197824 */ /* 0x000fc600008e0610 */
[----:B------:R-:W-:Y:S04]  /*87f50*/  STL [R1+0x3884], R11 ;  /* 0x0038840b01007387 */ /* 0x000fe80000100800 */
[----:B------:R1:W-:Y:S02]  /*87f60*/  STL.64 [R1+0x3878], R24 ;  /* 0x0038781801007387 */ /* 0x0003e40000100a00 */
[----:B-1----:R-:W-:Y:S02]  /*87f70*/  IMAD.MOV.U32 R25, RZ, RZ, R15 ;  /* 0x000000ffff197224 */ /* 0x002fe400078e000f */
[----:B------:R-:W-:-:S05]  /*87f80*/  IMAD.X R15, R5, 0x1, R6, P2 ;  /* 0x00000001050f7824 */ /* 0x000fca00010e0606 */
[----:B------:R1:W-:Y:S04]  /*87f90*/  STL.64 [R1+0x3870], R14 ;  /* 0x0038700e01007387 */ /* 0x0003e80000100a00 */
[----:B-1----:R0:W2:Y:S01]  /*87fa0*/  LDL.LU R15, [R1+0x681c] ;  /* 0x00681c00010f7983 */ /* 0x0020a20000300800 */
[C---:B------:R-:W-:Y:S02]  /*87fb0*/  IADD3 R14, P2, PT, R4.reuse, R0, RZ ;  /* 0x00000000040e7210 */ /* 0x040fe40007f5e0ff */
[C---:B------:R-:W-:Y:S02]  /*87fc0*/  IADD3 R10, P0, PT, R4.reuse, R13, RZ ;  /* 0x0000000d040a7210 */ /* 0x040fe40007f1e0ff */
[----:B------:R-:W-:Y:S02]  /*87fd0*/  IADD3 R24, P1, PT, R4, R3, RZ ;  /* 0x0000000304187210 */ /* 0x000fe40007f3e0ff */
[----:B------:R-:W4:Y:S04]  /*87fe0*/  LDL.LU R4, [R1+0x6818] ;  /* 0x0068180001047983 */ /* 0x000f280000300800 */
[----:B------:R2:W-:Y:S04]  /*87ff0*/  STL [R1+0x3858], R14 ;  /* 0x0038580e01007387 */ /* 0x0005e80000100800 */
[----:B--2---:R-:W2:Y:S02]  /*88000*/  LDL.LU.64 R14, [R1+0x6810] ;  /* 0x00681000010e7983 */ /* 0x004ea40000300a00 */
[----:B--2---:R-:W-:-:S05]  /*88010*/  IMAD.X R11, R5, 0x1, R15, P0 ;  /* 0x00000001050b7824 */ /* 0x004fca00000e060f */
[----:B------:R1:W-:Y:S04]  /*88020*/  STL.64 [R1+0x3868], R10 ;  /* 0x0038680a01007387 */ /* 0x0003e80000100a00 */
[----:B-1----:R-:W2:Y:S04]  /*88030*/  LDL.LU.64 R10, [R1+0x6808] ;  /* 0x00680800010a7983 */ /* 0x002ea80000300a00 */
[----:B------:R1:W-:Y:S04]  /*88040*/  STL.64 [R1+0x67f0], R14 ;  /* 0x0067f00e01007387 */ /* 0x0003e80000100a00 */
[----:B-1----:R-:W2:Y:S02]  /*88050*/  LDL R15, [R1+0x11c] ;  /* 0x00011c00010f7983 */ /* 0x002ea40000100800 */
[----:B--2---:R-:W-:-:S02]  /*88060*/  IADD3 R14, P0, PT, R15, R10, RZ ;  /* 0x0000000a0f0e7210 */ /* 0x004fc40007f1e0ff */
[----:B------:R-:W2:Y:S04]  /*88070*/  LDL R15, [R1+0x364] ;  /* 0x00036400010f7983 */ /* 0x000ea80000100800 */
[----:B------:R1:W-:Y:S02]  /*88080*/  STL.64 [R1+0x67e8], R10 ;  /* 0x0067e80a01007387 */ /* 0x0003e40000100a00 */
[----:B-1----:R-:W-:Y:S02]  /*88090*/  IMAD.MOV.U32 R10, RZ, RZ, R25 ;  /* 0x000000ffff0a7224 */ /* 0x002fe400078e0019 */
[----:B----4-:R-:W-:-:S05]  /*880a0*/  IMAD.X R25, R5, 0x1, R4, P1 ;  /* 0x0000000105197824 */ /* 0x010fca00008e0604 */
[----:B------:R1:W-:Y:S04]  /*880b0*/  STL.64 [R1+0x3860], R24 ;  /* 0x0038601801007387 */ /* 0x0003e80000100a00 */
[----:B-1----:R-:W4:Y:S04]  /*880c0*/  LDL.LU.64 R24, [R1+0x6800] ;  /* 0x0068000001187983 */ /* 0x002f280000300a00 */
[----:B----4-:R1:W-:Y:S04]  /*880d0*/  STL.64 [R1+0x67d8], R24 ;  /* 0x0067d81801007387 */ /* 0x0103e80000100a00 */
[----:B-1----:R0:W4:Y:S04]  /*880e0*/  LDL.64 R24, [R1+0x3858] ;  /* 0x0038580001187983 */ /* 0x0021280000100a00 */
[----:B------:R-:W-:Y:S04]  /*880f0*/  STL.64 [R1+0x67e0], R28 ;  /* 0x0067e01c01007387 */ /* 0x000fe80000100a00 */
[----:B------:R1:W-:Y:S01]  /*88100*/  STL [R1+0x67d0], R4 ;  /* 0x0067d00401007387 */ /* 0x0003e20000100800 */
[----:B--2---:R-:W-:-:S03]  /*88110*/  IMAD.X R15, R15, 0x1, R12, P0 ;  /* 0x000000010f0f7824 */ /* 0x004fc600000e060c */
[----:B-1----:R-:W2:Y:S01]  /*88120*/  LDL.LU R4, [R1+0x11c] ;  /* 0x00011c0001047983 */ /* 0x002ea20000300800 */
[----:B----4-:R-:W-:-:S03]  /*88130*/  IMAD.X R25, R5, 0x1, R2, P2 ;  /* 0x0000000105197824 */ /* 0x010fc600010e0602 */
[----:B------:R-:W4:Y:S04]  /*88140*/  LDL.LU R5, [R1+0x67f8] ;  /* 0x0067f80001057983 */ /* 0x000f280000300800 */
[----:B------:R-:W-:Y:S04]  /*88150*/  STL [R1+0x385c], R25 ;  /* 0x00385c1901007387 */ /* 0x000fe80000100800 */
[----:B---3--:R-:W-:Y:S04]  /*88160*/  STL.64 [R1+0x67c0], R22 ;  /* 0x0067c01601007387 */ /* 0x008fe80000100a00 */
[----:B------:R1:W-:Y:S04]  /*88170*/  STL.64 [R1+0x3850], R14 ;  /* 0x0038500e01007387 */ /* 0x0003e80000100a00 */
[----:B-1----:R-:W2:Y:S01]  /*88180*/  LDL.LU.64 R14, [R1+0x67f0] ;  /* 0x0067f000010e7983 */ /* 0x002ea20000300a00 */
[----:B------:R-:W-:Y:S01]  /*88190*/  IMAD.MOV.U32 R23, RZ, RZ, R10 ;  /* 0x000000ffff177224 */ /* 0x000fe200078e000a */
[----:B--2---:R-:W-:-:S05]  /*881a0*/  IADD3 R10, P0, PT, R4, R14, RZ ;  /* 0x0000000e040a7210 */ /* 0x004fca0007f1e0ff */
[----:B------:R1:W-:Y:S04]  /*881b0*/  STL [R1+0x3838], R10 ;  /* 0x0038380a01007387 */ /* 0x0003e80000100800 */
[----:B-1----:R-:W2:Y:S04]  /*881c0*/  LDL.LU.64 R10, [R1+0x67e8] ;  /* 0x0067e800010a7983 */ /* 0x002ea80000300a00 */
[----:B------:R1:W-:Y:S04]  /*881d0*/  STL [R1+0x67b0], R14 ;  /* 0x0067b00e01007387 */ /* 0x0003e80000100800 */
[----:B-1----:R-:W2:Y:S01]  /*881e0*/  LDL.LU R14, [R1+0x364] ;  /* 0x00036400010e7983 */ /* 0x002ea20000300800 */
[----:B------:R-:W-:-:S02]  /*881f0*/  IADD3 R28, P1, PT, R4, R9, RZ ;  /* 0x00000009041c7210 */ /* 0x000fc40007f3e0ff */
[----:B------:R-:W-:-:S03]  /*88200*/  IADD3 R24, P2, PT, R4, R7, RZ ;  /* 0x0000000704187210 */ /* 0x000fc60007f5e0ff */
[C---:B--2---:R-:W-:Y:S02]  /*88210*/  IMAD.X R29, R14.reuse, 0x1, R11, P1 ;  /* 0x000000010e1d7824 */ /* 0x044fe400008e060b */
[----:B------:R-:W-:-:S03]  /*88220*/  IMAD.X R25, R14, 0x1, R8, P2 ;  /* 0x000000010e197824 */ /* 0x000fc600010e0608 */
[----:B------:R1:W-:Y:S04]  /*88230*/  STL.64 [R1+0x3848], R28 ;  /* 0x0038481c01007387 */ /* 0x0003e80000100a00 */
[----:B-1----:R-:W2:Y:S04]  /*88240*/  LDL.LU.64 R28, [R1+0x67e0] ;  /* 0x0067e000011c7983 */ /* 0x002ea80000300a00 */
[----:B------:R-:W-:Y:S04]  /*88250*/  STL.64 [R1+0x67c8], R10 ;  /* 0x0067c80a01007387 */ /* 0x000fe80000100a00 */
[----:B------:R-:W-:Y:S04]  /*88260*/  STL [R1+0x67d4], R11 ;  /* 0x0067d40b01007387 */ /* 0x000fe80000100800 */
[----:B------:R1:W-:Y:S04]  /*88270*/  STL.64 [R1+0x3840], R24 ;  /* 0x0038401801007387 */ /* 0x0003e80000100a00 */
[----:B-1----:R-:W3:Y:S04]  /*88280*/  LDL.LU.64 R24, [R1+0x67d8] ;  /* 0x0067d80001187983 */ /* 0x002ee80000300a00 */
[----:B------:R1:W-:Y:S04]  /*88290*/  STL.64 [R1+0x67b8], R8 ;  /* 0x0067b80801007387 */ /* 0x0003e80000100a00 */
[----:B-1----:R0:W2:Y:S01]  /*882a0*/  LDL.64 R8, [R1+0x3838] ;  /* 0x0038380001087983 */ /* 0x0020a20000100a00 */
[----:B----4-:R-:W-:-:S05]  /*882b0*/  IADD3 R10, P1, PT, R4, R5, RZ ;  /* 0x00000005040a7210 */ /* 0x010fca0007f3e0ff */
[C---:B------:R-:W-:Y:S01]  /*882c0*/  IMAD.X R11, R14.reuse, 0x1, R6, P1 ;  /* 0x000000010e0b7824 */ /* 0x040fe200008e0606 */
[----:B---3--:R1:W-:Y:S04]  /*882d0*/  STL.64 [R1+0x67a8], R24 ;  /* 0x0067a81801007387 */ /* 0x0083e80000100a00 */
[----:B-1----:R-:W3:Y:S01]  /*882e0*/  LDL R25, [R1+0x120] ;  /* 0x0001200001197983 */ /* 0x002ee20000100800 */
[----:B--2---:R-:W-:-:S05]  /*882f0*/  IMAD.X R9, R14, 0x1, R16, P0 ;  /* 0x000000010e097824 */ /* 0x004fca00000e0610 */
[----:B------:R-:W-:Y:S04]  /*88300*/  STL [R1+0x383c], R9 ;  /* 0x00383c0901007387 */ /* 0x000fe80000100800 */
[----:B------:R1:W-:Y:S04]  /*88310*/  STL.64 [R1+0x3830], R10 ;  /* 0x0038300a01007387 */ /* 0x0003e80000100a00 */
[----:B-1----:R0:W2:Y:S01]  /*88320*/  LDL.LU R11, [R1+0x67d4] ;  /* 0x0067d400010b7983 */ /* 0x0020a20000300800 */
[C---:B------:R-:W-:Y:S02]  /*88330*/  IADD3 R22, P2, PT, R4.reuse, R13, RZ ;  /* 0x0000000d04167210 */ /* 0x040fe40007f5e0ff */
[C---:B------:R-:W-:Y:S01]  /*88340*/  IADD3 R10, P1, PT, R4.reuse, R0, RZ ;  /* 0x00000000040a7210 */ /* 0x040fe20007f3e0ff */
[----:B------:R-:W-:Y:S01]  /*88350*/  IMAD.MOV.U32 R24, RZ, RZ, R23 ;  /* 0x000000ffff187224 */ /* 0x000fe200078e0017 */
[----:B------:R-:W-:Y:S01]  /*88360*/  IADD3 R8, P0, PT, R4, R3, RZ ;  /* 0x0000000304087210 */ /* 0x000fe20007f1e0ff */
[C---:B------:R-:W-:Y:S01]  /*88370*/  IMAD.X R23, R14.reuse, 0x1, R15, P2 ;  /* 0x000000010e177824 */ /* 0x040fe200010e060f */
[----:B------:R-:W4:Y:S04]  /*88380*/  LDL.LU R4, [R1+0x67d0] ;  /* 0x0067d00001047983 */ /* 0x000f280000300800 */
[----:B------:R2:W-:Y:S04]  /*88390*/  STL [R1+0x3818], R10 ;  /* 0x0038180a01007387 */ /* 0x0005e80000100800 */
[----:B--2---:R-:W3:Y:S04]  /*883a0*/  LDL.LU.64 R10, [R1+0x67c8] ;  /* 0x0067c800010a7983 */ /* 0x004ee80000300a00 */
[----:B------:R1:W-:Y:S04]  /*883b0*/  STL.64 [R1+0x3828], R22 ;  /* 0x0038281601007387 */ /* 0x0003e80000100a00 */
[----:B-1----:R-:W2:Y:S04]  /*883c0*/  LDL.LU.64 R22, [R1+0x67c0] ;  /* 0x0067c00001167983 */ /* 0x002ea80000300a00 */
[----:B--2---:R1:W-:Y:S04]  /*883d0*/  STL.64 [R1+0x6790], R22 ;  /* 0x0067901601007387 */ /* 0x0043e80000100a00 */
[----:B-1----:R0:W2:Y:S01]  /*883e0*/  LDL.64 R22, [R1+0x3818] ;  /* 0x0038180001167983 */ /* 0x0020a20000100a00 */
[----:B----4-:R-:W-:-:S02]  /*883f0*/  IMAD.X R9, R14, 0x1, R4, P0 ;  /* 0x000000010e097824 */ /* 0x010fc400000e0604 */
[----:B--2---:R-:W-:Y:S01]  /*88400*/  IMAD.MOV.U32 R23, RZ, RZ, R24 ;  /* 0x000000ffff177224 */ /* 0x004fe200078e0018 */
[----:B---3--:R-:W-:Y:S02]  /*88410*/  IADD3 R24, P2, PT, R25, R10, RZ ;  /* 0x0000000a19187210 */ /* 0x008fe40007f5e0ff */
[----:B------:R-:W2:Y:S04]  /*88420*/  LDL R25, [R1+0x360] ;  /* 0x0003600001197983 */ /* 0x000ea80000100800 */
[----:B------:R1:W-:Y:S04]  /*88430*/  STL [R1+0x6788], R10 ;  /* 0x0067880a01007387 */ /* 0x0003e80000100800 */
[----:B-1----:R-:W3:Y:S04]  /*88440*/  LDL.LU R10, [R1+0x120] ;  /* 0x00012000010a7983 */ /* 0x002ee80000300800 */
[----:B------:R1:W-:Y:S04]  /*88450*/  STL.64 [R1+0x3820], R8 ;  /* 0x0038200801007387 */ /* 0x0003e80000100a00 */
[----:B-1----:R-:W4:Y:S04]  /*88460*/  LDL.LU.64 R8, [R1+0x67b8] ;  /* 0x0067b80001087983 */ /* 0x002f280000300a00 */
[----:B------:R1:W-:Y:S04]  /*88470*/  STL.64 [R1+0x67a0], R4 ;  /* 0x0067a00401007387 */ /* 0x0003e80000100a00 */
[----:B-1----:R-:W3:Y:S01]  /*88480*/  LDL.LU R5, [R1+0x128] ;  /* 0x0001280001057983 */ /* 0x002ee20000300800 */
[----:B--2---:R-:W-:-:S03]  /*88490*/  IMAD.X R25, R25, 0x1, R12, P2 ;  /* 0x0000000119197824 */ /* 0x004fc600010e060c */
[----:B----4-:R1:W-:Y:S02]  /*884a0*/  STL.64 [R1+0x6798], R8 ;  /* 0x0067980801007387 */ /* 0x0103e40000100a00 */
[----:B-1----:R-:W-:Y:S02]  /*884b0*/  IMAD.MOV.U32 R8, RZ, RZ, R23 ;  /* 0x000000ffff087224 */ /* 0x002fe400078e0017 */
[----:B------:R-:W-:Y:S02]  /*884c0*/  IMAD.X R23, R14, 0x1, R2, P1 ;  /* 0x000000010e177824 */ /* 0x000fe400008e0602 */
[----:B------:R-:W2:Y:S04]  /*884d0*/  LDL.LU R14, [R1+0x67b0] ;  /* 0x0067b000010e7983 */ /* 0x000ea80000300800 */
[----:B------:R-:W-:Y:S04]  /*884e0*/  STL [R1+0x381c], R23 ;  /* 0x00381c1701007387 */ /* 0x000fe80000100800 */
[----:B------:R1:W-:Y:S04]  /*884f0*/  STL.64 [R1+0x3810], R24 ;  /* 0x0038101801007387 */ /* 0x0003e80000100a00 */
[----:B-1----:R-:W4:Y:S01]  /*88500*/  LDL.LU.64 R24, [R1+0x67a8] ;  /* 0x0067a80001187983 */ /* 0x002f220000300a00 */
[----:B---3--:R-:W-:-:S03]  /*88510*/  IADD3 R4, P0, PT, R10, R9, RZ ;  /* 0x000000090a047210 */ /* 0x008fc60007f1e0ff */
[----:B----4-:R-:W-:Y:S04]  /*88520*/  STL.64 [R1+0x6780], R24 ;  /* 0x0067801801007387 */ /* 0x010fe80000100a00 */
[----:B------:R1:W-:Y:S04]  /*88530*/  STL.64 [R1+0x6778], R18 ;  /* 0x0067781201007387 */ /* 0x0003e80000100a00 */
[----:B--2---:R2:W-:Y:S01]  /*88540*/  STL [R1+0x6774], R14 ;  /* 0x0067740e01007387 */ /* 0x0045e20000100800 */
[----:B-1----:R-:W-:-:S03]  /*88550*/  IADD3 R18, P2, PT, R10, R14, RZ ;  /* 0x0000000e0a127210 */ /* 0x002fc60007f5e0ff */
[----:B--2---:R-:W2:Y:S01]  /*88560*/  LDL.LU R14, [R1+0x360] ;  /* 0x00036000010e7983 */ /* 0x004ea20000300800 */
[----:B------:R-:W-:Y:S02]  /*88570*/  IMAD.MOV.U32 R19, RZ, RZ, R5 ;  /* 0x000000ffff137224 */ /* 0x000fe400078e0005 */
[----:B--2---:R-:W-:-:S05]  /*88580*/  IMAD.X R5, R14, 0x1, R11, P0 ;  /* 0x000000010e057824 */ /* 0x004fca00000e060b */
        /* <DEDUP_REMOVED lines=9> */
[----:B-1----:R-:W2:Y:S01]  /*88620*/  LDL.LU.64 R22, [R1+0x6790] ;  /* 0x0067900001167983 */ /* 0x002ea20000300a00 */
[----:B------:R-:W-:-:S03]  /*88630*/  IADD3 R24, P1, PT, R10, R13, RZ ;  /* 0x0000000d0a187210 */ /* 0x000fc60007f3e0ff */
[----:B--2---:R1:W-:Y:S04]  /*88640*/  STL.64 [R1+0x6760], R22 ;  /* 0x0067601601007387 */ /* 0x0043e80000100a00 */
[----:B-1----:R-:W2:Y:S04]  /*88650*/  LDL R23, [R1+0x124] ;  /* 0x0001240001177983 */ /* 0x002ea80000100800 */
[----:B------:R-:W-:Y:S04]  /*88660*/  STL.64 [R1+0x6768], R12 ;  /* 0x0067680c01007387 */ /* 0x000fe80000100a00 */
[----:B------:R1:W-:Y:S04]  /*88670*/  STL [R1+0x6770], R13 ;  /* 0x0067700d01007387 */ /* 0x0003e80000100800 */
[----:B-1----:R0:W3:Y:S01]  /*88680*/  LDL.64 R12, [R1+0x37f0] ;  /* 0x0037f000010c7983 */ /* 0x0020e20000100a00 */
[----:B------:R-:W-:-:S02]  /*88690*/  IMAD.MOV.U32 R22, RZ, RZ, R25 ;  /* 0x000000ffff167224 */ /* 0x000fc400078e0019 */
[----:B------:R-:W-:Y:S02]  /*886a0*/  IMAD.MOV.U32 R25, RZ, RZ, R19 ;  /* 0x000000ffff197224 */ /* 0x000fe400078e0013 */
[----:B------:R-:W-:-:S05]  /*886b0*/  IMAD.X R19, R14, 0x1, R16, P2 ;  /* 0x000000010e137824 */ /* 0x000fca00010e0610 */
[----:B------:R1:W-:Y:S02]  /*886c0*/  STL.64 [R1+0x37f8], R18 ;  /* 0x0037f81201007387 */ /* 0x0003e40000100a00 */
[----:B-1----:R-:W-:Y:S01]  /*886d0*/  IADD3 R18, P2, PT, R10, R3, RZ ;  /* 0x000000030a127210 */ /* 0x002fe20007f5e0ff */
[----:B---3--:R-:W-:Y:S01]  /*886e0*/  IMAD.X R13, R14, 0x1, R6, P0 ;  /* 0x000000010e0d7824 */ /* 0x008fe200000e0606 */
[----:B------:R-:W-:-:S04]  /*886f0*/  IADD3 R12, P0, PT, R10, R0, RZ ;  /* 0x000000000a0c7210 */ /* 0x000fc80007f1e0ff */
[----:B------:R1:W-:Y:S04]  /*88700*/  STL [R1+0x37f4], R13 ;  /* 0x0037f40d01007387 */ /* 0x0003e80000100800 */
[----:B------:R-:W2:Y:S01]  /*88710*/  LDL.LU R10, [R1+0x6788] ;  /* 0x00678800010a7983 */ /* 0x000ea20000300800 */
[C---:B------:R-:W-:Y:S02]  /*88720*/  IMAD.X R19, R14.reuse, 0x1, R4, P2 ;  /* 0x000000010e137824 */ /* 0x040fe400010e0604 */
[----:B-1----:R-:W-:Y:S02]  /*88730*/  IMAD.MOV.U32 R13, RZ, RZ, R25 ;  /* 0x000000ffff0d7224 */ /* 0x002fe400078e0019 */
[----:B------:R-:W-:-:S05]  /*88740*/  IMAD.X R25, R14, 0x1, R15, P1 ;  /* 0x000000010e197824 */ /* 0x000fca00008e060f */
[----:B------:R1:W-:Y:S04]  /*88750*/  STL.64 [R1+0x37e8], R24 ;  /* 0x0037e81801007387 */ /* 0x0003e80000100a00 */
[----:B-1----:R-:W3:Y:S04]  /*88760*/  LDL.LU.64 R24, [R1+0x6780] ;  /* 0x0067800001187983 */ /* 0x002ee80000300a00 */
[----:B------:R1:W-:Y:S02]  /*88770*/  STL.64 [R1+0x6758], R16 ;  /* 0x0067581001007387 */ /* 0x0003e40000100a00 */
[----:B-1----:R-:W-:Y:S01]  /*88780*/  IMAD.MOV.U32 R17, RZ, RZ, R22 ;  /* 0x000000ffff117224 */ /* 0x002fe200078e0016 */
[----:B--2---:R-:W-:-:S02]  /*88790*/  IADD3 R22, P1, PT, R23, R10, RZ ;  /* 0x0000000a17167210 */ /* 0x004fc40007f3e0ff */
[----:B------:R-:W2:Y:S04]  /*887a0*/  LDL R23, [R1+0x34c] ;  /* 0x00034c0001177983 */ /* 0x000ea80000100800 */
[----:B------:R1:W-:Y:S04]  /*887b0*/  STL.64 [R1+0x37e0], R18 ;  /* 0x0037e01201007387 */ /* 0x0003e80000100a00 */
[----:B-1----:R-:W4:Y:S04]  /*887c0*/  LDL.LU.64 R18, [R1+0x6778] ;  /* 0x0067780001127983 */ /* 0x002f280000300a00 */
[----:B----4-:R-:W-:Y:S04]  /*887d0*/  STL.64 [R1+0x6750], R18 ;  /* 0x0067501201007387 */ /* 0x010fe80000100a00 */
[----:B------:R1:W-:Y:S04]  /*887e0*/  STL [R1+0x6748], R4 ;  /* 0x0067480401007387 */ /* 0x0003e80000100800 */
[----:B-1----:R-:W4:Y:S01]  /*887f0*/  LDL.LU R4, [R1+0x124] ;  /* 0x0001240001047983 */ /* 0x002f220000300800 */
[----:B------:R-:W-:-:S02]  /*88800*/  IMAD.MOV.U32 R19, RZ, RZ, R13 ;  /* 0x000000ffff137224 */ /* 0x000fc400078e000d */
[----:B------:R-:W-:Y:S02]  /*88810*/  IMAD.X R13, R14, 0x1, R2, P0 ;  /* 0x000000010e0d7824 */ /* 0x000fe400000e0602 */
[----:B------:R-:W2:Y:S04]  /*88820*/  LDL.LU R14, [R1+0x6774] ;  /* 0x00677400010e7983 */ /* 0x000ea80000300800 */
[----:B------:R1:W-:Y:S04]  /*88830*/  STL.64 [R1+0x37d8], R12 ;  /* 0x0037d80c01007387 */ /* 0x0003e80000100a00 */
[----:B-1----:R0:W2:Y:S01]  /*88840*/  LDL.LU R13, [R1+0x6770] ;  /* 0x00677000010d7983 */ /* 0x0020a20000300800 */
[----:B----4-:R-:W-:-:S05]  /*88850*/  IADD3 R12, P0, PT, R4, R7, RZ ;  /* 0x00000007040c7210 */ /* 0x010fca0007f1e0ff */
[----:B------:R2:W-:Y:S04]  /*88860*/  STL [R1+0x37c0], R12 ;  /* 0x0037c00c01007387 */ /* 0x0005e80000100800 */
[----:B--2---:R-:W2:Y:S02]  /*88870*/  LDL.LU.64 R12, [R1+0x6768] ;  /* 0x00676800010c7983 */ /* 0x004ea40000300a00 */
[----:B--2---:R-:W-:-:S05]  /*88880*/  IMAD.X R23, R23, 0x1, R12, P1 ;  /* 0x0000000117177824 */ /* 0x004fca00008e060c */
[----:B------:R1:W-:Y:S04]  /*88890*/  STL.64 [R1+0x37d0], R22 ;  /* 0x0037d01601007387 */ /* 0x0003e80000100a00 */
[----:B-1----:R-:W2:Y:S01]  /*888a0*/  LDL.LU.64 R22, [R1+0x6760] ;  /* 0x0067600001167983 */ /* 0x002ea20000300a00 */
[----:B------:R-:W-:Y:S01]  /*888b0*/  IMAD.MOV.U32 R18, RZ, RZ, R17 ;  /* 0x000000ffff127224 */ /* 0x000fe200078e0011 */
[C---:B------:R-:W-:Y:S02]  /*888c0*/  IADD3 R16, P2, PT, R4.reuse, R9, RZ ;  /* 0x0000000904107210 */ /* 0x040fe40007f5e0ff */
[----:B--2---:R1:W-:Y:S04]  /*888d0*/  STL.64 [R1+0x6738], R22 ;  /* 0x0067381601007387 */ /* 0x0043e80000100a00 */
[----:B------:R2:W-:Y:S01]  /*888e0*/  STL [R1+0x6730], R14 ;  /* 0x0067300e01007387 */ /* 0x0005e20000100800 */
[----:B-1----:R-:W-:Y:S01]  /*888f0*/  IMAD.MOV.U32 R22, RZ, RZ, R18 ;  /* 0x000000ffff167224 */ /* 0x002fe200078e0012 */
[----:B------:R-:W-:-:S02]  /*88900*/  IADD3 R18, P1, PT, R4, R14, RZ ;  /* 0x0000000e04127210 */ /* 0x000fc40007f3e0ff */
[----:B--2---:R-:W2:Y:S02]  /*88910*/  LDL.LU R14, [R1+0x34c] ;  /* 0x00034c00010e7983 */ /* 0x004ea40000300800 */
[----:B--2---:R-:W-:-:S05]  /*88920*/  IMAD.X R17, R14, 0x1, R11, P2 ;  /* 0x000000010e117824 */ /* 0x004fca00010e060b */
[----:B------:R1:W-:Y:S04]  /*88930*/  STL.64 [R1+0x37c8], R16 ;  /* 0x0037c81001007387 */ /* 0x0003e80000100a00 */
[----:B-1----:R-:W2:Y:S04]  /*88940*/  LDL.LU.64 R16, [R1+0x6758] ;  /* 0x0067580001107983 */ /* 0x002ea80000300a00 */
[----:B------:R-:W-:Y:S04]  /*88950*/  STL.64 [R1+0x6740], R10 ;  /* 0x0067400a01007387 */ /* 0x000fe80000100a00 */
[----:B------:R-:W-:Y:S04]  /*88960*/  STL [R1+0x674c], R11 ;  /* 0x00674c0b01007387 */ /* 0x000fe80000100800 */
[----:B---3--:R1:W-:Y:S04]  /*88970*/  STL.64 [R1+0x6728], R24 ;  /* 0x0067281801007387 */ /* 0x0083e80000100a00 */
[----:B-1----:R0:W3:Y:S01]  /*88980*/  LDL.64 R24, [R1+0x37c0] ;  /* 0x0037c00001187983 */ /* 0x0020e20000100a00 */
[----:B------:R-:W-:-:S02]  /*88990*/  IMAD.MOV.U32 R23, RZ, RZ, R19 ;  /* 0x000000ffff177224 */ /* 0x000fc400078e0013 */
[C---:B--2---:R-:W-:Y:S02]  /*889a0*/  IMAD.X R19, R14.reuse, 0x1, R16, P1 ;  /* 0x000000010e137824 */ /* 0x044fe400008e0610 */
[----:B---3--:R-:W-:-:S05]  /*889b0*/  IMAD.X R25, R14, 0x1, R8, P0 ;  /* 0x000000010e197824 */ /* 0x008fca00000e0608 */
[----:B------:R-:W-:Y:S04]  /*889c0*/  STL [R1+0x37c4], R25 ;  /* 0x0037c41901007387 */ /* 0x000fe80000100800 */
[----:B------:R1:W-:Y:S04]  /*889d0*/  STL.64 [R1+0x37b8], R18 ;  /* 0x0037b81201007387 */ /* 0x0003e80000100a00 */
[----:B-1----:R-:W2:Y:S01]  /*889e0*/  LDL.LU.64 R18, [R1+0x6750] ;  /* 0x0067500001127983 */ /* 0x002ea20000300a00 */
[----:B------:R-:W-:-:S05]  /*889f0*/  IADD3 R10, P2, PT, R4, R5, RZ ;  /* 0x00000005040a7210 */ /* 0x000fca0007f5e0ff */
[----:B------:R-:W-:Y:S01]  /*88a00*/  IMAD.X R11, R14, 0x1, R6, P2 ;  /* 0x000000010e0b7824 */ /* 0x000fe200010e0606 */
[----:B--2---:R-:W-:Y:S04]  /*88a10*/  STL.64 [R1+0x6718], R18 ;  /* 0x0067181201007387 */ /* 0x004fe80000100a00 */
[----:B------:R1:W-:Y:S04]  /*88a20*/  STL.64 [R1+0x37b0], R10 ;  /* 0x0037b00a01007387 */ /* 0x0003e80000100a00 */
[----:B-1----:R0:W2:Y:S01]  /*88a30*/  LDL.LU R11, [R1+0x674c] ;  /* 0x00674c00010b7983 */ /* 0x0020a20000300800 */
[----:B------:R-:W-:Y:S01]  /*88a40*/  IMAD.MOV.U32 R18, RZ, RZ, R22 ;  /* 0x000000ffff127224 */ /* 0x000fe200078e0016 */
[----:B------:R-:W-:-:S02]  /*88a50*/  IADD3 R10, P2, PT, R4, R0, RZ ;  /* 0x00000000040a7210 */ /* 0x000fc40007f5e0ff */
[C---:B------:R-:W-:Y:S02]  /*88a60*/  IADD3 R24, P0, PT, R4.reuse, R13, RZ ;  /* 0x0000000d04187210 */ /* 0x040fe40007f1e0ff */
[----:B------:R-:W-:Y:S02]  /*88a70*/  IADD3 R22, P1, PT, R4, R3, RZ ;  /* 0x0000000304167210 */ /* 0x000fe40007f3e0ff */
[----:B------:R-:W3:Y:S04]  /*88a80*/  LDL.LU R4, [R1+0x6748] ;  /* 0x0067480001047983 */ /* 0x000ee80000300800 */
[----:B------:R2:W-:Y:S04]  /*88a90*/  STL [R1+0x3798], R10 ;  /* 0x0037980a01007387 */ /* 0x0005e80000100800 */
[----:B--2---:R-:W2:Y:S01]  /*88aa0*/  LDL.LU.64 R10, [R1+0x6740] ;  /* 0x00674000010a7983 */ /* 0x004ea20000300a00 */
[----:B------:R-:W-:-:S02]  /*88ab0*/  IMAD.X R25, R14, 0x1, R15, P0 ;  /* 0x000000010e197824 */ /* 0x000fc400000e060f */
[----:B------:R-:W-:Y:S02]  /*88ac0*/  IMAD.MOV.U32 R19, RZ, RZ, R23 ;  /* 0x000000ffff137224 */ /* 0x000fe400078e0017 */
[----:B---3--:R-:W-:Y:S01]  /*88ad0*/  IMAD.X R23, R14, 0x1, R4, P1 ;  /* 0x000000010e177824 */ /* 0x008fe200008e0604 */
[----:B------:R1:W-:Y:S04]  /*88ae0*/  STL.64 [R1+0x37a8], R24 ;  /* 0x0037a81801007387 */ /* 0x0003e80000100a00 */
[----:B-1----:R-:W3:Y:S04]  /*88af0*/  LDL R25, [R1+0x348] ;  /* 0x0003480001197983 */ /* 0x002ee80000100800 */
[----:B--2---:R-:W-:Y:S04]  /*88b00*/  STL.64 [R1+0x6720], R10 ;  /* 0x0067200a01007387 */ /* 0x004fe80000100a00 */
[----:B------:R1:W-:Y:S04]  /*88b10*/  STL.64 [R1+0x37a0], R22 ;  /* 0x0037a01601007387 */ /* 0x0003e80000100a00 */
[----:B-1----:R-:W2:Y:S04]  /*88b20*/  LDL.LU.64 R22, [R1+0x6738] ;  /* 0x0067380001167983 */ /* 0x002ea80000300a00 */
[----:B--2---:R1:W-:Y:S04]  /*88b30*/  STL.64 [R1+0x6710], R22 ;  /* 0x0067101601007387 */ /* 0x0043e80000100a00 */
[----:B-1----:R0:W2:Y:S01]  /*88b40*/  LDL.64 R22, [R1+0x3798] ;  /* 0x0037980001167983 */ /* 0x0020a20000100a00 */
[----:B------:R-:W-:Y:S01]  /*88b50*/  IADD3 R24, P0, PT, R19, R10, RZ ;  /* 0x0000000a13187210 */ /* 0x000fe20007f1e0ff */
[----:B------:R-:W-:-:S04]  /*88b60*/  IMAD.MOV.U32 R10, RZ, RZ, R18 ;  /* 0x000000ffff0a7224 */ /* 0x000fc800078e0012 */
[----:B---3--:R-:W-:Y:S02]  /*88b70*/  IMAD.X R25, R25, 0x1, R12, P0 ;  /* 0x0000000119197824 */ /* 0x008fe400000e060c */
[----:B--2---:R-:W-:-:S04]  /*88b80*/  IMAD.MOV.U32 R23, RZ, RZ, R19 ;  /* 0x000000ffff177224 */ /* 0x004fc800078e0013 */
[----:B------:R-:W-:Y:S01]  /*88b90*/  IMAD.MOV.U32 R19, RZ, RZ, R23 ;  /* 0x000000ffff137224 */ /* 0x000fe200078e0017 */
[----:B------:R-:W-:Y:S01]  /*88ba0*/  IADD3 R18, P1, PT, R23, R9, RZ ;  /* 0x0000000917127210 */ /* 0x000fe20007f3e0ff */
[----:B------:R-:W-:Y:S02]  /*88bb0*/  IMAD.X R23, R14, 0x1, R2, P2 ;  /* 0x000000010e177824 */ /* 0x000fe400010e0602 */
[----:B------:R-:W2:Y:S04]  /*88bc0*/  LDL.LU R14, [R1+0x6730] ;  /* 0x00673000010e7983 */ /* 0x000ea80000300800 */
[----:B------:R-:W-:Y:S04]  /*88bd0*/  STL [R1+0x379c], R23 ;  /* 0x00379c1701007387 */ /* 0x000fe80000100800 */
[----:B------:R1:W-:Y:S04]  /*88be0*/  STL.64 [R1+0x3790], R24 ;  /* 0x0037901801007387 */ /* 0x0003e80000100a00 */
[----:B-1----:R-:W3:Y:S01]  /*88bf0*/  LDL.LU.64 R24, [R1+0x6728] ;  /* 0x0067280001187983 */ /* 0x002ee20000300a00 */
[----:B------:R-:W-:-:S03]  /*88c00*/  IMAD.MOV.U32 R23, RZ, RZ, R19 ;  /* 0x000000ffff177224 */ /* 0x000fc600078e0013 */
[----:B---3--:R1:W-:Y:S02]  /*88c10*/  STL.64 [R1+0x6708], R24 ;  /* 0x0067081801007387 */ /* 0x0083e40000100a00 */
[----:B-1----:R-:W-:Y:S01]  /*88c20*/  IMAD.MOV.U32 R25, RZ, RZ, R10 ;  /* 0x000000ffff197224 */ /* 0x002fe200078e000a */
[----:B--2---:R-:W-:-:S05]  /*88c30*/  IADD3 R10, P0, PT, R23, R14, RZ ;  /* 0x0000000e170a7210 */ /* 0x004fca0007f1e0ff */
[----:B------:R1:W-:Y:S04]  /*88c40*/  STL [R1+0x3778], R10 ;  /* 0x0037780a01007387 */ /* 0x0003e80000100800 */
[----:B-1----:R-:W2:Y:S04]  /*88c50*/  LDL.LU.64 R10, [R1+0x6720] ;  /* 0x00672000010a7983 */ /* 0x002ea80000300a00 */
[----:B------:R1:W-:Y:S04]  /*88c60*/  STL [R1+0x66fc], R14 ;  /* 0x0066fc0e01007387 */ /* 0x0003e80000100800 */
[----:B-1----:R-:W2:Y:S01]  /*88c70*/  LDL.LU R14, [R1+0x348] ;  /* 0x00034800010e7983 */ /* 0x002ea20000300800 */
[----:B------:R-:W-:Y:S01]  /*88c80*/  IADD3 R22, P2, PT, R19, R7, RZ ;  /* 0x0000000713167210 */ /* 0x000fe20007f5e0ff */
[----:B--2---:R-:W-:-:S05]  /*88c90*/  IMAD.X R19, R14, 0x1, R11, P1 ;  /* 0x000000010e137824 */ /* 0x004fca00008e060b */
[----:B------:R1:W-:Y:S04]  /*88ca0*/  STL.64 [R1+0x3788], R18 ;  /* 0x0037881201007387 */ /* 0x0003e80000100a00 */
[----:B-1----:R-:W2:Y:S01]  /*88cb0*/  LDL.LU.64 R18, [R1+0x6718] ;  /* 0x0067180001127983 */ /* 0x002ea20000300a00 */
[----:B------:R-:W-:-:S03]  /*88cc0*/  IADD3 R24, P1, PT, R23, R5, RZ ;  /* 0x0000000517187210 */ /* 0x000fc60007f3e0ff */
[----:B--2---:R1:W-:Y:S02]  /*88cd0*/  STL.64 [R1+0x66e8], R18 ;  /* 0x0066e81201007387 */ /* 0x0043e40000100a00 */
[----:B-1----:R-:W-:Y:S02]  /*88ce0*/  IMAD.MOV.U32 R19, RZ, RZ, R25 ;  /* 0x000000ffff137224 */ /* 0x002fe400078e0019 */
[----:B------:R-:W-:Y:S02]  /*88cf0*/  IMAD.MOV.U32 R25, RZ, RZ, R23 ;  /* 0x000000ffff197224 */ /* 0x000fe400078e0017 */
[----:B------:R-:W-:-:S05]  /*88d00*/  IMAD.X R23, R14, 0x1, R8, P2 ;  /* 0x000000010e177824 */ /* 0x000fca00010e0608 */
[----:B------:R1:W-:Y:S04]  /*88d10*/  STL.64 [R1+0x3780], R22 ;  /* 0x0037801601007387 */ /* 0x0003e80000100a00 */
[----:B-1----:R-:W2:Y:S04]  /*88d20*/  LDL.LU.64 R22, [R1+0x6710] ;  /* 0x0067100001167983 */ /* 0x002ea80000300a00 */
[----:B------:R1:W-:Y:S04]  /*88d30*/  STL.64 [R1+0x6700], R8 ;  /* 0x0067000801007387 */ /* 0x0003e80000100a00 */
[----:B-1----:R0:W3:Y:S04]  /*88d40*/  LDL.64 R8, [R1+0x3778] ;  /* 0x0037780001087983 */ /* 0x0020e80000100a00 */
[----:B------:R1:W-:Y:S01]  /*88d50*/  STL.64 [R1+0x66f0], R12 ;  /* 0x0066f00c01007387 */ /* 0x0003e20000100a00 */
[----:B------:R-:W-:-:S03]  /*88d60*/  IADD3 R18, P2, PT, R25, R13, RZ ;  /* 0x0000000d19127210 */ /* 0x000fc60007f5e0ff */
[----:B------:R4:W-:Y:S01]  /*88d70*/  STL [R1+0x66f8], R13 ;  /* 0x0066f80d01007387 */ /* 0x0009e20000100800 */
[----:B-1----:R-:W-:Y:S02]  /*88d80*/  IMAD.MOV.U32 R12, RZ, RZ, R25 ;  /* 0x000000ffff0c7224 */ /* 0x002fe400078e0019 */
[----:B------:R-:W-:Y:S01]  /*88d90*/  IMAD.X R25, R14, 0x1, R6, P1 ;  /* 0x000000010e197824 */ /* 0x000fe200008e0606 */
[----:B--2---:R1:W-:Y:S01]  /*88da0*/  STL.64 [R1+0x66e0], R22 ;  /* 0x0066e01601007387 */ /* 0x0043e20000100a00 */
[----:B---3--:R-:W-:-:S04]  /*88db0*/  IMAD.MOV.U32 R9, RZ, RZ, R19 ;  /* 0x000000ffff097224 */ /* 0x008fc800078e0013 */
[----:B------:R-:W-:Y:S02]  /*88dc0*/  IMAD.MOV.U32 R19, RZ, RZ, R9 ;  /* 0x000000ffff137224 */ /* 0x000fe400078e0009 */
[----:B------:R-:W-:Y:S01]  /*88dd0*/  IMAD.X R9, R14, 0x1, R16, P0 ;  /* 0x000000010e097824 */ /* 0x000fe200000e0610 */
[----:B------:R-:W-:Y:S01]  /*88de0*/  IADD3 R8, P0, PT, R12, R3, RZ ;  /* 0x000000030c087210 */ /* 0x000fe20007f1e0ff */
[----:B----4-:R-:W-:Y:S02]  /*88df0*/  IMAD.MOV.U32 R13, RZ, RZ, R19 ;  /* 0x000000ffff0d7224 */ /* 0x010fe400078e0013 */
[C---:B------:R-:W-:Y:S01]  /*88e00*/  IMAD.X R19, R14.reuse, 0x1, R15, P2 ;  /* 0x000000010e137824 */ /* 0x040fe200010e060f */
[----:B------:R2:W-:Y:S04]  /*88e10*/  STL [R1+0x377c], R9 ;  /* 0x00377c0901007387 */ /* 0x0005e80000100800 */
[----:B-1----:R-:W3:Y:S04]  /*88e20*/  LDL R23, [R1+0x12c] ;  /* 0x00012c0001177983 */ /* 0x002ee80000100800 */
[----:B------:R1:W-:Y:S01]  /*88e30*/  STL.64 [R1+0x3770], R24 ;  /* 0x0037701801007387 */ /* 0x0003e20000100a00 */
[----:B--2---:R-:W-:-:S03]  /*88e40*/  IMAD.X R9, R14, 0x1, R4, P0 ;  /* 0x000000010e097824 */ /* 0x004fc600000e0604 */
[----:B-1----:R-:W2:Y:S04]  /*88e50*/  LDL.LU.64 R24, [R1+0x6708] ;  /* 0x0067080001187983 */ /* 0x002ea80000300a00 */
[----:B------:R1:W-:Y:S04]  /*88e60*/  STL.64 [R1+0x3768], R18 ;  /* 0x0037681201007387 */ /* 0x0003e80000100a00 */
[----:B-1----:R-:W4:Y:S04]  /*88e70*/  LDL R19, [R1+0x344] ;  /* 0x0003440001137983 */ /* 0x002f280000100800 */
[----:B------:R1:W-:Y:S04]  /*88e80*/  STL.64 [R1+0x3760], R8 ;  /* 0x0037600801007387 */ /* 0x0003e80000100a00 */
[----:B-1----:R-:W2:Y:S01]  /*88e90*/  LDL.LU.64 R8, [R1+0x6700] ;  /* 0x0067000001087983 */ /* 0x002ea20000300a00 */
[----:B------:R-:W-:-:S02]  /*88ea0*/  IADD3 R12, P1, PT, R12, R0, RZ ;  /* 0x000000000c0c7210 */ /* 0x000fc40007f3e0ff */
[C---:B---3--:R-:W-:Y:S02]  /*88eb0*/  IADD3 R18, P2, PT, R23.reuse, R10, RZ ;  /* 0x0000000a17127210 */ /* 0x048fe40007f5e0ff */
[----:B--2---:R-:W-:Y:S01]  /*88ec0*/  IADD3 R22, P0, PT, R23, R9, RZ ;  /* 0x0000000917167210 */ /* 0x004fe20007f1e0ff */
[----:B------:R-:W-:Y:S01]  /*88ed0*/  IMAD.MOV.U32 R23, RZ, RZ, R13 ;  /* 0x000000ffff177224 */ /* 0x000fe200078e000d */
[----:B------:R1:W-:Y:S01]  /*88ee0*/  STL [R1+0x66d0], R9 ;  /* 0x0066d00901007387 */ /* 0x0003e20000100800 */
[----:B------:R-:W-:-:S03]  /*88ef0*/  IMAD.X R13, R14, 0x1, R2, P1 ;  /* 0x000000010e0d7824 */ /* 0x000fc600008e0602 */
[----:B-1----:R-:W2:Y:S04]  /*88f00*/  LDL.LU R9, [R1+0x12c] ;  /* 0x00012c0001097983 */ /* 0x002ea80000300800 */
[----:B------:R-:W3:Y:S04]  /*88f10*/  LDL.LU R14, [R1+0x66fc] ;  /* 0x0066fc00010e7983 */ /* 0x000ee80000300800 */
[----:B------:R1:W-:Y:S04]  /*88f20*/  STL.64 [R1+0x3758], R12 ;  /* 0x0037580c01007387 */ /* 0x0003e80000100a00 */
[----:B-1----:R0:W3:Y:S04]  /*88f30*/  LDL.LU R13, [R1+0x66f8] ;  /* 0x0066f800010d7983 */ /* 0x0020e80000300800 */
[----:B------:R-:W-:Y:S01]  /*88f40*/  STL.64 [R1+0x66d8], R2 ;  /* 0x0066d80201007387 */ /* 0x000fe20000100a00 */
[----:B--2---:R-:W-:-:S05]  /*88f50*/  IADD3 R12, P1, PT, R9, R7, RZ ;  /* 0x00000007090c7210 */ /* 0x004fca0007f3e0ff */
[----:B------:R3:W-:Y:S04]  /*88f60*/  STL [R1+0x3740], R12 ;  /* 0x0037400c01007387 */ /* 0x0007e80000100800 */
[----:B---3--:R-:W4:Y:S02]  /*88f70*/  LDL.LU.64 R12, [R1+0x66f0] ;  /* 0x0066f000010c7983 */ /* 0x008f240000300a00 */
[----:B----4-:R-:W-:-:S05]  /*88f80*/  IMAD.X R19, R19, 0x1, R12, P2 ;  /* 0x0000000113137824 */ /* 0x010fca00010e060c */
[----:B------:R1:W-:Y:S04]  /*88f90*/  STL.64 [R1+0x3750], R18 ;  /* 0x0037501201007387 */ /* 0x0003e80000100a00 */
[----:B-1----:R-:W2:Y:S04]  /*88fa0*/  LDL.LU.64 R18, [R1+0x66e8] ;  /* 0x0066e80001127983 */ /* 0x002ea80000300a00 */
        /* <DEDUP_REMOVED lines=8> */
[----:B------:R-:W-:-:S03]  /*89030*/  IADD3 R2, P0, PT, R9, R5, RZ ;  /* 0x0000000509027210 */ /* 0x000fc60007f1e0ff */
[----:B--2---:R1:W-:Y:S04]  /*89040*/  STL.64 [R1+0x66b0], R22 ;  /* 0x0066b01601007387 */ /* 0x0043e80000100a00 */
[----:B-1----:R0:W2:Y:S04]  /*89050*/  LDL.64 R22, [R1+0x3740] ;  /* 0x0037400001167983 */ /* 0x0020a80000100a00 */
[----:B------:R1:W-:Y:S04]  /*89060*/  STL [R1+0x3730], R2 ;  /* 0x0037300201007387 */ /* 0x0003e80000100800 */
[----:B-1----:R-:W3:Y:S01]  /*89070*/  LDL.LU.64 R2, [R1+0x66d8] ;  /* 0x0066d80001027983 */ /* 0x002ee20000300a00 */
[----:B--2---:R-:W-:-:S05]  /*89080*/  IMAD.X R23, R14, 0x1, R8, P1 ;  /* 0x000000010e177824 */ /* 0x004fca00008e0608 */
[----:B------:R1:W-:Y:S04]  /*89090*/  STL [R1+0x3744], R23 ;  /* 0x0037441701007387 */ /* 0x0003e80000100800 */
[----:B------:R2:W-:Y:S01]  /*890a0*/  STL.64 [R1+0x66b8], R16 ;  /* 0x0066b81001007387 */ /* 0x0005e20000100a00 */
[----:B-1----:R-:W-:Y:S02]  /*890b0*/  IMAD.MOV.U32 R23, RZ, RZ, R19 ;  /* 0x000000ffff177224 */ /* 0x002fe400078e0013 */
[----:B------:R-:W-:Y:S02]  /*890c0*/  IMAD.X R19, R14, 0x1, R16, P2 ;  /* 0x000000010e137824 */ /* 0x000fe400010e0610 */
[----:B--2---:R0:W2:Y:S01]  /*890d0*/  LDL.64 R16, [R1+0x3730] ;  /* 0x0037300001107983 */ /* 0x0040a20000100a00 */
[----:B------:R-:W-:-:S03]  /*890e0*/  IADD3 R22, P1, PT, R9, R13, RZ ;  /* 0x0000000d09167210 */ /* 0x000fc60007f3e0ff */
[----:B------:R3:W-:Y:S02]  /*890f0*/  STL.64 [R1+0x3738], R18 ;  /* 0x0037381201007387 */ /* 0x0007e40000100a00 */
[----:B---3--:R-:W-:-:S05]  /*89100*/  IADD3 R18, P2, PT, R9, R3, RZ ;  /* 0x0000000309127210 */ /* 0x008fca0007f5e0ff */
[C---:B------:R-:W-:Y:S02]  /*89110*/  IMAD.X R19, R14.reuse, 0x1, R4, P2 ;  /* 0x000000010e137824 */ /* 0x040fe400010e0604 */
[----:B--2---:R-:W-:-:S05]  /*89120*/  IMAD.X R17, R14, 0x1, R6, P0 ;  /* 0x000000010e117824 */ /* 0x004fca00000e0606 */
[----:B------:R1:W-:Y:S01]  /*89130*/  STL [R1+0x3734], R17 ;  /* 0x0037341101007387 */ /* 0x0003e20000100800 */
[----:B------:R-:W-:-:S03]  /*89140*/  IADD3 R16, P0, PT, R9, R0, RZ ;  /* 0x0000000009107210 */ /* 0x000fc60007f1e0ff */
[----:B------:R-:W2:Y:S01]  /*89150*/  LDL.LU R9, [R1+0x66d0] ;  /* 0x0066d00001097983 */ /* 0x000ea20000300800 */
[----:B-1----:R-:W-:Y:S02]  /*89160*/  IMAD.MOV.U32 R17, RZ, RZ, R23 ;  /* 0x000000ffff117224 */ /* 0x002fe400078e0017 */
[----:B------:R-:W-:-:S05]  /*89170*/  IMAD.X R23, R14, 0x1, R15, P1 ;  /* 0x000000010e177824 */ /* 0x000fca00008e060f */
[----:B------:R1:W-:Y:S04]  /*89180*/  STL.64 [R1+0x3728], R22 ;  /* 0x0037281601007387 */ /* 0x0003e80000100a00 */
[----:B-1----:R-:W3:Y:S04]  /*89190*/  LDL R23, [R1+0x340] ;  /* 0x0003400001177983 */ /* 0x002ee80000100800 */
[----:B------:R1:W-:Y:S04]  /*891a0*/  STL.64 [R1+0x3720], R18 ;  /* 0x0037201201007387 */ /* 0x0003e80000100a00 */
[----:B-1----:R-:W4:Y:S01]  /*891b0*/  LDL.LU.64 R18, [R1+0x66c8] ;  /* 0x0066c80001127983 */ /* 0x002f220000300a00 */
[----:B------:R-:W-:-:S03]  /*891c0*/  IADD3 R22, P1, PT, R17, R10, RZ ;  /* 0x0000000a11167210 */ /* 0x000fc60007f3e0ff */
[----:B------:R1:W-:Y:S02]  /*891d0*/  STL.64 [R1+0x66a8], R4 ;  /* 0x0066a80401007387 */ /* 0x0003e40000100a00 */
[----:B-1----:R-:W-:Y:S01]  /*891e0*/  IMAD.MOV.U32 R5, RZ, RZ, R17 ;  /* 0x000000ffff057224 */ /* 0x002fe200078e0011 */
[----:B--2---:R-:W-:Y:S01]  /*891f0*/  IADD3 R4, P2, PT, R17, R9, RZ ;  /* 0x0000000911047210 */ /* 0x004fe20007f5e0ff */
[----:B------:R-:W-:Y:S02]  /*89200*/  IMAD.X R17, R14, 0x1, R2, P0 ;  /* 0x000000010e117824 */ /* 0x000fe400000e0602 */
[----:B---3--:R-:W-:Y:S01]  /*89210*/  IMAD.X R23, R23, 0x1, R12, P1 ;  /* 0x0000000117177824 */ /* 0x008fe200008e060c */
[----:B----4-:R-:W-:Y:S04]  /*89220*/  STL.64 [R1+0x6698], R18 ;  /* 0x0066981201007387 */ /* 0x010fe80000100a00 */
[----:B------:R-:W-:Y:S04]  /*89230*/  STL [R1+0x66a0], R19 ;  /* 0x0066a01301007387 */ /* 0x000fe80000100800 */
[----:B------:R-:W2:Y:S04]  /*89240*/  LDL.LU R14, [R1+0x66c0] ;  /* 0x0066c000010e7983 */ /* 0x000ea80000300800 */
[----:B------:R1:W-:Y:S04]  /*89250*/  STL.64 [R1+0x3718], R16 ;  /* 0x0037181001007387 */ /* 0x0003e80000100a00 */
[----:B-1----:R-:W3:Y:S04]  /*89260*/  LDL.LU.64 R16, [R1+0x66b8] ;  /* 0x0066b80001107983 */ /* 0x002ee80000300a00 */
[----:B------:R1:W-:Y:S04]  /*89270*/  STL.64 [R1+0x3710], R22 ;  /* 0x0037101601007387 */ /* 0x0003e80000100a00 */
[----:B-1----:R-:W4:Y:S04]  /*89280*/  LDL.LU.64 R22, [R1+0x66b0] ;  /* 0x0066b00001167983 */ /* 0x002f280000300a00 */
[----:B----4-:R1:W-:Y:S04]  /*89290*/  STL.64 [R1+0x6688], R22 ;  /* 0x0066881601007387 */ /* 0x0103e80000100a00 */
[----:B--2---:R2:W-:Y:S01]  /*892a0*/  STL [R1+0x6678], R14 ;  /* 0x0066780e01007387 */ /* 0x0045e20000100800 */
[----:B-1----:R-:W-:-:S03]  /*892b0*/  IADD3 R22, P1, PT, R5, R14, RZ ;  /* 0x0000000e05167210 */ /* 0x002fc60007f3e0ff */
[----:B--2---:R-:W2:Y:S01]  /*892c0*/  LDL.LU R14, [R1+0x340] ;  /* 0x00034000010e7983 */ /* 0x004ea20000300800 */
[----:B------:R-:W-:Y:S01]  /*892d0*/  IADD3 R18, P0, PT, R5, R7, RZ ;  /* 0x0000000705127210 */ /* 0x000fe20007f1e0ff */
[----:B------:R-:W-:Y:S02]  /*892e0*/  IMAD.MOV.U32 R23, RZ, RZ, R5 ;  /* 0x000000ffff177224 */ /* 0x000fe400078e0005 */
[C---:B--2---:R-:W-:Y:S02]  /*892f0*/  IMAD.X R5, R14.reuse, 0x1, R11, P2 ;  /* 0x000000010e057824 */ /* 0x044fe400010e060b */
[----:B------:R-:W-:-:S03]  /*89300*/  IMAD.X R19, R14, 0x1, R8, P0 ;  /* 0x000000010e137824 */ /* 0x000fc600000e0608 */
[----:B------:R1:W-:Y:S04]  /*89310*/  STL.64 [R1+0x3708], R4 ;  /* 0x0037080401007387 */ /* 0x0003e80000100a00 */
[----:B-1----:R-:W2:Y:S04]  /*89320*/  LDL.LU.64 R4, [R1+0x66a8] ;  /* 0x0066a80001047983 */ /* 0x002ea80000300a00 */
[----:B------:R-:W-:Y:S04]  /*89330*/  STL.64 [R1+0x6690], R10 ;  /* 0x0066900a01007387 */ /* 0x000fe80000100a00 */
[----:B------:R1:W-:Y:S04]  /*89340*/  STL.64 [R1+0x3700], R18 ;  /* 0x0037001201007387 */ /* 0x0003e80000100a00 */
[----:B-1----:R0:W4:Y:S01]  /*89350*/  LDL.LU R19, [R1+0x66a0] ;  /* 0x0066a00001137983 */ /* 0x0021220000300800 */
[----:B------:R-:W-:-:S05]  /*89360*/  IADD3 R18, P0, PT, R23, R13, RZ ;  /* 0x0000000d17127210 */ /* 0x000fca0007f1e0ff */
[----:B------:R4:W-:Y:S04]  /*89370*/  STL [R1+0x36e8], R18 ;  /* 0x0036e81201007387 */ /* 0x0009e80000100800 */
[----:B----4-:R-:W4:Y:S04]  /*89380*/  LDL.LU.64 R18, [R1+0x6698] ;  /* 0x0066980001127983 */ /* 0x010f280000300a00 */
[----:B------:R1:W-:Y:S01]  /*89390*/  STL.64 [R1+0x6670], R12 ;  /* 0x0066700c01007387 */ /* 0x0003e20000100a00 */
[----:B--2---:R-:W-:-:S03]  /*893a0*/  IADD3 R10, P2, PT, R23, R5, RZ ;  /* 0x00000005170a7210 */ /* 0x004fc60007f5e0ff */
[----:B------:R2:W-:Y:S01]  /*893b0*/  STL.64 [R1+0x6680], R28 ;  /* 0x0066801c01007387 */ /* 0x0005e20000100a00 */
[----:B-1----:R-:W-:Y:S02]  /*893c0*/  IMAD.MOV.U32 R13, RZ, RZ, R23 ;  /* 0x000000ffff0d7224 */ /* 0x002fe400078e0017 */
[C---:B---3--:R-:W-:Y:S01]  /*893d0*/  IMAD.X R23, R14.reuse, 0x1, R16, P1 ;  /* 0x000000010e177824 */ /* 0x048fe200008e0610 */
[----:B--2---:R-:W2:Y:S01]  /*893e0*/  LDL R28, [R1+0x134] ;  /* 0x00013400011c7983 */ /* 0x004ea20000100800 */
[----:B------:R-:W-:-:S03]  /*893f0*/  IMAD.X R11, R14, 0x1, R6, P2 ;  /* 0x000000010e0b7824 */ /* 0x000fc600010e0606 */
[----:B------:R-:W-:Y:S04]  /*89400*/  STL.64 [R1+0x36f8], R22 ;  /* 0x0036f81601007387 */ /* 0x000fe80000100a00 */
[----:B----4-:R1:W-:Y:S04]  /*89410*/  STL.64 [R1+0x6668], R18 ;  /* 0x0066681201007387 */ /* 0x0103e80000100a00 */
[----:B-1----:R0:W3:Y:S04]  /*89420*/  LDL.64 R18, [R1+0x36e8] ;  /* 0x0036e80001127983 */ /* 0x0020e80000100a00 */
[----:B------:R1:W-:Y:S04]  /*89430*/  STL.64 [R1+0x36f0], R10 ;  /* 0x0036f00a01007387 */ /* 0x0003e80000100a00 */
[----:B-1----:R-:W2:Y:S01]  /*89440*/  LDL.LU.64 R10, [R1+0x6690] ;  /* 0x00669000010a7983 */ /* 0x002ea20000300a00 */
[----:B------:R-:W-:-:S05]  /*89450*/  IADD3 R22, P1, PT, R13, R3, RZ ;  /* 0x000000030d167210 */ /* 0x000fca0007f3e0ff */
[C---:B------:R-:W-:Y:S02]  /*89460*/  IMAD.X R23, R14.reuse, 0x1, R4, P1 ;  /* 0x000000010e177824 */ /* 0x040fe400008e0604 */
[----:B---3--:R-:W-:-:S05]  /*89470*/  IMAD.X R19, R14, 0x1, R15, P0 ;  /* 0x000000010e137824 */ /* 0x008fca00000e060f */
[----:B------:R-:W-:Y:S01]  /*89480*/  STL [R1+0x36ec], R19 ;  /* 0x0036ec1301007387 */ /* 0x000fe20000100800 */
[----:B--2---:R-:W-:-:S03]  /*89490*/  IADD3 R18, P0, PT, R28, R10, RZ ;  /* 0x0000000a1c127210 */ /* 0x004fc60007f1e0ff */
[----:B------:R1:W-:Y:S04]  /*894a0*/  STL [R1+0x6658], R10 ;  /* 0x0066580a01007387 */ /* 0x0003e80000100800 */
[----:B-1----:R-:W2:Y:S04]  /*894b0*/  LDL.LU R10, [R1+0x134] ;  /* 0x00013400010a7983 */ /* 0x002ea80000300800 */
[----:B------:R1:W-:Y:S04]  /*894c0*/  STL.64 [R1+0x36e0], R22 ;  /* 0x0036e01601007387 */ /* 0x0003e80000100a00 */
[----:B-1----:R-:W3:Y:S01]  /*894d0*/  LDL.LU.64 R22, [R1+0x6688] ;  /* 0x0066880001167983 */ /* 0x002ee20000300a00 */
[----:B------:R-:W-:-:S03]  /*894e0*/  IADD3 R12, P2, PT, R13, R0, RZ ;  /* 0x000000000d0c7210 */ /* 0x000fc60007f5e0ff */
[----:B------:R-:W-:Y:S02]  /*894f0*/  STL.64 [R1+0x6660], R4 ;  /* 0x0066600401007387 */ /* 0x000fe40000100a00 */
[----:B------:R-:W-:Y:S01]  /*89500*/  IMAD.X R13, R14, 0x1, R2, P2 ;  /* 0x000000010e0d7824 */ /* 0x000fe200010e0602 */
[----:B--2---:R-:W-:-:S05]  /*89510*/  IADD3 R28, P1, PT, R10, R9, RZ ;  /* 0x000000090a1c7210 */ /* 0x004fca0007f3e0ff */
[----:B------:R1:W-:Y:S04]  /*89520*/  STL [R1+0x36c8], R28 ;  /* 0x0036c81c01007387 */ /* 0x0003e80000100800 */
[----:B-1----:R-:W2:Y:S04]  /*89530*/  LDL.LU.64 R28, [R1+0x6680] ;  /* 0x00668000011c7983 */ /* 0x002ea80000300a00 */
[----:B------:R-:W4:Y:S04]  /*89540*/  LDL.LU R14, [R1+0x6678] ;  /* 0x00667800010e7983 */ /* 0x000f280000300800 */
[----:B------:R1:W-:Y:S04]  /*89550*/  STL.64 [R1+0x36d8], R12 ;  /* 0x0036d80c01007387 */ /* 0x0003e80000100a00 */
[----:B-1----:R-:W2:Y:S04]  /*89560*/  LDL.LU.64 R12, [R1+0x6670] ;  /* 0x00667000010c7983 */ /* 0x002ea80000300a00 */
[----:B---3--:R1:W-:Y:S04]  /*89570*/  STL.64 [R1+0x6648], R22 ;  /* 0x0066481601007387 */ /* 0x0083e80000100a00 */
[----:B-1----:R-:W2:Y:S02]  /*89580*/  LDL R23, [R1+0x32c] ;  /* 0x00032c0001177983 */ /* 0x002ea40000100800 */
[----:B--2---:R-:W-:Y:S01]  /*89590*/  IMAD.X R19, R23, 0x1, R12, P0 ;  /* 0x0000000117137824 */ /* 0x004fe200000e060c */
[----:B----4-:R-:W-:-:S04]  /*895a0*/  IADD3 R4, P0, PT, R10, R14, RZ ;  /* 0x0000000e0a047210 */ /* 0x010fc80007f1e0ff */
[----:B------:R1:W-:Y:S04]  /*895b0*/  STL.64 [R1+0x36d0], R18 ;  /* 0x0036d01201007387 */ /* 0x0003e80000100a00 */
[----:B-1----:R-:W2:Y:S04]  /*895c0*/  LDL.LU.64 R18, [R1+0x6668] ;  /* 0x0066680001127983 */ /* 0x002ea80000300a00 */
[----:B------:R-:W-:Y:S04]  /*895d0*/  STL.64 [R1+0x6650], R24 ;  /* 0x0066501801007387 */ /* 0x000fe80000100a00 */
[----:B------:R1:W-:Y:S04]  /*895e0*/  STL [R1+0x665c], R25 ;  /* 0x00665c1901007387 */ /* 0x0003e80000100800 */
[----:B-1----:R0:W3:Y:S04]  /*895f0*/  LDL.64 R24, [R1+0x36c8] ;  /* 0x0036c80001187983 */ /* 0x0020e80000100a00 */
[----:B------:R1:W-:Y:S04]  /*89600*/  STL [R1+0x36b8], R4 ;  /* 0x0036b80401007387 */ /* 0x0003e80000100800 */
[----:B-1----:R-:W4:Y:S01]  /*89610*/  LDL.LU.64 R4, [R1+0x6660] ;  /* 0x0066600001047983 */ /* 0x002f220000300a00 */
[----:B---3--:R-:W-:-:S05]  /*89620*/  IMAD.X R25, R23, 0x1, R11, P1 ;  /* 0x0000000117197824 */ /* 0x008fca00008e060b */
[----:B------:R-:W-:Y:S01]  /*89630*/  STL [R1+0x36cc], R25 ;  /* 0x0036cc1901007387 */ /* 0x000fe20000100800 */
[----:B----4-:R-:W-:-:S03]  /*89640*/  IADD3 R24, P1, PT, R10, R5, RZ ;  /* 0x000000050a187210 */ /* 0x010fc60007f3e0ff */
[----:B------:R1:W-:Y:S04]  /*89650*/  STL [R1+0x6638], R5 ;  /* 0x0066380501007387 */ /* 0x0003e80000100800 */
[----:B-1----:R-:W3:Y:S01]  /*89660*/  LDL.LU R5, [R1+0x32c] ;  /* 0x00032c0001057983 */ /* 0x002ee20000300800 */
[----:B------:R-:W-:-:S05]  /*89670*/  IADD3 R22, P2, PT, R10, R7, RZ ;  /* 0x000000070a167210 */ /* 0x000fca0007f5e0ff */
[----:B---3--:R-:W-:-:S05]  /*89680*/  IMAD.X R23, R5, 0x1, R8, P2 ;  /* 0x0000000105177824 */ /* 0x008fca00010e0608 */
[----:B------:R1:W-:Y:S04]  /*89690*/  STL.64 [R1+0x36c0], R22 ;  /* 0x0036c01601007387 */ /* 0x0003e80000100a00 */
[----:B------:R3:W-:Y:S01]  /*896a0*/  STL.64 [R1+0x6640], R12 ;  /* 0x0066400c01007387 */ /* 0x0007e20000100a00 */
[----:B-1----:R-:W-:-:S03]  /*896b0*/  IADD3 R22, P2, PT, R10, R13, RZ ;  /* 0x0000000d0a167210 */ /* 0x002fc60007f5e0ff */
[----:B---3--:R0:W3:Y:S01]  /*896c0*/  LDL.64 R12, [R1+0x36b8] ;  /* 0x0036b800010c7983 */ /* 0x0080e20000100a00 */
[C---:B------:R-:W-:Y:S02]  /*896d0*/  IMAD.X R25, R5.reuse, 0x1, R6, P1 ;  /* 0x0000000105197824 */ /* 0x040fe400008e0606 */
[----:B---3--:R-:W-:-:S05]  /*896e0*/  IMAD.X R13, R5, 0x1, R16, P0 ;  /* 0x00000001050d7824 */ /* 0x008fca00000e0610 */
[----:B------:R-:W-:Y:S04]  /*896f0*/  STL [R1+0x36bc], R13 ;  /* 0x0036bc0d01007387 */ /* 0x000fe80000100800 */
[----:B------:R1:W-:Y:S04]  /*89700*/  STL.64 [R1+0x36b0], R24 ;  /* 0x0036b01801007387 */ /* 0x0003e80000100a00 */
[----:B-1----:R0:W3:Y:S01]  /*89710*/  LDL.LU R25, [R1+0x665c] ;  /* 0x00665c0001197983 */ /* 0x0020e20000300800 */
[C---:B------:R-:W-:Y:S01]  /*89720*/  IADD3 R24, P1, PT, R10.reuse, R0, RZ ;  /* 0x000000000a187210 */ /* 0x040fe20007f3e0ff */
[----:B------:R-:W-:Y:S01]  /*89730*/  IMAD.X R23, R5, 0x1, R15, P2 ;  /* 0x0000000105177824 */ /* 0x000fe200010e060f */
[----:B------:R-:W-:-:S02]  /*89740*/  IADD3 R12, P0, PT, R10, R3, RZ ;  /* 0x000000030a0c7210 */ /* 0x000fc40007f1e0ff */
[----:B------:R-:W4:Y:S04]  /*89750*/  LDL.LU R10, [R1+0x6658] ;  /* 0x00665800010a7983 */ /* 0x000f280000300800 */
[----:B------:R3:W-:Y:S04]  /*89760*/  STL [R1+0x3688], R24 ;  /* 0x0036881801007387 */ /* 0x0007e80000100800 */
[----:B---3--:R-:W3:Y:S04]  /*89770*/  LDL.LU.64 R24, [R1+0x6650] ;  /* 0x0066500001187983 */ /* 0x008ee80000300a00 */
[----:B------:R1:W-:Y:S04]  /*89780*/  STL.64 [R1+0x36a0], R22 ;  /* 0x0036a01601007387 */ /* 0x0003e80000100a00 */
[----:B-1----:R-:W2:Y:S04]  /*89790*/  LDL.LU.64 R22, [R1+0x6648] ;  /* 0x0066480001167983 */ /* 0x002ea80000300a00 */
[----:B------:R-:W-:Y:S04]  /*897a0*/  STL.64 [R1+0x6630], R14 ;  /* 0x0066300e01007387 */ /* 0x000fe80000100a00 */
[----:B------:R1:W-:Y:S04]  /*897b0*/  STL.64 [R1+0x6610], R16 ;  /* 0x0066101001007387 */ /* 0x0003e80000100a00 */
[----:B-1----:R0:W2:Y:S01]  /*897c0*/  LDL.64 R16, [R1+0x3688] ;  /* 0x0036880001107983 */ /* 0x0020a20000100a00 */
[----:B------:R-:W-:-:S03]  /*897d0*/  IMAD.X R13, R5, 0x1, R4, P0 ;  /* 0x00000001050d7824 */ /* 0x000fc600000e0604 */
[----:B--2---:R-:W2:Y:S04]  /*897e0*/  LDL R17, [R1+0x138] ;  /* 0x0001380001117983 */ /* 0x004ea80000100800 */
[----:B------:R-:W-:Y:S04]  /*897f0*/  STL.64 [R1+0x6618], R22 ;  /* 0x0066181601007387 */ /* 0x000fe80000100a00 */
[----:B------:R-:W-:Y:S04]  /*89800*/  STL [R1+0x6620], R23 ;  /* 0x0066201701007387 */ /* 0x000fe80000100800 */
[----:B----4-:R-:W-:Y:S04]  /*89810*/  STL.64 [R1+0x6628], R10 ;  /* 0x0066280a01007387 */ /* 0x010fe80000100a00 */
[----:B------:R1:W-:Y:S04]  /*89820*/  STL.64 [R1+0x36a8], R12 ;  /* 0x0036a80c01007387 */ /* 0x0003e80000100a00 */
[----:B-1----:R-:W4:Y:S01]  /*89830*/  LDL.LU.64 R12, [R1+0x6640] ;  /* 0x00664000010c7983 */ /* 0x002f220000300a00 */
[----:B--2---:R-:W-:-:S02]  /*89840*/  IADD3 R14, P2, PT, R17, R10, RZ ;  /* 0x0000000a110e7210 */ /* 0x004fc40007f5e0ff */
[----:B------:R-:W-:Y:S01]  /*89850*/  IADD3 R22, P0, PT, R17, R9, RZ ;  /* 0x0000000911167210 */ /* 0x000fe20007f1e0ff */
[----:B------:R-:W-:Y:S02]  /*89860*/  IMAD.X R17, R5, 0x1, R2, P1 ;  /* 0x0000000105117824 */ /* 0x000fe400008e0602 */
[----:B------:R-:W2:Y:S04]  /*89870*/  LDL.LU R5, [R1+0x6638] ;  /* 0x0066380001057983 */ /* 0x000ea80000300800 */
[----:B------:R1:W-:Y:S04]  /*89880*/  STL [R1+0x6608], R2 ;  /* 0x0066080201007387 */ /* 0x0003e80000100800 */
[----:B------:R-:W-:Y:S04]  /*89890*/  STL [R1+0x368c], R17 ;  /* 0x00368c1101007387 */ /* 0x000fe80000100800 */
[----:B-1----:R-:W2:Y:S04]  /*898a0*/  LDL.LU R2, [R1+0x138] ;  /* 0x0001380001027983 */ /* 0x002ea80000300800 */
[----:B------:R1:W-:Y:S01]  /*898b0*/  STL [R1+0x65f8], R7 ;  /* 0x0065f80701007387 */ /* 0x0003e20000100800 */
[----:B--2---:R-:W-:-:S03]  /*898c0*/  IADD3 R16, P1, PT, R2, R7, RZ ;  /* 0x0000000702107210 */ /* 0x004fc60007f3e0ff */
[----:B-1----:R-:W4:Y:S02]  /*898d0*/  LDL.LU R7, [R1+0x328] ;  /* 0x0003280001077983 */ /* 0x002f240000300800 */
[----:B----4-:R-:W-:-:S05]  /*898e0*/  IMAD.X R15, R7, 0x1, R12, P2 ;  /* 0x00000001070f7824 */ /* 0x010fca00010e060c */
[----:B------:R1:W-:Y:S04]  /*898f0*/  STL.64 [R1+0x3690], R14 ;  /* 0x0036900e01007387 */ /* 0x0003e80000100a00 */
[----:B-1----:R-:W2:Y:S04]  /*89900*/  LDL.LU.64 R14, [R1+0x6630] ;  /* 0x00663000010e7983 */ /* 0x002ea80000300a00 */
[----:B------:R1:W-:Y:S04]  /*89910*/  STL [R1+0x65fc], R12 ;  /* 0x0065fc0c01007387 */ /* 0x0003e80000100800 */
[----:B-1----:R-:W4:Y:S01]  /*89920*/  LDL R12, [R1+0x13c] ;  /* 0x00013c00010c7983 */ /* 0x002f220000100800 */
[----:B--2---:R-:W-:-:S05]  /*89930*/  IADD3 R10, P2, PT, R2, R14, RZ ;  /* 0x0000000e020a7210 */ /* 0x004fca0007f5e0ff */
[----:B------:R1:W-:Y:S04]  /*89940*/  STL [R1+0x3668], R10 ;  /* 0x0036680a01007387 */ /* 0x0003e80000100800 */
[----:B-1----:R-:W2:Y:S02]  /*89950*/  LDL.LU.64 R10, [R1+0x6628] ;  /* 0x00662800010a7983 */ /* 0x002ea40000300a00 */
        /* <DEDUP_REMOVED lines=8> */
[----:B-1----:R-:W2:Y:S04]  /*899e0*/  LDL.LU.64 R16, [R1+0x6610] ;  /* 0x0066100001107983 */ /* 0x002ea80000300a00 */
[----:B------:R1:W-:Y:S04]  /*899f0*/  STL.64 [R1+0x6600], R8 ;  /* 0x0066000801007387 */ /* 0x0003e80000100a00 */
[----:B-1----:R0:W2:Y:S04]  /*89a00*/  LDL.64 R8, [R1+0x3668] ;  /* 0x0036680001087983 */ /* 0x0020a80000100a00 */
[----:B--2---:R-:W2:Y:S04]  /*89a10*/  LDL.LU R9, [R1+0x320] ;  /* 0x0003200001097983 */ /* 0x004ea80000300800 */
[----:B------:R1:W-:Y:S04]  /*89a20*/  STL.64 [R1+0x65f0], R22 ;  /* 0x0065f01601007387 */ /* 0x0003e80000100a00 */
[----:B-1----:R0:W4:Y:S04]  /*89a30*/  LDL.64 R22, [R1+0x3670] ;  /* 0x0036700001167983 */ /* 0x0021280000100a00 */
[----:B------:R1:W-:Y:S04]  /*89a40*/  STL.64 [R1+0x65e0], R18 ;  /* 0x0065e01201007387 */ /* 0x0003e80000100a00 */
[----:B---3--:R3:W-:Y:S01]  /*89a50*/  STL.64 [R1+0x65e8], R24 ;  /* 0x0065e81801007387 */ /* 0x0087e20000100a00 */
[----:B-1----:R-:W-:-:S03]  /*89a60*/  IADD3 R18, P1, PT, R2, R13, RZ ;  /* 0x0000000d02127210 */ /* 0x002fc60007f3e0ff */
[----:B---3--:R-:W3:Y:S01]  /*89a70*/  LDL.LU R24, [R1+0x30c] ;  /* 0x00030c0001187983 */ /* 0x008ee20000300800 */
[----:B--2---:R-:W-:Y:S02]  /*89a80*/  IMAD.MOV.U32 R19, RZ, RZ, R9 ;  /* 0x000000ffff137224 */ /* 0x004fe400078e0009 */
[----:B------:R-:W-:Y:S01]  /*89a90*/  IMAD.X R9, R7, 0x1, R16, P2 ;  /* 0x0000000107097824 */ /* 0x000fe200010e0610 */
[----:B------:R-:W-:-:S04]  /*89aa0*/  IADD3 R8, P2, PT, R2, R3, RZ ;  /* 0x0000000302087210 */ /* 0x000fc80007f5e0ff */
[----:B------:R1:W-:Y:S01]  /*89ab0*/  STL [R1+0x366c], R9 ;  /* 0x00366c0901007387 */ /* 0x0003e20000100800 */
[----:B----4-:R-:W-:-:S05]  /*89ac0*/  IMAD.X R23, R7, 0x1, R6, P0 ;  /* 0x0000000107177824 */ /* 0x010fca00000e0606 */
[----:B------:R2:W-:Y:S01]  /*89ad0*/  STL [R1+0x3674], R23 ;  /* 0x0036741701007387 */ /* 0x0005e20000100800 */
[C---:B-1----:R-:W-:Y:S01]  /*89ae0*/  IMAD.X R9, R7.reuse, 0x1, R4, P2 ;  /* 0x0000000107097824 */ /* 0x042fe200010e0604 */
[----:B------:R-:W-:Y:S02]  /*89af0*/  IADD3 R22, P0, PT, R2, R0, RZ ;  /* 0x0000000002167210 */ /* 0x000fe40007f1e0ff */
[----:B------:R-:W4:Y:S01]  /*89b00*/  LDL.LU R2, [R1+0x6608] ;  /* 0x0066080001027983 */ /* 0x000f220000300800 */
[----:B--2---:R-:W-:Y:S02]  /*89b10*/  IMAD.MOV.U32 R23, RZ, RZ, R19 ;  /* 0x000000ffff177224 */ /* 0x004fe400078e0013 */
[----:B------:R-:W-:-:S05]  /*89b20*/  IMAD.X R19, R7, 0x1, R15, P1 ;  /* 0x0000000107137824 */ /* 0x000fca00008e060f */
[----:B------:R1:W-:Y:S04]  /*89b30*/  STL.64 [R1+0x3678], R18 ;  /* 0x0036781201007387 */ /* 0x0003e80000100a00 */
[----:B-1----:R-:W2:Y:S04]  /*89b40*/  LDL R19, [R1+0x324] ;  /* 0x0003240001137983 */ /* 0x002ea80000100800 */
[----:B------:R1:W-:Y:S04]  /*89b50*/  STL.64 [R1+0x3680], R8 ;  /* 0x0036800801007387 */ /* 0x0003e80000100a00 */
[----:B-1----:R-:W2:Y:S04]  /*89b60*/  LDL.LU.64 R8, [R1+0x6600] ;  /* 0x0066000001087983 */ /* 0x002ea80000300a00 */
[----:B------:R1:W-:Y:S01]  /*89b70*/  STL.64 [R1+0x65d8], R4 ;  /* 0x0065d80401007387 */ /* 0x0003e20000100a00 */
[----:B------:R-:W-:Y:S01]  /*89b80*/  IADD3 R18, P1, PT, R12, R10, RZ ;  /* 0x0000000a0c127210 */ /* 0x000fe20007f3e0ff */
[----:B-1----:R-:W-:-:S02]  /*89b90*/  IMAD.MOV.U32 R5, RZ, RZ, R23 ;  /* 0x000000ffff057224 */ /* 0x002fc400078e0017 */
[----:B----4-:R-:W-:Y:S01]  /*89ba0*/  IMAD.X R23, R7, 0x1, R2, P0 ;  /* 0x0000000107177824 */ /* 0x010fe200000e0602 */
[----:B--2---:R-:W-:Y:S02]  /*89bb0*/  IADD3 R4, P2, PT, R12, R9, RZ ;  /* 0x000000090c047210 */ /* 0x004fe40007f5e0ff */
[----:B------:R-:W2:Y:S04]  /*89bc0*/  LDL.LU R12, [R1+0x65fc] ;  /* 0x0065fc00010c7983 */ /* 0x000ea80000300800 */
[----:B------:R1:W-:Y:S04]  /*89bd0*/  STL [R1+0x65c8], R9 ;  /* 0x0065c80901007387 */ /* 0x0003e80000100800 */
[----:B-1----:R-:W4:Y:S04]  /*89be0*/  LDL.LU R9, [R1+0x13c] ;  /* 0x00013c0001097983 */ /* 0x002f280000300800 */
[----:B------:R-:W4:Y:S04]  /*89bf0*/  LDL.LU R7, [R1+0x65f8] ;  /* 0x0065f80001077983 */ /* 0x000f280000300800 */
[----:B------:R1:W-:Y:S04]  /*89c00*/  STL.64 [R1+0x3648], R22 ;  /* 0x0036481601007387 */ /* 0x0003e80000100a00 */
[----:B-1----:R-:W2:Y:S04]  /*89c10*/  LDL.LU.64 R22, [R1+0x65f0] ;  /* 0x0065f00001167983 */ /* 0x002ea80000300a00 */
[----:B------:R3:W-:Y:S02]  /*89c20*/  STL.64 [R1+0x65d0], R2 ;  /* 0x0065d00201007387 */ /* 0x0007e40000100a00 */
[----:B---3--:R-:W-:Y:S01]  /*89c30*/  IMAD.MOV.U32 R2, RZ, RZ, R24 ;  /* 0x000000ffff027224 */ /* 0x008fe200078e0018 */
[----:B----4-:R-:W-:-:S05]  /*89c40*/  IADD3 R24, P0, PT, R9, R7, RZ ;  /* 0x0000000709187210 */ /* 0x010fca0007f1e0ff */
[----:B------:R1:W-:Y:S04]  /*89c50*/  STL [R1+0x3620], R24 ;  /* 0x0036201801007387 */ /* 0x0003e80000100800 */
[----:B-1----:R-:W3:Y:S01]  /*89c60*/  LDL.LU.64 R24, [R1+0x65e8] ;  /* 0x0065e80001187983 */ /* 0x002ee20000300a00 */
[----:B--2---:R-:W-:-:S05]  /*89c70*/  IMAD.X R19, R19, 0x1, R12, P1 ;  /* 0x0000000113137824 */ /* 0x004fca00008e060c */
[----:B------:R1:W-:Y:S04]  /*89c80*/  STL.64 [R1+0x3650], R18 ;  /* 0x0036501201007387 */ /* 0x0003e80000100a00 */
[----:B-1----:R-:W2:Y:S04]  /*89c90*/  LDL.LU.64 R18, [R1+0x65e0] ;  /* 0x0065e00001127983 */ /* 0x002ea80000300a00 */
[----:B---3--:R1:W-:Y:S04]  /*89ca0*/  STL.64 [R1+0x65b0], R24 ;  /* 0x0065b01801007387 */ /* 0x0083e80000100a00 */
[----:B------:R3:W-:Y:S01]  /*89cb0*/  STL [R1+0x65a8], R14 ;  /* 0x0065a80e01007387 */ /* 0x0007e20000100800 */
[----:B-1----:R-:W-:-:S03]  /*89cc0*/  IADD3 R24, P1, PT, R9, R14, RZ ;  /* 0x0000000e09187210 */ /* 0x002fc60007f3e0ff */
[----:B---3--:R-:W3:Y:S01]  /*89cd0*/  LDL.LU R14, [R1+0x324] ;  /* 0x00032400010e7983 */ /* 0x008ee20000300800 */
[----:B------:R-:W-:Y:S02]  /*89ce0*/  IMAD.MOV.U32 R25, RZ, RZ, R5 ;  /* 0x000000ffff197224 */ /* 0x000fe400078e0005 */
[----:B---3--:R-:W-:-:S05]  /*89cf0*/  IMAD.X R5, R14, 0x1, R11, P2 ;  /* 0x000000010e057824 */ /* 0x008fca00010e060b */
[----:B------:R1:W-:Y:S04]  /*89d00*/  STL.64 [R1+0x3658], R4 ;  /* 0x0036580401007387 */ /* 0x0003e80000100a00 */
[----:B-1----:R-:W3:Y:S04]  /*89d10*/  LDL.LU.64 R4, [R1+0x65d8] ;  /* 0x0065d80001047983 */ /* 0x002ee80000300a00 */
[----:B------:R1:W-:Y:S04]  /*89d20*/  STL.64 [R1+0x65c0], R10 ;  /* 0x0065c00a01007387 */ /* 0x0003e80000100a00 */
[----:B-1----:R0:W4:Y:S02]  /*89d30*/  LDL.64 R10, [R1+0x3620] ;  /* 0x00362000010a7983 */ /* 0x0021240000100a00 */
[----:B----4-:R-:W-:Y:S01]  /*89d40*/  IMAD.MOV.U32 R11, RZ, RZ, R2 ;  /* 0x000000ffff0b7224 */ /* 0x010fe200078e0002 */
[----:B---3--:R-:W-:-:S05]  /*89d50*/  IADD3 R2, P2, PT, R9, R5, RZ ;  /* 0x0000000509027210 */ /* 0x008fca0007f5e0ff */
[----:B------:R1:W-:Y:S04]  /*89d60*/  STL [R1+0x3630], R2 ;  /* 0x0036300201007387 */ /* 0x0003e80000100800 */
[----:B-1----:R-:W3:Y:S04]  /*89d70*/  LDL.LU.64 R2, [R1+0x65d0] ;  /* 0x0065d00001027983 */ /* 0x002ee80000300a00 */
[----:B------:R1:W-:Y:S02]  /*89d80*/  STL.64 [R1+0x65b8], R4 ;  /* 0x0065b80401007387 */ /* 0x0003e40000100a00 */
[----:B-1----:R-:W-:-:S02]  /*89d90*/  IMAD.MOV.U32 R4, RZ, RZ, R11 ;  /* 0x000000ffff047224 */ /* 0x002fc400078e000b */
[----:B------:R-:W-:Y:S01]  /*89da0*/  IMAD.X R11, R14, 0x1, R8, P0 ;  /* 0x000000010e0b7824 */ /* 0x000fe200000e0608 */
[----:B------:R-:W-:-:S04]  /*89db0*/  IADD3 R10, P0, PT, R9, R13, RZ ;  /* 0x0000000d090a7210 */ /* 0x000fc80007f1e0ff */
[----:B------:R1:W-:Y:S04]  /*89dc0*/  STL [R1+0x3624], R11 ;  /* 0x0036240b01007387 */ /* 0x0003e80000100800 */
[----:B-1----:R-:W4:Y:S04]  /*89dd0*/  LDL.LU R11, [R1+0x148] ;  /* 0x00014800010b7983 */ /* 0x002f280000300800 */
[----:B------:R1:W-:Y:S04]  /*89de0*/  STL.64 [R1+0x65a0], R12 ;  /* 0x0065a00c01007387 */ /* 0x0003e80000100a00 */
[----:B-1----:R0:W2:Y:S02]  /*89df0*/  LDL.64 R12, [R1+0x3630] ;  /* 0x00363000010c7983 */ /* 0x0020a40000100a00 */
[----:B--2---:R-:W-:-:S02]  /*89e00*/  IMAD.MOV.U32 R13, RZ, RZ, R25 ;  /* 0x000000ffff0d7224 */ /* 0x004fc400078e0019 */
[----:B------:R-:W-:-:S05]  /*89e10*/  IMAD.X R25, R14, 0x1, R16, P1 ;  /* 0x000000010e197824 */ /* 0x000fca00008e0610 */
[----:B------:R1:W-:Y:S04]  /*89e20*/  STL.64 [R1+0x3628], R24 ;  /* 0x0036281801007387 */ /* 0x0003e80000100a00 */
[----:B------:R2:W-:Y:S01]  /*89e30*/  STL.64 [R1+0x6598], R22 ;  /* 0x0065981601007387 */ /* 0x0005e20000100a00 */
[----:B-1----:R-:W-:Y:S02]  /*89e40*/  IMAD.MOV.U32 R25, RZ, RZ, R13 ;  /* 0x000000ffff197224 */ /* 0x002fe400078e000d */
[----:B------:R-:W-:Y:S01]  /*89e50*/  IMAD.X R13, R14, 0x1, R6, P2 ;  /* 0x000000010e0d7824 */ /* 0x000fe200010e0606 */
[C---:B---3--:R-:W-:Y:S02]  /*89e60*/  IADD3 R24, P1, PT, R9.reuse, R3, RZ ;  /* 0x0000000309187210 */ /* 0x048fe40007f3e0ff */
[----:B------:R-:W-:-:S02]  /*89e70*/  IADD3 R12, P2, PT, R9, R0, RZ ;  /* 0x00000000090c7210 */ /* 0x000fc40007f5e0ff */
[----:B------:R-:W-:Y:S04]  /*89e80*/  STL [R1+0x3634], R13 ;  /* 0x0036340d01007387 */ /* 0x000fe80000100800 */
[----:B--2---:R-:W2:Y:S04]  /*89e90*/  LDL R23, [R1+0x140] ;  /* 0x0001400001177983 */ /* 0x004ea80000100800 */
[----:B------:R-:W3:Y:S04]  /*89ea0*/  LDL.LU R9, [R1+0x65c8] ;  /* 0x0065c80001097983 */ /* 0x000ee80000300800 */
[----:B------:R4:W-:Y:S02]  /*89eb0*/  STL.64 [R1+0x6588], R18 ;  /* 0x0065881201007387 */ /* 0x0009e40000100a00 */
[----:B----4-:R-:W-:-:S02]  /*89ec0*/  IMAD.MOV.U32 R18, RZ, RZ, R11 ;  /* 0x000000ffff127224 */ /* 0x010fc400078e000b */
[----:B------:R-:W-:-:S05]  /*89ed0*/  IMAD.X R11, R14, 0x1, R15, P0 ;  /* 0x000000010e0b7824 */ /* 0x000fca00000e060f */
[----:B------:R1:W-:Y:S04]  /*89ee0*/  STL.64 [R1+0x3638], R10 ;  /* 0x0036380a01007387 */ /* 0x0003e80000100a00 */
[----:B-1----:R-:W2:Y:S01]  /*89ef0*/  LDL.LU.64 R10, [R1+0x65c0] ;  /* 0x0065c000010a7983 */ /* 0x002ea20000300a00 */
[----:B------:R-:W-:Y:S01]  /*89f00*/  IMAD.MOV.U32 R19, RZ, RZ, R4 ;  /* 0x000000ffff137224 */ /* 0x000fe200078e0004 */
[----:B--2---:R-:W-:-:S05]  /*89f10*/  IADD3 R4, P0, PT, R23, R10, RZ ;  /* 0x0000000a17047210 */ /* 0x004fca0007f1e0ff */
[----:B------:R1:W-:Y:S04]  /*89f20*/  STL [R1+0x3610], R4 ;  /* 0x0036100401007387 */ /* 0x0003e80000100800 */
[----:B-1----:R-:W2:Y:S01]  /*89f30*/  LDL.LU.64 R4, [R1+0x65b8] ;  /* 0x0065b80001047983 */ /* 0x002ea20000300a00 */
[----:B------:R-:W-:Y:S02]  /*89f40*/  IMAD.MOV.U32 R13, RZ, RZ, R25 ;  /* 0x000000ffff0d7224 */ /* 0x000fe400078e0019 */
[----:B--2---:R-:W-:-:S05]  /*89f50*/  IMAD.X R25, R14, 0x1, R4, P1 ;  /* 0x000000010e197824 */ /* 0x004fca00008e0604 */
[----:B------:R1:W-:Y:S04]  /*89f60*/  STL.64 [R1+0x3640], R24 ;  /* 0x0036401801007387 */ /* 0x0003e80000100a00 */
[----:B-1----:R-:W2:Y:S04]  /*89f70*/  LDL.LU.64 R24, [R1+0x65b0] ;  /* 0x0065b00001187983 */ /* 0x002ea80000300a00 */
[----:B--2---:R1:W-:Y:S04]  /*89f80*/  STL.64 [R1+0x6580], R24 ;  /* 0x0065801801007387 */ /* 0x0043e80000100a00 */
[----:B-1----:R0:W2:Y:S01]  /*89f90*/  LDL.64 R24, [R1+0x3610] ;  /* 0x0036100001187983 */ /* 0x0020a20000100a00 */
[----:B---3--:R-:W-:-:S03]  /*89fa0*/  IADD3 R22, P1, PT, R23, R9, RZ ;  /* 0x0000000917167210 */ /* 0x008fc60007f3e0ff */
[----:B------:R1:W-:Y:S04]  /*89fb0*/  STL [R1+0x6578], R9 ;  /* 0x0065780901007387 */ /* 0x0003e80000100800 */
[----:B-1----:R-:W3:Y:S01]  /*89fc0*/  LDL.LU R9, [R1+0x140] ;  /* 0x0001400001097983 */ /* 0x002ee20000300800 */
[----:B--2---:R-:W-:Y:S02]  /*89fd0*/  IMAD.MOV.U32 R25, RZ, RZ, R13 ;  /* 0x000000ffff197224 */ /* 0x004fe400078e000d */
[----:B------:R-:W-:Y:S02]  /*89fe0*/  IMAD.X R13, R14, 0x1, R2, P2 ;  /* 0x000000010e0d7824 */ /* 0x000fe400010e0602 */
[----:B------:R-:W2:Y:S04]  /*89ff0*/  LDL.LU R14, [R1+0x65a8] ;  /* 0x0065a800010e7983 */ /* 0x000ea80000300800 */
[----:B------:R1:W-:Y:S04]  /*8a000*/  STL.64 [R1+0x3608], R12 ;  /* 0x0036080c01007387 */ /* 0x0003e80000100a00 */
[----:B-1----:R-:W4:Y:S04]  /*8a010*/  LDL.LU.64 R12, [R1+0x65a0] ;  /* 0x0065a000010c7983 */ /* 0x002f280000300a00 */
[----:B------:R1:W-:Y:S01]  /*8a020*/  STL.64 [R1+0x6590], R2 ;  /* 0x0065900201007387 */ /* 0x0003e20000100a00 */
[----:B------:R-:W-:-:S02]  /*8a030*/  IMAD.MOV.U32 R23, RZ, RZ, R18 ;  /* 0x000000ffff177224 */ /* 0x000fc400078e0012 */
[----:B-1----:R-:W-:Y:S02]  /*8a040*/  IMAD.MOV.U32 R2, RZ, RZ, R19 ;  /* 0x000000ffff027224 */ /* 0x002fe400078e0013 */
[----:B------:R-:W-:-:S04]  /*8a050*/  IMAD.MOV.U32 R19, RZ, RZ, R25 ;  /* 0x000000ffff137224 */ /* 0x000fc800078e0019 */
[----:B----4-:R-:W-:-:S05]  /*8a060*/  IMAD.X R25, R19, 0x1, R12, P0 ;  /* 0x0000000113197824 */ /* 0x010fca00000e060c */
[----:B------:R1:W-:Y:S02]  /*8a070*/  STL [R1+0x3614], R25 ;  /* 0x0036141901007387 */ /* 0x0003e40000100800 */
[----:B-1----:R-:W-:Y:S02]  /*8a080*/  IMAD.MOV.U32 R25, RZ, RZ, R23 ;  /* 0x000000ffff197224 */ /* 0x002fe400078e0017 */
[----:B------:R-:W-:-:S05]  /*8a090*/  IMAD.X R23, R19, 0x1, R11, P1 ;  /* 0x0000000113177824 */ /* 0x000fca00008e060b */
[----:B------:R1:W-:Y:S04]  /*8a0a0*/  STL.64 [R1+0x3618], R22 ;  /* 0x0036181601007387 */ /* 0x0003e80000100a00 */
[----:B-1----:R-:W4:Y:S01]  /*8a0b0*/  LDL.LU.64 R22, [R1+0x6598] ;  /* 0x0065980001167983 */ /* 0x002f220000300a00 */
[----:B---3--:R-:W-:-:S03]  /*8a0c0*/  IADD3 R18, P2, PT, R9, R7, RZ ;  /* 0x0000000709127210 */ /* 0x008fc60007f5e0ff */
[----:B----4-:R1:W-:Y:S02]  /*8a0d0*/  STL.64 [R1+0x6570], R22 ;  /* 0x0065701601007387 */ /* 0x0103e40000100a00 */
[----:B-1----:R-:W-:Y:S02]  /*8a0e0*/  IMAD.MOV.U32 R22, RZ, RZ, R19 ;  /* 0x000000ffff167224 */ /* 0x002fe400078e0013 */
[----:B------:R-:W-:Y:S01]  /*8a0f0*/  IMAD.MOV.U32 R23, RZ, RZ, R2 ;  /* 0x000000ffff177224 */ /* 0x000fe200078e0002 */
[----:B------:R-:W-:Y:S01]  /*8a100*/  IADD3 R2, P1, PT, R9, R5, RZ ;  /* 0x0000000509027210 */ /* 0x000fe20007f3e0ff */
[----:B------:R-:W-:-:S04]  /*8a110*/  IMAD.X R19, R22, 0x1, R8, P2 ;  /* 0x0000000116137824 */ /* 0x000fc800010e0608 */
[----:B------:R1:W-:Y:S04]  /*8a120*/  STL [R1+0x35e0], R2 ;  /* 0x0035e00201007387 */ /* 0x0003e80000100800 */
[----:B-1----:R-:W3:Y:S04]  /*8a130*/  LDL.LU.64 R2, [R1+0x6590] ;  /* 0x0065900001027983 */ /* 0x002ee80000300a00 */
[----:B------:R1:W-:Y:S04]  /*8a140*/  STL.64 [R1+0x35f8], R18 ;  /* 0x0035f81201007387 */ /* 0x0003e80000100a00 */
[----:B-1----:R-:W4:Y:S01]  /*8a150*/  LDL.LU.64 R18, [R1+0x6588] ;  /* 0x0065880001127983 */ /* 0x002f220000300a00 */
[----:B--2---:R-:W-:-:S03]  /*8a160*/  IADD3 R24, P0, PT, R9, R14, RZ ;  /* 0x0000000e09187210 */ /* 0x004fc60007f1e0ff */
[----:B----4-:R1:W-:Y:S04]  /*8a170*/  STL.64 [R1+0x6558], R18 ;  /* 0x0065581201007387 */ /* 0x0103e80000100a00 */
[----:B------:R-:W-:Y:S04]  /*8a180*/  STL.64 [R1+0x6560], R12 ;  /* 0x0065600c01007387 */ /* 0x000fe80000100a00 */
[----:B------:R2:W-:Y:S01]  /*8a190*/  STL [R1+0x6568], R13 ;  /* 0x0065680d01007387 */ /* 0x0005e20000100800 */
[----:B-1----:R-:W-:-:S03]  /*8a1a0*/  IADD3 R18, P2, PT, R9, R13, RZ ;  /* 0x0000000d09127210 */ /* 0x002fc60007f5e0ff */
[----:B--2---:R0:W2:Y:S01]  /*8a1b0*/  LDL.64 R12, [R1+0x35e0] ;  /* 0x0035e000010c7983 */ /* 0x0040a20000100a00 */
[----:B------:R-:W-:Y:S02]  /*8a1c0*/  IMAD.MOV.U32 R19, RZ, RZ, R22 ;  /* 0x000000ffff137224 */ /* 0x000fe400078e0016 */
[----:B--2---:R-:W-:Y:S02]  /*8a1d0*/  IMAD.MOV.U32 R13, RZ, RZ, R25 ;  /* 0x000000ffff0d7224 */ /* 0x004fe400078e0019 */
[----:B------:R-:W-:-:S05]  /*8a1e0*/  IMAD.X R25, R19, 0x1, R16, P0 ;  /* 0x0000000113197824 */ /* 0x000fca00000e0610 */
[----:B------:R1:W-:Y:S04]  /*8a1f0*/  STL.64 [R1+0x3600], R24 ;  /* 0x0036001801007387 */ /* 0x0003e80000100a00 */
[----:B-1----:R-:W2:Y:S01]  /*8a200*/  LDL.LU.64 R24, [R1+0x6580] ;  /* 0x0065800001187983 */ /* 0x002ea20000300a00 */
[----:B---3--:R-:W-:-:S03]  /*8a210*/  IADD3 R22, P0, PT, R9, R3, RZ ;  /* 0x0000000309167210 */ /* 0x008fc60007f1e0ff */
[----:B--2---:R1:W-:Y:S02]  /*8a220*/  STL.64 [R1+0x6550], R24 ;  /* 0x0065501801007387 */ /* 0x0043e40000100a00 */
[----:B-1----:R-:W-:Y:S02]  /*8a230*/  IMAD.MOV.U32 R24, RZ, RZ, R23 ;  /* 0x000000ffff187224 */ /* 0x002fe400078e0017 */
[----:B------:R-:W-:Y:S02]  /*8a240*/  IMAD.MOV.U32 R23, RZ, RZ, R13 ;  /* 0x000000ffff177224 */ /* 0x000fe400078e000d */
[----:B------:R-:W-:Y:S01]  /*8a250*/  IMAD.X R13, R19, 0x1, R6, P1 ;  /* 0x00000001130d7824 */ /* 0x000fe200008e0606 */
[----:B------:R-:W2:Y:S04]  /*8a260*/  LDL R25, [R1+0x144] ;  /* 0x0001440001197983 */ /* 0x000ea80000100800 */
[----:B------:R1:W-:Y:S01]  /*8a270*/  STL [R1+0x35e4], R13 ;  /* 0x0035e40d01007387 */ /* 0x0003e20000100800 */
[----:B------:R-:W-:-:S03]  /*8a280*/  IADD3 R12, P1, PT, R9, R0, RZ ;  /* 0x00000000090c7210 */ /* 0x000fc60007f3e0ff */
[----:B------:R-:W3:Y:S01]  /*8a290*/  LDL.LU R9, [R1+0x6578] ;  /* 0x0065780001097983 */ /* 0x000ee20000300800 */
[----:B-1----:R-:W-:-:S04]  /*8a2a0*/  IMAD.MOV.U32 R13, RZ, RZ, R19 ;  /* 0x000000ffff0d7224 */ /* 0x002fc800078e0013 */
[----:B------:R-:W-:-:S05]  /*8a2b0*/  IMAD.X R19, R13, 0x1, R15, P2 ;  /* 0x000000010d137824 */ /* 0x000fca00010e060f */
[----:B------:R1:W-:Y:S02]  /*8a2c0*/  STL.64 [R1+0x35e8], R18 ;  /* 0x0035e81201007387 */ /* 0x0003e40000100a00 */
[----:B-1----:R-:W-:Y:S02]  /*8a2d0*/  IMAD.MOV.U32 R19, RZ, RZ, R23 ;  /* 0x000000ffff137224 */ /* 0x002fe400078e0017 */
[----:B------:R-:W-:-:S05]  /*8a2e0*/  IMAD.X R23, R13, 0x1, R4, P0 ;  /* 0x000000010d177824 */ /* 0x000fca00000e0604 */
[----:B------:R1:W-:Y:S04]  /*8a2f0*/  STL.64 [R1+0x35f0], R22 ;  /* 0x0035f01601007387 */ /* 0x0003e80000100a00 */
[----:B-1----:R-:W4:Y:S01]  /*8a300*/  LDL.LU.64 R22, [R1+0x6570] ;  /* 0x0065700001167983 */ /* 0x002f220000300a00 */
[----:B------:R-:W-:-:S03]  /*8a310*/  IMAD.X R13, R13, 0x1, R2, P1 ;  /* 0x000000010d0d7824 */ /* 0x000fc600008e0602 */
[----:B----4-:R1:W-:Y:S04]  /*8a320*/  STL.64 [R1+0x6540], R22 ;  /* 0x0065401601007387 */ /* 0x0103e80000100a00 */
[----:B------:R-:W-:Y:S04]  /*8a330*/  STL [R1+0x6548], R23 ;  /* 0x0065481701007387 */ /* 0x000fe80000100800 */
[----:B---3--:R3:W-:Y:S01]  /*8a340*/  STL [R1+0x6538], R9 ;  /* 0x0065380901007387 */ /* 0x0087e20000100800 */
[----:B-1----:R-:W-:Y:S01]  /*8a350*/  IMAD.MOV.U32 R22, RZ, RZ, R24 ;  /* 0x000000ffff167224 */ /* 0x002fe200078e0018 */
[----:B--2---:R-:W-:-:S02]  /*8a360*/  IADD3 R24, P0, PT, R25, R9, RZ ;  /* 0x0000000919187210 */ /* 0x004fc40007f1e0ff */
[----:B---3--:R-:W2:Y:S04]  /*8a370*/  LDL.LU R9, [R1+0x144] ;  /* 0x0001440001097983 */ /* 0x008ea80000300800 */
[----:B------:R1:W-:Y:S04]  /*8a380*/  STL.64 [R1+0x35c8], R12 ;  /* 0x0035c80c01007387 */ /* 0x0003e80000100a00 */
[----:B-1----:R0:W3:Y:S01]  /*8a390*/  LDL.LU R13, [R1+0x6568] ;  /* 0x00656800010d7983 */ /* 0x0020e20000300800 */
[----:B--2---:R-:W-:-:S05]  /*8a3a0*/  IADD3 R12, P1, PT, R9, R7, RZ ;  /* 0x00000007090c7210 */ /* 0x004fca0007f3e0ff */
[----:B------:R3:W-:Y:S04]  /*8a3b0*/  STL [R1+0x35a0], R12 ;  /* 0x0035a00c01007387 */ /* 0x0007e80000100800 */
[----:B---3--:R-:W2:Y:S01]  /*8a3c0*/  LDL.LU.64 R12, [R1+0x6560] ;  /* 0x00656000010c7983 */ /* 0x008ea20000300a00 */
[----:B------:R-:W-:Y:S01]  /*8a3d0*/  IADD3 R18, P2, PT, R25, R10, RZ ;  /* 0x0000000a19127210 */ /* 0x000fe20007f5e0ff */
[----:B------:R-:W-:-:S04]  /*8a3e0*/  IMAD.MOV.U32 R25, RZ, RZ, R19 ;  /* 0x000000ffff197224 */ /* 0x000fc800078e0013 */
[----:B--2---:R-:W-:-:S05]  /*8a3f0*/  IMAD.X R19, R22, 0x1, R12, P2 ;  /* 0x0000000116137824 */ /* 0x004fca00010e060c */
[----:B------:R1:W-:Y:S04]  /*8a400*/  STL.64 [R1+0x35d0], R18 ;  /* 0x0035d01201007387 */ /* 0x0003e80000100a00 */
[----:B-1----:R-:W2:Y:S01]  /*8a410*/  LDL.LU.64 R18, [R1+0x6558] ;  /* 0x0065580001127983 */ /* 0x002ea20000300a00 */
[----:B------:R-:W-:-:S03]  /*8a420*/  IMAD.MOV.U32 R23, RZ, RZ, R25 ;  /* 0x000000ffff177224 */ /* 0x000fc600078e0019 */
[----:B--2---:R1:W-:Y:S02]  /*8a430*/  STL.64 [R1+0x6530], R18 ;  /* 0x0065301201007387 */ /* 0x0043e40000100a00 */
[----:B-1----:R-:W-:-:S04]  /*8a440*/  IMAD.MOV.U32 R19, RZ, RZ, R22 ;  /* 0x000000ffff137224 */ /* 0x002fc800078e0016 */
[----:B------:R-:W-:-:S05]  /*8a450*/  IMAD.X R25, R19, 0x1, R11, P0 ;  /* 0x0000000113197824 */ /* 0x000fca00000e060b */
[----:B------:R1:W-:Y:S04]  /*8a460*/  STL.64 [R1+0x35d8], R24 ;  /* 0x0035d81801007387 */ /* 0x0003e80000100a00 */
[----:B-1----:R-:W2:Y:S04]  /*8a470*/  LDL.LU.64 R24, [R1+0x6550] ;  /* 0x0065500001187983 */ /* 0x002ea80000300a00 */
[----:B--2---:R1:W-:Y:S04]  /*8a480*/  STL.64 [R1+0x6520], R24 ;  /* 0x0065201801007387 */ /* 0x0043e80000100a00 */
[----:B-1----:R0:W2:Y:S01]  /*8a490*/  LDL.64 R24, [R1+0x35a0] ;  /* 0x0035a00001187983 */ /* 0x0020a20000100a00 */
[----:B------:R-:W-:Y:S01]  /*8a4a0*/  IADD3 R22, P2, PT, R9, R14, RZ ;  /* 0x0000000e09167210 */ /* 0x000fe20007f5e0ff */
[----:B--2---:R-:W-:-:S04]  /*8a4b0*/  IMAD.MOV.U32 R25, RZ, RZ, R19 ;  /* 0x000000ffff197224 */ /* 0x004fc800078e0013 */
[----:B------:R-:W-:-:S04]  /*8a4c0*/  IMAD.MOV.U32 R19, RZ, RZ, R25 ;  /* 0x000000ffff137224 */ /* 0x000fc800078e0019 */
[----:B------:R-:W-:-:S05]  /*8a4d0*/  IMAD.X R25, R19, 0x1, R8, P1 ;  /* 0x0000000113197824 */ /* 0x000fca00008e0608 */
[----:B------:R1:W-:Y:S04]  /*8a4e0*/  STL [R1+0x35a4], R25 ;  /* 0x0035a41901007387 */ /* 0x0003e80000100800 */
[----:B------:R2:W-:Y:S01]  /*8a4f0*/  STL.64 [R1+0x6528], R12 ;  /* 0x0065280c01007387 */ /* 0x0005e20000100a00 */
[----:B-1----:R-:W-:Y:S02]  /*8a500*/  IMAD.MOV.U32 R25, RZ, RZ, R19 ;  /* 0x000000ffff197224 */ /* 0x002fe400078e0013 */
[----:B--2---:R-:W-:Y:S02]  /*8a510*/  IMAD.MOV.U32 R12, RZ, RZ, R23 ;  /* 0x000000ffff0c7224 */ /* 0x004fe400078e0017 */
[----:B------:R-:W-:-:S05]  /*8a520*/  IMAD.X R23, R25, 0x1, R16, P2 ;  /* 0x0000000119177824 */ /* 0x000fca00010e0610 */
[----:B------:R1:W-:Y:S04]  /*8a530*/  STL.64 [R1+0x35a8], R22 ;  /* 0x0035a81601007387 */ /* 0x0003e80000100a00 */
[----:B-1----:R0:W2:Y:S01]  /*8a540*/  LDL.LU R23, [R1+0x6548] ;  /* 0x0065480001177983 */ /* 0x0020a20000300800 */
[----:B------:R-:W-:-:S05]  /*8a550*/  IADD3 R22, P2, PT, R9, R3, RZ ;  /* 0x0000000309167210 */ /* 0x000fca0007f5e0ff */
[----:B------:R2:W-:Y:S01]  /*8a560*/  STL [R1+0x35c0], R22 ;  /* 0x0035c01601007387 */ /* 0x0005e20000100800 */
[----:B------:R-:W-:-:S05]  /*8a570*/  IADD3 R18, P0, PT, R9, R5, RZ ;  /* 0x0000000509127210 */ /* 0x000fca0007f1e0ff */
[----:B------:R-:W-:Y:S01]  /*8a580*/  IMAD.X R19, R25, 0x1, R6, P0 ;  /* 0x0000000119137824 */ /* 0x000fe200000e0606 */
[----:B--2---:R-:W2:Y:S01]  /*8a590*/  LDL.LU.64 R22, [R1+0x6540] ;  /* 0x0065400001167983 */ /* 0x004ea20000300a00 */
[----:B------:R-:W-:-:S03]  /*8a5a0*/  IADD3 R24, P1, PT, R9, R13, RZ ;  /* 0x0000000d09187210 */ /* 0x000fc60007f3e0ff */
[----:B------:R1:W-:Y:S02]  /*8a5b0*/  STL.64 [R1+0x35b0], R18 ;  /* 0x0035b01201007387 */ /* 0x0003e40000100a00 */
[----:B-1----:R-:W-:Y:S01]  /*8a5c0*/  IMAD.MOV.U32 R19, RZ, RZ, R25 ;  /* 0x000000ffff137224 */ /* 0x002fe200078e0019 */
[----:B------:R-:W-:Y:S02]  /*8a5d0*/  IADD3 R18, P0, PT, R9, R0, RZ ;  /* 0x0000000009127210 */ /* 0x000fe40007f1e0ff */
[----:B------:R-:W3:Y:S01]  /*8a5e0*/  LDL.LU R9, [R1+0x6538] ;  /* 0x0065380001097983 */ /* 0x000ee20000300800 */
[----:B------:R-:W-:-:S05]  /*8a5f0*/  IMAD.X R25, R19, 0x1, R15, P1 ;  /* 0x0000000113197824 */ /* 0x000fca00008e060f */
[----:B------:R-:W-:Y:S04]  /*8a600*/  STL.64 [R1+0x35b8], R24 ;  /* 0x0035b81801007387 */ /* 0x000fe80000100a00 */
[----:B--2---:R1:W-:Y:S04]  /*8a610*/  STL.64 [R1+0x6518], R22 ;  /* 0x0065181601007387 */ /* 0x0043e80000100a00 */
[----:B-1----:R0:W2:Y:S02]  /*8a620*/  LDL.64 R22, [R1+0x35c0] ;  /* 0x0035c00001167983 */ /* 0x0020a40000100a00 */
[----:B--2---:R-:W-:-:S02]  /*8a630*/  IMAD.X R23, R19, 0x1, R4, P2 ;  /* 0x0000000113177824 */ /* 0x004fc400010e0604 */
[----:B------:R-:W-:-:S03]  /*8a640*/  IMAD.X R19, R19, 0x1, R2, P0 ;  /* 0x0000000113137824 */ /* 0x000fc600000e0602 */
[----:B------:R1:W-:Y:S04]  /*8a650*/  STL [R1+0x35c4], R23 ;  /* 0x0035c41701007387 */ /* 0x0003e80000100800 */
[----:B-1----:R-:W2:Y:S04]  /*8a660*/  LDL R23, [R1+0x308] ;  /* 0x0003080001177983 */ /* 0x002ea80000100800 */
[----:B------:R1:W-:Y:S04]  /*8a670*/  STL.64 [R1+0x3588], R18 ;  /* 0x0035881201007387 */ /* 0x0003e80000100a00 */
[----:B-1----:R-:W4:Y:S01]  /*8a680*/  LDL.LU.64 R18, [R1+0x6530] ;  /* 0x0065300001127983 */ /* 0x002f220000300a00 */
[----:B------:R-:W-:-:S02]  /*8a690*/  IADD3 R24, P1, PT, R12, R10, RZ ;  /* 0x0000000a0c187210 */ /* 0x000fc40007f3e0ff */
[----:B---3--:R-:W-:Y:S01]  /*8a6a0*/  IADD3 R22, P2, PT, R12, R9, RZ ;  /* 0x000000090c167210 */ /* 0x008fe20007f5e0ff */
[----:B----4-:R1:W-:Y:S02]  /*8a6b0*/  STL.64 [R1+0x6510], R18 ;  /* 0x0065101201007387 */ /* 0x0103e40000100a00 */
[----:B-1----:R-:W-:-:S05]  /*8a6c0*/  IMAD.MOV.U32 R19, RZ, RZ, R12 ;  /* 0x000000ffff137224 */ /* 0x002fca00078e000c */
[----:B------:R-:W-:-:S05]  /*8a6d0*/  IADD3 R12, P0, PT, R19, R7, RZ ;  /* 0x00000007130c7210 */ /* 0x000fca0007f1e0ff */
[----:B------:R1:W-:Y:S04]  /*8a6e0*/  STL [R1+0x3560], R12 ;  /* 0x0035600c01007387 */ /* 0x0003e80000100800 */
[----:B-1----:R-:W2:Y:S02]  /*8a6f0*/  LDL.LU.64 R12, [R1+0x6528] ;  /* 0x00652800010c7983 */ /* 0x002ea40000300a00 */
[----:B--2---:R-:W-:-:S05]  /*8a700*/  IMAD.X R25, R23, 0x1, R12, P1 ;  /* 0x0000000117197824 */ /* 0x004fca00008e060c */
[----:B------:R1:W-:Y:S04]  /*8a710*/  STL.64 [R1+0x3590], R24 ;  /* 0x0035901801007387 */ /* 0x0003e80000100a00 */
[----:B-1----:R-:W2:Y:S01]  /*8a720*/  LDL.LU.64 R24, [R1+0x6520] ;  /* 0x0065200001187983 */ /* 0x002ea20000300a00 */
[----:B------:R-:W-:-:S03]  /*8a730*/  IMAD.X R23, R23, 0x1, R11, P2 ;  /* 0x0000000117177824 */ /* 0x000fc600010e060b */
[----:B--2---:R1:W-:Y:S04]  /*8a740*/  STL.64 [R1+0x64f8], R24 ;  /* 0x0064f81801007387 */ /* 0x0043e80000100a00 */
[----:B------:R2:W-:Y:S01]  /*8a750*/  STL.64 [R1+0x3598], R22 ;  /* 0x0035981601007387 */ /* 0x0005e20000100a00 */
[----:B-1----:R-:W-:-:S03]  /*8a760*/  IMAD.MOV.U32 R25, RZ, RZ, R19 ;  /* 0x000000ffff197224 */ /* 0x002fc600078e0013 */
[----:B--2---:R-:W2:Y:S04]  /*8a770*/  LDL.LU.64 R22, [R1+0x6518] ;  /* 0x0065180001167983 */ /* 0x004ea80000300a00 */
[----:B------:R1:W-:Y:S01]  /*8a780*/  STL [R1+0x64f0], R11 ;  /* 0x0064f00b01007387 */ /* 0x0003e20000100800 */
[----:B------:R-:W-:-:S03]  /*8a790*/  IADD3 R18, P2, PT, R25, R5, RZ ;  /* 0x0000000519127210 */ /* 0x000fc60007f5e0ff */
[----:B-1----:R-:W3:Y:S04]  /*8a7a0*/  LDL.LU R11, [R1+0x308] ;  /* 0x00030800010b7983 */ /* 0x002ee80000300800 */
[----:B------:R-:W-:Y:S04]  /*8a7b0*/  STL.64 [R1+0x6500], R4 ;  /* 0x0065000401007387 */ /* 0x000fe80000100a00 */
[----:B------:R1:W-:Y:S04]  /*8a7c0*/  STL [R1+0x6508], R5 ;  /* 0x0065080501007387 */ /* 0x0003e80000100800 */
[----:B-1----:R0:W4:Y:S01]  /*8a7d0*/  LDL.64 R4, [R1+0x3560] ;  /* 0x0035600001047983 */ /* 0x0021220000100a00 */
[----:B------:R-:W-:Y:S01]  /*8a7e0*/  IADD3 R24, P1, PT, R19, R14, RZ ;  /* 0x0000000e13187210 */ /* 0x000fe20007f3e0ff */
[----:B---3--:R-:W-:-:S02]  /*8a7f0*/  IMAD.X R19, R11, 0x1, R6, P2 ;  /* 0x000000010b137824 */ /* 0x008fc400010e0606 */
[----:B----4-:R-:W-:Y:S01]  /*8a800*/  IMAD.X R5, R11, 0x1, R8, P0 ;  /* 0x000000010b057824 */ /* 0x010fe200000e0608 */
[----:B------:R-:W-:-:S04]  /*8a810*/  IADD3 R4, P0, PT, R25, R13, RZ ;  /* 0x0000000d19047210 */ /* 0x000fc80007f1e0ff */
[----:B------:R1:W-:Y:S02]  /*8a820*/  STL [R1+0x3564], R5 ;  /* 0x0035640501007387 */ /* 0x0003e40000100800 */
[----:B-1----:R-:W-:Y:S02]  /*8a830*/  IMAD.MOV.U32 R5, RZ, RZ, R25 ;  /* 0x000000ffff057224 */ /* 0x002fe400078e0019 */
[----:B------:R-:W-:-:S05]  /*8a840*/  IMAD.X R25, R11, 0x1, R16, P1 ;  /* 0x000000010b197824 */ /* 0x000fca00008e0610 */
[----:B------:R-:W-:Y:S04]  /*8a850*/  STL.64 [R1+0x3568], R24 ;  /* 0x0035681801007387 */ /* 0x000fe80000100a00 */
[----:B--2---:R1:W-:Y:S04]  /*8a860*/  STL.64 [R1+0x64e8], R22 ;  /* 0x0064e81601007387 */ /* 0x0043e80000100a00 */
[----:B-1----:R-:W2:Y:S04]  /*8a870*/  LDL R23, [R1+0x14c] ;  /* 0x00014c0001177983 */ /* 0x002ea80000100800 */
[----:B------:R1:W-:Y:S04]  /*8a880*/  STL.64 [R1+0x3570], R18 ;  /* 0x0035701201007387 */ /* 0x0003e80000100a00 */
[----:B-1----:R-:W3:Y:S01]  /*8a890*/  LDL.LU.64 R18, [R1+0x6510] ;  /* 0x0065100001127983 */ /* 0x002ee20000300a00 */
[----:B------:R-:W-:-:S03]  /*8a8a0*/  IADD3 R24, P1, PT, R5, R3, RZ ;  /* 0x0000000305187210 */ /* 0x000fc60007f3e0ff */
[----:B---3--:R1:W-:Y:S02]  /*8a8b0*/  STL.64 [R1+0x64e0], R18 ;  /* 0x0064e01201007387 */ /* 0x0083e40000100a00 */
[----:B-1----:R-:W-:Y:S01]  /*8a8c0*/  IADD3 R18, P2, PT, R5, R0, RZ ;  /* 0x0000000005127210 */ /* 0x002fe20007f5e0ff */
[----:B------:R-:W-:-:S05]  /*8a8d0*/  IMAD.X R5, R11, 0x1, R15, P0 ;  /* 0x000000010b057824 */ /* 0x000fca00000e060f */
[----:B------:R1:W-:Y:S04]  /*8a8e0*/  STL.64 [R1+0x3578], R4 ;  /* 0x0035780401007387 */ /* 0x0003e80000100a00 */
[----:B-1----:R0:W3:Y:S01]  /*8a8f0*/  LDL.LU R5, [R1+0x6508] ;  /* 0x0065080001057983 */ /* 0x0020e20000300800 */
[----:B--2---:R-:W-:-:S05]  /*8a900*/  IADD3 R4, P0, PT, R23, R10, RZ ;  /* 0x0000000a17047210 */ /* 0x004fca0007f1e0ff */
[----:B------:R3:W-:Y:S04]  /*8a910*/  STL [R1+0x3550], R4 ;  /* 0x0035500401007387 */ /* 0x0007e80000100800 */
[----:B---3--:R-:W2:Y:S02]  /*8a920*/  LDL.LU.64 R4, [R1+0x6500] ;  /* 0x0065000001047983 */ /* 0x008ea40000300a00 */
[----:B--2---:R-:W-:-:S05]  /*8a930*/  IMAD.X R25, R11, 0x1, R4, P1 ;  /* 0x000000010b197824 */ /* 0x004fca00008e0604 */
[----:B------:R1:W-:Y:S04]  /*8a940*/  STL.64 [R1+0x3580], R24 ;  /* 0x0035801801007387 */ /* 0x0003e80000100a00 */
[----:B-1----:R-:W2:Y:S01]  /*8a950*/  LDL.LU.64 R24, [R1+0x64f8] ;  /* 0x0064f80001187983 */ /* 0x002ea20000300a00 */
[----:B------:R-:W-:-:S03]  /*8a960*/  IADD3 R22, P1, PT, R23, R9, RZ ;  /* 0x0000000917167210 */ /* 0x000fc60007f3e0ff */
[----:B------:R-:W3:Y:S04]  /*8a970*/  LDL R23, [R1+0x304] ;  /* 0x0003040001177983 */ /* 0x000ee80000100800 */
[----:B--2---:R1:W-:Y:S04]  /*8a980*/  STL.64 [R1+0x64d8], R24 ;  /* 0x0064d81801007387 */ /* 0x0043e80000100a00 */
[----:B-1----:R0:W3:Y:S04]  /*8a990*/  LDL.64 R24, [R1+0x3550] ;  /* 0x0035500001187983 */ /* 0x0020e80000100a00 */
[----:B------:R1:W-:Y:S04]  /*8a9a0*/  STL [R1+0x64d4], R9 ;  /* 0x0064d40901007387 */ /* 0x0003e80000100800 */
[----:B-1----:R-:W2:Y:S01]  /*8a9b0*/  LDL.LU R9, [R1+0x14c] ;  /* 0x00014c0001097983 */ /* 0x002ea20000300800 */
[----:B------:R-:W-:-:S03]  /*8a9c0*/  IMAD.X R19, R11, 0x1, R2, P2 ;  /* 0x000000010b137824 */ /* 0x000fc600010e0602 */
[----:B------:R-:W4:Y:S04]  /*8a9d0*/  LDL.LU R11, [R1+0x64f0] ;  /* 0x0064f000010b7983 */ /* 0x000f280000300800 */
[----:B------:R-:W-:Y:S01]  /*8a9e0*/  STL.64 [R1+0x3548], R18 ;  /* 0x0035481201007387 */ /* 0x000fe20000100a00 */
[----:B---3--:R-:W-:-:S05]  /*8a9f0*/  IMAD.X R25, R23, 0x1, R12, P0 ;  /* 0x0000000117197824 */ /* 0x008fca00000e060c */
[----:B------:R-:W-:Y:S04]  /*8aa00*/  STL [R1+0x3554], R25 ;  /* 0x0035541901007387 */ /* 0x000fe80000100800 */
[----:B------:R1:W-:Y:S01]  /*8aa10*/  STL [R1+0x64d0], R14 ;  /* 0x0064d00e01007387 */ /* 0x0003e20000100800 */
[----:B--2---:R-:W-:-:S03]  /*8aa20*/  IADD3 R24, P0, PT, R9, R14, RZ ;  /* 0x0000000e09187210 */ /* 0x004fc60007f1e0ff */
[----:B-1----:R-:W4:Y:S01]  /*8aa30*/  LDL.LU R14, [R1+0x304] ;  /* 0x00030400010e7983 */ /* 0x002f220000300800 */
[----:B------:R-:W-:Y:S01]  /*8aa40*/  IADD3 R18, P2, PT, R9, R7, RZ ;  /* 0x0000000709127210 */ /* 0x000fe20007f5e0ff */
[----:B----4-:R-:W-:-:S05]  /*8aa50*/  IMAD.X R23, R14, 0x1, R11, P1 ;  /* 0x000000010e177824 */ /* 0x010fca00008e060b */
[----:B------:R1:W-:Y:S04]  /*8aa60*/  STL.64 [R1+0x3558], R22 ;  /* 0x0035581601007387 */ /* 0x0003e80000100a00 */
[----:B-1----:R-:W2:Y:S01]  /*8aa70*/  LDL.LU.64 R22, [R1+0x64e8] ;  /* 0x0064e80001167983 */ /* 0x002ea20000300a00 */
[----:B------:R-:W-:-:S03]  /*8aa80*/  IMAD.X R19, R14, 0x1, R8, P2 ;  /* 0x000000010e137824 */ /* 0x000fc600010e0608 */
[----:B--2---:R-:W-:Y:S04]  /*8aa90*/  STL.64 [R1+0x64c8], R22 ;  /* 0x0064c81601007387 */ /* 0x004fe80000100a00 */
[----:B------:R1:W-:Y:S04]  /*8aaa0*/  STL.64 [R1+0x3520], R18 ;  /* 0x0035201201007387 */ /* 0x0003e80000100a00 */
[----:B-1----:R-:W2:Y:S01]  /*8aab0*/  LDL.LU.64 R18, [R1+0x64e0] ;  /* 0x0064e00001127983 */ /* 0x002ea20000300a00 */
[----:B------:R-:W-:-:S03]  /*8aac0*/  IMAD.X R25, R14, 0x1, R16, P0 ;  /* 0x000000010e197824 */ /* 0x000fc600000e0610 */
[----:B--2---:R-:W-:Y:S04]  /*8aad0*/  STL.64 [R1+0x64a8], R18 ;  /* 0x0064a81201007387 */ /* 0x004fe80000100a00 */
[----:B------:R1:W-:Y:S04]  /*8aae0*/  STL.64 [R1+0x64c0], R12 ;  /* 0x0064c00c01007387 */ /* 0x0003e80000100a00 */
[----:B-1----:R-:W2:Y:S04]  /*8aaf0*/  LDL R12, [R1+0x150] ;  /* 0x00015000010c7983 */ /* 0x002ea80000100800 */
[----:B------:R1:W-:Y:S04]  /*8ab00*/  STL.64 [R1+0x3528], R24 ;  /* 0x0035281801007387 */ /* 0x0003e80000100a00 */
[----:B-1----:R-:W3:Y:S01]  /*8ab10*/  LDL.LU.64 R24, [R1+0x64d8] ;  /* 0x0064d80001187983 */ /* 0x002ee20000300a00 */
[----:B------:R-:W-:-:S02]  /*8ab20*/  IADD3 R18, P2, PT, R9, R13, RZ ;  /* 0x0000000d09127210 */ /* 0x000fc40007f5e0ff */
[----:B------:R-:W-:-:S03]  /*8ab30*/  IADD3 R22, P1, PT, R9, R5, RZ ;  /* 0x0000000509167210 */ /* 0x000fc60007f3e0ff */
[----:B------:R-:W-:Y:S02]  /*8ab40*/  STL [R1+0x3538], R18 ;  /* 0x0035381201007387 */ /* 0x000fe40000100800 */
[----:B------:R-:W-:Y:S02]  /*8ab50*/  IMAD.X R23, R14, 0x1, R6, P1 ;  /* 0x000000010e177824 */ /* 0x000fe400008e0606 */
[----:B---3--:R1:W-:Y:S04]  /*8ab60*/  STL.64 [R1+0x64b0], R24 ;  /* 0x0064b01801007387 */ /* 0x0083e80000100a00 */
[----:B------:R3:W-:Y:S04]  /*8ab70*/  STL [R1+0x64b8], R25 ;  /* 0x0064b81901007387 */ /* 0x0007e80000100800 */
[----:B------:R4:W-:Y:S01]  /*8ab80*/  STL.64 [R1+0x3530], R22 ;  /* 0x0035301601007387 */ /* 0x0009e20000100a00 */
[----:B-1----:R-:W-:Y:S01]  /*8ab90*/  IMAD.MOV.U32 R24, RZ, RZ, R18 ;  /* 0x000000ffff187224 */ /* 0x002fe200078e0012 */
[----:B------:R-:W-:Y:S01]  /*8aba0*/  IADD3 R18, P0, PT, R9, R3, RZ ;  /* 0x0000000309127210 */ /* 0x000fe20007f1e0ff */
[----:B---3--:R-:W-:-:S02]  /*8abb0*/  IMAD.MOV.U32 R25, RZ, RZ, R19 ;  /* 0x000000ffff197224 */ /* 0x008fc400078e0013 */
[C---:B------:R-:W-:Y:S01]  /*8abc0*/  IMAD.X R25, R14.reuse, 0x1, R15, P2 ;  /* 0x000000010e197824 */ /* 0x040fe200010e060f */
[----:B----4-:R-:W-:Y:S01]  /*8abd0*/  IADD3 R22, P1, PT, R9, R0, RZ ;  /* 0x0000000009167210 */ /* 0x010fe20007f3e0ff */
[C---:B------:R-:W-:Y:S01]  /*8abe0*/  IMAD.X R19, R14.reuse, 0x1, R4, P0 ;  /* 0x000000010e137824 */ /* 0x040fe200000e0604 */
[----:B------:R-:W3:Y:S04]  /*8abf0*/  LDL.LU R9, [R1+0x64d4] ;  /* 0x0064d40001097983 */ /* 0x000ee80000300800 */
[----:B------:R1:W-:Y:S04]  /*8ac00*/  STL [R1+0x353c], R25 ;  /* 0x00353c1901007387 */ /* 0x0003e80000100800 */
[----:B-1----:R-:W4:Y:S04]  /*8ac10*/  LDL R25, [R1+0x300] ;  /* 0x0003000001197983 */ /* 0x002f280000100800 */
[----:B------:R1:W-:Y:S04]  /*8ac20*/  STL [R1+0x64a0], R4 ;  /* 0x0064a00401007387 */ /* 0x0003e80000100800 */
[----:B------:R-:W-:Y:S04]  /*8ac30*/  STL.64 [R1+0x3540], R18 ;  /* 0x0035401201007387 */ /* 0x000fe80000100a00 */
[----:B-1----:R-:W3:Y:S01]  /*8ac40*/  LDL.LU R4, [R1+0x150] ;  /* 0x0001500001047983 */ /* 0x002ee20000300800 */
[----:B------:R-:W-:Y:S01]  /*8ac50*/  IMAD.X R23, R14, 0x1, R2, P1 ;  /* 0x000000010e177824 */ /* 0x000fe200008e0602 */
[----:B--2---:R-:W-:-:S02]  /*8ac60*/  IADD3 R24, P2, PT, R12, R10, RZ ;  /* 0x0000000a0c187210 */ /* 0x004fc40007f5e0ff */
[----:B------:R-:W2:Y:S04]  /*8ac70*/  LDL.LU R14, [R1+0x64d0] ;  /* 0x0064d000010e7983 */ /* 0x000ea80000300800 */
[----:B------:R1:W-:Y:S04]  /*8ac80*/  STL.64 [R1+0x3508], R22 ;  /* 0x0035081601007387 */ /* 0x0003e80000100a00 */
[----:B-1----:R-:W2:Y:S01]  /*8ac90*/  LDL.LU.64 R22, [R1+0x64c8] ;  /* 0x0064c80001167983 */ /* 0x002ea20000300a00 */
[----:B---3--:R-:W-:-:S05]  /*8aca0*/  IADD3 R12, P1, PT, R4, R7, RZ ;  /* 0x00000007040c7210 */ /* 0x008fca0007f3e0ff */
[----:B------:R1:W-:Y:S04]  /*8acb0*/  STL [R1+0x34e0], R12 ;  /* 0x0034e00c01007387 */ /* 0x0003e80000100800 */
[----:B-1----:R-:W4:Y:S02]  /*8acc0*/  LDL.LU.64 R12, [R1+0x64c0] ;  /* 0x0064c000010c7983 */ /* 0x002f240000300a00 */
[----:B----4-:R-:W-:-:S05]  /*8acd0*/  IMAD.X R25, R25, 0x1, R12, P2 ;  /* 0x0000000119197824 */ /* 0x010fca00010e060c */
[----:B------:R1:W-:Y:S04]  /*8ace0*/  STL.64 [R1+0x3510], R24 ;  /* 0x0035101801007387 */ /* 0x0003e80000100a00 */
[----:B-1----:R0:W3:Y:S01]  /*8acf0*/  LDL.LU R25, [R1+0x64b8] ;  /* 0x0064b80001197983 */ /* 0x0020e20000300800 */
[----:B--2---:R-:W-:-:S05]  /*8ad00*/  IADD3 R24, P2, PT, R4, R14, RZ ;  /* 0x0000000e04187210 */ /* 0x004fca0007f5e0ff */
[----:B------:R3:W-:Y:S04]  /*8ad10*/  STL [R1+0x34e8], R24 ;  /* 0x0034e81801007387 */ /* 0x0007e80000100800 */
[----:B---3--:R-:W2:Y:S04]  /*8ad20*/  LDL.LU.64 R24, [R1+0x64b0] ;  /* 0x0064b00001187983 */ /* 0x008ea80000300a00 */
[----:B------:R1:W-:Y:S04]  /*8ad30*/  STL [R1+0x6488], R14 ;  /* 0x0064880e01007387 */ /* 0x0003e80000100800 */
[----:B-1----:R-:W3:Y:S01]  /*8ad40*/  LDL.LU R14, [R1+0x300] ;  /* 0x00030000010e7983 */ /* 0x002ee20000300800 */
[----:B------:R-:W-:-:S05]  /*8ad50*/  IADD3 R18, P0, PT, R4, R9, RZ ;  /* 0x0000000904127210 */ /* 0x000fca0007f1e0ff */
[----:B---3--:R-:W-:-:S05]  /*8ad60*/  IMAD.X R19, R14, 0x1, R11, P0 ;  /* 0x000000010e137824 */ /* 0x008fca00000e060b */
[----:B------:R1:W-:Y:S04]  /*8ad70*/  STL.64 [R1+0x3518], R18 ;  /* 0x0035181201007387 */ /* 0x0003e80000100a00 */
[----:B-1----:R-:W3:Y:S04]  /*8ad80*/  LDL.LU.64 R18, [R1+0x64a8] ;  /* 0x0064a80001127983 */ /* 0x002ee80000300a00 */
[----:B---3--:R1:W-:Y:S04]  /*8ad90*/  STL.64 [R1+0x6480], R18 ;  /* 0x0064801201007387 */ /* 0x0083e80000100a00 */
[----:B-1----:R-:W3:Y:S04]  /*8ada0*/  LDL.LU R19, [R1+0x15c] ;  /* 0x00015c0001137983 */ /* 0x002ee80000300800 */
[----:B--2---:R1:W-:Y:S04]  /*8adb0*/  STL.64 [R1+0x6478], R24 ;  /* 0x0064781801007387 */ /* 0x0043e80000100a00 */
[----:B-1----:R0:W3:Y:S04]  /*8adc0*/  LDL.64 R24, [R1+0x34e0] ;  /* 0x0034e00001187983 */ /* 0x0020e80000100a00 */
[----:B------:R1:W-:Y:S01]  /*8add0*/  STL.64 [R1+0x6498], R8 ;  /* 0x0064980801007387 */ /* 0x0003e20000100a00 */
[----:B---3--:R-:W-:-:S04]  /*8ade0*/  IMAD.MOV.U32 R25, RZ, RZ, R19 ;  /* 0x000000ffff197224 */ /* 0x008fc800078e0013 */
[----:B------:R-:W-:Y:S02]  /*8adf0*/  IMAD.MOV.U32 R19, RZ, RZ, R25 ;  /* 0x000000ffff137224 */ /* 0x000fe400078e0019 */
[----:B------:R-:W-:Y:S02]  /*8ae00*/  IMAD.X R25, R14, 0x1, R8, P1 ;  /* 0x000000010e197824 */ /* 0x000fe400008e0608 */
[----:B-1----:R0:W2:Y:S01]  /*8ae10*/  LDL.64 R8, [R1+0x34e8] ;  /* 0x0034e80001087983 */ /* 0x0020a20000100a00 */
[----:B------:R-:W-:-:S03]  /*8ae20*/  IADD3 R18, P0, PT, R4, R5, RZ ;  /* 0x0000000504127210 */ /* 0x000fc60007f1e0ff */
[----:B------:R-:W-:Y:S04]  /*8ae30*/  STL [R1+0x34e4], R25 ;  /* 0x0034e41901007387 */ /* 0x000fe80000100800 */
[----:B------:R1:W-:Y:S01]  /*8ae40*/  STL.64 [R1+0x6490], R12 ;  /* 0x0064900c01007387 */ /* 0x0003e20000100a00 */
[----:B------:R-:W-:Y:S01]  /*8ae50*/  IADD3 R24, P1, PT, R4, R13, RZ ;  /* 0x0000000d04187210 */ /* 0x000fe20007f3e0ff */
[----:B-1----:R-:W-:Y:S02]  /*8ae60*/  IMAD.MOV.U32 R12, RZ, RZ, R19 ;  /* 0x000000ffff0c7224 */ /* 0x002fe400078e0013 */
[C---:B------:R-:W-:Y:S02]  /*8ae70*/  IMAD.X R19, R14.reuse, 0x1, R6, P0 ;  /* 0x000000010e137824 */ /* 0x040fe400000e0606 */
[----:B--2---:R-:W-:Y:S01]  /*8ae80*/  IMAD.X R9, R14, 0x1, R16, P2 ;  /* 0x000000010e097824 */ /* 0x004fe200010e0610 */
[----:B------:R-:W-:-:S04]  /*8ae90*/  IADD3 R8, P2, PT, R4, R3, RZ ;  /* 0x0000000304087210 */ /* 0x000fc80007f5e0ff */
[----:B------:R-:W-:Y:S04]  /*8aea0*/  STL [R1+0x34ec], R9 ;  /* 0x0034ec0901007387 */ /* 0x000fe80000100800 */
[----:B------:R1:W-:Y:S02]  /*8aeb0*/  STL.64 [R1+0x34f0], R18 ;  /* 0x0034f01201007387 */ /* 0x0003e40000100a00 */
[----:B-1----:R-:W-:Y:S02]  /*8aec0*/  IADD3 R18, P0, PT, R4, R0, RZ ;  /* 0x0000000004127210 */ /* 0x002fe40007f1e0ff */
[----:B------:R-:W2:Y:S01]  /*8aed0*/  LDL.LU R4, [R1+0x64a0] ;  /* 0x0064a00001047983 */ /* 0x000ea20000300800 */
[----:B------:R-:W-:-:S03]  /*8aee0*/  IMAD.X R25, R14, 0x1, R15, P1 ;  /* 0x000000010e197824 */ /* 0x000fc600008e060f */
[----:B------:R1:W-:Y:S04]  /*8aef0*/  STL.64 [R1+0x6468], R22 ;  /* 0x0064681601007387 */ /* 0x0003e80000100a00 */
[----:B------:R3:W-:Y:S04]  /*8af00*/  STL.64 [R1+0x34f8], R24 ;  /* 0x0034f81801007387 */ /* 0x0007e80000100a00 */
[----:B-1----:R-:W4:Y:S04]  /*8af10*/  LDL R23, [R1+0x154] ;  /* 0x0001540001177983 */ /* 0x002f280000100800 */
[----:B---3--:R-:W3:Y:S04]  /*8af20*/  LDL R25, [R1+0x2fc] ;  /* 0x0002fc0001197983 */ /* 0x008ee80000100800 */
[----:B------:R-:W-:Y:S01]  /*8af30*/  STL.64 [R1+0x6470], R10 ;  /* 0x0064700a01007387 */ /* 0x000fe20000100a00 */
[----:B--2---:R-:W-:-:S05]  /*8af40*/  IMAD.X R9, R14, 0x1, R4, P2 ;  /* 0x000000010e097824 */ /* 0x004fca00010e0604 */
[----:B------:R1:W-:Y:S04]  /*8af50*/  STL.64 [R1+0x3500], R8 ;  /* 0x0035000801007387 */ /* 0x0003e80000100a00 */
[----:B-1----:R-:W2:Y:S01]  /*8af60*/  LDL.LU.64 R8, [R1+0x6498] ;  /* 0x0064980001087983 */ /* 0x002ea20000300a00 */
[C---:B----4-:R-:W-:Y:S01]  /*8af70*/  IADD3 R24, P1, PT, R23.reuse, R10, RZ ;  /* 0x0000000a17187210 */ /* 0x050fe20007f3e0ff */
[----:B------:R-:W-:Y:S01]  /*8af80*/  IMAD.MOV.U32 R10, RZ, RZ, R12 ;  /* 0x000000ffff0a7224 */ /* 0x000fe200078e000c */
[----:B--2---:R-:W-:-:S05]  /*8af90*/  IADD3 R12, P2, PT, R23, R9, RZ ;  /* 0x00000009170c7210 */ /* 0x004fca0007f5e0ff */
[----:B------:R1:W-:Y:S04]  /*8afa0*/  STL [R1+0x34d8], R12 ;  /* 0x0034d80c01007387 */ /* 0x0003e80000100800 */
[----:B-1----:R-:W3:Y:S01]  /*8afb0*/  LDL.LU.64 R12, [R1+0x6490] ;  /* 0x00649000010c7983 */ /* 0x002ee20000300a00 */
[----:B------:R-:W-:-:S03]  /*8afc0*/  IMAD.X R19, R14, 0x1, R2, P0 ;  /* 0x000000010e137824 */ /* 0x000fc600000e0602 */
[----:B------:R-:W2:Y:S04]  /*8afd0*/  LDL.LU R14, [R1+0x6488] ;  /* 0x00648800010e7983 */ /* 0x000ea80000300800 */
[----:B------:R1:W-:Y:S04]  /*8afe0*/  STL.64 [R1+0x34c8], R18 ;  /* 0x0034c81201007387 */ /* 0x0003e80000100a00 */
[----:B-1----:R-:W4:Y:S01]  /*8aff0*/  LDL.LU.64 R18, [R1+0x6480] ;  /* 0x0064800001127983 */ /* 0x002f220000300a00 */
[----:B---3--:R-:W-:-:S05]  /*8b000*/  IMAD.X R25, R25, 0x1, R12, P1 ;  /* 0x0000000119197824 */ /* 0x008fca00008e060c */
[----:B------:R1:W-:Y:S04]  /*8b010*/  STL.64 [R1+0x34d0], R24 ;  /* 0x0034d01801007387 */ /* 0x0003e80000100a00 */
[----:B-1----:R-:W3:Y:S04]  /*8b020*/  LDL.LU.64 R24, [R1+0x6478] ;  /* 0x0064780001187983 */ /* 0x002ee80000300a00 */
[----:B------:R1:W-:Y:S04]  /*8b030*/  STL [R1+0x6448], R12 ;  /* 0x0064480c01007387 */ /* 0x0003e80000100800 */
[----:B-1----:R-:W2:Y:S04]  /*8b040*/  LDL.LU R12, [R1+0x2fc] ;  /* 0x0002fc00010c7983 */ /* 0x002ea80000300800 */
[----:B---3--:R1:W-:Y:S04]  /*8b050*/  STL.64 [R1+0x6440], R24 ;  /* 0x0064401801007387 */ /* 0x0083e80000100a00 */
[----:B-1----:R-:W2:Y:S01]  /*8b060*/  LDL.LU R25, [R1+0x154] ;  /* 0x0001540001197983 */ /* 0x002ea20000300800 */
[----:B------:R-:W-:Y:S01]  /*8b070*/  IMAD.MOV.U32 R24, RZ, RZ, R10 ;  /* 0x000000ffff187224 */ /* 0x000fe200078e000a */
[----:B--2---:R-:W-:-:S05]  /*8b080*/  IADD3 R10, P1, PT, R25, R14, RZ ;  /* 0x0000000e190a7210 */ /* 0x004fca0007f3e0ff */
[----:B------:R1:W-:Y:S04]  /*8b090*/  STL [R1+0x34a8], R10 ;  /* 0x0034a80a01007387 */ /* 0x0003e80000100800 */
[----:B-1----:R-:W2:Y:S04]  /*8b0a0*/  LDL.LU.64 R10, [R1+0x6470] ;  /* 0x00647000010a7983 */ /* 0x002ea80000300a00 */
[----:B------:R1:W-:Y:S04]  /*8b0b0*/  STL.64 [R1+0x6460], R14 ;  /* 0x0064600e01007387 */ /* 0x0003e80000100a00 */
[----:B-1----:R0:W2:Y:S01]  /*8b0c0*/  LDL.64 R14, [R1+0x34d8] ;  /* 0x0034d800010e7983 */ /* 0x0020a20000100a00 */
[----:B------:R-:W-:-:S05]  /*8b0d0*/  IADD3 R22, P0, PT, R23, R7, RZ ;  /* 0x0000000717167210 */ /* 0x000fca0007f1e0ff */
[C---:B------:R-:W-:Y:S02]  /*8b0e0*/  IMAD.X R23, R12.reuse, 0x1, R8, P0 ;  /* 0x000000010c177824 */ /* 0x040fe400000e0608 */
[----:B--2---:R-:W-:-:S05]  /*8b0f0*/  IMAD.X R15, R12, 0x1, R11, P2 ;  /* 0x000000010c0f7824 */ /* 0x004fca00010e060b */
[----:B------:R-:W-:Y:S04]  /*8b100*/  STL [R1+0x34dc], R15 ;  /* 0x0034dc0f01007387 */ /* 0x000fe80000100800 */
[----:B------:R1:W-:Y:S04]  /*8b110*/  STL.64 [R1+0x34a0], R22 ;  /* 0x0034a01601007387 */ /* 0x0003e80000100a00 */
[----:B-1----:R-:W2:Y:S04]  /*8b120*/  LDL.LU.64 R22, [R1+0x6468] ;  /* 0x0064680001167983 */ /* 0x002ea80000300a00 */
[----:B------:R1:W-:Y:S04]  /*8b130*/  STL.64 [R1+0x6458], R8 ;  /* 0x0064580801007387 */ /* 0x0003e80000100a00 */
[----:B-1----:R0:W3:Y:S01]  /*8b140*/  LDL.64 R8, [R1+0x34a8] ;  /* 0x0034a80001087983 */ /* 0x0020e20000100a00 */
[----:B------:R-:W-:-:S05]  /*8b150*/  IADD3 R14, P2, PT, R25, R5, RZ ;  /* 0x00000005190e7210 */ /* 0x000fca0007f5e0ff */
[C---:B------:R-:W-:Y:S01]  /*8b160*/  IMAD.X R15, R12.reuse, 0x1, R6, P2 ;  /* 0x000000010c0f7824 */ /* 0x040fe200010e0606 */
[----:B--2---:R-:W-:Y:S04]  /*8b170*/  STL.64 [R1+0x6438], R22 ;  /* 0x0064381601007387 */ /* 0x004fe80000100a00 */
[----:B------:R1:W-:Y:S01]  /*8b180*/  STL.64 [R1+0x6450], R20 ;  /* 0x0064501401007387 */ /* 0x0003e20000100a00 */
[----:B---3--:R-:W-:-:S03]  /*8b190*/  IMAD.X R9, R12, 0x1, R16, P1 ;  /* 0x000000010c097824 */ /* 0x008fc600008e0610 */
[----:B-1----:R-:W2:Y:S04]  /*8b1a0*/  LDL R20, [R1+0x158] ;  /* 0x0001580001147983 */ /* 0x002ea80000100800 */
[----:B------:R-:W-:Y:S04]  /*8b1b0*/  STL [R1+0x34ac], R9 ;  /* 0x0034ac0901007387 */ /* 0x000fe80000100800 */
[----:B----4-:R-:W-:Y:S04]  /*8b1c0*/  STL.64 [R1+0x6430], R18 ;  /* 0x0064301201007387 */ /* 0x010fe80000100a00 */
[----:B------:R1:W-:Y:S04]  /*8b1d0*/  STL.64 [R1+0x34b0], R14 ;  /* 0x0034b00e01007387 */ /* 0x0003e80000100a00 */
[----:B-1----:R-:W3:Y:S01]  /*8b1e0*/  LDL.LU.64 R14, [R1+0x6460] ;  /* 0x00646000010e7983 */ /* 0x002ee20000300a00 */
[----:B------:R-:W-:-:S02]  /*8b1f0*/  IADD3 R22, P0, PT, R25, R13, RZ ;  /* 0x0000000d19167210 */ /* 0x000fc40007f1e0ff */
[----:B------:R-:W-:-:S05]  /*8b200*/  IADD3 R8, P1, PT, R25, R3, RZ ;  /* 0x0000000319087210 */ /* 0x000fca0007f3e0ff */
[C---:B------:R-:W-:Y:S02]  /*8b210*/  IMAD.X R9, R12.reuse, 0x1, R4, P1 ;  /* 0x000000010c097824 */ /* 0x040fe400008e0604 */
[----:B---3--:R-:W-:-:S05]  /*8b220*/  IMAD.X R23, R12, 0x1, R15, P0 ;  /* 0x000000010c177824 */ /* 0x008fca00000e060f */
[----:B------:R-:W-:Y:S04]  /*8b230*/  STL.64 [R1+0x34b8], R22 ;  /* 0x0034b81601007387 */ /* 0x000fe80000100a00 */
[----:B------:R1:W-:Y:S04]  /*8b240*/  STL.64 [R1+0x34c0], R8 ;  /* 0x0034c00801007387 */ /* 0x0003e80000100a00 */
[----:B-1----:R-:W3:Y:S01]  /*8b250*/  LDL.LU.64 R8, [R1+0x6458] ;  /* 0x0064580001087983 */ /* 0x002ee20000300a00 */
[----:B------:R-:W-:Y:S01]  /*8b260*/  IMAD.MOV.U32 R18, RZ, RZ, R24 ;  /* 0x000000ffff127224 */ /* 0x000fe200078e0018 */
[----:B--2---:R-:W-:-:S02]  /*8b270*/  IADD3 R22, P0, PT, R20, R10, RZ ;  /* 0x0000000a14167210 */ /* 0x004fc40007f1e0ff */
[----:B------:R-:W-:-:S05]  /*8b280*/  IADD3 R24, P2, PT, R25, R0, RZ ;  /* 0x0000000019187210 */ /* 0x000fca0007f5e0ff */
[----:B------:R-:W-:Y:S01]  /*8b290*/  IMAD.X R25, R12, 0x1, R2, P2 ;  /* 0x000000010c197824 */ /* 0x000fe200010e0602 */
[----:B---3--:R-:W-:-:S05]  /*8b2a0*/  IADD3 R20, P1, PT, R20, R9, RZ ;  /* 0x0000000914147210 */ /* 0x008fca0007f3e0ff */
[----:B------:R1:W-:Y:S04]  /*8b2b0*/  STL [R1+0x3498], R20 ;  /* 0x0034981401007387 */ /* 0x0003e80000100800 */
[----:B-1----:R-:W2:Y:S04]  /*8b2c0*/  LDL.LU.64 R20, [R1+0x6450] ;  /* 0x0064500001147983 */ /* 0x002ea80000300a00 */
[----:B------:R1:W-:Y:S04]  /*8b2d0*/  STL [R1+0x6428], R9 ;  /* 0x0064280901007387 */ /* 0x0003e80000100800 */
[----:B-1----:R-:W3:Y:S04]  /*8b2e0*/  LDL.LU R9, [R1+0x158] ;  /* 0x0001580001097983 */ /* 0x002ee80000300800 */
[----:B------:R-:W4:Y:S04]  /*8b2f0*/  LDL.LU R12, [R1+0x6448] ;  /* 0x00644800010c7983 */ /* 0x000f280000300800 */
[----:B------:R1:W-:Y:S04]  /*8b300*/  STL.64 [R1+0x3488], R24 ;  /* 0x0034881801007387 */ /* 0x0003e80000100a00 */
[----:B-1----:R-:W2:Y:S04]  /*8b310*/  LDL.LU.64 R24, [R1+0x6440] ;  /* 0x0064400001187983 */ /* 0x002ea80000300a00 */
[----:B--2---:R3:W-:Y:S04]  /*8b320*/  STL.64 [R1+0x6420], R24 ;  /* 0x0064201801007387 */ /* 0x0047e80000100a00 */
[----:B------:R1:W-:Y:S01]  /*8b330*/  STL [R1+0x6410], R7 ;  /* 0x0064100701007387 */ /* 0x0003e20000100800 */
[----:B---3--:R-:W-:-:S03]  /*8b340*/  IADD3 R24, P2, PT, R9, R7, RZ ;  /* 0x0000000709187210 */ /* 0x008fc60007f5e0ff */
[----:B-1----:R-:W4:Y:S02]  /*8b350*/  LDL.LU R7, [R1+0x2f8] ;  /* 0x0002f80001077983 */ /* 0x002f240000300800 */
[----:B----4-:R-:W-:-:S05]  /*8b360*/  IMAD.X R23, R7, 0x1, R12, P0 ;  /* 0x0000000107177824 */ /* 0x010fca00000e060c */
[----:B------:R1:W-:Y:S04]  /*8b370*/  STL.64 [R1+0x3490], R22 ;  /* 0x0034901601007387 */ /* 0x0003e80000100a00 */
[----:B-1----:R-:W2:Y:S01]  /*8b380*/  LDL.LU.64 R22, [R1+0x6438] ;  /* 0x0064380001167983 */ /* 0x002ea20000300a00 */
[----:B------:R-:W-:Y:S01]  /*8b390*/  IMAD.MOV.U32 R25, RZ, RZ, R18 ;  /* 0x000000ffff197224 */ /* 0x000fe200078e0012 */
[----:B------:R-:W-:Y:S02]  /*8b3a0*/  IADD3 R18, P0, PT, R9, R14, RZ ;  /* 0x0000000e09127210 */ /* 0x000fe40007f1e0ff */
[----:B--2---:R1:W-:Y:S04]  /*8b3b0*/  STL.64 [R1+0x6408], R22 ;  /* 0x0064081601007387 */ /* 0x0043e80000100a00 */
[----:B-1----:R0:W2:Y:S04]  /*8b3c0*/  LDL.64 R22, [R1+0x3498] ;  /* 0x0034980001167983 */ /* 0x0020a80000100a00 */
[----:B------:R1:W-:Y:S04]  /*8b3d0*/  STL [R1+0x3468], R18 ;  /* 0x0034681201007387 */ /* 0x0003e80000100800 */
[----:B-1----:R-:W3:Y:S01]  /*8b3e0*/  LDL.LU.64 R18, [R1+0x6430] ;  /* 0x0064300001127983 */ /* 0x002ee20000300a00 */
[----:B--2---:R-:W-:-:S05]  /*8b3f0*/  IMAD.X R23, R7, 0x1, R11, P1 ;  /* 0x0000000107177824 */ /* 0x004fca00008e060b */
[----:B------:R-:W-:Y:S04]  /*8b400*/  STL [R1+0x349c], R23 ;  /* 0x00349c1701007387 */ /* 0x000fe80000100800 */
[----:B---3--:R1:W-:Y:S02]  /*8b410*/  STL.64 [R1+0x6400], R18 ;  /* 0x0064001201007387 */ /* 0x0083e40000100a00 */
[----:B-1----:R-:W-:Y:S02]  /*8b420*/  IMAD.MOV.U32 R18, RZ, RZ, R25 ;  /* 0x000000ffff127224 */ /* 0x002fe400078e0019 */
[----:B------:R-:W-:-:S05]  /*8b430*/  IMAD.X R25, R7, 0x1, R8, P2 ;  /* 0x0000000107197824 */ /* 0x000fca00010e0608 */
[----:B------:R1:W-:Y:S04]  /*8b440*/  STL.64 [R1+0x3460], R24 ;  /* 0x0034601801007387 */ /* 0x0003e80000100a00 */
[----:B------:R2:W-:Y:S01]  /*8b450*/  STL.64 [R1+0x6418], R12 ;  /* 0x0064180c01007387 */ /* 0x0005e20000100a00 */
[----:B-1----:R-:W-:-:S03]  /*8b460*/  IADD3 R24, P2, PT, R9, R13, RZ ;  /* 0x0000000d09187210 */ /* 0x002fc60007f5e0ff */
[----:B--2---:R0:W2:Y:S01]  /*8b470*/  LDL.64 R12, [R1+0x3468] ;  /* 0x00346800010c7983 */ /* 0x0040a20000100a00 */
[----:B------:R-:W-:Y:S01]  /*8b480*/  IADD3 R22, P1, PT, R9, R5, RZ ;  /* 0x0000000509167210 */ /* 0x000fe20007f3e0ff */
[----:B------:R-:W-:-:S04]  /*8b490*/  IMAD.X R25, R7, 0x1, R15, P2 ;  /* 0x0000000107197824 */ /* 0x000fc800010e060f */
[C---:B------:R-:W-:Y:S02]  /*8b4a0*/  IMAD.X R23, R7.reuse, 0x1, R6, P1 ;  /* 0x0000000107177824 */ /* 0x040fe400008e0606 */
[----:B--2---:R-:W-:Y:S01]  /*8b4b0*/  IMAD.X R13, R7, 0x1, R16, P0 ;  /* 0x00000001070d7824 */ /* 0x004fe200000e0610 */
[----:B------:R-:W-:-:S04]  /*8b4c0*/  IADD3 R12, P0, PT, R9, R3, RZ ;  /* 0x00000003090c7210 */ /* 0x000fc80007f1e0ff */
[----:B------:R-:W-:Y:S04]  /*8b4d0*/  STL [R1+0x346c], R13 ;  /* 0x00346c0d01007387 */ /* 0x000fe80000100800 */
[----:B------:R1:W-:Y:S02]  /*8b4e0*/  STL.64 [R1+0x3470], R22 ;  /* 0x0034701601007387 */ /* 0x0003e40000100a00 */
[----:B-1----:R-:W-:Y:S02]  /*8b4f0*/  IADD3 R22, P1, PT, R9, R0, RZ ;  /* 0x0000000009167210 */ /* 0x002fe40007f3e0ff */
[----:B------:R-:W2:Y:S04]  /*8b500*/  LDL.LU R9, [R1+0x6428] ;  /* 0x0064280001097983 */ /* 0x000ea80000300800 */
[----:B------:R1:W-:Y:S01]  /*8b510*/  STL.64 [R1+0x3478], R24 ;  /* 0x0034781801007387 */ /* 0x0003e20000100a00 */
[----:B------:R-:W-:-:S02]  /*8b520*/  IMAD.X R13, R7, 0x1, R4, P0 ;  /* 0x00000001070d7824 */ /* 0x000fc400000e0604 */
[----:B------:R-:W-:Y:S01]  /*8b530*/  IMAD.X R23, R7, 0x1, R2, P1 ;  /* 0x0000000107177824 */ /* 0x000fe200008e0602 */
[----:B-1----:R-:W3:Y:S04]  /*8b540*/  LDL.LU.64 R24, [R1+0x6420] ;  /* 0x0064200001187983 */ /* 0x002ee80000300a00 */
[----:B------:R1:W-:Y:S04]  /*8b550*/  STL.64 [R1+0x63f8], R16 ;  /* 0x0063f81001007387 */ /* 0x0003e80000100a00 */
[----:B------:R4:W-:Y:S01]  /*8b560*/  STL.64 [R1+0x3480], R12 ;  /* 0x0034800c01007387 */ /* 0x0009e20000100a00 */
[----:B-1----:R-:W-:-:S05]  /*8b570*/  IADD3 R16, P2, PT, R18, R10, RZ ;  /* 0x0000000a12107210 */ /* 0x002fca0007f5e0ff */
[----:B------:R-:W-:Y:S04]  /*8b580*/  STL [R1+0x3450], R16 ;  /* 0x0034501001007387 */ /* 0x000fe80000100800 */
[----:B----4-:R-:W4:Y:S04]  /*8b590*/  LDL.LU.64 R12, [R1+0x6418] ;  /* 0x00641800010c7983 */ /* 0x010f280000300a00 */
[----:B------:R-:W4:Y:S04]  /*8b5a0*/  LDL R17, [R1+0x2f4] ;  /* 0x0002f40001117983 */ /* 0x000f280000100800 */
[----:B------:R-:W3:Y:S04]  /*8b5b0*/  LDL.LU R7, [R1+0x6410] ;  /* 0x0064100001077983 */ /* 0x000ee80000300800 */
[----:B------:R1:W-:Y:S04]  /*8b5c0*/  STL.64 [R1+0x3448], R22 ;  /* 0x0034481601007387 */ /* 0x0003e80000100a00 */
[----:B-1----:R-:W4:Y:S04]  /*8b5d0*/  LDL.LU.64 R22, [R1+0x6408] ;  /* 0x0064080001167983 */ /* 0x002f280000300a00 */
[----:B------:R1:W-:Y:S02]  /*8b5e0*/  STL.64 [R1+0x63f0], R2 ;  /* 0x0063f00201007387 */ /* 0x0003e40000100a00 */
[----:B-1----:R-:W-:Y:S01]  /*8b5f0*/  IMAD.MOV.U32 R2, RZ, RZ, R18 ;  /* 0x000000ffff027224 */ /* 0x002fe200078e0012 */
[----:B--2---:R-:W-:-:S04]  /*8b600*/  IADD3 R16, P0, PT, R18, R9, RZ ;  /* 0x0000000912107210 */ /* 0x004fc80007f1e0ff */
[C---:B---3--:R-:W-:Y:S01]  /*8b610*/  IADD3 R18, P1, PT, R2.reuse, R7, RZ ;  /* 0x0000000702127210 */ /* 0x048fe20007f3e0ff */
[----:B----4-:R1:W-:Y:S04]  /*8b620*/  STL.64 [R1+0x63d0], R22 ;  /* 0x0063d01601007387 */ /* 0x0103e80000100a00 */
[----:B-1----:R0:W2:Y:S04]  /*8b630*/  LDL.64 R22, [R1+0x3450] ;  /* 0x0034500001167983 */ /* 0x0020a80000100a00 */
[----:B------:R1:W-:Y:S04]  /*8b640*/  STL [R1+0x3420], R18 ;  /* 0x0034201201007387 */ /* 0x0003e80000100800 */
[----:B-1----:R-:W3:Y:S01]  /*8b650*/  LDL.LU.64 R18, [R1+0x6400] ;  /* 0x0064000001127983 */ /* 0x002ee20000300a00 */
[----:B--2---:R-:W-:Y:S01]  /*8b660*/  IMAD.X R23, R17, 0x1, R12, P2 ;  /* 0x0000000111177824 */ /* 0x004fe200010e060c */
[----:B------:R-:W-:-:S04]  /*8b670*/  IADD3 R22, P2, PT, R2, R14, RZ ;  /* 0x0000000e02167210 */ /* 0x000fc80007f5e0ff */
[----:B------:R-:W-:Y:S04]  /*8b680*/  STL [R1+0x3454], R23 ;  /* 0x0034541701007387 */ /* 0x000fe80000100800 */
[----:B---3--:R1:W-:Y:S04]  /*8b690*/  STL.64 [R1+0x63d8], R18 ;  /* 0x0063d81201007387 */ /* 0x0083e80000100a00 */
[----:B-1----:R0:W2:Y:S04]  /*8b6a0*/  LDL.64 R18, [R1+0x3420] ;  /* 0x0034200001127983 */ /* 0x0020a80000100a00 */
[----:B------:R1:W-:Y:S04]  /*8b6b0*/  STL [R1+0x63c8], R14 ;  /* 0x0063c80e01007387 */ /* 0x0003e80000100800 */
[----:B-1----:R-:W3:Y:S02]  /*8b6c0*/  LDL.LU R14, [R1+0x2f4] ;  /* 0x0002f400010e7983 */ /* 0x002ee40000300800 */
[----:B---3--:R-:W-:-:S05]  /*8b6d0*/  IMAD.X R17, R14, 0x1, R11, P0 ;  /* 0x000000010e117824 */ /* 0x008fca00000e060b */
[----:B------:R1:W-:Y:S04]  /*8b6e0*/  STL.64 [R1+0x3458], R16 ;  /* 0x0034581001007387 */ /* 0x0003e80000100a00 */
[----:B-1----:R-:W3:Y:S04]  /*8b6f0*/  LDL.LU.64 R16, [R1+0x63f8] ;  /* 0x0063f80001107983 */ /* 0x002ee80000300a00 */
[----:B------:R1:W-:Y:S04]  /*8b700*/  STL.64 [R1+0x63e0], R10 ;  /* 0x0063e00a01007387 */ /* 0x0003e80000100a00 */
[----:B------:R4:W-:Y:S01]  /*8b710*/  STL.64 [R1+0x63e8], R4 ;  /* 0x0063e80401007387 */ /* 0x0009e20000100a00 */
[----:B-1----:R-:W-:-:S05]  /*8b720*/  IMAD.MOV.U32 R10, RZ, RZ, R2 ;  /* 0x000000ffff0a7224 */ /* 0x002fca00078e0002 */
[----:B------:R-:W-:Y:S01]  /*8b730*/  IADD3 R2, P0, PT, R10, R5, RZ ;  /* 0x000000050a027210 */ /* 0x000fe20007f1e0ff */
[----:B----4-:R-:W-:-:S04]  /*8b740*/  IMAD.MOV.U32 R5, RZ, RZ, R3 ;  /* 0x000000ffff057224 */ /* 0x010fc800078e0003 */
[----:B------:R1:W-:Y:S01]  /*8b750*/  STL [R1+0x3430], R2 ;  /* 0x0034300201007387 */ /* 0x0003e20000100800 */
[----:B------:R-:W-:-:S03]  /*8b760*/  IMAD.MOV.U32 R4, RZ, RZ, R2 ;  /* 0x000000ffff047224 */ /* 0x000fc600078e0002 */
[----:B-1----:R-:W4:Y:S01]  /*8b770*/  LDL.LU.64 R2, [R1+0x63f0] ;  /* 0x0063f00001027983 */ /* 0x002f220000300a00 */
[C---:B--2---:R-:W-:Y:S02]  /*8b780*/  IMAD.X R19, R14.reuse, 0x1, R8, P1 ;  /* 0x000000010e137824 */ /* 0x044fe400008e0608 */
[----:B------:R-:W-:-:S03]  /*8b790*/  IMAD.X R5, R14, 0x1, R6, P0 ;  /* 0x000000010e057824 */ /* 0x000fc600000e0606 */
[----:B------:R-:W-:Y:S04]  /*8b7a0*/  STL [R1+0x3424], R19 ;  /* 0x0034241301007387 */ /* 0x000fe80000100800 */
[----:B------:R1:W-:Y:S01]  /*8b7b0*/  STL.64 [R1+0x63c0], R24 ;  /* 0x0063c01801007387 */ /* 0x0003e20000100a00 */
[----:B------:R-:W-:-:S03]  /*8b7c0*/  IADD3 R18, P1, PT, R10, R13, RZ ;  /* 0x0000000d0a127210 */ /* 0x000fc60007f3e0ff */
[----:B-1----:R-:W2:Y:S01]  /*8b7d0*/  LDL R25, [R1+0x160] ;  /* 0x0001600001197983 */ /* 0x002ea20000100800 */
[----:B---3--:R-:W-:-:S05]  /*8b7e0*/  IMAD.X R23, R14, 0x1, R16, P2 ;  /* 0x000000010e177824 */ /* 0x008fca00010e0610 */
[----:B------:R-:W-:Y:S04]  /*8b7f0*/  STL.64 [R1+0x3428], R22 ;  /* 0x0034281601007387 */ /* 0x000fe80000100a00 */
[----:B------:R1:W-:Y:S04]  /*8b800*/  STL [R1+0x3434], R5 ;  /* 0x0034340501007387 */ /* 0x0003e80000100800 */
[----:B-1----:R-:W3:Y:S01]  /*8b810*/  LDL.LU.64 R4, [R1+0x63e8] ;  /* 0x0063e80001047983 */ /* 0x002ee20000300a00 */
[C---:B----4-:R-:W-:Y:S02]  /*8b820*/  IADD3 R22, P2, PT, R10.reuse, R3, RZ ;  /* 0x000000030a167210 */ /* 0x050fe40007f5e0ff */
[----:B------:R-:W-:-:S05]  /*8b830*/  IADD3 R10, P0, PT, R10, R0, RZ ;  /* 0x000000000a0a7210 */ /* 0x000fca0007f1e0ff */
[----:B------:R1:W-:Y:S04]  /*8b840*/  STL [R1+0x3408], R10 ;  /* 0x0034080a01007387 */ /* 0x0003e80000100800 */
[----:B-1----:R-:W2:Y:S01]  /*8b850*/  LDL.LU.64 R10, [R1+0x63e0] ;  /* 0x0063e000010a7983 */ /* 0x002ea20000300a00 */
[----:B------:R-:W-:-:S05]  /*8b860*/  IMAD.X R19, R14, 0x1, R15, P1 ;  /* 0x000000010e137824 */ /* 0x000fca00008e060f */
[----:B------:R1:W-:Y:S04]  /*8b870*/  STL.64 [R1+0x3438], R18 ;  /* 0x0034381201007387 */ /* 0x0003e80000100a00 */
[----:B-1----:R-:W4:Y:S01]  /*8b880*/  LDL.LU.64 R18, [R1+0x63d8] ;  /* 0x0063d80001127983 */ /* 0x002f220000300a00 */
[----:B---3--:R-:W-:Y:S01]  /*8b890*/  IMAD.X R23, R14, 0x1, R4, P2 ;  /* 0x000000010e177824 */ /* 0x008fe200010e0604 */
[----:B--2---:R-:W-:Y:S02]  /*8b8a0*/  IADD3 R24, P1, PT, R25, R10, RZ ;  /* 0x0000000a19187210 */ /* 0x004fe40007f3e0ff */
[----:B------:R-:W2:Y:S04]  /*8b8b0*/  LDL R25, [R1+0x2f0] ;  /* 0x0002f00001197983 */ /* 0x000ea80000100800 */
[----:B------:R1:W-:Y:S04]  /*8b8c0*/  STL.64 [R1+0x3440], R22 ;  /* 0x0034401601007387 */ /* 0x0003e80000100a00 */
[----:B-1----:R-:W3:Y:S04]  /*8b8d0*/  LDL.LU.64 R22, [R1+0x63d0] ;  /* 0x0063d00001167983 */ /* 0x002ee80000300a00 */
[----:B---3--:R1:W-:Y:S04]  /*8b8e0*/  STL.64 [R1+0x63b8], R22 ;  /* 0x0063b81601007387 */ /* 0x0083e80000100a00 */
[----:B-1----:R-:W3:Y:S04]  /*8b8f0*/  LDL.LU R23, [R1+0x2dc] ;  /* 0x0002dc0001177983 */ /* 0x002ee80000300800 */
[----:B----4-:R1:W-:Y:S04]  /*8b900*/  STL.64 [R1+0x63a8], R18 ;  /* 0x0063a81201007387 */ /* 0x0103e80000100a00 */
[----:B-1----:R0:W3:Y:S04]  /*8b910*/  LDL.64 R18, [R1+0x3408] ;  /* 0x0034080001127983 */ /* 0x0020e80000100a00 */
[----:B------:R1:W-:Y:S01]  /*8b920*/  STL [R1+0x63a0], R4 ;  /* 0x0063a00401007387 */ /* 0x0003e20000100800 */
[----:B--2---:R-:W-:-:S03]  /*8b930*/  IMAD.X R25, R25, 0x1, R12, P1 ;  /* 0x0000000119197824 */ /* 0x004fc600008e060c */
[----:B-1----:R-:W2:Y:S01]  /*8b940*/  LDL.LU R4, [R1+0x160] ;  /* 0x0001600001047983 */ /* 0x002ea20000300800 */
[----:B---3--:R-:W-:-:S03]  /*8b950*/  IMAD.MOV.U32 R19, RZ, RZ, R23 ;  /* 0x000000ffff137224 */ /* 0x008fc600078e0017 */
[----:B------:R-:W3:Y:S04]  /*8b960*/  LDL.LU R23, [R1+0x16c] ;  /* 0x00016c0001177983 */ /* 0x000ee80000300800 */
[----:B------:R1:W-:Y:S02]  /*8b970*/  STL.64 [R1+0x63b0], R8 ;  /* 0x0063b00801007387 */ /* 0x0003e40000100a00 */
[----:B-1----:R-:W-:Y:S02]  /*8b980*/  IMAD.MOV.U32 R8, RZ, RZ, R19 ;  /* 0x000000ffff087224 */ /* 0x002fe400078e0013 */
[----:B------:R-:W-:Y:S02]  /*8b990*/  IMAD.X R19, R14, 0x1, R2, P0 ;  /* 0x000000010e137824 */ /* 0x000fe400000e0602 */
[----:B------:R-:W4:Y:S04]  /*8b9a0*/  LDL.LU R14, [R1+0x63c8] ;  /* 0x0063c800010e7983 */ /* 0x000f280000300800 */
[----:B------:R-:W-:Y:S04]  /*8b9b0*/  STL [R1+0x340c], R19 ;  /* 0x00340c1301007387 */ /* 0x000fe80000100800 */
[----:B------:R1:W-:Y:S04]  /*8b9c0*/  STL.64 [R1+0x3410], R24 ;  /* 0x0034101801007387 */ /* 0x0003e80000100a00 */
[----:B-1----:R-:W2:Y:S04]  /*8b9d0*/  LDL.LU.64 R24, [R1+0x63c0] ;  /* 0x0063c00001187983 */ /* 0x002ea80000300a00 */
[----:B--2---:R1:W-:Y:S04]  /*8b9e0*/  STL.64 [R1+0x6390], R24 ;  /* 0x0063901801007387 */ /* 0x0043e80000100a00 */
[----:B-1----:R-:W2:Y:S01]  /*8b9f0*/  LDL R24, [R1+0x164] ;  /* 0x0001640001187983 */ /* 0x002ea20000100800 */
[----:B------:R-:W-:-:S03]  /*8ba00*/  IADD3 R22, P2, PT, R4, R9, RZ ;  /* 0x0000000904167210 */ /* 0x000fc60007f5e0ff */
[----:B--2---:R-:W-:Y:S04]  /*8ba10*/  STL.64 [R1+0x6398], R24 ;  /* 0x0063981801007387 */ /* 0x004fe80000100a00 */
[----:B------:R1:W-:Y:S04]  /*8ba20*/  STL.64 [R1+0x6388], R20 ;  /* 0x0063881401007387 */ /* 0x0003e80000100a00 */
[----:B----4-:R2:W-:Y:S01]  /*8ba30*/  STL [R1+0x6380], R14 ;  /* 0x0063800e01007387 */ /* 0x0105e20000100800 */
[----:B-1----:R-:W-:-:S03]  /*8ba40*/  IADD3 R20, P1, PT, R4, R14, RZ ;  /* 0x0000000e04147210 */ /* 0x002fc60007f3e0ff */
[----:B--2---:R-:W2:Y:S01]  /*8ba50*/  LDL.LU R14, [R1+0x2f0] ;  /* 0x0002f000010e7983 */ /* 0x004ea20000300800 */
[----:B---3--:R-:W-:Y:S02]  /*8ba60*/  IMAD.MOV.U32 R21, RZ, RZ, R23 ;  /* 0x000000ffff157224 */ /* 0x008fe400078e0017 */
[----:B------:R-:W-:Y:S02]  /*8ba70*/  IMAD.MOV.U32 R25, RZ, RZ, R8 ;  /* 0x000000ffff197224 */ /* 0x000fe400078e0008 */
[----:B--2---:R-:W-:Y:S01]  /*8ba80*/  IMAD.X R23, R14, 0x1, R11, P2 ;  /* 0x000000010e177824 */ /* 0x004fe200010e060b */
[----:B------:R-:W-:-:S04]  /*8ba90*/  IADD3 R8, P2, PT, R4, R5, RZ ;  /* 0x0000000504087210 */ /* 0x000fc80007f5e0ff */
[----:B------:R1:W-:Y:S04]  /*8baa0*/  STL.64 [R1+0x3418], R22 ;  /* 0x0034181601007387 */ /* 0x0003e80000100a00 */
[----:B-1----:R-:W2:Y:S04]  /*8bab0*/  LDL.LU.64 R22, [R1+0x63b8] ;  /* 0x0063b80001167983 */ /* 0x002ea80000300a00 */
[----:B------:R1:W-:Y:S04]  /*8bac0*/  STL [R1+0x33f0], R8 ;  /* 0x0033f00801007387 */ /* 0x0003e80000100800 */
[----:B-1----:R-:W3:Y:S01]  /*8bad0*/  LDL.LU.64 R8, [R1+0x63b0] ;  /* 0x0063b00001087983 */ /* 0x002ee20000300a00 */
[----:B------:R-:W-:-:S05]  /*8bae0*/  IADD3 R18, P0, PT, R4, R7, RZ ;  /* 0x0000000704127210 */ /* 0x000fca0007f1e0ff */
[----:B---3--:R-:W-:-:S05]  /*8baf0*/  IMAD.X R19, R14, 0x1, R8, P0 ;  /* 0x000000010e137824 */ /* 0x008fca00000e0608 */
[----:B------:R1:W-:Y:S04]  /*8bb00*/  STL.64 [R1+0x33e0], R18 ;  /* 0x0033e01201007387 */ /* 0x0003e80000100a00 */
[----:B-1----:R-:W3:Y:S04]  /*8bb10*/  LDL.LU.64 R18, [R1+0x63a8] ;  /* 0x0063a80001127983 */ /* 0x002ee80000300a00 */
[----:B---3--:R1:W-:Y:S04]  /*8bb20*/  STL.64 [R1+0x6378], R18 ;  /* 0x0063781201007387 */ /* 0x0083e80000100a00 */
[----:B-1----:R0:W3:Y:S01]  /*8bb30*/  LDL.64 R18, [R1+0x33f0] ;  /* 0x0033f00001127983 */ /* 0x0020e20000100a00 */
[----:B------:R-:W-:Y:S01]  /*8bb40*/  IADD3 R24, P0, PT, R4, R13, RZ ;  /* 0x0000000d04187210 */ /* 0x000fe20007f1e0ff */
[----:B---3--:R-:W-:-:S02]  /*8bb50*/  IMAD.MOV.U32 R19, RZ, RZ, R25 ;  /* 0x000000ffff137224 */ /* 0x008fc400078e0019 */
[----:B------:R-:W-:Y:S02]  /*8bb60*/  IMAD.MOV.U32 R25, RZ, RZ, R21 ;  /* 0x000000ffff197224 */ /* 0x000fe400078e0015 */
[----:B------:R-:W-:-:S05]  /*8bb70*/  IMAD.X R21, R14, 0x1, R16, P1 ;  /* 0x000000010e157824 */ /* 0x000fca00008e0610 */
[----:B------:R1:W-:Y:S02]  /*8bb80*/  STL.64 [R1+0x33e8], R20 ;  /* 0x0033e81401007387 */ /* 0x0003e40000100a00 */
[----:B-1----:R-:W-:Y:S02]  /*8bb90*/  IMAD.MOV.U32 R21, RZ, RZ, R19 ;  /* 0x000000ffff157224 */ /* 0x002fe400078e0013 */
[----:B------:R-:W-:-:S05]  /*8bba0*/  IMAD.X R19, R14, 0x1, R6, P2 ;  /* 0x000000010e137824 */ /* 0x000fca00010e0606 */
[----:B------:R1:W-:Y:S01]  /*8bbb0*/  STL [R1+0x33f4], R19 ;  /* 0x0033f41301007387 */ /* 0x0003e20000100800 */
[C---:B------:R-:W-:Y:S02]  /*8bbc0*/  IADD3 R20, P1, PT, R4.reuse, R3, RZ ;  /* 0x0000000304147210 */ /* 0x040fe40007f3e0ff */
[----:B------:R-:W-:Y:S02]  /*8bbd0*/  IADD3 R18, P2, PT, R4, R0, RZ ;  /* 0x0000000004127210 */ /* 0x000fe40007f5e0ff */
[----:B------:R-:W3:Y:S01]  /*8bbe0*/  LDL.LU R4, [R1+0x63a0] ;  /* 0x0063a00001047983 */ /* 0x000ee20000300800 */
[----:B-1----:R-:W-:Y:S02]  /*8bbf0*/  IMAD.MOV.U32 R19, RZ, RZ, R25 ;  /* 0x000000ffff137224 */ /* 0x002fe400078e0019 */
[----:B------:R-:W-:-:S05]  /*8bc00*/  IMAD.X R25, R14, 0x1, R15, P0 ;  /* 0x000000010e197824 */ /* 0x000fca00000e060f */
[----:B------:R1:W-:Y:S04]  /*8bc10*/  STL.64 [R1+0x33f8], R24 ;  /* 0x0033f81801007387 */ /* 0x0003e80000100a00 */
[----:B-1----:R-:W4:Y:S02]  /*8bc20*/  LDL.LU.64 R24, [R1+0x6398] ;  /* 0x0063980001187983 */ /* 0x002f240000300a00 */
[----:B----4-:R-:W-:-:S05]  /*8bc30*/  IADD3 R24, P0, PT, R24, R10, RZ ;  /* 0x0000000a18187210 */ /* 0x010fca0007f1e0ff */
[----:B------:R1:W-:Y:S04]  /*8bc40*/  STL [R1+0x33d0], R24 ;  /* 0x0033d01801007387 */ /* 0x0003e80000100800 */
[----:B-1----:R-:W4:Y:S04]  /*8bc50*/  LDL.LU.64 R24, [R1+0x6390] ;  /* 0x0063900001187983 */ /* 0x002f280000300a00 */
[----:B------:R1:W-:Y:S02]  /*8bc60*/  STL.64 [R1+0x6360], R16 ;  /* 0x0063601001007387 */ /* 0x0003e40000100a00 */
[----:B-1----:R-:W-:-:S02]  /*8bc70*/  IMAD.MOV.U32 R17, RZ, RZ, R21 ;  /* 0x000000ffff117224 */ /* 0x002fc400078e0015 */
[----:B---3--:R-:W-:-:S05]  /*8bc80*/  IMAD.X R21, R14, 0x1, R4, P1 ;  /* 0x000000010e157824 */ /* 0x008fca00008e0604 */
[----:B------:R1:W-:Y:S04]  /*8bc90*/  STL.64 [R1+0x3400], R20 ;  /* 0x0034001401007387 */ /* 0x0003e80000100a00 */
[----:B-1----:R-:W3:Y:S04]  /*8bca0*/  LDL.LU.64 R20, [R1+0x6388] ;  /* 0x0063880001147983 */ /* 0x002ee80000300a00 */
[----:B----4-:R-:W-:Y:S04]  /*8bcb0*/  STL.64 [R1+0x6368], R24 ;  /* 0x0063681801007387 */ /* 0x010fe80000100a00 */
[----:B------:R1:W-:Y:S02]  /*8bcc0*/  STL [R1+0x6370], R25 ;  /* 0x0063701901007387 */ /* 0x0003e40000100800 */
[----:B-1----:R-:W-:-:S02]  /*8bcd0*/  IMAD.MOV.U32 R25, RZ, RZ, R19 ;  /* 0x000000ffff197224 */ /* 0x002fc400078e0013 */
[----:B------:R-:W-:Y:S01]  /*8bce0*/  IMAD.X R19, R14, 0x1, R2, P2 ;  /* 0x000000010e137824 */ /* 0x000fe200010e0602 */
[----:B---3--:R1:W-:Y:S04]  /*8bcf0*/  STL.64 [R1+0x6358], R20 ;  /* 0x0063581401007387 */ /* 0x0083e80000100a00 */
[----:B-1----:R0:W3:Y:S04]  /*8bd00*/  LDL.64 R20, [R1+0x33d0] ;  /* 0x0033d00001147983 */ /* 0x0020e80000100a00 */
[----:B------:R1:W-:Y:S04]  /*8bd10*/  STL [R1+0x6350], R4 ;  /* 0x0063500401007387 */ /* 0x0003e80000100800 */
[----:B-1----:R-:W4:Y:S04]  /*8bd20*/  LDL.LU R4, [R1+0x164] ;  /* 0x0001640001047983 */ /* 0x002f280000300800 */
[----:B------:R-:W2:Y:S04]  /*8bd30*/  LDL.LU R14, [R1+0x6380] ;  /* 0x00638000010e7983 */ /* 0x000ea80000300800 */
[----:B------:R1:W-:Y:S04]  /*8bd40*/  STL.64 [R1+0x33c8], R18 ;  /* 0x0033c81201007387 */ /* 0x0003e80000100a00 */
[----:B-1----:R-:W2:Y:S01]  /*8bd50*/  LDL.LU.64 R18, [R1+0x6378] ;  /* 0x0063780001127983 */ /* 0x002ea20000300a00 */
[----:B----4-:R-:W-:-:S03]  /*8bd60*/  IADD3 R16, P2, PT, R4, R7, RZ ;  /* 0x0000000704107210 */ /* 0x010fc60007f5e0ff */
[----:B--2---:R-:W-:Y:S04]  /*8bd70*/  STL.64 [R1+0x6348], R18 ;  /* 0x0063481201007387 */ /* 0x004fe80000100a00 */
[----:B------:R1:W-:Y:S04]  /*8bd80*/  STL [R1+0x6338], R7 ;  /* 0x0063380701007387 */ /* 0x0003e80000100800 */
[----:B-1----:R-:W3:Y:S01]  /*8bd90*/  LDL.LU R7, [R1+0x2ec] ;  /* 0x0002ec0001077983 */ /* 0x002ee20000300800 */
[----:B------:R-:W-:Y:S01]  /*8bda0*/  IADD3 R24, P1, PT, R4, R9, RZ ;  /* 0x0000000904187210 */ /* 0x000fe20007f3e0ff */
[----:B---3--:R-:W-:-:S05]  /*8bdb0*/  IMAD.X R21, R7, 0x1, R12, P0 ;  /* 0x0000000107157824 */ /* 0x008fca00000e060c */
[----:B------:R1:W-:Y:S02]  /*8bdc0*/  STL [R1+0x33d4], R21 ;  /* 0x0033d41501007387 */ /* 0x0003e40000100800 */
[----:B-1----:R-:W-:Y:S02]  /*8bdd0*/  IMAD.MOV.U32 R21, RZ, RZ, R25 ;  /* 0x000000ffff157224 */ /* 0x002fe400078e0019 */
[----:B------:R-:W-:-:S05]  /*8bde0*/  IMAD.X R25, R7, 0x1, R11, P1 ;  /* 0x0000000107197824 */ /* 0x000fca00008e060b */
[----:B------:R1:W-:Y:S04]  /*8bdf0*/  STL.64 [R1+0x33d8], R24 ;  /* 0x0033d81801007387 */ /* 0x0003e80000100a00 */
[----:B-1----:R0:W2:Y:S01]  /*8be00*/  LDL.LU R25, [R1+0x6370] ;  /* 0x0063700001197983 */ /* 0x0020a20000300800 */
[C---:B------:R-:W-:Y:S01]  /*8be10*/  IADD3 R24, P1, PT, R4.reuse, R5, RZ ;  /* 0x0000000504187210 */ /* 0x040fe20007f3e0ff */
[----:B------:R-:W-:Y:S02]  /*8be20*/  IMAD.MOV.U32 R19, RZ, RZ, R17 ;  /* 0x000000ffff137224 */ /* 0x000fe400078e0011 */
[----:B------:R-:W-:Y:S02]  /*8be30*/  IMAD.X R17, R7, 0x1, R8, P2 ;  /* 0x0000000107117824 */ /* 0x000fe400010e0608 */
[----:B------:R2:W-:Y:S01]  /*8be40*/  STL [R1+0x33b0], R24 ;  /* 0x0033b01801007387 */ /* 0x0005e20000100800 */
[----:B------:R-:W-:-:S03]  /*8be50*/  IADD3 R18, P2, PT, R4, R13, RZ ;  /* 0x0000000d04127210 */ /* 0x000fc60007f5e0ff */
[----:B--2---:R-:W2:Y:S04]  /*8be60*/  LDL.LU.64 R24, [R1+0x6368] ;  /* 0x0063680001187983 */ /* 0x004ea80000300a00 */
[----:B------:R1:W-:Y:S04]  /*8be70*/  STL.64 [R1+0x33a0], R16 ;  /* 0x0033a01001007387 */ /* 0x0003e80000100a00 */
[----:B-1----:R-:W3:Y:S04]  /*8be80*/  LDL.LU.64 R16, [R1+0x6360] ;  /* 0x0063600001107983 */ /* 0x002ee80000300a00 */
[----:B------:R-:W-:Y:S04]  /*8be90*/  STL.64 [R1+0x6340], R8 ;  /* 0x0063400801007387 */ /* 0x000fe80000100a00 */
[----:B------:R1:W-:Y:S04]  /*8bea0*/  STL.64 [R1+0x6330], R12 ;  /* 0x0063300c01007387 */ /* 0x0003e80000100a00 */
[----:B-1----:R0:W4:Y:S01]  /*8beb0*/  LDL.64 R12, [R1+0x33b0] ;  /* 0x0033b000010c7983 */ /* 0x0021220000100a00 */
[----:B------:R-:W-:Y:S01]  /*8bec0*/  IADD3 R20, P0, PT, R4, R14, RZ ;  /* 0x0000000e04147210 */ /* 0x000fe20007f1e0ff */
[----:B------:R-:W-:-:S02]  /*8bed0*/  IMAD.MOV.U32 R9, RZ, RZ, R19 ;  /* 0x000000ffff097224 */ /* 0x000fc400078e0013 */
[----:B------:R-:W-:Y:S02]  /*8bee0*/  IMAD.MOV.U32 R19, RZ, RZ, R21 ;  /* 0x000000ffff137224 */ /* 0x000fe400078e0015 */
[----:B---3--:R-:W-:-:S05]  /*8bef0*/  IMAD.X R21, R7, 0x1, R16, P0 ;  /* 0x0000000107157824 */ /* 0x008fca00000e0610 */
[----:B------:R1:W-:Y:S01]  /*8bf00*/  STL.64 [R1+0x33a8], R20 ;  /* 0x0033a81401007387 */ /* 0x0003e20000100a00 */
[----:B----4-:R-:W-:-:S03]  /*8bf10*/  IMAD.X R13, R7, 0x1, R6, P1 ;  /* 0x00000001070d7824 */ /* 0x010fc600008e0606 */
[----:B-1----:R-:W3:Y:S04]  /*8bf20*/  LDL.LU.64 R20, [R1+0x6358] ;  /* 0x0063580001147983 */ /* 0x002ee80000300a00 */
[----:B------:R-:W-:Y:S04]  /*8bf30*/  STL.64 [R1+0x6328], R28 ;  /* 0x0063281c01007387 */ /* 0x000fe80000100a00 */
[----:B------:R1:W-:Y:S01]  /*8bf40*/  STL [R1+0x33b4], R13 ;  /* 0x0033b40d01007387 */ /* 0x0003e20000100800 */
[C---:B------:R-:W-:Y:S02]  /*8bf50*/  IADD3 R8, P0, PT, R4.reuse, R3, RZ ;  /* 0x0000000304087210 */ /* 0x040fe40007f1e0ff */
[----:B------:R-:W-:-:S02]  /*8bf60*/  IADD3 R12, P1, PT, R4, R0, RZ ;  /* 0x00000000040c7210 */ /* 0x000fc40007f3e0ff */
[----:B------:R-:W4:Y:S01]  /*8bf70*/  LDL.LU R4, [R1+0x6350] ;  /* 0x0063500001047983 */ /* 0x000f220000300800 */
[----:B-1----:R-:W-:Y:S02]  /*8bf80*/  IMAD.MOV.U32 R13, RZ, RZ, R19 ;  /* 0x000000ffff0d7224 */ /* 0x002fe400078e0013 */
[----:B------:R-:W-:-:S05]  /*8bf90*/  IMAD.X R19, R7, 0x1, R15, P2 ;  /* 0x0000000107137824 */ /* 0x000fca00010e060f */
[----:B------:R1:W-:Y:S04]  /*8bfa0*/  STL.64 [R1+0x33b8], R18 ;  /* 0x0033b81201007387 */ /* 0x0003e80000100a00 */
[----:B-1----:R-:W2:Y:S01]  /*8bfb0*/  LDL.LU.64 R18, [R1+0x6348] ;  /* 0x0063480001127983 */ /* 0x002ea20000300a00 */
[----:B------:R-:W-:Y:S02]  /*8bfc0*/  IMAD.MOV.U32 R29, RZ, RZ, R9 ;  /* 0x000000ffff1d7224 */ /* 0x000fe400078e0009 */
[----:B----4-:R-:W-:Y:S01]  /*8bfd0*/  IMAD.X R9, R7, 0x1, R4, P0 ;  /* 0x0000000107097824 */ /* 0x010fe200000e0604 */
[----:B--2---:R1:W-:Y:S02]  /*8bfe0*/  STL.64 [R1+0x6310], R18 ;  /* 0x0063101201007387 */ /* 0x0043e40000100a00 */
[----:B-1----:R-:W-:-:S02]  /*8bff0*/  IMAD.MOV.U32 R19, RZ, RZ, R29 ;  /* 0x000000ffff137224 */ /* 0x002fc400078e001d */
[----:B------:R-:W2:Y:S04]  /*8c000*/  LDL R18, [R1+0x168] ;  /* 0x0001680001127983 */ /* 0x000ea80000100800 */
[----:B------:R-:W4:Y:S04]  /*8c010*/  LDL R29, [R1+0x2e8] ;  /* 0x0002e800011d7983 */ /* 0x000f280000100800 */
[----:B------:R1:W-:Y:S04]  /*8c020*/  STL.64 [R1+0x33c0], R8 ;  /* 0x0033c00801007387 */ /* 0x0003e80000100a00 */
[----:B-1----:R-:W2:Y:S04]  /*8c030*/  LDL.LU.64 R8, [R1+0x6340] ;  /* 0x0063400001087983 */ /* 0x002ea80000300a00 */
[----:B------:R1:W-:Y:S02]  /*8c040*/  STL.64 [R1+0x6320], R4 ;  /* 0x0063200401007387 */ /* 0x0003e40000100a00 */
[----:B-1----:R-:W-:-:S02]  /*8c050*/  IMAD.MOV.U32 R5, RZ, RZ, R13 ;  /* 0x000000ffff057224 */ /* 0x002fc400078e000d */
[----:B------:R-:W-:Y:S01]  /*8c060*/  IMAD.X R13, R7, 0x1, R2, P1 ;  /* 0x00000001070d7824 */ /* 0x000fe200008e0602 */
[C---:B--2---:R-:W-:Y:S01]  /*8c070*/  IADD3 R4, P0, PT, R18.reuse, R9, RZ ;  /* 0x0000000912047210 */ /* 0x044fe20007f1e0ff */
[----:B------:R1:W-:Y:S04]  /*8c080*/  STL [R1+0x6300], R9 ;  /* 0x0063000901007387 */ /* 0x0003e80000100800 */
[----:B-1----:R-:W2:Y:S04]  /*8c090*/  LDL.LU R9, [R1+0x168] ;  /* 0x0001680001097983 */ /* 0x002ea80000300800 */
[----:B------:R-:W2:Y:S04]  /*8c0a0*/  LDL.LU R7, [R1+0x6338] ;  /* 0x0063380001077983 */ /* 0x000ea80000300800 */
[----:B------:R1:W-:Y:S04]  /*8c0b0*/  STL.64 [R1+0x3398], R12 ;  /* 0x0033980c01007387 */ /* 0x0003e80000100a00 */
[----:B-1----:R-:W4:Y:S01]  /*8c0c0*/  LDL.LU.64 R12, [R1+0x6330] ;  /* 0x00633000010c7983 */ /* 0x002f220000300a00 */
[----:B------:R-:W-:-:S03]  /*8c0d0*/  IADD3 R28, P2, PT, R18, R10, RZ ;  /* 0x0000000a121c7210 */ /* 0x000fc60007f5e0ff */
[----:B------:R-:W-:Y:S04]  /*8c0e0*/  STL.64 [R1+0x6308], R2 ;  /* 0x0063080201007387 */ /* 0x000fe80000100a00 */
[----:B------:R-:W-:Y:S01]  /*8c0f0*/  STL.64 [R1+0x6318], R16 ;  /* 0x0063181001007387 */ /* 0x000fe20000100a00 */
[----:B----4-:R-:W-:-:S05]  /*8c100*/  IMAD.X R29, R29, 0x1, R12, P2 ;  /* 0x000000011d1d7824 */ /* 0x010fca00010e060c */
[----:B------:R1:W-:Y:S04]  /*8c110*/  STL.64 [R1+0x3388], R28 ;  /* 0x0033881c01007387 */ /* 0x0003e80000100a00 */
[----:B-1----:R-:W4:Y:S01]  /*8c120*/  LDL.LU.64 R28, [R1+0x6328] ;  /* 0x00632800011c7983 */ /* 0x002f220000300a00 */
[----:B--2---:R-:W-:-:S03]  /*8c130*/  IADD3 R2, P2, PT, R9, R14, RZ ;  /* 0x0000000e09027210 */ /* 0x004fc60007f5e0ff */
[----:B----4-:R-:W-:Y:S04]  /*8c140*/  STL.64 [R1+0x62f8], R28 ;  /* 0x0062f81c01007387 */ /* 0x010fe80000100a00 */
[----:B------:R1:W-:Y:S04]  /*8c150*/  STL [R1+0x62e8], R14 ;  /* 0x0062e80e01007387 */ /* 0x0003e80000100800 */
[----:B-1----:R-:W2:Y:S01]  /*8c160*/  LDL.LU R14, [R1+0x2e8] ;  /* 0x0002e800010e7983 */ /* 0x002ea20000300800 */
[----:B------:R-:W-:Y:S02]  /*8c170*/  IMAD.MOV.U32 R29, RZ, RZ, R5 ;  /* 0x000000ffff1d7224 */ /* 0x000fe400078e0005 */
[----:B--2---:R-:W-:-:S05]  /*8c180*/  IMAD.X R5, R14, 0x1, R11, P0 ;  /* 0x000000010e057824 */ /* 0x004fca00000e060b */
[----:B------:R1:W-:Y:S04]  /*8c190*/  STL.64 [R1+0x3390], R4 ;  /* 0x0033900401007387 */ /* 0x0003e80000100a00 */
[----:B-1----:R-:W2:Y:S01]  /*8c1a0*/  LDL.LU.64 R4, [R1+0x6320] ;  /* 0x0063200001047983 */ /* 0x002ea20000300a00 */
[----:B------:R-:W-:Y:S01]  /*8c1b0*/  IADD3 R18, P1, PT, R9, R7, RZ ;  /* 0x0000000709127210 */ /* 0x000fe20007f3e0ff */
[----:B------:R-:W-:-:S04]  /*8c1c0*/  IMAD.MOV.U32 R3, RZ, RZ, R19 ;  /* 0x000000ffff037224 */ /* 0x000fc800078e0013 */
[----:B------:R-:W-:Y:S01]  /*8c1d0*/  IMAD.X R19, R14, 0x1, R8, P1 ;  /* 0x000000010e137824 */ /* 0x000fe200008e0608 */
[----:B--2---:R-:W-:-:S05]  /*8c1e0*/  IADD3 R16, P0, PT, R9, R5, RZ ;  /* 0x0000000509107210 */ /* 0x004fca0007f1e0ff */
[----:B------:R1:W-:Y:S04]  /*8c1f0*/  STL [R1+0x3370], R16 ;  /* 0x0033701001007387 */ /* 0x0003e80000100800 */
[----:B-1----:R-:W2:Y:S04]  /*8c200*/  LDL.LU.64 R16, [R1+0x6318] ;  /* 0x0063180001107983 */ /* 0x002ea80000300a00 */
[----:B------:R1:W-:Y:S04]  /*8c210*/  STL.64 [R1+0x3360], R18 ;  /* 0x0033601201007387 */ /* 0x0003e80000100a00 */
[----:B-1----:R-:W4:Y:S01]  /*8c220*/  LDL.LU.64 R18, [R1+0x6310] ;  /* 0x0063100001127983 */ /* 0x002f220000300a00 */
[----:B------:R-:W-:-:S02]  /*8c230*/  IMAD.MOV.U32 R28, RZ, RZ, R3 ;  /* 0x000000ffff1c7224 */ /* 0x000fc400078e0003 */
[----:B--2---:R-:W-:Y:S01]  /*8c240*/  IMAD.X R3, R14, 0x1, R16, P2 ;  /* 0x000000010e037824 */ /* 0x004fe200010e0610 */
[----:B----4-:R-:W-:Y:S04]  /*8c250*/  STL.64 [R1+0x62d8], R18 ;  /* 0x0062d81201007387 */ /* 0x010fe80000100a00 */
[----:B------:R1:W-:Y:S04]  /*8c260*/  STL [R1+0x62d0], R8 ;  /* 0x0062d00801007387 */ /* 0x0003e80000100800 */
[----:B-1----:R-:W2:Y:S01]  /*8c270*/  LDL R8, [R1+0x2e4] ;  /* 0x0002e40001087983 */ /* 0x002ea20000100800 */
[----:B------:R-:W-:-:S03]  /*8c280*/  IADD3 R18, P1, PT, R9, R13, RZ ;  /* 0x0000000d09127210 */ /* 0x000fc60007f3e0ff */
[----:B------:R1:W-:Y:S04]  /*8c290*/  STL.64 [R1+0x62e0], R12 ;  /* 0x0062e00c01007387 */ /* 0x0003e80000100a00 */
[----:B-1----:R0:W4:Y:S04]  /*8c2a0*/  LDL.64 R12, [R1+0x3370] ;  /* 0x00337000010c7983 */ /* 0x0021280000100a00 */
[----:B------:R1:W-:Y:S04]  /*8c2b0*/  STL.64 [R1+0x3368], R2 ;  /* 0x0033680201007387 */ /* 0x0003e80000100a00 */
[----:B-1----:R-:W2:Y:S01]  /*8c2c0*/  LDL.LU.64 R2, [R1+0x6308] ;  /* 0x0063080001027983 */ /* 0x002ea20000300a00 */
[----:B------:R-:W-:-:S03]  /*8c2d0*/  IMAD.MOV.U32 R19, RZ, RZ, R28 ;  /* 0x000000ffff137224 */ /* 0x000fc600078e001c */
[----:B------:R1:W-:Y:S02]  /*8c2e0*/  STL.64 [R1+0x62f0], R16 ;  /* 0x0062f01001007387 */ /* 0x0003e40000100a00 */
[----:B-1----:R-:W-:Y:S02]  /*8c2f0*/  IMAD.MOV.U32 R16, RZ, RZ, R29 ;  /* 0x000000ffff107224 */ /* 0x002fe400078e001d */
[----:B------:R-:W-:Y:S02]  /*8c300*/  IMAD.MOV.U32 R29, RZ, RZ, R19 ;  /* 0x000000ffff1d7224 */ /* 0x000fe400078e0013 */
[C---:B------:R-:W-:Y:S02]  /*8c310*/  IMAD.X R19, R14.reuse, 0x1, R15, P1 ;  /* 0x000000010e137824 */ /* 0x040fe400008e060f */
[----:B----4-:R-:W-:Y:S01]  /*8c320*/  IMAD.X R13, R14, 0x1, R6, P0 ;  /* 0x000000010e0d7824 */ /* 0x010fe200000e0606 */
[----:B------:R-:W-:-:S04]  /*8c330*/  IADD3 R12, P0, PT, R9, R0, RZ ;  /* 0x00000000090c7210 */ /* 0x000fc80007f1e0ff */
[----:B------:R-:W-:Y:S01]  /*8c340*/  STL [R1+0x3374], R13 ;  /* 0x0033740d01007387 */ /* 0x000fe20000100800 */
[----:B--2---:R-:W-:-:S03]  /*8c350*/  IADD3 R28, P2, PT, R9, R3, RZ ;  /* 0x00000003091c7210 */ /* 0x004fc60007f5e0ff */
[----:B------:R-:W2:Y:S04]  /*8c360*/  LDL.LU R9, [R1+0x6300] ;  /* 0x0063000001097983 */ /* 0x000ea80000300800 */
[----:B------:R1:W-:Y:S02]  /*8c370*/  STL.64 [R1+0x3378], R18 ;  /* 0x0033781201007387 */ /* 0x0003e40000100a00 */
[----:B-1----:R-:W-:Y:S02]  /*8c380*/  IMAD.MOV.U32 R19, RZ, RZ, R29 ;  /* 0x000000ffff137224 */ /* 0x002fe400078e001d */
[----:B------:R-:W-:-:S05]  /*8c390*/  IMAD.X R29, R14, 0x1, R4, P2 ;  /* 0x000000010e1d7824 */ /* 0x000fca00010e0604 */
[----:B------:R1:W-:Y:S04]  /*8c3a0*/  STL.64 [R1+0x3380], R28 ;  /* 0x0033801c01007387 */ /* 0x0003e80000100a00 */
[----:B-1----:R-:W4:Y:S01]  /*8c3b0*/  LDL.LU.64 R28, [R1+0x62f8] ;  /* 0x0062f800011c7983 */ /* 0x002f220000300a00 */
[----:B------:R-:W-:Y:S01]  /*8c3c0*/  IADD3 R18, P1, PT, R16, R10, RZ ;  /* 0x0000000a10127210 */ /* 0x000fe20007f3e0ff */
[----:B------:R-:W-:Y:S02]  /*8c3d0*/  IMAD.X R13, R14, 0x1, R2, P0 ;  /* 0x000000010e0d7824 */ /* 0x000fe400000e0602 */
[----:B----4-:R1:W-:Y:S02]  /*8c3e0*/  STL.64 [R1+0x62c0], R28 ;  /* 0x0062c01c01007387 */ /* 0x0103e40000100a00 */
[----:B-1----:R-:W-:-:S05]  /*8c3f0*/  IMAD.MOV.U32 R29, RZ, RZ, R16 ;  /* 0x000000ffff1d7224 */ /* 0x002fca00078e0010 */
[----:B--2---:R-:W-:-:S05]  /*8c400*/  IADD3 R16, P2, PT, R29, R9, RZ ;  /* 0x000000091d107210 */ /* 0x004fca0007f5e0ff */
[----:B------:R1:W-:Y:S04]  /*8c410*/  STL [R1+0x3358], R16 ;  /* 0x0033581001007387 */ /* 0x0003e80000100800 */
[----:B-1----:R-:W2:Y:S04]  /*8c420*/  LDL.LU.64 R16, [R1+0x62f0] ;  /* 0x0062f00001107983 */ /* 0x002ea80000300a00 */
[----:B------:R-:W4:Y:S04]  /*8c430*/  LDL.LU R14, [R1+0x62e8] ;  /* 0x0062e800010e7983 */ /* 0x000f280000300800 */
[----:B------:R1:W-:Y:S04]  /*8c440*/  STL.64 [R1+0x3348], R12 ;  /* 0x0033480c01007387 */ /* 0x0003e80000100a00 */
[----:B-1----:R-:W2:Y:S04]  /*8c450*/  LDL.LU.64 R12, [R1+0x62e0] ;  /* 0x0062e000010c7983 */ /* 0x002ea80000300a00 */
[----:B------:R1:W-:Y:S02]  /*8c460*/  STL.64 [R1+0x62c8], R2 ;  /* 0x0062c80201007387 */ /* 0x0003e40000100a00 */
[----:B-1----:R-:W-:-:S02]  /*8c470*/  IMAD.MOV.U32 R3, RZ, RZ, R19 ;  /* 0x000000ffff037224 */ /* 0x002fc400078e0013 */
[----:B--2---:R-:W-:-:S05]  /*8c480*/  IMAD.X R19, R8, 0x1, R12, P1 ;  /* 0x0000000108137824 */ /* 0x004fca00008e060c */
[----:B------:R1:W-:Y:S04]  /*8c490*/  STL.64 [R1+0x3350], R18 ;  /* 0x0033501201007387 */ /* 0x0003e80000100a00 */
[----:B-1----:R-:W2:Y:S04]  /*8c4a0*/  LDL.LU.64 R18, [R1+0x62d8] ;  /* 0x0062d80001127983 */ /* 0x002ea80000300a00 */
[----:B--2---:R1:W-:Y:S04]  /*8c4b0*/  STL.64 [R1+0x62b0], R18 ;  /* 0x0062b01201007387 */ /* 0x0043e80000100a00 */
[----:B----4-:R2:W-:Y:S01]  /*8c4c0*/  STL.64 [R1+0x62b8], R14 ;  /* 0x0062b80e01007387 */ /* 0x0105e20000100a00 */
[----:B-1----:R-:W-:-:S05]  /*8c4d0*/  IMAD.MOV.U32 R19, RZ, RZ, R29 ;  /* 0x000000ffff137224 */ /* 0x002fca00078e001d */
[C---:B------:R-:W-:Y:S02]  /*8c4e0*/  IADD3 R28, P1, PT, R19.reuse, R14, RZ ;  /* 0x0000000e131c7210 */ /* 0x040fe40007f3e0ff */
[----:B--2---:R0:W2:Y:S02]  /*8c4f0*/  LDL.64 R14, [R1+0x3358] ;  /* 0x00335800010e7983 */ /* 0x0040a40000100a00 */
[----:B--2---:R-:W-:Y:S02]  /*8c500*/  IMAD.X R15, R8, 0x1, R11, P2 ;  /* 0x00000001080f7824 */ /* 0x004fe400010e060b */
[----:B------:R-:W2:Y:S04]  /*8c510*/  LDL.LU R8, [R1+0x62d0] ;  /* 0x0062d00001087983 */ /* 0x000ea80000300800 */
[----:B------:R-:W-:Y:S04]  /*8c520*/  STL [R1+0x335c], R15 ;  /* 0x00335c0f01007387 */ /* 0x000fe80000100800 */
[----:B------:R-:W-:Y:S01]  /*8c530*/  STL.64 [R1+0x62a8], R24 ;  /* 0x0062a81801007387 */ /* 0x000fe20000100a00 */
[----:B------:R-:W-:-:S03]  /*8c540*/  IADD3 R14, P2, PT, R19, R5, RZ ;  /* 0x00000005130e7210 */ /* 0x000fc60007f5e0ff */
[----:B------:R1:W-:Y:S04]  /*8c550*/  STL [R1+0x62a0], R5 ;  /* 0x0062a00501007387 */ /* 0x0003e80000100800 */
[----:B-1----:R-:W2:Y:S01]  /*8c560*/  LDL.LU R5, [R1+0x2e4] ;  /* 0x0002e40001057983 */ /* 0x002ea20000300800 */
[----:B------:R-:W-:Y:S01]  /*8c570*/  IADD3 R2, P0, PT, R29, R7, RZ ;  /* 0x000000071d027210 */ /* 0x000fe20007f1e0ff */
[----:B------:R-:W-:-:S04]  /*8c580*/  IMAD.MOV.U32 R25, RZ, RZ, R3 ;  /* 0x000000ffff197224 */ /* 0x000fc800078e0003 */
[C---:B--2---:R-:W-:Y:S02]  /*8c590*/  IMAD.X R3, R5.reuse, 0x1, R8, P0 ;  /* 0x0000000105037824 */ /* 0x044fe400000e0608 */
[----:B------:R-:W-:-:S03]  /*8c5a0*/  IMAD.X R29, R5, 0x1, R16, P1 ;  /* 0x00000001051d7824 */ /* 0x000fc600008e0610 */
[----:B------:R1:W-:Y:S04]  /*8c5b0*/  STL.64 [R1+0x3320], R2 ;  /* 0x0033200201007387 */ /* 0x0003e80000100a00 */
[----:B-1----:R-:W2:Y:S04]  /*8c5c0*/  LDL.LU.64 R2, [R1+0x62c8] ;  /* 0x0062c80001027983 */ /* 0x002ea80000300a00 */
[----:B------:R-:W-:Y:S04]  /*8c5d0*/  STL.64 [R1+0x6298], R26 ;  /* 0x0062981a01007387 */ /* 0x000fe80000100a00 */
[----:B------:R1:W-:Y:S04]  /*8c5e0*/  STL.64 [R1+0x3328], R28 ;  /* 0x0033281c01007387 */ /* 0x0003e80000100a00 */
[----:B-1----:R-:W4:Y:S01]  /*8c5f0*/  LDL.LU.64 R28, [R1+0x62c0] ;  /* 0x0062c000011c7983 */ /* 0x002f220000300a00 */
[----:B------:R-:W-:-:S02]  /*8c600*/  IMAD.X R15, R5, 0x1, R6, P2 ;  /* 0x00000001050f7824 */ /* 0x000fc400010e0606 */
[----:B------:R-:W-:Y:S01]  /*8c610*/  IMAD.MOV.U32 R27, RZ, RZ, R19 ;  /* 0x000000ffff1b7224 */ /* 0x000fe200078e0013 */
[----:B----4-:R1:W-:Y:S04]  /*8c620*/  STL.64 [R1+0x6280], R28 ;  /* 0x0062801c01007387 */ /* 0x0103e80000100a00 */
[----:B-1----:R-:W4:Y:S04]  /*8c630*/  LDL R29, [R1+0x170] ;  /* 0x00017000011d7983 */ /* 0x002f280000100800 */
[----:B------:R1:W-:Y:S04]  /*8c640*/  STL.64 [R1+0x3330], R14 ;  /* 0x0033300e01007387 */ /* 0x0003e80000100a00 */
[----:B-1----:R-:W2:Y:S01]  /*8c650*/  LDL.LU.64 R14, [R1+0x62b8] ;  /* 0x0062b800010e7983 */ /* 0x002ea20000300a00 */
[----:B------:R-:W-:-:S05]  /*8c660*/  IADD3 R18, P0, PT, R27, R13, RZ ;  /* 0x0000000d1b127210 */ /* 0x000fca0007f1e0ff */
[----:B--2---:R-:W-:-:S05]  /*8c670*/  IMAD.X R19, R5, 0x1, R15, P0 ;  /* 0x0000000105137824 */ /* 0x004fca00000e060f */
[----:B------:R1:W-:Y:S04]  /*8c680*/  STL.64 [R1+0x3338], R18 ;  /* 0x0033381201007387 */ /* 0x0003e80000100a00 */
[----:B-1----:R-:W2:Y:S01]  /*8c690*/  LDL.LU.64 R18, [R1+0x62b0] ;  /* 0x0062b00001127983 */ /* 0x002ea20000300a00 */
[----:B------:R-:W-:Y:S01]  /*8c6a0*/  IADD3 R24, P1, PT, R27, R3, RZ ;  /* 0x000000031b187210 */ /* 0x000fe20007f3e0ff */
[----:B------:R-:W-:Y:S02]  /*8c6b0*/  IMAD.MOV.U32 R28, RZ, RZ, R25 ;  /* 0x000000ffff1c7224 */ /* 0x000fe400078e0019 */
[----:B------:R1:W-:Y:S02]  /*8c6c0*/  STL.64 [R1+0x6290], R14 ;  /* 0x0062900e01007387 */ /* 0x0003e40000100a00 */
[----:B------:R-:W-:Y:S01]  /*8c6d0*/  IMAD.X R25, R5, 0x1, R4, P1 ;  /* 0x0000000105197824 */ /* 0x000fe200008e0604 */
[----:B------:R-:W-:Y:S01]  /*8c6e0*/  IADD3 R26, P2, PT, R27, R0, RZ ;  /* 0x000000001b1a7210 */ /* 0x000fe20007f5e0ff */
[----:B--2---:R-:W-:Y:S04]  /*8c6f0*/  STL.64 [R1+0x6278], R18 ;  /* 0x0062781201007387 */ /* 0x004fe80000100a00 */
[----:B-1----:R-:W2:Y:S04]  /*8c700*/  LDL R15, [R1+0x2e0] ;  /* 0x0002e000010f7983 */ /* 0x002ea80000100800 */
[----:B------:R-:W-:Y:S04]  /*8c710*/  STL.64 [R1+0x6288], R10 ;  /* 0x0062880a01007387 */ /* 0x000fe80000100a00 */
[----:B------:R1:W-:Y:S04]  /*8c720*/  STL.64 [R1+0x3340], R24 ;  /* 0x0033401801007387 */ /* 0x0003e80000100a00 */
[----:B-1----:R-:W3:Y:S01]  /*8c730*/  LDL.LU.64 R24, [R1+0x62a8] ;  /* 0x0062a80001187983 */ /* 0x002ee20000300a00 */
[----:B----4-:R-:W-:Y:S01]  /*8c740*/  IADD3 R14, P0, PT, R29, R10, RZ ;  /* 0x0000000a1d0e7210 */ /* 0x010fe20007f1e0ff */
[----:B------:R-:W-:-:S02]  /*8c750*/  IMAD.X R27, R5, 0x1, R2, P2 ;  /* 0x00000001051b7824 */ /* 0x000fc400010e0602 */
[----:B------:R-:W4:Y:S04]  /*8c760*/  LDL.LU R5, [R1+0x62a0] ;  /* 0x0062a00001057983 */ /* 0x000f280000300800 */
[----:B------:R1:W-:Y:S04]  /*8c770*/  STL.64 [R1+0x3308], R26 ;  /* 0x0033081a01007387 */ /* 0x0003e80000100a00 */
[----:B-1----:R-:W4:Y:S01]  /*8c780*/  LDL.LU.64 R26, [R1+0x6298] ;  /* 0x00629800011a7983 */ /* 0x002f220000300a00 */
[----:B--2---:R-:W-:-:S03]  /*8c790*/  IMAD.X R15, R15, 0x1, R12, P0 ;  /* 0x000000010f0f7824 */ /* 0x004fc600000e060c */
[----:B---3--:R-:W-:Y:S04]  /*8c7a0*/  STL.64 [R1+0x6270], R24 ;  /* 0x0062701801007387 */ /* 0x008fe80000100a00 */
[----:B------:R1:W-:Y:S04]  /*8c7b0*/  STL [R1+0x6268], R2 ;  /* 0x0062680201007387 */ /* 0x0003e80000100800 */
[----:B-1----:R-:W2:Y:S04]  /*8c7c0*/  LDL.LU R2, [R1+0x170] ;  /* 0x0001700001027983 */ /* 0x002ea80000300800 */
[----:B------:R1:W-:Y:S04]  /*8c7d0*/  STL.64 [R1+0x3310], R14 ;  /* 0x0033100e01007387 */ /* 0x0003e80000100a00 */
[----:B-1----:R-:W2:Y:S04]  /*8c7e0*/  LDL.LU.64 R14, [R1+0x6290] ;  /* 0x00629000010e7983 */ /* 0x002ea80000300a00 */
[----:B------:R1:W-:Y:S04]  /*8c7f0*/  STL [R1+0x6258], R12 ;  /* 0x0062580c01007387 */ /* 0x0003e80000100800 */
[----:B-1----:R-:W3:Y:S01]  /*8c800*/  LDL.LU R12, [R1+0x2e0] ;  /* 0x0002e000010c7983 */ /* 0x002ee20000300800 */
[----:B--2---:R-:W-:-:S05]  /*8c810*/  IADD3 R10, P0, PT, R2, R14, RZ ;  /* 0x0000000e020a7210 */ /* 0x004fca0007f1e0ff */
[----:B------:R1:W-:Y:S04]  /*8c820*/  STL [R1+0x32e8], R10 ;  /* 0x0032e80a01007387 */ /* 0x0003e80000100800 */
[----:B-1----:R-:W3:Y:S01]  /*8c830*/  LDL.LU.64 R10, [R1+0x6288] ;  /* 0x00628800010a7983 */ /* 0x002ee20000300a00 */
[----:B------:R-:W-:Y:S01]  /*8c840*/  IMAD.MOV.U32 R19, RZ, RZ, R28 ;  /* 0x000000ffff137224 */ /* 0x000fe200078e001c */
[----:B------:R-:W-:Y:S02]  /*8c850*/  IADD3 R28, P1, PT, R29, R9, RZ ;  /* 0x000000091d1c7210 */ /* 0x000fe40007f3e0ff */
[----:B------:R-:W-:-:S03]  /*8c860*/  IADD3 R18, P2, PT, R2, R7, RZ ;  /* 0x0000000702127210 */ /* 0x000fc60007f5e0ff */
[----:B---3--:R-:W-:-:S05]  /*8c870*/  IMAD.X R29, R12, 0x1, R11, P1 ;  /* 0x000000010c1d7824 */ /* 0x008fca00008e060b */
[----:B------:R1:W-:Y:S04]  /*8c880*/  STL.64 [R1+0x3318], R28 ;  /* 0x0033181c01007387 */ /* 0x0003e80000100a00 */
[----:B-1----:R-:W2:Y:S01]  /*8c890*/  LDL.LU.64 R28, [R1+0x6280] ;  /* 0x00628000011c7983 */ /* 0x002ea20000300a00 */
[----:B------:R-:W-:Y:S02]  /*8c8a0*/  IMAD.MOV.U32 R24, RZ, RZ, R19 ;  /* 0x000000ffff187224 */ /* 0x000fe400078e0013 */
[----:B------:R-:W-:Y:S01]  /*8c8b0*/  IMAD.X R19, R12, 0x1, R8, P2 ;  /* 0x000000010c137824 */ /* 0x000fe200010e0608 */
[----:B--2---:R-:W-:Y:S04]  /*8c8c0*/  STL.64 [R1+0x6250], R28 ;  /* 0x0062501c01007387 */ /* 0x004fe80000100a00 */
[----:B------:R1:W-:Y:S04]  /*8c8d0*/  STL.64 [R1+0x32e0], R18 ;  /* 0x0032e01201007387 */ /* 0x0003e80000100a00 */
[----:B-1----:R-:W2:Y:S04]  /*8c8e0*/  LDL.LU.64 R18, [R1+0x6278] ;  /* 0x0062780001127983 */ /* 0x002ea80000300a00 */
[----:B------:R1:W-:Y:S04]  /*8c8f0*/  STL.64 [R1+0x6260], R8 ;  /* 0x0062600801007387 */ /* 0x0003e80000100a00 */
[----:B-1----:R0:W3:Y:S04]  /*8c900*/  LDL.64 R8, [R1+0x32e8] ;  /* 0x0032e80001087983 */ /* 0x0020e80000100a00 */
[----:B--2---:R1:W-:Y:S02]  /*8c910*/  STL.64 [R1+0x6240], R18 ;  /* 0x0062401201007387 */ /* 0x0043e40000100a00 */
[----:B-1----:R-:W-:Y:S01]  /*8c920*/  IMAD.MOV.U32 R18, RZ, RZ, R24 ;  /* 0x000000ffff127224 */ /* 0x002fe200078e0018 */
[C---:B------:R-:W-:Y:S01]  /*8c930*/  IADD3 R24, P2, PT, R2.reuse, R13, RZ ;  /* 0x0000000d02187210 */ /* 0x040fe20007f5e0ff */
[----:B------:R-:W2:Y:S04]  /*8c940*/  LDL R19, [R1+0x174] ;  /* 0x0001740001137983 */ /* 0x000ea80000100800 */
[----:B------:R1:W-:Y:S04]  /*8c950*/  STL [R1+0x32f8], R24 ;  /* 0x0032f81801007387 */ /* 0x0003e80000100800 */
[----:B-1----:R-:W2:Y:S01]  /*8c960*/  LDL.LU.64 R24, [R1+0x6270] ;  /* 0x0062700001187983 */ /* 0x002ea20000300a00 */
[----:B----4-:R-:W-:Y:S01]  /*8c970*/  IADD3 R28, P1, PT, R2, R5, RZ ;  /* 0x00000005021c7210 */ /* 0x010fe20007f3e0ff */
[----:B---3--:R-:W-:-:S04]  /*8c980*/  IMAD.X R9, R12, 0x1, R16, P0 ;  /* 0x000000010c097824 */ /* 0x008fc800000e0610 */
[----:B------:R-:W-:Y:S01]  /*8c990*/  IMAD.X R29, R12, 0x1, R6, P1 ;  /* 0x000000010c1d7824 */ /* 0x000fe200008e0606 */
[----:B------:R-:W-:Y:S04]  /*8c9a0*/  STL [R1+0x32ec], R9 ;  /* 0x0032ec0901007387 */ /* 0x000fe80000100800 */
[----:B--2---:R1:W-:Y:S04]  /*8c9b0*/  STL.64 [R1+0x6248], R24 ;  /* 0x0062481801007387 */ /* 0x0043e80000100a00 */
[----:B------:R2:W-:Y:S04]  /*8c9c0*/  STL.64 [R1+0x32f0], R28 ;  /* 0x0032f01c01007387 */ /* 0x0005e80000100a00 */
[----:B-1----:R0:W3:Y:S01]  /*8c9d0*/  LDL.64 R24, [R1+0x32f8] ;  /* 0x0032f80001187983 */ /* 0x0020e20000100a00 */
[----:B------:R-:W-:-:S02]  /*8c9e0*/  IADD3 R8, P0, PT, R2, R3, RZ ;  /* 0x0000000302087210 */ /* 0x000fc40007f1e0ff */
[----:B--2---:R-:W-:Y:S02]  /*8c9f0*/  IADD3 R28, P1, PT, R2, R0, RZ ;  /* 0x00000000021c7210 */ /* 0x004fe40007f3e0ff */
[----:B------:R-:W2:Y:S01]  /*8ca00*/  LDL.LU R2, [R1+0x6268] ;  /* 0x0062680001027983 */ /* 0x000ea20000300800 */
[C---:B------:R-:W-:Y:S02]  /*8ca10*/  IMAD.X R9, R12.reuse, 0x1, R4, P0 ;  /* 0x000000010c097824 */ /* 0x040fe400000e0604 */
[----:B---3--:R-:W-:-:S05]  /*8ca20*/  IMAD.X R25, R12, 0x1, R15, P2 ;  /* 0x000000010c197824 */ /* 0x008fca00010e060f */
[----:B------:R-:W-:Y:S04]  /*8ca30*/  STL [R1+0x32fc], R25 ;  /* 0x0032fc1901007387 */ /* 0x000fe80000100800 */
[----:B------:R1:W-:Y:S04]  /*8ca40*/  STL.64 [R1+0x3300], R8 ;  /* 0x0033000801007387 */ /* 0x0003e80000100a00 */
[----:B-1----:R-:W3:Y:S01]  /*8ca50*/  LDL.LU.64 R8, [R1+0x6260] ;  /* 0x0062600001087983 */ /* 0x002ee20000300a00 */
[----:B------:R-:W-:Y:S01]  /*8ca60*/  IMAD.MOV.U32 R29, RZ, RZ, R18 ;  /* 0x000000ffff1d7224 */ /* 0x000fe200078e0012 */
[----:B------:R-:W-:-:S02]  /*8ca70*/  IADD3 R24, P2, PT, R19, R10, RZ ;  /* 0x0000000a13187210 */ /* 0x000fc40007f5e0ff */
[----:B---3--:R-:W-:Y:S01]  /*8ca80*/  IADD3 R18, P0, PT, R19, R9, RZ ;  /* 0x0000000913127210 */ /* 0x008fe20007f1e0ff */
[----:B------:R-:W-:Y:S02]  /*8ca90*/  IMAD.MOV.U32 R19, RZ, RZ, R29 ;  /* 0x000000ffff137224 */ /* 0x000fe400078e001d */
[----:B--2---:R-:W-:Y:S01]  /*8caa0*/  IMAD.X R29, R12, 0x1, R2, P1 ;  /* 0x000000010c1d7824 */ /* 0x004fe200008e0602 */
[----:B------:R-:W-:Y:S04]  /*8cab0*/  STL.64 [R1+0x6238], R8 ;  /* 0x0062380801007387 */ /* 0x000fe80000100a00 */
[----:B------:R-:W2:Y:S04]  /*8cac0*/  LDL.LU R12, [R1+0x6258] ;  /* 0x00625800010c7983 */ /* 0x000ea80000300800 */
[----:B------:R1:W-:Y:S04]  /*8cad0*/  STL.64 [R1+0x32c8], R28 ;  /* 0x0032c81c01007387 */ /* 0x0003e80000100a00 */
[----:B-1----:R-:W3:Y:S04]  /*8cae0*/  LDL.LU.64 R28, [R1+0x6250] ;  /* 0x00625000011c7983 */ /* 0x002ee80000300a00 */
[----:B------:R1:W-:Y:S04]  /*8caf0*/  STL [R1+0x6228], R2 ;  /* 0x0062280201007387 */ /* 0x0003e80000100800 */
[----:B-1----:R-:W4:Y:S01]  /*8cb00*/  LDL.LU R2, [R1+0x174] ;  /* 0x0001740001027983 */ /* 0x002f220000300800 */
[----:B--2---:R-:W-:-:S03]  /*8cb10*/  IMAD.X R25, R19, 0x1, R12, P2 ;  /* 0x0000000113197824 */ /* 0x004fc600010e060c */
[----:B---3--:R1:W-:Y:S04]  /*8cb20*/  STL.64 [R1+0x6230], R28 ;  /* 0x0062301c01007387 */ /* 0x0083e80000100a00 */
[----:B------:R2:W-:Y:S01]  /*8cb30*/  STL.64 [R1+0x32d0], R24 ;  /* 0x0032d01801007387 */ /* 0x0005e20000100a00 */
[----:B-1----:R-:W-:Y:S01]  /*8cb40*/  IMAD.MOV.U32 R29, RZ, RZ, R19 ;  /* 0x000000ffff1d7224 */ /* 0x002fe200078e0013 */
[----:B----4-:R-:W-:-:S03]  /*8cb50*/  IADD3 R28, P1, PT, R2, R7, RZ ;  /* 0x00000007021c7210 */ /* 0x010fc60007f3e0ff */
[----:B------:R-:W-:Y:S02]  /*8cb60*/  IMAD.X R19, R29, 0x1, R11, P0 ;  /* 0x000000011d137824 */ /* 0x000fe400000e060b */
[----:B------:R-:W-:Y:S04]  /*8cb70*/  STL [R1+0x32a0], R28 ;  /* 0x0032a01c01007387 */ /* 0x000fe80000100800 */
[----:B--2---:R-:W2:Y:S04]  /*8cb80*/  LDL.LU.64 R24, [R1+0x6248] ;  /* 0x0062480001187983 */ /* 0x004ea80000300a00 */
[----:B------:R1:W-:Y:S04]  /*8cb90*/  STL.64 [R1+0x32d8], R18 ;  /* 0x0032d81201007387 */ /* 0x0003e80000100a00 */
[----:B-1----:R-:W3:Y:S01]  /*8cba0*/  LDL.LU.64 R18, [R1+0x6240] ;  /* 0x0062400001127983 */ /* 0x002ee20000300a00 */
[----:B------:R-:W-:-:S03]  /*8cbb0*/  IADD3 R8, P0, PT, R2, R5, RZ ;  /* 0x0000000502087210 */ /* 0x000fc60007f1e0ff */
[----:B---3--:R1:W-:Y:S04]  /*8cbc0*/  STL.64 [R1+0x6208], R18 ;  /* 0x0062081201007387 */ /* 0x0083e80000100a00 */
[----:B-1----:R0:W3:Y:S04]  /*8cbd0*/  LDL.64 R18, [R1+0x32a0] ;  /* 0x0032a00001127983 */ /* 0x0020e80000100a00 */
[----:B------:R1:W-:Y:S04]  /*8cbe0*/  STL [R1+0x32b0], R8 ;  /* 0x0032b00801007387 */ /* 0x0003e80000100800 */
[----:B-1----:R-:W3:Y:S01]  /*8cbf0*/  LDL.LU.64 R8, [R1+0x6238] ;  /* 0x0062380001087983 */ /* 0x002ee20000300a00 */
[----:B------:R-:W-:Y:S01]  /*8cc00*/  IADD3 R28, P2, PT, R2, R14, RZ ;  /* 0x0000000e021c7210 */ /* 0x000fe20007f5e0ff */
[----:B---3--:R-:W-:-:S02]  /*8cc10*/  IMAD.X R19, R29, 0x1, R8, P1 ;  /* 0x000000011d137824 */ /* 0x008fc400008e0608 */
[----:B------:R-:W-:Y:S04]  /*8cc20*/  STL.64 [R1+0x6220], R8 ;  /* 0x0062200801007387 */ /* 0x000fe80000100a00 */
[----:B------:R-:W-:Y:S04]  /*8cc30*/  STL [R1+0x32a4], R19 ;  /* 0x0032a41301007387 */ /* 0x000fe80000100800 */
[----:B--2---:R-:W-:Y:S04]  /*8cc40*/  STL.64 [R1+0x6210], R24 ;  /* 0x0062101801007387 */ /* 0x004fe80000100a00 */
[----:B------:R1:W-:Y:S04]  /*8cc50*/  STL [R1+0x6218], R25 ;  /* 0x0062181901007387 */ /* 0x0003e80000100800 */
[----:B-1----:R0:W2:Y:S01]  /*8cc60*/  LDL.64 R24, [R1+0x32b0] ;  /* 0x0032b00001187983 */ /* 0x0020a20000100a00 */
[----:B------:R-:W-:-:S04]  /*8cc70*/  IMAD.MOV.U32 R19, RZ, RZ, R29 ;  /* 0x000000ffff137224 */ /* 0x000fc800078e001d */
[----:B------:R-:W-:Y:S01]  /*8cc80*/  IMAD.X R29, R19, 0x1, R16, P2 ;  /* 0x00000001131d7824 */ /* 0x000fe200010e0610 */
[----:B------:R-:W-:-:S04]  /*8cc90*/  IADD3 R18, P1, PT, R2, R13, RZ ;  /* 0x0000000d02127210 */ /* 0x000fc80007f3e0ff */
[----:B------:R1:W-:Y:S01]  /*8cca0*/  STL.64 [R1+0x32a8], R28 ;  /* 0x0032a81c01007387 */ /* 0x0003e20000100a00 */
[----:B------:R-:W-:-:S03]  /*8ccb0*/  IADD3 R8, P2, PT, R2, R3, RZ ;  /* 0x0000000302087210 */ /* 0x000fc60007f5e0ff */
[----:B-1----:R-:W3:Y:S04]  /*8ccc0*/  LDL.LU.64 R28, [R1+0x6230] ;  /* 0x00623000011c7983 */ /* 0x002ee80000300a00 */
[----:B------:R1:W-:Y:S04]  /*8ccd0*/  STL.64 [R1+0x6200], R26 ;  /* 0x0062001a01007387 */ /* 0x0003e80000100a00 */
[----:B-1----:R-:W4:Y:S01]  /*8cce0*/  LDL R27, [R1+0x178] ;  /* 0x00017800011b7983 */ /* 0x002f220000100800 */
[----:B--2---:R-:W-:-:S05]  /*8ccf0*/  IMAD.X R25, R19, 0x1, R6, P0 ;  /* 0x0000000113197824 */ /* 0x004fca00000e0606 */
[----:B------:R1:W-:Y:S01]  /*8cd00*/  STL [R1+0x32b4], R25 ;  /* 0x0032b41901007387 */ /* 0x0003e20000100800 */
[----:B------:R-:W-:-:S03]  /*8cd10*/  IADD3 R24, P0, PT, R2, R0, RZ ;  /* 0x0000000002187210 */ /* 0x000fc60007f1e0ff */
[----:B------:R-:W2:Y:S01]  /*8cd20*/  LDL.LU R2, [R1+0x6228] ;  /* 0x0062280001027983 */ /* 0x000ea20000300800 */
[----:B-1----:R-:W-:-:S04]  /*8cd30*/  IMAD.MOV.U32 R25, RZ, RZ, R19 ;  /* 0x000000ffff197224 */ /* 0x002fc800078e0013 */
[C---:B------:R-:W-:Y:S02]  /*8cd40*/  IMAD.X R19, R25.reuse, 0x1, R15, P1 ;  /* 0x0000000119137824 */ /* 0x040fe400008e060f */
[----:B------:R-:W-:-:S03]  /*8cd50*/  IMAD.X R9, R25, 0x1, R4, P2 ;  /* 0x0000000119097824 */ /* 0x000fc600010e0604 */
[----:B------:R-:W-:Y:S04]  /*8cd60*/  STL.64 [R1+0x32b8], R18 ;  /* 0x0032b81201007387 */ /* 0x000fe80000100a00 */
[----:B------:R1:W-:Y:S04]  /*8cd70*/  STL.64 [R1+0x32c0], R8 ;  /* 0x0032c00801007387 */ /* 0x0003e80000100a00 */
[----:B-1----:R-:W3:Y:S01]  /*8cd80*/  LDL.LU.64 R8, [R1+0x6220] ;  /* 0x0062200001087983 */ /* 0x002ee20000300a00 */
[----:B----4-:R-:W-:Y:S01]  /*8cd90*/  IADD3 R18, P1, PT, R27, R10, RZ ;  /* 0x0000000a1b127210 */ /* 0x010fe20007f3e0ff */
[----:B--2---:R-:W-:Y:S01]  /*8cda0*/  IMAD.X R25, R25, 0x1, R2, P0 ;  /* 0x0000000119197824 */ /* 0x004fe200000e0602 */
[----:B---3--:R-:W-:-:S02]  /*8cdb0*/  IADD3 R26, P2, PT, R27, R9, RZ ;  /* 0x000000091b1a7210 */ /* 0x008fc40007f5e0ff */
[----:B------:R-:W2:Y:S04]  /*8cdc0*/  LDL R27, [R1+0x2d8] ;  /* 0x0002d800011b7983 */ /* 0x000ea80000100800 */
[----:B------:R1:W-:Y:S04]  /*8cdd0*/  STL [R1+0x61f8], R9 ;  /* 0x0061f80901007387 */ /* 0x0003e80000100800 */
[----:B-1----:R-:W3:Y:S04]  /*8cde0*/  LDL.LU R9, [R1+0x178] ;  /* 0x0001780001097983 */ /* 0x002ee80000300800 */
[----:B------:R1:W-:Y:S04]  /*8cdf0*/  STL.64 [R1+0x3288], R24 ;  /* 0x0032881801007387 */ /* 0x0003e80000100a00 */
[----:B-1----:R0:W4:Y:S01]  /*8ce00*/  LDL.LU R25, [R1+0x6218] ;  /* 0x0062180001197983 */ /* 0x0021220000300800 */
[----:B--2---:R-:W-:Y:S01]  /*8ce10*/  IMAD.X R19, R27, 0x1, R12, P1 ;  /* 0x000000011b137824 */ /* 0x004fe200008e060c */
[----:B---3--:R-:W-:-:S05]  /*8ce20*/  IADD3 R24, P0, PT, R9, R7, RZ ;  /* 0x0000000709187210 */ /* 0x008fca0007f1e0ff */
[----:B------:R4:W-:Y:S04]  /*8ce30*/  STL [R1+0x3260], R24 ;  /* 0x0032601801007387 */ /* 0x0009e80000100800 */
[----:B----4-:R-:W2:Y:S04]  /*8ce40*/  LDL.LU.64 R24, [R1+0x6210] ;  /* 0x0062100001187983 */ /* 0x010ea80000300a00 */
[----:B------:R1:W-:Y:S04]  /*8ce50*/  STL.64 [R1+0x3290], R18 ;  /* 0x0032901201007387 */ /* 0x0003e80000100a00 */
[----:B-1----:R-:W3:Y:S01]  /*8ce60*/  LDL.LU.64 R18, [R1+0x6208] ;  /* 0x0062080001127983 */ /* 0x002ee20000300a00 */
[----:B------:R-:W-:-:S03]  /*8ce70*/  IMAD.X R27, R27, 0x1, R11, P2 ;  /* 0x000000011b1b7824 */ /* 0x000fc600010e060b */
[----:B---3--:R1:W-:Y:S04]  /*8ce80*/  STL.64 [R1+0x61e0], R18 ;  /* 0x0061e01201007387 */ /* 0x0083e80000100a00 */
[----:B-1----:R-:W3:Y:S04]  /*8ce90*/  LDL.LU R19, [R1+0x188] ;  /* 0x0001880001137983 */ /* 0x002ee80000300800 */
[----:B------:R1:W-:Y:S04]  /*8cea0*/  STL.64 [R1+0x3298], R26 ;  /* 0x0032981a01007387 */ /* 0x0003e80000100a00 */
[----:B-1----:R-:W4:Y:S04]  /*8ceb0*/  LDL.LU.64 R26, [R1+0x6200] ;  /* 0x00620000011a7983 */ /* 0x002f280000300a00 */
[----:B--2---:R1:W-:Y:S04]  /*8cec0*/  STL.64 [R1+0x61e8], R24 ;  /* 0x0061e81801007387 */ /* 0x0043e80000100a00 */
[----:B-1----:R-:W2:Y:S04]  /*8ced0*/  LDL R24, [R1+0x17c] ;  /* 0x00017c0001187983 */ /* 0x002ea80000100800 */
[----:B--2---:R1:W-:Y:S04]  /*8cee0*/  STL.64 [R1+0x61f0], R24 ;  /* 0x0061f01801007387 */ /* 0x0043e80000100a00 */
[----:B-1----:R0:W2:Y:S04]  /*8cef0*/  LDL.64 R24, [R1+0x3260] ;  /* 0x0032600001187983 */ /* 0x0020a80000100a00 */
[----:B------:R1:W-:Y:S04]  /*8cf00*/  STL [R1+0x61d0], R11 ;  /* 0x0061d00b01007387 */ /* 0x0003e80000100800 */
[----:B-1----:R-:W2:Y:S01]  /*8cf10*/  LDL.LU R11, [R1+0x2d8] ;  /* 0x0002d800010b7983 */ /* 0x002ea20000300800 */
[----:B------:R-:W-:-:S03]  /*8cf20*/  IADD3 R18, P1, PT, R9, R14, RZ ;  /* 0x0000000e09127210 */ /* 0x000fc60007f3e0ff */
[----:B------:R1:W-:Y:S02]  /*8cf30*/  STL.64 [R1+0x61c8], R28 ;  /* 0x0061c81c01007387 */ /* 0x0003e40000100a00 */
[----:B-1----:R-:W-:Y:S01]  /*8cf40*/  IADD3 R28, P2, PT, R9, R5, RZ ;  /* 0x00000005091c7210 */ /* 0x002fe20007f5e0ff */
[----:B--2---:R-:W-:Y:S01]  /*8cf50*/  IMAD.X R25, R11, 0x1, R8, P0 ;  /* 0x000000010b197824 */ /* 0x004fe200000e0608 */
[----:B------:R-:W-:-:S04]  /*8cf60*/  IADD3 R24, P0, PT, R9, R13, RZ ;  /* 0x0000000d09187210 */ /* 0x000fc80007f1e0ff */
[----:B------:R-:W-:Y:S04]  /*8cf70*/  STL [R1+0x3264], R25 ;  /* 0x0032641901007387 */ /* 0x000fe80000100800 */
[----:B------:R3:W-:Y:S01]  /*8cf80*/  STL.64 [R1+0x61d8], R12 ;  /* 0x0061d80c01007387 */ /* 0x0007e20000100a00 */
[----:B------:R-:W-:-:S03]  /*8cf90*/  IMAD.X R29, R11, 0x1, R6, P2 ;  /* 0x000000010b1d7824 */ /* 0x000fc600010e0606 */
[----:B------:R1:W-:Y:S01]  /*8cfa0*/  STL [R1+0x61c0], R16 ;  /* 0x0061c01001007387 */ /* 0x0003e20000100800 */
[----:B---3--:R-:W-:Y:S02]  /*8cfb0*/  IMAD.MOV.U32 R12, RZ, RZ, R19 ;  /* 0x000000ffff0c7224 */ /* 0x008fe400078e0013 */
[C---:B------:R-:W-:Y:S02]  /*8cfc0*/  IMAD.X R19, R11.reuse, 0x1, R16, P1 ;  /* 0x000000010b137824 */ /* 0x040fe400008e0610 */
[----:B------:R-:W-:Y:S01]  /*8cfd0*/  IMAD.X R25, R11, 0x1, R15, P0 ;  /* 0x000000010b197824 */ /* 0x000fe200000e060f */
[----:B-1----:R-:W2:Y:S04]  /*8cfe0*/  LDL R16, [R1+0x2d4] ;  /* 0x0002d40001107983 */ /* 0x002ea80000100800 */
[----:B------:R1:W-:Y:S04]  /*8cff0*/  STL.64 [R1+0x3268], R18 ;  /* 0x0032681201007387 */ /* 0x0003e80000100a00 */
[----:B------:R3:W-:Y:S01]  /*8d000*/  STL.64 [R1+0x3270], R28 ;  /* 0x0032701c01007387 */ /* 0x0007e20000100a00 */
[----:B-1----:R-:W-:-:S02]  /*8d010*/  IADD3 R18, P1, PT, R9, R3, RZ ;  /* 0x0000000309127210 */ /* 0x002fc40007f3e0ff */
[----:B---3--:R-:W-:Y:S02]  /*8d020*/  IADD3 R28, P2, PT, R9, R0, RZ ;  /* 0x00000000091c7210 */ /* 0x008fe40007f5e0ff */
[----:B------:R-:W3:Y:S04]  /*8d030*/  LDL.LU R9, [R1+0x61f8] ;  /* 0x0061f80001097983 */ /* 0x000ee80000300800 */
[----:B------:R1:W-:Y:S04]  /*8d040*/  STL.64 [R1+0x3278], R24 ;  /* 0x0032781801007387 */ /* 0x0003e80000100a00 */
[----:B-1----:R-:W2:Y:S01]  /*8d050*/  LDL.LU.64 R24, [R1+0x61f0] ;  /* 0x0061f00001187983 */ /* 0x002ea20000300a00 */
[----:B------:R-:W-:Y:S01]  /*8d060*/  IMAD.X R19, R11, 0x1, R4, P1 ;  /* 0x000000010b137824 */ /* 0x000fe200008e0604 */
[----:B--2---:R-:W-:-:S05]  /*8d070*/  IADD3 R24, P0, PT, R24, R10, RZ ;  /* 0x0000000a18187210 */ /* 0x004fca0007f1e0ff */
[----:B------:R1:W-:Y:S04]  /*8d080*/  STL [R1+0x3250], R24 ;  /* 0x0032501801007387 */ /* 0x0003e80000100800 */
[----:B-1----:R-:W2:Y:S04]  /*8d090*/  LDL.LU.64 R24, [R1+0x61e8] ;  /* 0x0061e80001187983 */ /* 0x002ea80000300a00 */
[----:B------:R1:W-:Y:S04]  /*8d0a0*/  STL.64 [R1+0x3280], R18 ;  /* 0x0032801201007387 */ /* 0x0003e80000100a00 */
[----:B-1----:R-:W2:Y:S04]  /*8d0b0*/  LDL.LU.64 R18, [R1+0x61e0] ;  /* 0x0061e00001127983 */ /* 0x002ea80000300a00 */
[----:B--2---:R1:W-:Y:S04]  /*8d0c0*/  STL.64 [R1+0x61b8], R18 ;  /* 0x0061b81201007387 */ /* 0x0043e80000100a00 */
[----:B-1----:R0:W2:Y:S04]  /*8d0d0*/  LDL.64 R18, [R1+0x3250] ;  /* 0x0032500001127983 */ /* 0x0020a80000100a00 */
[----:B----4-:R1:W-:Y:S04]  /*8d0e0*/  STL.64 [R1+0x61a8], R26 ;  /* 0x0061a81a01007387 */ /* 0x0103e80000100a00 */
[----:B-1----:R-:W3:Y:S01]  /*8d0f0*/  LDL.LU R26, [R1+0x17c] ;  /* 0x00017c00011a7983 */ /* 0x002ee20000300800 */
[----:B------:R-:W-:-:S02]  /*8d100*/  IMAD.X R29, R11, 0x1, R2, P2 ;  /* 0x000000010b1d7824 */ /* 0x000fc400010e0602 */
[----:B--2---:R-:W-:Y:S01]  /*8d110*/  IMAD.MOV.U32 R19, RZ, RZ, R12 ;  /* 0x000000ffff137224 */ /* 0x004fe200078e000c */
[----:B---3--:R-:W-:-:S05]  /*8d120*/  IADD3 R12, P1, PT, R26, R9, RZ ;  /* 0x000000091a0c7210 */ /* 0x008fca0007f3e0ff */
[----:B------:R1:W-:Y:S04]  /*8d130*/  STL [R1+0x3258], R12 ;  /* 0x0032580c01007387 */ /* 0x0003e80000100800 */
[----:B-1----:R-:W2:Y:S04]  /*8d140*/  LDL.LU.64 R12, [R1+0x61d8] ;  /* 0x0061d800010c7983 */ /* 0x002ea80000300a00 */
[----:B------:R-:W3:Y:S04]  /*8d150*/  LDL.LU R11, [R1+0x61d0] ;  /* 0x0061d000010b7983 */ /* 0x000ee80000300800 */
[----:B------:R1:W-:Y:S04]  /*8d160*/  STL.64 [R1+0x3248], R28 ;  /* 0x0032481c01007387 */ /* 0x0003e80000100a00 */
[----:B-1----:R-:W4:Y:S04]  /*8d170*/  LDL.LU.64 R28, [R1+0x61c8] ;  /* 0x0061c800011c7983 */ /* 0x002f280000300a00 */
[----:B----4-:R1:W-:Y:S02]  /*8d180*/  STL.64 [R1+0x61a0], R28 ;  /* 0x0061a01c01007387 */ /* 0x0103e40000100a00 */
[----:B-1----:R-:W-:-:S02]  /*8d190*/  IMAD.MOV.U32 R29, RZ, RZ, R19 ;  /* 0x000000ffff1d7224 */ /* 0x002fc400078e0013 */
[----:B--2---:R-:W-:Y:S01]  /*8d1a0*/  IMAD.X R19, R16, 0x1, R12, P0 ;  /* 0x0000000110137824 */ /* 0x004fe200000e060c */
[----:B------:R-:W-:-:S04]  /*8d1b0*/  IADD3 R18, P0, PT, R26, R14, RZ ;  /* 0x0000000e1a127210 */ /* 0x000fc80007f1e0ff */
[----:B------:R1:W-:Y:S04]  /*8d1c0*/  STL [R1+0x3254], R19 ;  /* 0x0032541301007387 */ /* 0x0003e80000100800 */
[----:B-1----:R-:W2:Y:S04]  /*8d1d0*/  LDL.LU R19, [R1+0x180] ;  /* 0x0001800001137983 */ /* 0x002ea80000300800 */
[----:B------:R1:W-:Y:S04]  /*8d1e0*/  STL.64 [R1+0x61b0], R14 ;  /* 0x0061b00e01007387 */ /* 0x0003e80000100a00 */
[----:B-1----:R0:W3:Y:S02]  /*8d1f0*/  LDL.64 R14, [R1+0x3258] ;  /* 0x00325800010e7983 */ /* 0x0020e40000100a00 */
[----:B---3--:R-:W-:-:S02]  /*8d200*/  IMAD.X R15, R16, 0x1, R11, P1 ;  /* 0x00000001100f7824 */ /* 0x008fc400008e060b */
[----:B------:R-:W3:Y:S04]  /*8d210*/  LDL.LU R16, [R1+0x61c0] ;  /* 0x0061c00001107983 */ /* 0x000ee80000300800 */
[----:B------:R-:W-:Y:S01]  /*8d220*/  STL [R1+0x325c], R15 ;  /* 0x00325c0f01007387 */ /* 0x000fe20000100800 */
[----:B------:R-:W-:-:S03]  /*8d230*/  IADD3 R14, P1, PT, R26, R5, RZ ;  /* 0x000000051a0e7210 */ /* 0x000fc60007f3e0ff */
[----:B------:R1:W-:Y:S04]  /*8d240*/  STL [R1+0x6198], R5 ;  /* 0x0061980501007387 */ /* 0x0003e80000100800 */
[----:B-1----:R-:W4:Y:S01]  /*8d250*/  LDL.LU R5, [R1+0x2d4] ;  /* 0x0002d40001057983 */ /* 0x002f220000300800 */
[----:B------:R-:W-:Y:S01]  /*8d260*/  IADD3 R28, P2, PT, R26, R7, RZ ;  /* 0x000000071a1c7210 */ /* 0x000fe20007f5e0ff */
[----:B------:R-:W-:-:S04]  /*8d270*/  IMAD.MOV.U32 R15, RZ, RZ, R29 ;  /* 0x000000ffff0f7224 */ /* 0x000fc800078e001d */
[----:B----4-:R-:W-:-:S05]  /*8d280*/  IMAD.X R29, R5, 0x1, R8, P2 ;  /* 0x00000001051d7824 */ /* 0x010fca00010e0608 */
[----:B------:R2:W-:Y:S02]  /*8d290*/  STL.64 [R1+0x3220], R28 ;  /* 0x0032201c01007387 */ /* 0x0005e40000100a00 */
[----:B--2---:R-:W-:Y:S02]  /*8d2a0*/  IMAD.MOV.U32 R29, RZ, RZ, R19 ;  /* 0x000000ffff1d7224 */ /* 0x004fe400078e0013 */
[----:B---3--:R-:W-:-:S05]  /*8d2b0*/  IMAD.X R19, R5, 0x1, R16, P0 ;  /* 0x0000000105137824 */ /* 0x008fca00000e0610 */
[----:B------:R1:W-:Y:S01]  /*8d2c0*/  STL.64 [R1+0x3228], R18 ;  /* 0x0032281201007387 */ /* 0x0003e20000100a00 */
[----:B------:R-:W-:-:S03]  /*8d2d0*/  IADD3 R28, P2, PT, R26, R13, RZ ;  /* 0x0000000d1a1c7210 */ /* 0x000fc60007f5e0ff */
[----:B-1----:R-:W2:Y:S04]  /*8d2e0*/  LDL.LU.64 R18, [R1+0x61b8] ;  /* 0x0061b80001127983 */ /* 0x002ea80000300a00 */
[----:B------:R1:W-:Y:S02]  /*8d2f0*/  STL.64 [R1+0x6190], R24 ;  /* 0x0061901801007387 */ /* 0x0003e40000100a00 */
[----:B-1----:R-:W-:Y:S02]  /*8d300*/  IMAD.MOV.U32 R25, RZ, RZ, R15 ;  /* 0x000000ffff197224 */ /* 0x002fe400078e000f */
[----:B------:R-:W-:Y:S01]  /*8d310*/  IMAD.X R15, R5, 0x1, R6, P1 ;  /* 0x00000001050f7824 */ /* 0x000fe200008e0606 */
[C---:B------:R-:W-:Y:S02]  /*8d320*/  IADD3 R24, P0, PT, R26.reuse, R3, RZ ;  /* 0x000000031a187210 */ /* 0x040fe40007f1e0ff */
[----:B------:R-:W-:-:S02]  /*8d330*/  IADD3 R26, P1, PT, R26, R0, RZ ;  /* 0x000000001a1a7210 */ /* 0x000fc40007f3e0ff */
[----:B------:R1:W-:Y:S04]  /*8d340*/  STL.64 [R1+0x3230], R14 ;  /* 0x0032300e01007387 */ /* 0x0003e80000100a00 */
[----:B-1----:R-:W3:Y:S04]  /*8d350*/  LDL.LU.64 R14, [R1+0x61b0] ;  /* 0x0061b000010e7983 */ /* 0x002ee80000300a00 */
[----:B------:R1:W-:Y:S04]  /*8d360*/  STL [R1+0x3208], R26 ;  /* 0x0032081a01007387 */ /* 0x0003e80000100800 */
[----:B-1----:R-:W4:Y:S04]  /*8d370*/  LDL.LU.64 R26, [R1+0x61a8] ;  /* 0x0061a800011a7983 */ /* 0x002f280000300a00 */
[----:B----4-:R1:W-:Y:S02]  /*8d380*/  STL.64 [R1+0x6170], R26 ;  /* 0x0061701a01007387 */ /* 0x0103e40000100a00 */
[----:B-1----:R-:W-:-:S02]  /*8d390*/  IMAD.MOV.U32 R27, RZ, RZ, R29 ;  /* 0x000000ffff1b7224 */ /* 0x002fc400078e001d */
[----:B---3--:R-:W-:-:S05]  /*8d3a0*/  IMAD.X R29, R5, 0x1, R15, P2 ;  /* 0x00000001051d7824 */ /* 0x008fca00010e060f */
[----:B------:R1:W-:Y:S04]  /*8d3b0*/  STL.64 [R1+0x3238], R28 ;  /* 0x0032381c01007387 */ /* 0x0003e80000100a00 */
[----:B-1----:R-:W3:Y:S04]  /*8d3c0*/  LDL.LU.64 R28, [R1+0x61a0] ;  /* 0x0061a000011c7983 */ /* 0x002ee80000300a00 */
[----:B---3--:R-:W-:Y:S04]  /*8d3d0*/  STL.64 [R1+0x6178], R28 ;  /* 0x0061781c01007387 */ /* 0x008fe80000100a00 */
[----:B------:R1:W-:Y:S04]  /*8d3e0*/  STL [R1+0x6180], R29 ;  /* 0x0061801d01007387 */ /* 0x0003e80000100800 */
[----:B-1----:R0:W3:Y:S02]  /*8d3f0*/  LDL.64 R28, [R1+0x3208] ;  /* 0x00320800011c7983 */ /* 0x0020e40000100a00 */
[----:B---3--:R-:W-:-:S02]  /*8d400*/  IMAD.MOV.U32 R29, RZ, RZ, R27 ;  /* 0x000000ffff1d7224 */ /* 0x008fc400078e001b */
[----:B------:R-:W-:Y:S02]  /*8d410*/  IMAD.MOV.U32 R27, RZ, RZ, R25 ;  /* 0x000000ffff1b7224 */ /* 0x000fe400078e0019 */
[----:B------:R-:W-:-:S05]  /*8d420*/  IMAD.X R25, R5, 0x1, R4, P0 ;  /* 0x0000000105197824 */ /* 0x000fca00000e0604 */
[----:B------:R1:W-:Y:S04]  /*8d430*/  STL.64 [R1+0x3240], R24 ;  /* 0x0032401801007387 */ /* 0x0003e80000100a00 */
[----:B-1----:R-:W3:Y:S04]  /*8d440*/  LDL R25, [R1+0x2d0] ;  /* 0x0002d00001197983 */ /* 0x002ee80000100800 */
[----:B------:R1:W-:Y:S01]  /*8d450*/  STL.64 [R1+0x6188], R8 ;  /* 0x0061880801007387 */ /* 0x0003e20000100a00 */
[C---:B------:R-:W-:Y:S02]  /*8d460*/  IADD3 R26, P2, PT, R29.reuse, R10, RZ ;  /* 0x0000000a1d1a7210 */ /* 0x040fe40007f5e0ff */
[----:B------:R-:W-:Y:S01]  /*8d470*/  IADD3 R24, P0, PT, R29, R9, RZ ;  /* 0x000000091d187210 */ /* 0x000fe20007f1e0ff */
[----:B-1----:R-:W-:-:S02]  /*8d480*/  IMAD.MOV.U32 R8, RZ, RZ, R29 ;  /* 0x000000ffff087224 */ /* 0x002fc400078e001d */
[----:B------:R-:W-:Y:S02]  /*8d490*/  IMAD.X R29, R5, 0x1, R2, P1 ;  /* 0x00000001051d7824 */ /* 0x000fe400008e0602 */
[----:B------:R-:W4:Y:S04]  /*8d4a0*/  LDL.LU R5, [R1+0x6198] ;  /* 0x0061980001057983 */ /* 0x000f280000300800 */
[----:B------:R1:W-:Y:S02]  /*8d4b0*/  STL [R1+0x320c], R29 ;  /* 0x00320c1d01007387 */ /* 0x0003e40000100800 */
[----:B-1----:R-:W-:Y:S02]  /*8d4c0*/  IMAD.MOV.U32 R29, RZ, RZ, R27 ;  /* 0x000000ffff1d7224 */ /* 0x002fe400078e001b */
[----:B---3--:R-:W-:-:S02]  /*8d4d0*/  IMAD.X R27, R25, 0x1, R12, P2 ;  /* 0x00000001191b7824 */ /* 0x008fc400010e060c */
[----:B------:R-:W-:-:S03]  /*8d4e0*/  IMAD.X R25, R25, 0x1, R11, P0 ;  /* 0x0000000119197824 */ /* 0x000fc600000e060b */
[----:B------:R-:W-:Y:S04]  /*8d4f0*/  STL.64 [R1+0x3210], R26 ;  /* 0x0032101a01007387 */ /* 0x000fe80000100a00 */
[----:B------:R1:W-:Y:S04]  /*8d500*/  STL.64 [R1+0x3218], R24 ;  /* 0x0032181801007387 */ /* 0x0003e80000100a00 */
[----:B-1----:R-:W3:Y:S01]  /*8d510*/  LDL.LU.64 R24, [R1+0x6190] ;  /* 0x0061900001187983 */ /* 0x002ee20000300a00 */
[C---:B------:R-:W-:Y:S02]  /*8d520*/  IADD3 R28, P1, PT, R8.reuse, R7, RZ ;  /* 0x00000007081c7210 */ /* 0x040fe40007f3e0ff */
[----:B------:R-:W-:Y:S01]  /*8d530*/  IADD3 R26, P2, PT, R8, R14, RZ ;  /* 0x0000000e081a7210 */ /* 0x000fe20007f5e0ff */
[----:B---3--:R-:W-:Y:S04]  /*8d540*/  STL.64 [R1+0x6168], R24 ;  /* 0x0061681801007387 */ /* 0x008fe80000100a00 */
[----:B------:R1:W-:Y:S04]  /*8d550*/  STL [R1+0x6160], R11 ;  /* 0x0061600b01007387 */ /* 0x0003e80000100800 */
[----:B-1----:R-:W3:Y:S01]  /*8d560*/  LDL.LU R11, [R1+0x2d0] ;  /* 0x0002d000010b7983 */ /* 0x002ee20000300800 */
[----:B------:R-:W-:-:S05]  /*8d570*/  IMAD.MOV.U32 R25, RZ, RZ, R8 ;  /* 0x000000ffff197224 */ /* 0x000fca00078e0008 */
[----:B----4-:R-:W-:-:S05]  /*8d580*/  IADD3 R8, P0, PT, R25, R5, RZ ;  /* 0x0000000519087210 */ /* 0x010fca0007f1e0ff */
[----:B------:R1:W-:Y:S04]  /*8d590*/  STL [R1+0x31f0], R8 ;  /* 0x0031f00801007387 */ /* 0x0003e80000100800 */
[----:B-1----:R-:W3:Y:S01]  /*8d5a0*/  LDL.LU.64 R8, [R1+0x6188] ;  /* 0x0061880001087983 */ /* 0x002ee20000300a00 */
[----:B------:R-:W-:Y:S02]  /*8d5b0*/  IMAD.MOV.U32 R24, RZ, RZ, R29 ;  /* 0x000000ffff187224 */ /* 0x000fe400078e001d */
[----:B---3--:R-:W-:-:S05]  /*8d5c0*/  IMAD.X R29, R11, 0x1, R8, P1 ;  /* 0x000000010b1d7824 */ /* 0x008fca00008e0608 */
[----:B------:R1:W-:Y:S04]  /*8d5d0*/  STL.64 [R1+0x31e0], R28 ;  /* 0x0031e01c01007387 */ /* 0x0003e80000100a00 */
[----:B-1----:R0:W3:Y:S01]  /*8d5e0*/  LDL.LU R29, [R1+0x6180] ;  /* 0x00618000011d7983 */ /* 0x0020e20000300800 */
[----:B------:R-:W-:Y:S01]  /*8d5f0*/  IADD3 R28, P1, PT, R25, R13, RZ ;  /* 0x0000000d191c7210 */ /* 0x000fe20007f3e0ff */
[----:B------:R-:W-:-:S04]  /*8d600*/  IMAD.X R27, R11, 0x1, R16, P2 ;  /* 0x000000010b1b7824 */ /* 0x000fc800010e0610 */
[----:B------:R3:W-:Y:S04]  /*8d610*/  STL [R1+0x31f8], R28 ;  /* 0x0031f81c01007387 */ /* 0x0007e80000100800 */
[----:B---3--:R-:W3:Y:S04]  /*8d620*/  LDL.LU.64 R28, [R1+0x6178] ;  /* 0x00617800011c7983 */ /* 0x008ee80000300a00 */
[----:B------:R1:W-:Y:S04]  /*8d630*/  STL.64 [R1+0x31e8], R26 ;  /* 0x0031e81a01007387 */ /* 0x0003e80000100a00 */
[----:B-1----:R-:W4:Y:S04]  /*8d640*/  LDL.LU.64 R26, [R1+0x6170] ;  /* 0x00617000011a7983 */ /* 0x002f280000300a00 */
[----:B----4-:R1:W-:Y:S04]  /*8d650*/  STL.64 [R1+0x6140], R26 ;  /* 0x0061401a01007387 */ /* 0x0103e80000100a00 */
[----:B-1----:R-:W4:Y:S04]  /*8d660*/  LDL R27, [R1+0x184] ;  /* 0x00018400011b7983 */ /* 0x002f280000100800 */
[----:B---3--:R-:W-:Y:S04]  /*8d670*/  STL.64 [R1+0x6148], R28 ;  /* 0x0061481c01007387 */ /* 0x008fe80000100a00 */
[----:B------:R1:W-:Y:S04]  /*8d680*/  STL [R1+0x6150], R29 ;  /* 0x0061501d01007387 */ /* 0x0003e80000100800 */
[----:B-1----:R0:W3:Y:S04]  /*8d690*/  LDL.64 R28, [R1+0x31f8] ;  /* 0x0031f800011c7983 */ /* 0x0020e80000100a00 */
[----:B------:R1:W-:Y:S04]  /*8d6a0*/  STL.64 [R1+0x6158], R16 ;  /* 0x0061581001007387 */ /* 0x0003e80000100a00 */
[----:B-1----:R0:W2:Y:S01]  /*8d6b0*/  LDL.64 R16, [R1+0x31f0] ;  /* 0x0031f00001107983 */ /* 0x0020a20000100a00 */
[----:B------:R-:W-:-:S02]  /*8d6c0*/  IMAD.MOV.U32 R26, RZ, RZ, R24 ;  /* 0x000000ffff1a7224 */ /* 0x000fc400078e0018 */
[----:B---3--:R-:W-:-:S05]  /*8d6d0*/  IMAD.MOV.U32 R29, RZ, RZ, R25 ;  /* 0x000000ffff1d7224 */ /* 0x008fca00078e0019 */
[----:B------:R-:W-:Y:S01]  /*8d6e0*/  IADD3 R24, P2, PT, R29, R3, RZ ;  /* 0x000000031d187210 */ /* 0x000fe20007f5e0ff */
[----:B--2---:R-:W-:Y:S01]  /*8d6f0*/  IMAD.X R17, R11, 0x1, R6, P0 ;  /* 0x000000010b117824 */ /* 0x004fe200000e0606 */
[----:B------:R-:W-:Y:S01]  /*8d700*/  IADD3 R16, P0, PT, R29, R0, RZ ;  /* 0x000000001d107210 */ /* 0x000fe20007f1e0ff */
[C---:B------:R-:W-:Y:S02]  /*8d710*/  IMAD.X R29, R11.reuse, 0x1, R15, P1 ;  /* 0x000000010b1d7824 */ /* 0x040fe400008e060f */
[----:B------:R-:W-:Y:S01]  /*8d720*/  IMAD.X R25, R11, 0x1, R4, P2 ;  /* 0x000000010b197824 */ /* 0x000fe200010e0604 */
[----:B------:R-:W-:Y:S04]  /*8d730*/  STL [R1+0x31f4], R17 ;  /* 0x0031f41101007387 */ /* 0x000fe80000100800 */
[----:B------:R1:W-:Y:S04]  /*8d740*/  STL [R1+0x31fc], R29 ;  /* 0x0031fc1d01007387 */ /* 0x0003e80000100800 */
[----:B-1----:R-:W2:Y:S04]  /*8d750*/  LDL R29, [R1+0x2cc] ;  /* 0x0002cc00011d7983 */ /* 0x002ea80000100800 */
[----:B------:R1:W-:Y:S04]  /*8d760*/  STL.64 [R1+0x3200], R24 ;  /* 0x0032001801007387 */ /* 0x0003e80000100a00 */
[----:B-1----:R-:W3:Y:S01]  /*8d770*/  LDL.LU.64 R24, [R1+0x6168] ;  /* 0x0061680001187983 */ /* 0x002ee20000300a00 */
[----:B------:R-:W-:Y:S01]  /*8d780*/  IMAD.MOV.U32 R17, RZ, RZ, R26 ;  /* 0x000000ffff117224 */ /* 0x000fe200078e001a */
[----:B----4-:R-:W-:-:S02]  /*8d790*/  IADD3 R28, P1, PT, R27, R10, RZ ;  /* 0x0000000a1b1c7210 */ /* 0x010fc40007f3e0ff */
[----:B------:R-:W-:Y:S01]  /*8d7a0*/  IADD3 R26, P2, PT, R27, R9, RZ ;  /* 0x000000091b1a7210 */ /* 0x000fe20007f5e0ff */
[----:B------:R-:W-:Y:S02]  /*8d7b0*/  IMAD.MOV.U32 R27, RZ, RZ, R17 ;  /* 0x000000ffff1b7224 */ /* 0x000fe400078e0011 */
[----:B------:R-:W-:Y:S02]  /*8d7c0*/  IMAD.X R17, R11, 0x1, R2, P0 ;  /* 0x000000010b117824 */ /* 0x000fe400000e0602 */
[----:B--2---:R-:W-:Y:S01]  /*8d7d0*/  IMAD.X R29, R29, 0x1, R12, P1 ;  /* 0x000000011d1d7824 */ /* 0x004fe200008e060c */
[----:B---3--:R-:W-:Y:S04]  /*8d7e0*/  STL.64 [R1+0x6138], R24 ;  /* 0x0061381801007387 */ /* 0x008fe80000100a00 */
[----:B------:R1:W-:Y:S04]  /*8d7f0*/  STL [R1+0x6130], R9 ;  /* 0x0061300901007387 */ /* 0x0003e80000100800 */
[----:B-1----:R-:W2:Y:S04]  /*8d800*/  LDL.LU R9, [R1+0x184] ;  /* 0x0001840001097983 */ /* 0x002ea80000300800 */
[----:B------:R-:W3:Y:S04]  /*8d810*/  LDL.LU R11, [R1+0x6160] ;  /* 0x00616000010b7983 */ /* 0x000ee80000300800 */
[----:B------:R1:W-:Y:S04]  /*8d820*/  STL.64 [R1+0x31d0], R16 ;  /* 0x0031d01001007387 */ /* 0x0003e80000100a00 */
[----:B-1----:R-:W4:Y:S04]  /*8d830*/  LDL.LU.64 R16, [R1+0x6158] ;  /* 0x0061580001107983 */ /* 0x002f280000300a00 */
[----:B------:R1:W-:Y:S04]  /*8d840*/  STL.64 [R1+0x31d8], R28 ;  /* 0x0031d81c01007387 */ /* 0x0003e80000100a00 */
[----:B-1----:R0:W3:Y:S01]  /*8d850*/  LDL.LU R29, [R1+0x6150] ;  /* 0x00615000011d7983 */ /* 0x0020e20000300800 */
[----:B--2---:R-:W-:-:S05]  /*8d860*/  IADD3 R28, P1, PT, R9, R14, RZ ;  /* 0x0000000e091c7210 */ /* 0x004fca0007f3e0ff */
[----:B------:R3:W-:Y:S04]  /*8d870*/  STL [R1+0x31a8], R28 ;  /* 0x0031a81c01007387 */ /* 0x0007e80000100800 */
[----:B---3--:R-:W2:Y:S04]  /*8d880*/  LDL.LU.64 R28, [R1+0x6148] ;  /* 0x00614800011c7983 */ /* 0x008ea80000300a00 */
[----:B------:R1:W-:Y:S04]  /*8d890*/  STL [R1+0x6120], R14 ;  /* 0x0061200e01007387 */ /* 0x0003e80000100800 */
[----:B-1----:R-:W3:Y:S01]  /*8d8a0*/  LDL.LU R14, [R1+0x2cc] ;  /* 0x0002cc00010e7983 */ /* 0x002ee20000300800 */
[----:B------:R-:W-:-:S02]  /*8d8b0*/  IMAD.MOV.U32 R25, RZ, RZ, R27 ;  /* 0x000000ffff197224 */ /* 0x000fc400078e001b */
[----:B---3--:R-:W-:-:S05]  /*8d8c0*/  IMAD.X R27, R14, 0x1, R11, P2 ;  /* 0x000000010e1b7824 */ /* 0x008fca00010e060b */
[----:B------:R1:W-:Y:S04]  /*8d8d0*/  STL.64 [R1+0x31c8], R26 ;  /* 0x0031c81a01007387 */ /* 0x0003e80000100a00 */
[----:B-1----:R-:W3:Y:S01]  /*8d8e0*/  LDL.LU.64 R26, [R1+0x6140] ;  /* 0x00614000011a7983 */ /* 0x002ee20000300a00 */
[----:B------:R-:W-:-:S03]  /*8d8f0*/  IADD3 R24, P0, PT, R9, R7, RZ ;  /* 0x0000000709187210 */ /* 0x000fc60007f1e0ff */
[----:B---3--:R1:W-:Y:S04]  /*8d900*/  STL.64 [R1+0x6118], R26 ;  /* 0x0061181a01007387 */ /* 0x0083e80000100a00 */
[----:B--2---:R2:W-:Y:S01]  /*8d910*/  STL.64 [R1+0x6110], R28 ;  /* 0x0061101c01007387 */ /* 0x0045e20000100a00 */
[----:B-1----:R-:W-:Y:S02]  /*8d920*/  IMAD.MOV.U32 R27, RZ, RZ, R25 ;  /* 0x000000ffff1b7224 */ /* 0x002fe400078e0019 */
[----:B------:R-:W-:Y:S01]  /*8d930*/  IMAD.X R25, R14, 0x1, R8, P0 ;  /* 0x000000010e197824 */ /* 0x000fe200000e0608 */
[----:B--2---:R-:W-:-:S04]  /*8d940*/  IADD3 R28, P0, PT, R9, R13, RZ ;  /* 0x0000000d091c7210 */ /* 0x004fc80007f1e0ff */
[----:B------:R1:W-:Y:S04]  /*8d950*/  STL.64 [R1+0x31a0], R24 ;  /* 0x0031a01801007387 */ /* 0x0003e80000100a00 */
[----:B-1----:R-:W2:Y:S04]  /*8d960*/  LDL.LU.64 R24, [R1+0x6138] ;  /* 0x0061380001187983 */ /* 0x002ea80000300a00 */
[----:B------:R-:W3:Y:S04]  /*8d970*/  LDL.LU R29, [R1+0x2c4] ;  /* 0x0002c400011d7983 */ /* 0x000ee80000300800 */
[----:B------:R1:W-:Y:S04]  /*8d980*/  STL.64 [R1+0x6128], R12 ;  /* 0x0061280c01007387 */ /* 0x0003e80000100a00 */
[----:B-1----:R0:W4:Y:S01]  /*8d990*/  LDL.64 R12, [R1+0x31a8] ;  /* 0x0031a800010c7983 */ /* 0x0021220000100a00 */
[----:B------:R-:W-:Y:S01]  /*8d9a0*/  IADD3 R26, P2, PT, R9, R5, RZ ;  /* 0x00000005091a7210 */ /* 0x000fe20007f5e0ff */
[----:B----4-:R-:W-:-:S05]  /*8d9b0*/  IMAD.X R13, R14, 0x1, R16, P1 ;  /* 0x000000010e0d7824 */ /* 0x010fca00008e0610 */
[----:B------:R1:W-:Y:S04]  /*8d9c0*/  STL [R1+0x31ac], R13 ;  /* 0x0031ac0d01007387 */ /* 0x0003e80000100800 */
[----:B--2---:R-:W-:Y:S01]  /*8d9d0*/  STL.64 [R1+0x6100], R24 ;  /* 0x0061001801007387 */ /* 0x004fe20000100a00 */
[----:B-1----:R-:W-:Y:S02]  /*8d9e0*/  IMAD.MOV.U32 R13, RZ, RZ, R27 ;  /* 0x000000ffff0d7224 */ /* 0x002fe400078e001b */
[----:B------:R-:W-:-:S05]  /*8d9f0*/  IMAD.X R27, R14, 0x1, R6, P2 ;  /* 0x000000010e1b7824 */ /* 0x000fca00010e0606 */
[----:B------:R3:W-:Y:S01]  /*8da00*/  STL.64 [R1+0x31b0], R26 ;  /* 0x0031b01a01007387 */ /* 0x0007e20000100a00 */
[C---:B------:R-:W-:Y:S01]  /*8da10*/  IADD3 R12, P1, PT, R9.reuse, R3, RZ ;  /* 0x00000003090c7210 */ /* 0x040fe20007f3e0ff */
[----:B---3--:R-:W-:Y:S02]  /*8da20*/  IMAD.MOV.U32 R27, RZ, RZ, R29 ;  /* 0x000000ffff1b7224 */ /* 0x008fe400078e001d */
[----:B------:R-:W-:Y:S01]  /*8da30*/  IMAD.X R29, R14, 0x1, R15, P0 ;  /* 0x000000010e1d7824 */ /* 0x000fe200000e060f */
[----:B------:R-:W-:Y:S02]  /*8da40*/  IADD3 R26, P2, PT, R9, R0, RZ ;  /* 0x00000000091a7210 */ /* 0x000fe40007f5e0ff */
[----:B------:R-:W2:Y:S04]  /*8da50*/  LDL.LU R9, [R1+0x6130] ;  /* 0x0061300001097983 */ /* 0x000ea80000300800 */
[----:B------:R1:W-:Y:S01]  /*8da60*/  STL.64 [R1+0x31b8], R28 ;  /* 0x0031b81c01007387 */ /* 0x0003e20000100a00 */
[----:B------:R-:W-:-:S02]  /*8da70*/  IMAD.MOV.U32 R25, RZ, RZ, R27 ;  /* 0x000000ffff197224 */ /* 0x000fc400078e001b */
[----:B------:R-:W-:Y:S01]  /*8da80*/  IMAD.X R27, R14, 0x1, R2, P2 ;  /* 0x000000010e1b7824 */ /* 0x000fe200010e0602 */
[----:B-1----:R-:W3:Y:S01]  /*8da90*/  LDL R29, [R1+0x2c8] ;  /* 0x0002c800011d7983 */ /* 0x002ee20000100800 */
[----:B------:R-:W-:-:S03]  /*8daa0*/  IADD3 R28, P0, PT, R13, R10, RZ ;  /* 0x0000000a0d1c7210 */ /* 0x000fc60007f1e0ff */
[----:B------:R1:W-:Y:S02]  /*8dab0*/  STL.64 [R1+0x6108], R10 ;  /* 0x0061080a01007387 */ /* 0x0003e40000100a00 */
[----:B-1----:R-:W-:Y:S02]  /*8dac0*/  IMAD.MOV.U32 R10, RZ, RZ, R13 ;  /* 0x000000ffff0a7224 */ /* 0x002fe400078e000d */
[----:B------:R-:W-:-:S05]  /*8dad0*/  IMAD.X R13, R14, 0x1, R4, P1 ;  /* 0x000000010e0d7824 */ /* 0x000fca00008e0604 */
[----:B------:R1:W-:Y:S04]  /*8dae0*/  STL.64 [R1+0x31c0], R12 ;  /* 0x0031c00c01007387 */ /* 0x0003e80000100a00 */
[----:B-1----:R-:W3:Y:S04]  /*8daf0*/  LDL.LU.64 R12, [R1+0x6128] ;  /* 0x00612800010c7983 */ /* 0x002ee80000300a00 */
[----:B------:R-:W4:Y:S04]  /*8db00*/  LDL.LU R14, [R1+0x6120] ;  /* 0x00612000010e7983 */ /* 0x000f280000300800 */
[----:B------:R1:W-:Y:S04]  /*8db10*/  STL.64 [R1+0x3188], R26 ;  /* 0x0031881a01007387 */ /* 0x0003e80000100a00 */
[----:B-1----:R-:W2:Y:S01]  /*8db20*/  LDL.LU.64 R26, [R1+0x6118] ;  /* 0x00611800011a7983 */ /* 0x002ea20000300a00 */
[----:B---3--:R-:W-:-:S03]  /*8db30*/  IMAD.X R29, R29, 0x1, R12, P0 ;  /* 0x000000011d1d7824 */ /* 0x008fc600000e060c */
[----:B--2---:R-:W-:Y:S04]  /*8db40*/  STL.64 [R1+0x60f0], R26 ;  /* 0x0060f01a01007387 */ /* 0x004fe80000100a00 */
[----:B------:R1:W-:Y:S04]  /*8db50*/  STL.64 [R1+0x3190], R28 ;  /* 0x0031901c01007387 */ /* 0x0003e80000100a00 */
[----:B-1----:R-:W2:Y:S01]  /*8db60*/  LDL.LU.64 R28, [R1+0x6110] ;  /* 0x00611000011c7983 */ /* 0x002ea20000300a00 */
[C---:B------:R-:W-:Y:S02]  /*8db70*/  IADD3 R24, P1, PT, R10.reuse, R9, RZ ;  /* 0x000000090a187210 */ /* 0x040fe40007f3e0ff */
[----:B------:R-:W-:Y:S01]  /*8db80*/  IADD3 R26, P2, PT, R10, R7, RZ ;  /* 0x000000070a1a7210 */ /* 0x000fe20007f5e0ff */
[----:B--2---:R1:W-:Y:S02]  /*8db90*/  STL.64 [R1+0x60d8], R28 ;  /* 0x0060d81c01007387 */ /* 0x0043e40000100a00 */
[----:B-1----:R-:W-:-:S05]  /*8dba0*/  IMAD.MOV.U32 R29, RZ, RZ, R10 ;  /* 0x000000ffff1d7224 */ /* 0x002fca00078e000a */
[----:B----4-:R-:W-:-:S05]  /*8dbb0*/  IADD3 R10, P0, PT, R29, R14, RZ ;  /* 0x0000000e1d0a7210 */ /* 0x010fca0007f1e0ff */
        /* <DEDUP_REMOVED lines=8> */
[----:B------:R-:W-:Y:S04]  /*8dc40*/  STL.64 [R1+0x60f8], R10 ;  /* 0x0060f80a01007387 */ /* 0x000fe80000100a00 */
[----:B------:R-:W-:Y:S04]  /*8dc50*/  STL.64 [R1+0x60d0], R20 ;  /* 0x0060d01401007387 */ /* 0x000fe80000100a00 */
[----:B--2---:R1:W-:Y:S04]  /*8dc60*/  STL.64 [R1+0x60e8], R24 ;  /* 0x0060e81801007387 */ /* 0x0043e80000100a00 */
[----:B-1----:R0:W2:Y:S01]  /*8dc70*/  LDL.64 R24, [R1+0x3168] ;  /* 0x0031680001187983 */ /* 0x0020a20000100a00 */
[----:B------:R-:W-:-:S02]  /*8dc80*/  IMAD.MOV.U32 R21, RZ, RZ, R27 ;  /* 0x000000ffff157224 */ /* 0x000fc400078e001b */
[----:B------:R-:W-:Y:S01]  /*8dc90*/  IMAD.X R27, R14, 0x1, R8, P2 ;  /* 0x000000010e1b7824 */ /* 0x000fe200010e0608 */
[----:B------:R-:W-:-:S04]  /*8dca0*/  IADD3 R10, P1, PT, R29, R5, RZ ;  /* 0x000000051d0a7210 */ /* 0x000fc80007f3e0ff */
[----:B------:R1:W-:Y:S01]  /*8dcb0*/  STL.64 [R1+0x3160], R26 ;  /* 0x0031601a01007387 */ /* 0x0003e20000100a00 */
[----:B------:R-:W-:Y:S01]  /*8dcc0*/  IMAD.X R11, R14, 0x1, R6, P1 ;  /* 0x000000010e0b7824 */ /* 0x000fe200008e0606 */
[C---:B------:R-:W-:Y:S02]  /*8dcd0*/  IADD3 R28, P1, PT, R29.reuse, R0, RZ ;  /* 0x000000001d1c7210 */ /* 0x040fe40007f3e0ff */
[----:B-1----:R-:W-:-:S05]  /*8dce0*/  IADD3 R26, P2, PT, R29, R13, RZ ;  /* 0x0000000d1d1a7210 */ /* 0x002fca0007f5e0ff */
[C---:B------:R-:W-:Y:S02]  /*8dcf0*/  IMAD.X R27, R14.reuse, 0x1, R15, P2 ;  /* 0x000000010e1b7824 */ /* 0x040fe400010e060f */
[----:B--2---:R-:W-:Y:S01]  /*8dd00*/  IMAD.X R25, R14, 0x1, R16, P0 ;  /* 0x000000010e197824 */ /* 0x004fe200000e0610 */
[----:B------:R-:W-:-:S04]  /*8dd10*/  IADD3 R24, P0, PT, R29, R3, RZ ;  /* 0x000000031d187210 */ /* 0x000fc80007f1e0ff */
[----:B------:R-:W-:Y:S04]  /*8dd20*/  STL [R1+0x316c], R25 ;  /* 0x00316c1901007387 */ /* 0x000fe80000100800 */
[----:B------:R1:W-:Y:S04]  /*8dd30*/  STL.64 [R1+0x3170], R10 ;  /* 0x0031700a01007387 */ /* 0x0003e80000100a00 */
[----:B-1----:R-:W2:Y:S04]  /*8dd40*/  LDL.LU.64 R10, [R1+0x60f8] ;  /* 0x0060f800010a7983 */ /* 0x002ea80000300a00 */
[----:B------:R-:W2:Y:S04]  /*8dd50*/  LDL R29, [R1+0x18c] ;  /* 0x00018c00011d7983 */ /* 0x000ea80000100800 */
[----:B------:R1:W-:Y:S04]  /*8dd60*/  STL.64 [R1+0x3178], R26 ;  /* 0x0031781a01007387 */ /* 0x0003e80000100a00 */
[----:B-1----:R-:W3:Y:S01]  /*8dd70*/  LDL.LU.64 R26, [R1+0x60f0] ;  /* 0x0060f000011a7983 */ /* 0x002ee20000300a00 */
[----:B------:R-:W-:Y:S01]  /*8dd80*/  IMAD.X R25, R14, 0x1, R4, P0 ;  /* 0x000000010e197824 */ /* 0x000fe200000e0604 */
[----:B--2---:R-:W-:-:S02]  /*8dd90*/  IADD3 R20, P2, PT, R29, R10, RZ ;  /* 0x0000000a1d147210 */ /* 0x004fc40007f5e0ff */
[----:B---3--:R1:W-:Y:S04]  /*8dda0*/  STL.64 [R1+0x60c0], R26 ;  /* 0x0060c01a01007387 */ /* 0x0083e80000100a00 */
[----:B------:R-:W-:Y:S04]  /*8ddb0*/  STL.64 [R1+0x60c8], R16 ;  /* 0x0060c81001007387 */ /* 0x000fe80000100a00 */
[----:B------:R2:W-:Y:S01]  /*8ddc0*/  STL.64 [R1+0x3180], R24 ;  /* 0x0031801801007387 */ /* 0x0005e20000100a00 */
[----:B-1----:R-:W-:Y:S01]  /*8ddd0*/  IADD3 R26, P0, PT, R29, R9, RZ ;  /* 0x000000091d1a7210 */ /* 0x002fe20007f1e0ff */
[----:B------:R-:W-:-:S02]  /*8dde0*/  IMAD.X R29, R14, 0x1, R2, P1 ;  /* 0x000000010e1d7824 */ /* 0x000fc400008e0602 */
[----:B--2---:R-:W2:Y:S04]  /*8ddf0*/  LDL.LU.64 R24, [R1+0x60e8] ;  /* 0x0060e80001187983 */ /* 0x004ea80000300a00 */
[----:B------:R1:W-:Y:S04]  /*8de00*/  STL [R1+0x60b8], R9 ;  /* 0x0060b80901007387 */ /* 0x0003e80000100800 */
[----:B-1----:R-:W3:Y:S04]  /*8de10*/  LDL.LU R9, [R1+0x18c] ;  /* 0x00018c0001097983 */ /* 0x002ee80000300800 */
[----:B------:R-:W3:Y:S04]  /*8de20*/  LDL.LU R14, [R1+0x60e0] ;  /* 0x0060e000010e7983 */ /* 0x000ee80000300800 */
[----:B------:R1:W-:Y:S04]  /*8de30*/  STL.64 [R1+0x3148], R28 ;  /* 0x0031481c01007387 */ /* 0x0003e80000100a00 */
[----:B-1----:R-:W4:Y:S01]  /*8de40*/  LDL.LU.64 R28, [R1+0x60d8] ;  /* 0x0060d800011c7983 */ /* 0x002f220000300a00 */
[----:B------:R-:W-:-:S03]  /*8de50*/  IMAD.MOV.U32 R16, RZ, RZ, R21 ;  /* 0x000000ffff107224 */ /* 0x000fc600078e0015 */
[----:B----4-:R1:W-:Y:S02]  /*8de60*/  STL.64 [R1+0x6098], R28 ;  /* 0x0060981c01007387 */ /* 0x0103e40000100a00 */
[----:B-1----:R-:W-:-:S04]  /*8de70*/  IMAD.MOV.U32 R29, RZ, RZ, R16 ;  /* 0x000000ffff1d7224 */ /* 0x002fc800078e0010 */
[----:B------:R-:W-:Y:S01]  /*8de80*/  IMAD.X R21, R29, 0x1, R12, P2 ;  /* 0x000000011d157824 */ /* 0x000fe200010e060c */
[----:B---3--:R-:W-:Y:S01]  /*8de90*/  IADD3 R16, P2, PT, R9, R14, RZ ;  /* 0x0000000e09107210 */ /* 0x008fe20007f5e0ff */
[----:B------:R-:W-:-:S03]  /*8dea0*/  IMAD.X R27, R29, 0x1, R11, P0 ;  /* 0x000000011d1b7824 */ /* 0x000fc600000e060b */
[----:B------:R1:W-:Y:S04]  /*8deb0*/  STL.64 [R1+0x3150], R20 ;  /* 0x0031501401007387 */ /* 0x0003e80000100a00 */
[----:B-1----:R-:W3:Y:S04]  /*8dec0*/  LDL.LU.64 R20, [R1+0x60d0] ;  /* 0x0060d00001147983 */ /* 0x002ee80000300a00 */
[----:B------:R1:W-:Y:S04]  /*8ded0*/  STL [R1+0x3128], R16 ;  /* 0x0031281001007387 */ /* 0x0003e80000100800 */
[----:B-1----:R-:W4:Y:S04]  /*8dee0*/  LDL.LU.64 R16, [R1+0x60c8] ;  /* 0x0060c80001107983 */ /* 0x002f280000300a00 */
[----:B------:R1:W-:Y:S04]  /*8def0*/  STL.64 [R1+0x3158], R26 ;  /* 0x0031581a01007387 */ /* 0x0003e80000100a00 */
[----:B-1----:R-:W3:Y:S04]  /*8df00*/  LDL.LU.64 R26, [R1+0x60c0] ;  /* 0x0060c000011a7983 */ /* 0x002ee80000300a00 */
[----:B--2---:R-:W-:Y:S04]  /*8df10*/  STL.64 [R1+0x60a0], R24 ;  /* 0x0060a01801007387 */ /* 0x004fe80000100a00 */
[----:B------:R-:W-:Y:S04]  /*8df20*/  STL [R1+0x60a8], R25 ;  /* 0x0060a81901007387 */ /* 0x000fe80000100800 */
[----:B------:R1:W-:Y:S04]  /*8df30*/  STL.64 [R1+0x60b0], R22 ;  /* 0x0060b01601007387 */ /* 0x0003e80000100a00 */
[----:B-1----:R0:W4:Y:S01]  /*8df40*/  LDL.64 R22, [R1+0x3128] ;  /* 0x0031280001167983 */ /* 0x0021220000100a00 */
[----:B------:R-:W-:Y:S01]  /*8df50*/  IADD3 R28, P1, PT, R9, R7, RZ ;  /* 0x00000007091c7210 */ /* 0x000fe20007f3e0ff */
[----:B------:R-:W-:-:S04]  /*8df60*/  IMAD.MOV.U32 R25, RZ, RZ, R29 ;  /* 0x000000ffff197224 */ /* 0x000fc800078e001d */
[----:B------:R-:W-:Y:S01]  /*8df70*/  IMAD.X R29, R25, 0x1, R8, P1 ;  /* 0x00000001191d7824 */ /* 0x000fe200008e0608 */
[----:B------:R-:W-:-:S04]  /*8df80*/  IADD3 R24, P0, PT, R9, R5, RZ ;  /* 0x0000000509187210 */ /* 0x000fc80007f1e0ff */
[----:B------:R1:W-:Y:S02]  /*8df90*/  STL.64 [R1+0x3120], R28 ;  /* 0x0031201c01007387 */ /* 0x0003e40000100a00 */
[----:B-1----:R-:W-:-:S04]  /*8dfa0*/  IMAD.MOV.U32 R29, RZ, RZ, R25 ;  /* 0x000000ffff1d7224 */ /* 0x002fc800078e0019 */
[----:B------:R-:W-:Y:S01]  /*8dfb0*/  IMAD.X R25, R29, 0x1, R6, P0 ;  /* 0x000000011d197824 */ /* 0x000fe200000e0606 */
[----:B------:R-:W-:Y:S01]  /*8dfc0*/  IADD3 R28, P1, PT, R9, R13, RZ ;  /* 0x0000000d091c7210 */ /* 0x000fe20007f3e0ff */
[----:B----4-:R-:W-:Y:S01]  /*8dfd0*/  IMAD.X R23, R29, 0x1, R16, P2 ;  /* 0x000000011d177824 */ /* 0x010fe200010e0610 */
[----:B------:R-:W-:-:S04]  /*8dfe0*/  IADD3 R22, P2, PT, R9, R3, RZ ;  /* 0x0000000309167210 */ /* 0x000fc80007f5e0ff */
[----:B------:R-:W-:Y:S04]  /*8dff0*/  STL [R1+0x312c], R23 ;  /* 0x00312c1701007387 */ /* 0x000fe80000100800 */
[----:B------:R1:W-:Y:S02]  /*8e000*/  STL.64 [R1+0x3130], R24 ;  /* 0x0031301801007387 */ /* 0x0003e40000100a00 */
[----:B-1----:R-:W-:Y:S01]  /*8e010*/  IMAD.MOV.U32 R25, RZ, RZ, R29 ;  /* 0x000000ffff197224 */ /* 0x002fe200078e001d */
[----:B------:R-:W-:Y:S02]  /*8e020*/  IADD3 R24, P0, PT, R9, R0, RZ ;  /* 0x0000000009187210 */ /* 0x000fe40007f1e0ff */
[----:B------:R-:W2:Y:S01]  /*8e030*/  LDL.LU R9, [R1+0x60b8] ;  /* 0x0060b80001097983 */ /* 0x000ea20000300800 */
[----:B------:R-:W-:-:S02]  /*8e040*/  IMAD.X R29, R25, 0x1, R15, P1 ;  /* 0x00000001191d7824 */ /* 0x000fc400008e060f */
[C---:B------:R-:W-:Y:S01]  /*8e050*/  IMAD.X R23, R25.reuse, 0x1, R4, P2 ;  /* 0x0000000119177824 */ /* 0x040fe200010e0604 */
[----:B------:R-:W-:Y:S01]  /*8e060*/  STL.64 [R1+0x6090], R16 ;  /* 0x0060901001007387 */ /* 0x000fe20000100a00 */
[----:B------:R-:W-:-:S03]  /*8e070*/  IMAD.X R25, R25, 0x1, R2, P0 ;  /* 0x0000000119197824 */ /* 0x000fc600000e0602 */
[----:B------:R-:W-:Y:S04]  /*8e080*/  STL.64 [R1+0x3138], R28 ;  /* 0x0031381c01007387 */ /* 0x000fe80000100a00 */
[----:B------:R1:W-:Y:S04]  /*8e090*/  STL.64 [R1+0x3140], R22 ;  /* 0x0031401601007387 */ /* 0x0003e80000100a00 */
[----:B-1----:R-:W4:Y:S04]  /*8e0a0*/  LDL.LU.64 R22, [R1+0x60b0] ;  /* 0x0060b00001167983 */ /* 0x002f280000300a00 */
[----:B------:R-:W2:Y:S04]  /*8e0b0*/  LDL R17, [R1+0x2c0] ;  /* 0x0002c00001117983 */ /* 0x000ea80000100800 */
[----:B------:R1:W-:Y:S04]  /*8e0c0*/  STL.64 [R1+0x3108], R24 ;  /* 0x0031081801007387 */ /* 0x0003e80000100a00 */
[----:B-1----:R0:W4:Y:S01]  /*8e0d0*/  LDL.LU R25, [R1+0x60a8] ;  /* 0x0060a80001197983 */ /* 0x0021220000300800 */
[----:B---3--:R-:W-:-:S02]  /*8e0e0*/  IADD3 R28, P1, PT, R20, R10, RZ ;  /* 0x0000000a141c7210 */ /* 0x008fc40007f3e0ff */
[----:B------:R-:W-:-:S05]  /*8e0f0*/  IADD3 R24, P0, PT, R20, R7, RZ ;  /* 0x0000000714187210 */ /* 0x000fca0007f1e0ff */
[----:B------:R4:W-:Y:S01]  /*8e100*/  STL [R1+0x30e0], R24 ;  /* 0x0030e01801007387 */ /* 0x0009e20000100800 */
[----:B--2---:R-:W-:-:S03]  /*8e110*/  IMAD.X R29, R17, 0x1, R12, P1 ;  /* 0x00000001111d7824 */ /* 0x004fc600008e060c */
[----:B----4-:R-:W2:Y:S04]  /*8e120*/  LDL.LU.64 R24, [R1+0x60a0] ;  /* 0x0060a00001187983 */ /* 0x010ea80000300a00 */
[----:B------:R1:W-:Y:S04]  /*8e130*/  STL.64 [R1+0x3110], R28 ;  /* 0x0031101c01007387 */ /* 0x0003e80000100a00 */
[----:B-1----:R-:W3:Y:S01]  /*8e140*/  LDL.LU.64 R28, [R1+0x6098] ;  /* 0x00609800011c7983 */ /* 0x002ee20000300a00 */
[----:B------:R-:W-:-:S05]  /*8e150*/  IADD3 R16, P2, PT, R20, R9, RZ ;  /* 0x0000000914107210 */ /* 0x000fca0007f5e0ff */
[----:B------:R-:W-:Y:S01]  /*8e160*/  IMAD.X R17, R17, 0x1, R11, P2 ;  /* 0x0000000111117824 */ /* 0x000fe200010e060b */
[----:B---3--:R1:W-:Y:S04]  /*8e170*/  STL.64 [R1+0x6078], R28 ;  /* 0x0060781c01007387 */ /* 0x0083e80000100a00 */
[----:B-1----:R-:W3:Y:S04]  /*8e180*/  LDL.LU R29, [R1+0x2a0] ;  /* 0x0002a000011d7983 */ /* 0x002ee80000300800 */
[----:B------:R-:W-:Y:S04]  /*8e190*/  STL.64 [R1+0x6088], R14 ;  /* 0x0060880e01007387 */ /* 0x000fe80000100a00 */
[----:B------:R1:W-:Y:S04]  /*8e1a0*/  STL.64 [R1+0x3118], R16 ;  /* 0x0031181001007387 */ /* 0x0003e80000100a00 */
[----:B-1----:R-:W4:Y:S04]  /*8e1b0*/  LDL.LU.64 R16, [R1+0x6090] ;  /* 0x0060900001107983 */ /* 0x002f280000300a00 */
[----:B--2---:R1:W-:Y:S01]  /*8e1c0*/  STL.64 [R1+0x6080], R24 ;  /* 0x0060801801007387 */ /* 0x0043e20000100a00 */
[----:B------:R-:W-:-:S03]  /*8e1d0*/  IADD3 R28, P1, PT, R20, R14, RZ ;  /* 0x0000000e141c7210 */ /* 0x000fc60007f3e0ff */
[----:B-1----:R0:W2:Y:S04]  /*8e1e0*/  LDL.64 R24, [R1+0x30e0] ;  /* 0x0030e00001187983 */ /* 0x0020a80000100a00 */
[----:B------:R1:W-:Y:S04]  /*8e1f0*/  STL [R1+0x6070], R11 ;  /* 0x0060700b01007387 */ /* 0x0003e80000100800 */
[----:B-1----:R-:W2:Y:S04]  /*8e200*/  LDL.LU R11, [R1+0x2c0] ;  /* 0x0002c000010b7983 */ /* 0x002ea80000300800 */
[----:B------:R1:W-:Y:S02]  /*8e210*/  STL.64 [R1+0x6068], R26 ;  /* 0x0060681a01007387 */ /* 0x0003e40000100a00 */
[----:B-1----:R-:W-:-:S02]  /*8e220*/  IMAD.MOV.U32 R27, RZ, RZ, R20 ;  /* 0x000000ffff1b7224 */ /* 0x002fc400078e0014 */
[----:B------:R-:W-:Y:S02]  /*8e230*/  IMAD.MOV.U32 R20, RZ, RZ, R19 ;  /* 0x000000ffff147224 */ /* 0x000fe400078e0013 */
[----:B----4-:R-:W-:Y:S02]  /*8e240*/  IMAD.MOV.U32 R19, RZ, RZ, R17 ;  /* 0x000000ffff137224 */ /* 0x010fe400078e0011 */
[----:B------:R-:W4:Y:S01]  /*8e250*/  LDL.LU R17, [R1+0x2b8] ;  /* 0x0002b80001117983 */ /* 0x000f220000300800 */
[----:B------:R-:W-:Y:S01]  /*8e260*/  IADD3 R14, P2, PT, R27, R5, RZ ;  /* 0x000000051b0e7210 */ /* 0x000fe20007f5e0ff */
[----:B--2---:R-:W-:-:S04]  /*8e270*/  IMAD.X R25, R11, 0x1, R8, P0 ;  /* 0x000000010b197824 */ /* 0x004fc800000e0608 */
[C---:B------:R-:W-:Y:S01]  /*8e280*/  IMAD.X R15, R11.reuse, 0x1, R6, P2 ;  /* 0x000000010b0f7824 */ /* 0x040fe200010e0606 */
[----:B------:R3:W-:Y:S02]  /*8e290*/  STL [R1+0x30e4], R25 ;  /* 0x0030e41901007387 */ /* 0x0007e40000100800 */
[----:B---3--:R-:W-:Y:S02]  /*8e2a0*/  IMAD.MOV.U32 R25, RZ, RZ, R29 ;  /* 0x000000ffff197224 */ /* 0x008fe400078e001d */
[----:B------:R-:W-:Y:S01]  /*8e2b0*/  IMAD.X R29, R11, 0x1, R16, P1 ;  /* 0x000000010b1d7824 */ /* 0x000fe200008e0610 */
[----:B----4-:R1:W-:Y:S04]  /*8e2c0*/  STL [R1+0x6030], R17 ;  /* 0x0060301101007387 */ /* 0x0103e80000100800 */
[----:B-1----:R-:W2:Y:S04]  /*8e2d0*/  LDL.LU R17, [R1+0x2bc] ;  /* 0x0002bc0001117983 */ /* 0x002ea80000300800 */
[----:B------:R1:W-:Y:S04]  /*8e2e0*/  STL.64 [R1+0x30e8], R28 ;  /* 0x0030e81c01007387 */ /* 0x0003e80000100a00 */
[----:B-1----:R-:W3:Y:S04]  /*8e2f0*/  LDL R29, [R1+0x1a4] ;  /* 0x0001a400011d7983 */ /* 0x002ee80000100800 */
[----:B------:R1:W-:Y:S04]  /*8e300*/  STL.64 [R1+0x30f0], R14 ;  /* 0x0030f00e01007387 */ /* 0x0003e80000100a00 */
[----:B-1----:R-:W4:Y:S01]  /*8e310*/  LDL.LU.64 R14, [R1+0x6088] ;  /* 0x00608800010e7983 */ /* 0x002f220000300a00 */
[----:B------:R-:W-:-:S02]  /*8e320*/  IADD3 R24, P0, PT, R27, R13, RZ ;  /* 0x0000000d1b187210 */ /* 0x000fc40007f1e0ff */
[C---:B------:R-:W-:Y:S02]  /*8e330*/  IADD3 R28, P1, PT, R27.reuse, R3, RZ ;  /* 0x000000031b1c7210 */ /* 0x040fe40007f3e0ff */
[----:B------:R-:W-:Y:S01]  /*8e340*/  IADD3 R26, P2, PT, R27, R0, RZ ;  /* 0x000000001b1a7210 */ /* 0x000fe20007f5e0ff */
[----:B------:R-:W-:Y:S02]  /*8e350*/  IMAD.MOV.U32 R27, RZ, RZ, R25 ;  /* 0x000000ffff1b7224 */ /* 0x000fe400078e0019 */
[----:B----4-:R-:W-:-:S05]  /*8e360*/  IMAD.X R25, R11, 0x1, R15, P0 ;  /* 0x000000010b197824 */ /* 0x010fca00000e060f */
[----:B------:R1:W-:Y:S04]  /*8e370*/  STL.64 [R1+0x30f8], R24 ;  /* 0x0030f81801007387 */ /* 0x0003e80000100a00 */
[----:B-1----:R-:W4:Y:S04]  /*8e380*/  LDL.LU.64 R24, [R1+0x6080] ;  /* 0x0060800001187983 */ /* 0x002f280000300a00 */
[----:B------:R3:W-:Y:S02]  /*8e390*/  STL.64 [R1+0x6060], R14 ;  /* 0x0060600e01007387 */ /* 0x0007e40000100a00 */
[----:B---3--:R-:W-:Y:S01]  /*8e3a0*/  IADD3 R14, P0, PT, R29, R10, RZ ;  /* 0x0000000a1d0e7210 */ /* 0x008fe20007f1e0ff */
[----:B------:R-:W-:-:S05]  /*8e3b0*/  IMAD.X R29, R11, 0x1, R4, P1 ;  /* 0x000000010b1d7824 */ /* 0x000fca00008e0604 */
[----:B------:R1:W-:Y:S04]  /*8e3c0*/  STL.64 [R1+0x3100], R28 ;  /* 0x0031001c01007387 */ /* 0x0003e80000100a00 */
[----:B-1----:R-:W3:Y:S04]  /*8e3d0*/  LDL.LU.64 R28, [R1+0x6078] ;  /* 0x00607800011c7983 */ /* 0x002ee80000300a00 */
[----:B---3--:R-:W-:Y:S04]  /*8e3e0*/  STL.64 [R1+0x6058], R28 ;  /* 0x0060581c01007387 */ /* 0x008fe80000100a00 */
[----:B------:R1:W-:Y:S02]  /*8e3f0*/  STL.64 [R1+0x6028], R22 ;  /* 0x0060281601007387 */ /* 0x0003e40000100a00 */
[----:B-1----:R-:W-:-:S02]  /*8e400*/  IMAD.MOV.U32 R22, RZ, RZ, R27 ;  /* 0x000000ffff167224 */ /* 0x002fc400078e001b */
[----:B------:R-:W-:Y:S01]  /*8e410*/  IMAD.X R27, R11, 0x1, R2, P2 ;  /* 0x000000010b1b7824 */ /* 0x000fe200010e0602 */
[----:B------:R-:W3:Y:S04]  /*8e420*/  LDL.LU R23, [R1+0x1a4] ;  /* 0x0001a40001177983 */ /* 0x000ee80000300800 */
[----:B------:R-:W3:Y:S04]  /*8e430*/  LDL.LU R11, [R1+0x6070] ;  /* 0x00607000010b7983 */ /* 0x000ee80000300800 */
[----:B------:R1:W-:Y:S04]  /*8e440*/  STL.64 [R1+0x30c8], R26 ;  /* 0x0030c81a01007387 */ /* 0x0003e80000100a00 */
[----:B-1----:R-:W3:Y:S01]  /*8e450*/  LDL.LU.64 R26, [R1+0x6068] ;  /* 0x00606800011a7983 */ /* 0x002ee20000300a00 */
[----:B--2---:R-:W-:-:S03]  /*8e460*/  IMAD.X R15, R17, 0x1, R12, P0 ;  /* 0x00000001110f7824 */ /* 0x004fc600000e060c */
[----:B---3--:R1:W-:Y:S04]  /*8e470*/  STL.64 [R1+0x6038], R26 ;  /* 0x0060381a01007387 */ /* 0x0083e80000100a00 */
[----:B-1----:R-:W2:Y:S01]  /*8e480*/  LDL R26, [R1+0x1a8] ;  /* 0x0001a800011a7983 */ /* 0x002ea20000100800 */
[----:B------:R-:W-:-:S03]  /*8e490*/  IADD3 R28, P1, PT, R23, R9, RZ ;  /* 0x00000009171c7210 */ /* 0x000fc60007f3e0ff */
[----:B--2---:R-:W-:Y:S04]  /*8e4a0*/  STL.64 [R1+0x6050], R26 ;  /* 0x0060501a01007387 */ /* 0x004fe80000100a00 */
[----:B------:R1:W-:Y:S04]  /*8e4b0*/  STL.64 [R1+0x30d0], R14 ;  /* 0x0030d00e01007387 */ /* 0x0003e80000100a00 */
[----:B-1----:R-:W2:Y:S01]  /*8e4c0*/  LDL.LU.64 R14, [R1+0x6060] ;  /* 0x00606000010e7983 */ /* 0x002ea20000300a00 */
[----:B------:R-:W-:Y:S01]  /*8e4d0*/  IADD3 R26, P2, PT, R23, R7, RZ ;  /* 0x00000007171a7210 */ /* 0x000fe20007f5e0ff */
[----:B------:R-:W-:-:S02]  /*8e4e0*/  IMAD.X R29, R17, 0x1, R11, P1 ;  /* 0x00000001111d7824 */ /* 0x000fc400008e060b */
[----:B------:R-:W-:Y:S02]  /*8e4f0*/  STL.64 [R1+0x6040], R18 ;  /* 0x0060401201007387 */ /* 0x000fe40000100a00 */
[----:B------:R-:W-:Y:S02]  /*8e500*/  IMAD.X R27, R17, 0x1, R8, P2 ;  /* 0x00000001111b7824 */ /* 0x000fe400010e0608 */
[----:B------:R1:W-:Y:S04]  /*8e510*/  STL.64 [R1+0x30d8], R28 ;  /* 0x0030d81c01007387 */ /* 0x0003e80000100a00 */
[----:B------:R-:W-:Y:S04]  /*8e520*/  STL.64 [R1+0x6048], R4 ;  /* 0x0060480401007387 */ /* 0x000fe80000100a00 */
[----:B------:R3:W-:Y:S04]  /*8e530*/  STL.64 [R1+0x30a0], R26 ;  /* 0x0030a01a01007387 */ /* 0x0007e80000100a00 */
[----:B------:R-:W-:Y:S01]  /*8e540*/  STL.64 [R1+0x6020], R12 ;  /* 0x0060200c01007387 */ /* 0x000fe20000100a00 */
[----:B-1----:R-:W-:-:S02]  /*8e550*/  IADD3 R28, P1, PT, R23, R5, RZ ;  /* 0x00000005171c7210 */ /* 0x002fc40007f3e0ff */
[----:B---3--:R-:W-:-:S03]  /*8e560*/  IADD3 R26, P2, PT, R23, R13, RZ ;  /* 0x0000000d171a7210 */ /* 0x008fc60007f5e0ff */
[----:B------:R-:W-:Y:S01]  /*8e570*/  IMAD.X R29, R17, 0x1, R6, P1 ;  /* 0x00000001111d7824 */ /* 0x000fe200008e0606 */
[----:B--2---:R-:W-:Y:S01]  /*8e580*/  IADD3 R18, P0, PT, R23, R14, RZ ;  /* 0x0000000e17127210 */ /* 0x004fe20007f1e0ff */
[----:B------:R-:W-:-:S04]  /*8e590*/  IMAD.X R27, R17, 0x1, R15, P2 ;  /* 0x00000001111b7824 */ /* 0x000fc800010e060f */
[----:B------:R-:W-:-:S05]  /*8e5a0*/  IMAD.X R19, R17, 0x1, R16, P0 ;  /* 0x0000000111137824 */ /* 0x000fca00000e0610 */
[----:B------:R-:W-:Y:S04]  /*8e5b0*/  STL.64 [R1+0x30a8], R18 ;  /* 0x0030a81201007387 */ /* 0x000fe80000100a00 */
[----:B------:R1:W-:Y:S04]  /*8e5c0*/  STL.64 [R1+0x30b0], R28 ;  /* 0x0030b01c01007387 */ /* 0x0003e80000100a00 */
[----:B-1----:R-:W2:Y:S04]  /*8e5d0*/  LDL.LU.64 R28, [R1+0x6058] ;  /* 0x00605800011c7983 */ /* 0x002ea80000300a00 */
[----:B------:R1:W-:Y:S04]  /*8e5e0*/  STL.64 [R1+0x30b8], R26 ;  /* 0x0030b81a01007387 */ /* 0x0003e80000100a00 */
[----:B-1----:R-:W3:Y:S02]  /*8e5f0*/  LDL.LU.64 R26, [R1+0x6050] ;  /* 0x00605000011a7983 */ /* 0x002ee40000300a00 */
[----:B---3--:R-:W-:-:S05]  /*8e600*/  IADD3 R4, P2, PT, R26, R10, RZ ;  /* 0x0000000a1a047210 */ /* 0x008fca0007f5e0ff */
[----:B------:R1:W-:Y:S04]  /*8e610*/  STL [R1+0x3090], R4 ;  /* 0x0030900401007387 */ /* 0x0003e80000100800 */
[----:B-1----:R-:W3:Y:S01]  /*8e620*/  LDL.LU.64 R4, [R1+0x6048] ;  /* 0x0060480001047983 */ /* 0x002ee20000300a00 */
[C---:B------:R-:W-:Y:S01]  /*8e630*/  IADD3 R18, P0, PT, R23.reuse, R3, RZ ;  /* 0x0000000317127210 */ /* 0x040fe20007f1e0ff */
[----:B------:R-:W-:Y:S01]  /*8e640*/  IMAD.MOV.U32 R12, RZ, RZ, R22 ;  /* 0x000000ffff0c7224 */ /* 0x000fe200078e0016 */
[----:B------:R-:W-:-:S05]  /*8e650*/  IADD3 R22, P1, PT, R23, R0, RZ ;  /* 0x0000000017167210 */ /* 0x000fca0007f3e0ff */
[C---:B------:R-:W-:Y:S02]  /*8e660*/  IMAD.X R23, R17.reuse, 0x1, R2, P1 ;  /* 0x0000000111177824 */ /* 0x040fe400008e0602 */
[----:B---3--:R-:W-:Y:S01]  /*8e670*/  IMAD.X R19, R17, 0x1, R4, P0 ;  /* 0x0000000111137824 */ /* 0x008fe200000e0604 */
[----:B------:R-:W-:-:S04]  /*8e680*/  IADD3 R26, P0, PT, R26, R9, RZ ;  /* 0x000000091a1a7210 */ /* 0x000fc80007f1e0ff */
[----:B------:R1:W-:Y:S04]  /*8e690*/  STL.64 [R1+0x30c0], R18 ;  /* 0x0030c01201007387 */ /* 0x0003e80000100a00 */
[----:B-1----:R-:W3:Y:S04]  /*8e6a0*/  LDL.LU.64 R18, [R1+0x6040] ;  /* 0x0060400001127983 */ /* 0x002ee80000300a00 */
[----:B------:R1:W-:Y:S04]  /*8e6b0*/  STL [R1+0x3098], R26 ;  /* 0x0030981a01007387 */ /* 0x0003e80000100800 */
[----:B-1----:R-:W2:Y:S04]  /*8e6c0*/  LDL.LU.64 R26, [R1+0x6038] ;  /* 0x00603800011a7983 */ /* 0x002ea80000300a00 */
[----:B------:R-:W2:Y:S04]  /*8e6d0*/  LDL.LU R17, [R1+0x6030] ;  /* 0x0060300001117983 */ /* 0x000ea80000300800 */
[----:B------:R1:W-:Y:S04]  /*8e6e0*/  STL.64 [R1+0x3088], R22 ;  /* 0x0030881601007387 */ /* 0x0003e80000100a00 */
[----:B-1----:R-:W2:Y:S04]  /*8e6f0*/  LDL.LU.64 R22, [R1+0x6028] ;  /* 0x0060280001167983 */ /* 0x002ea80000300a00 */
[----:B--2---:R1:W-:Y:S04]  /*8e700*/  STL.64 [R1+0x6000], R22 ;  /* 0x0060001601007387 */ /* 0x0043e80000100a00 */
[----:B-1----:R0:W2:Y:S04]  /*8e710*/  LDL.64 R22, [R1+0x3090] ;  /* 0x0030900001167983 */ /* 0x0020a80000100a00 */
[----:B------:R1:W-:Y:S04]  /*8e720*/  STL.64 [R1+0x5fe8], R26 ;  /* 0x005fe81a01007387 */ /* 0x0003e80000100a00 */
[----:B-1----:R-:W2:Y:S01]  /*8e730*/  LDL.LU R27, [R1+0x1a8] ;  /* 0x0001a800011b7983 */ /* 0x002ea20000300800 */
[----:B------:R-:W-:Y:S01]  /*8e740*/  IMAD.MOV.U32 R26, RZ, RZ, R12 ;  /* 0x000000ffff1a7224 */ /* 0x000fe200078e000c */
[----:B--2---:R-:W-:-:S05]  /*8e750*/  IADD3 R12, P1, PT, R27, R7, RZ ;  /* 0x000000071b0c7210 */ /* 0x004fca0007f3e0ff */
[----:B------:R1:W-:Y:S04]  /*8e760*/  STL [R1+0x3060], R12 ;  /* 0x0030600c01007387 */ /* 0x0003e80000100800 */
[----:B-1----:R-:W2:Y:S04]  /*8e770*/  LDL.LU.64 R12, [R1+0x6020] ;  /* 0x00602000010c7983 */ /* 0x002ea80000300a00 */
[----:B---3--:R1:W-:Y:S04]  /*8e780*/  STL.64 [R1+0x6008], R18 ;  /* 0x0060081201007387 */ /* 0x0083e80000100a00 */
[----:B-1----:R-:W3:Y:S01]  /*8e790*/  LDL R18, [R1+0x1ac] ;  /* 0x0001ac0001127983 */ /* 0x002ee20000100800 */
[----:B--2---:R-:W-:Y:S01]  /*8e7a0*/  IMAD.X R23, R17, 0x1, R12, P2 ;  /* 0x0000000111177824 */ /* 0x004fe200010e060c */
[----:B------:R-:W-:-:S04]  /*8e7b0*/  IADD3 R22, P2, PT, R27, R14, RZ ;  /* 0x0000000e1b167210 */ /* 0x000fc80007f5e0ff */
[----:B------:R-:W-:Y:S04]  /*8e7c0*/  STL [R1+0x3094], R23 ;  /* 0x0030941701007387 */ /* 0x000fe80000100800 */
[----:B---3--:R1:W-:Y:S04]  /*8e7d0*/  STL.64 [R1+0x6010], R18 ;  /* 0x0060101201007387 */ /* 0x0083e80000100a00 */
[----:B-1----:R0:W2:Y:S04]  /*8e7e0*/  LDL.64 R18, [R1+0x3060] ;  /* 0x0030600001127983 */ /* 0x0020a80000100a00 */
[----:B------:R1:W-:Y:S04]  /*8e7f0*/  STL.64 [R1+0x6018], R14 ;  /* 0x0060180e01007387 */ /* 0x0003e80000100a00 */
[----:B-1----:R0:W3:Y:S04]  /*8e800*/  LDL.64 R14, [R1+0x3098] ;  /* 0x00309800010e7983 */ /* 0x0020e80000100a00 */
[----:B------:R-:W-:Y:S01]  /*8e810*/  STL.64 [R1+0x5ff8], R20 ;  /* 0x005ff81401007387 */ /* 0x000fe20000100a00 */
[----:B------:R-:W-:-:S02]  /*8e820*/  IMAD.X R23, R17, 0x1, R16, P2 ;  /* 0x0000000111177824 */ /* 0x000fc400010e0610 */
[C---:B--2---:R-:W-:Y:S02]  /*8e830*/  IMAD.X R19, R17.reuse, 0x1, R8, P1 ;  /* 0x0000000111137824 */ /* 0x044fe400008e0608 */
[----:B---3--:R-:W-:Y:S01]  /*8e840*/  IMAD.X R15, R17, 0x1, R11, P0 ;  /* 0x00000001110f7824 */ /* 0x008fe200000e060b */
[----:B------:R-:W-:-:S04]  /*8e850*/  IADD3 R14, P0, PT, R27, R5, RZ ;  /* 0x000000051b0e7210 */ /* 0x000fc80007f1e0ff */
[----:B------:R1:W-:Y:S04]  /*8e860*/  STL [R1+0x309c], R15 ;  /* 0x00309c0f01007387 */ /* 0x0003e80000100800 */
[----:B------:R-:W-:Y:S04]  /*8e870*/  STL [R1+0x3064], R19 ;  /* 0x0030641301007387 */ /* 0x000fe80000100800 */
[----:B------:R-:W-:Y:S01]  /*8e880*/  STL.64 [R1+0x3068], R22 ;  /* 0x0030681601007387 */ /* 0x000fe20000100a00 */
[----:B-1----:R-:W-:-:S05]  /*8e890*/  IMAD.X R15, R17, 0x1, R6, P0 ;  /* 0x00000001110f7824 */ /* 0x002fca00000e0606 */
[----:B------:R1:W-:Y:S04]  /*8e8a0*/  STL.64 [R1+0x3070], R14 ;  /* 0x0030700e01007387 */ /* 0x0003e80000100a00 */
[----:B-1----:R-:W2:Y:S01]  /*8e8b0*/  LDL.LU.64 R14, [R1+0x6018] ;  /* 0x00601800010e7983 */ /* 0x002ea20000300a00 */
[----:B------:R-:W-:-:S05]  /*8e8c0*/  IADD3 R18, P1, PT, R27, R13, RZ ;  /* 0x0000000d1b127210 */ /* 0x000fca0007f3e0ff */
[----:B--2---:R-:W-:-:S05]  /*8e8d0*/  IMAD.X R19, R17, 0x1, R15, P1 ;  /* 0x0000000111137824 */ /* 0x004fca00008e060f */
[----:B------:R1:W-:Y:S04]  /*8e8e0*/  STL.64 [R1+0x3078], R18 ;  /* 0x0030781201007387 */ /* 0x0003e80000100a00 */
[----:B-1----:R-:W2:Y:S01]  /*8e8f0*/  LDL.LU.64 R18, [R1+0x6010] ;  /* 0x0060100001127983 */ /* 0x002ea20000300a00 */
[----:B------:R-:W-:-:S05]  /*8e900*/  IADD3 R22, P2, PT, R27, R3, RZ ;  /* 0x000000031b167210 */ /* 0x000fca0007f5e0ff */
[----:B------:R-:W-:Y:S01]  /*8e910*/  IMAD.X R23, R17, 0x1, R4, P2 ;  /* 0x0000000111177824 */ /* 0x000fe200010e0604 */
[----:B--2---:R-:W-:-:S05]  /*8e920*/  IADD3 R18, P1, PT, R18, R10, RZ ;  /* 0x0000000a12127210 */ /* 0x004fca0007f3e0ff */
[----:B------:R1:W-:Y:S04]  /*8e930*/  STL [R1+0x3050], R18 ;  /* 0x0030501201007387 */ /* 0x0003e80000100800 */
[----:B-1----:R-:W2:Y:S04]  /*8e940*/  LDL.LU.64 R18, [R1+0x6008] ;  /* 0x0060080001127983 */ /* 0x002ea80000300a00 */
[----:B------:R1:W-:Y:S04]  /*8e950*/  STL [R1+0x5fc8], R10 ;  /* 0x005fc80a01007387 */ /* 0x0003e80000100800 */
[----:B-1----:R-:W3:Y:S04]  /*8e960*/  LDL.LU R10, [R1+0x1ac] ;  /* 0x0001ac00010a7983 */ /* 0x002ee80000300800 */
[----:B------:R1:W-:Y:S04]  /*8e970*/  STL.64 [R1+0x3080], R22 ;  /* 0x0030801601007387 */ /* 0x0003e80000100a00 */
[----:B-1----:R-:W2:Y:S01]  /*8e980*/  LDL.LU.64 R22, [R1+0x6000] ;  /* 0x0060000001167983 */ /* 0x002ea20000300a00 */
[----:B------:R-:W-:Y:S01]  /*8e990*/  IMAD.MOV.U32 R20, RZ, RZ, R26 ;  /* 0x000000ffff147224 */ /* 0x000fe200078e001a */
[----:B------:R-:W-:-:S05]  /*8e9a0*/  IADD3 R26, P0, PT, R27, R0, RZ ;  /* 0x000000001b1a7210 */ /* 0x000fca0007f1e0ff */
[----:B------:R-:W-:Y:S01]  /*8e9b0*/  IMAD.X R27, R17, 0x1, R2, P0 ;  /* 0x00000001111b7824 */ /* 0x000fe200000e0602 */
[----:B--2---:R1:W-:Y:S02]  /*8e9c0*/  STL.64 [R1+0x5fc0], R22 ;  /* 0x005fc01601007387 */ /* 0x0043e40000100a00 */
[----:B-1----:R-:W-:Y:S01]  /*8e9d0*/  IMAD.MOV.U32 R23, RZ, RZ, R20 ;  /* 0x000000ffff177224 */ /* 0x002fe200078e0014 */
[----:B---3--:R-:W-:-:S05]  /*8e9e0*/  IADD3 R20, P2, PT, R10, R9, RZ ;  /* 0x000000090a147210 */ /* 0x008fca0007f5e0ff */
[----:B------:R1:W-:Y:S04]  /*8e9f0*/  STL [R1+0x3058], R20 ;  /* 0x0030581401007387 */ /* 0x0003e80000100800 */
[----:B-1----:R-:W2:Y:S04]  /*8ea00*/  LDL.LU.64 R20, [R1+0x5ff8] ;  /* 0x005ff80001147983 */ /* 0x002ea80000300a00 */
[----:B------:R-:W3:Y:S04]  /*8ea10*/  LDL.LU R17, [R1+0x5ff0] ;  /* 0x005ff00001117983 */ /* 0x000ee80000300800 */
[----:B------:R1:W-:Y:S04]  /*8ea20*/  STL.64 [R1+0x3048], R26 ;  /* 0x0030481a01007387 */ /* 0x0003e80000100a00 */
[----:B-1----:R-:W2:Y:S04]  /*8ea30*/  LDL.LU.64 R26, [R1+0x5fe8] ;  /* 0x005fe800011a7983 */ /* 0x002ea80000300a00 */
[----:B--2---:R1:W-:Y:S04]  /*8ea40*/  STL.64 [R1+0x5fd0], R26 ;  /* 0x005fd01a01007387 */ /* 0x0043e80000100a00 */
[----:B-1----:R0:W2:Y:S04]  /*8ea50*/  LDL.64 R26, [R1+0x3058] ;  /* 0x00305800011a7983 */ /* 0x0020a80000100a00 */
[----:B------:R1:W-:Y:S04]  /*8ea60*/  STL.64 [R1+0x5fd8], R18 ;  /* 0x005fd81201007387 */ /* 0x0003e80000100a00 */
[----:B-1----:R0:W3:Y:S01]  /*8ea70*/  LDL.64 R18, [R1+0x3050] ;  /* 0x0030500001127983 */ /* 0x0020e20000100a00 */
[----:B--2---:R-:W-:-:S02]  /*8ea80*/  IMAD.MOV.U32 R27, RZ, RZ, R23 ;  /* 0x000000ffff1b7224 */ /* 0x004fc400078e0017 */
[----:B---3--:R-:W-:-:S05]  /*8ea90*/  IMAD.X R19, R17, 0x1, R12, P1 ;  /* 0x0000000111137824 */ /* 0x008fca00008e060c */
[----:B------:R1:W-:Y:S02]  /*8eaa0*/  STL [R1+0x3054], R19 ;  /* 0x0030541301007387 */ /* 0x0003e40000100800 */
[----:B-1----:R-:W-:Y:S02]  /*8eab0*/  IMAD.MOV.U32 R19, RZ, RZ, R27 ;  /* 0x000000ffff137224 */ /* 0x002fe400078e001b */
[----:B------:R-:W-:Y:S02]  /*8eac0*/  IMAD.X R27, R17, 0x1, R11, P2 ;  /* 0x00000001111b7824 */ /* 0x000fe400010e060b */
[----:B------:R-:W2:Y:S04]  /*8ead0*/  LDL.LU R17, [R1+0x5fe0] ;  /* 0x005fe00001117983 */ /* 0x000ea80000300800 */
[----:B------:R-:W-:Y:S01]  /*8eae0*/  STL [R1+0x305c], R27 ;  /* 0x00305c1b01007387 */ /* 0x000fe20000100800 */
[----:B------:R-:W-:-:S03]  /*8eaf0*/  IADD3 R26, P2, PT, R10, R5, RZ ;  /* 0x000000050a1a7210 */ /* 0x000fc60007f5e0ff */
[----:B------:R1:W-:Y:S04]  /*8eb00*/  STL [R1+0x5fb0], R5 ;  /* 0x005fb00501007387 */ /* 0x0003e80000100800 */
[----:B-1----:R-:W3:Y:S01]  /*8eb10*/  LDL.LU R5, [R1+0x2b4] ;  /* 0x0002b40001057983 */ /* 0x002ee20000300800 */
[C---:B------:R-:W-:Y:S02]  /*8eb20*/  IADD3 R22, P0, PT, R10.reuse, R7, RZ ;  /* 0x000000070a167210 */ /* 0x040fe40007f1e0ff */
[----:B------:R-:W-:Y:S01]  /*8eb30*/  IADD3 R18, P1, PT, R10, R14, RZ ;  /* 0x0000000e0a127210 */ /* 0x000fe20007f3e0ff */
[----:B------:R-:W-:Y:S02]  /*8eb40*/  STL.64 [R1+0x5fb8], R8 ;  /* 0x005fb80801007387 */ /* 0x000fe40000100a00 */
[----:B---3--:R-:W-:-:S05]  /*8eb50*/  IMAD.X R23, R5, 0x1, R8, P0 ;  /* 0x0000000105177824 */ /* 0x008fca00000e0608 */
[----:B------:R1:W-:Y:S01]  /*8eb60*/  STL.64 [R1+0x3020], R22 ;  /* 0x0030201601007387 */ /* 0x0003e20000100a00 */
[C---:B------:R-:W-:Y:S02]  /*8eb70*/  IMAD.X R27, R5.reuse, 0x1, R6, P2 ;  /* 0x00000001051b7824 */ /* 0x040fe400010e0606 */
[----:B-1----:R-:W-:Y:S02]  /*8eb80*/  IMAD.MOV.U32 R23, RZ, RZ, R19 ;  /* 0x000000ffff177224 */ /* 0x002fe400078e0013 */
[----:B------:R-:W-:Y:S01]  /*8eb90*/  IMAD.X R19, R5, 0x1, R16, P1 ;  /* 0x0000000105137824 */ /* 0x000fe200008e0610 */
[----:B------:R-:W-:-:S04]  /*8eba0*/  IADD3 R22, P0, PT, R10, R13, RZ ;  /* 0x0000000d0a167210 */ /* 0x000fc80007f1e0ff */
[----:B------:R1:W-:Y:S01]  /*8ebb0*/  STL.64 [R1+0x3028], R18 ;  /* 0x0030281201007387 */ /* 0x0003e20000100a00 */
[----:B------:R-:W-:-:S03]  /*8ebc0*/  IADD3 R8, P1, PT, R10, R3, RZ ;  /* 0x000000030a087210 */ /* 0x000fc60007f3e0ff */
[----:B-1----:R-:W3:Y:S04]  /*8ebd0*/  LDL.LU.64 R18, [R1+0x5fd8] ;  /* 0x005fd80001127983 */ /* 0x002ee80000300a00 */
[----:B--2---:R1:W-:Y:S04]  /*8ebe0*/  STL.64 [R1+0x5fa0], R16 ;  /* 0x005fa01001007387 */ /* 0x0043e80000100a00 */
[----:B------:R2:W-:Y:S01]  /*8ebf0*/  STL.64 [R1+0x3030], R26 ;  /* 0x0030301a01007387 */ /* 0x0005e20000100a00 */
[----:B-1----:R-:W-:Y:S02]  /*8ec00*/  IMAD.MOV.U32 R17, RZ, RZ, R23 ;  /* 0x000000ffff117224 */ /* 0x002fe400078e0017 */
[----:B------:R-:W-:Y:S01]  /*8ec10*/  IMAD.X R23, R5, 0x1, R15, P0 ;  /* 0x0000000105177824 */ /* 0x000fe200000e060f */
[----:B--2---:R-:W2:Y:S01]  /*8ec20*/  LDL.LU.64 R26, [R1+0x5fd0] ;  /* 0x005fd000011a7983 */ /* 0x004ea20000300a00 */
[----:B------:R-:W-:-:S03]  /*8ec30*/  IADD3 R16, P2, PT, R10, R0, RZ ;  /* 0x000000000a107210 */ /* 0x000fc60007f5e0ff */
[----:B------:R-:W2:Y:S04]  /*8ec40*/  LDL.LU R10, [R1+0x5fc8] ;  /* 0x005fc800010a7983 */ /* 0x000ea80000300800 */
[----:B------:R1:W-:Y:S04]  /*8ec50*/  STL.64 [R1+0x3038], R22 ;  /* 0x0030381601007387 */ /* 0x0003e80000100a00 */
[----:B-1----:R-:W2:Y:S01]  /*8ec60*/  LDL.LU.64 R22, [R1+0x5fc0] ;  /* 0x005fc00001167983 */ /* 0x002ea20000300a00 */
[----:B------:R-:W-:-:S03]  /*8ec70*/  IMAD.X R9, R5, 0x1, R4, P1 ;  /* 0x0000000105097824 */ /* 0x000fc600008e0604 */
[----:B--2---:R1:W-:Y:S04]  /*8ec80*/  STL.64 [R1+0x5fa8], R22 ;  /* 0x005fa81601007387 */ /* 0x0043e80000100a00 */
[----:B-1----:R-:W2:Y:S04]  /*8ec90*/  LDL R23, [R1+0x1c0] ;  /* 0x0001c00001177983 */ /* 0x002ea80000100800 */
[----:B------:R1:W-:Y:S04]  /*8eca0*/  STL.64 [R1+0x5f98], R28 ;  /* 0x005f981c01007387 */ /* 0x0003e80000100a00 */
[----:B-1----:R-:W3:Y:S04]  /*8ecb0*/  LDL R29, [R1+0x2b0] ;  /* 0x0002b000011d7983 */ /* 0x002ee80000100800 */
[----:B------:R1:W-:Y:S04]  /*8ecc0*/  STL.64 [R1+0x3040], R8 ;  /* 0x0030400801007387 */ /* 0x0003e80000100a00 */
[----:B-1----:R-:W4:Y:S01]  /*8ecd0*/  LDL.LU.64 R8, [R1+0x5fb8] ;  /* 0x005fb80001087983 */ /* 0x002f220000300a00 */
[----:B--2---:R-:W-:-:S05]  /*8ece0*/  IADD3 R28, P0, PT, R23, R10, RZ ;  /* 0x0000000a171c7210 */ /* 0x004fca0007f1e0ff */
[----:B---3--:R-:W-:Y:S01]  /*8ecf0*/  IMAD.X R29, R29, 0x1, R12, P0 ;  /* 0x000000011d1d7824 */ /* 0x008fe200000e060c */
[----:B----4-:R-:W-:Y:S01]  /*8ed00*/  IADD3 R22, P1, PT, R23, R9, RZ ;  /* 0x0000000917167210 */ /* 0x010fe20007f3e0ff */
[----:B------:R-:W-:Y:S02]  /*8ed10*/  IMAD.MOV.U32 R23, RZ, RZ, R17 ;  /* 0x000000ffff177224 */ /* 0x000fe400078e0011 */
[----:B------:R-:W-:Y:S01]  /*8ed20*/  IMAD.X R17, R5, 0x1, R2, P2 ;  /* 0x0000000105117824 */ /* 0x000fe200010e0602 */
[----:B------:R1:W-:Y:S04]  /*8ed30*/  STL [R1+0x5f90], R9 ;  /* 0x005f900901007387 */ /* 0x0003e80000100800 */
[----:B-1----:R-:W2:Y:S04]  /*8ed40*/  LDL.LU R9, [R1+0x1c0] ;  /* 0x0001c00001097983 */ /* 0x002ea80000300800 */
[----:B------:R-:W3:Y:S04]  /*8ed50*/  LDL.LU R5, [R1+0x5fb0] ;  /* 0x005fb00001057983 */ /* 0x000ee80000300800 */
[----:B------:R-:W-:Y:S04]  /*8ed60*/  STL.64 [R1+0x3008], R16 ;  /* 0x0030081001007387 */ /* 0x000fe80000100a00 */
[----:B------:R1:W-:Y:S04]  /*8ed70*/  STL [R1+0x5f78], R12 ;  /* 0x005f780c01007387 */ /* 0x0003e80000100800 */
[----:B-1----:R-:W4:Y:S04]  /*8ed80*/  LDL.LU R12, [R1+0x2b0] ;  /* 0x0002b000010c7983 */ /* 0x002f280000300800 */
[----:B------:R1:W-:Y:S02]  /*8ed90*/  STL.64 [R1+0x3010], R28 ;  /* 0x0030101c01007387 */ /* 0x0003e40000100a00 */
[----:B-1----:R-:W-:Y:S01]  /*8eda0*/  IMAD.MOV.U32 R29, RZ, RZ, R23 ;  /* 0x000000ffff1d7224 */ /* 0x002fe200078e0017 */
[----:B--2---:R-:W-:Y:S01]  /*8edb0*/  IADD3 R16, P2, PT, R9, R7, RZ ;  /* 0x0000000709107210 */ /* 0x004fe20007f5e0ff */
[----:B----4-:R-:W-:-:S04]  /*8edc0*/  IMAD.X R23, R12, 0x1, R11, P1 ;  /* 0x000000010c177824 */ /* 0x010fc800008e060b */
[----:B------:R-:W-:Y:S01]  /*8edd0*/  IMAD.X R17, R12, 0x1, R8, P2 ;  /* 0x000000010c117824 */ /* 0x000fe200010e0608 */
[----:B------:R1:W-:Y:S04]  /*8ede0*/  STL.64 [R1+0x3018], R22 ;  /* 0x0030181601007387 */ /* 0x0003e80000100a00 */
[----:B-1----:R-:W2:Y:S04]  /*8edf0*/  LDL.LU.64 R22, [R1+0x5fa8] ;  /* 0x005fa80001167983 */ /* 0x002ea80000300a00 */
[----:B------:R1:W-:Y:S04]  /*8ee00*/  STL.64 [R1+0x5f88], R10 ;  /* 0x005f880a01007387 */ /* 0x0003e80000100a00 */
[----:B---3--:R3:W-:Y:S01]  /*8ee10*/  STL.64 [R1+0x5f80], R4 ;  /* 0x005f800401007387 */ /* 0x0087e20000100a00 */
[----:B-1----:R-:W-:-:S03]  /*8ee20*/  IADD3 R10, P1, PT, R9, R5, RZ ;  /* 0x00000005090a7210 */ /* 0x002fc60007f3e0ff */
[----:B---3--:R-:W3:Y:S04]  /*8ee30*/  LDL R4, [R1+0x1c4] ;  /* 0x0001c40001047983 */ /* 0x008ee80000100800 */
[----:B------:R-:W-:Y:S04]  /*8ee40*/  STL [R1+0x2ff0], R10 ;  /* 0x002ff00a01007387 */ /* 0x000fe80000100800 */
[----:B------:R1:W-:Y:S04]  /*8ee50*/  STL.64 [R1+0x2fe0], R16 ;  /* 0x002fe01001007387 */ /* 0x0003e80000100a00 */
[----:B-1----:R-:W4:Y:S01]  /*8ee60*/  LDL.LU.64 R16, [R1+0x5fa0] ;  /* 0x005fa00001107983 */ /* 0x002f220000300a00 */
[----:B------:R-:W-:Y:S01]  /*8ee70*/  IADD3 R28, P0, PT, R9, R14, RZ ;  /* 0x0000000e091c7210 */ /* 0x000fe20007f1e0ff */
[----:B------:R-:W-:-:S04]  /*8ee80*/  IMAD.MOV.U32 R11, RZ, RZ, R29 ;  /* 0x000000ffff0b7224 */ /* 0x000fc800078e001d */
[----:B----4-:R-:W-:-:S05]  /*8ee90*/  IMAD.X R29, R12, 0x1, R16, P0 ;  /* 0x000000010c1d7824 */ /* 0x010fca00000e0610 */
[----:B------:R1:W-:Y:S04]  /*8eea0*/  STL.64 [R1+0x2fe8], R28 ;  /* 0x002fe81c01007387 */ /* 0x0003e80000100a00 */
[----:B-1----:R-:W4:Y:S04]  /*8eeb0*/  LDL.LU.64 R28, [R1+0x5f98] ;  /* 0x005f9800011c7983 */ /* 0x002f280000300a00 */
[----:B----4-:R-:W-:Y:S04]  /*8eec0*/  STL.64 [R1+0x5f70], R28 ;  /* 0x005f701c01007387 */ /* 0x010fe80000100a00 */
[----:B------:R1:W-:Y:S04]  /*8eed0*/  STL.64 [R1+0x5f60], R16 ;  /* 0x005f601001007387 */ /* 0x0003e80000100a00 */
[----:B-1----:R0:W4:Y:S01]  /*8eee0*/  LDL.64 R16, [R1+0x2ff0] ;  /* 0x002ff00001107983 */ /* 0x0021220000100a00 */
[----:B------:R-:W-:-:S02]  /*8eef0*/  IADD3 R10, P2, PT, R9, R13, RZ ;  /* 0x0000000d090a7210 */ /* 0x000fc40007f5e0ff */
[----:B------:R-:W-:Y:S01]  /*8ef00*/  IADD3 R28, P0, PT, R9, R3, RZ ;  /* 0x00000003091c7210 */ /* 0x000fe20007f1e0ff */
[----:B----4-:R-:W-:-:S05]  /*8ef10*/  IMAD.X R17, R12, 0x1, R6, P1 ;  /* 0x000000010c117824 */ /* 0x010fca00008e0606 */
[----:B------:R1:W-:Y:S01]  /*8ef20*/  STL [R1+0x2ff4], R17 ;  /* 0x002ff41101007387 */ /* 0x0003e20000100800 */
[----:B------:R-:W-:-:S03]  /*8ef30*/  IADD3 R16, P1, PT, R9, R0, RZ ;  /* 0x0000000009107210 */ /* 0x000fc60007f3e0ff */
[----:B------:R-:W4:Y:S01]  /*8ef40*/  LDL.LU R9, [R1+0x5f90] ;  /* 0x005f900001097983 */ /* 0x000f220000300800 */
[----:B-1----:R-:W-:Y:S02]  /*8ef50*/  IMAD.MOV.U32 R17, RZ, RZ, R11 ;  /* 0x000000ffff117224 */ /* 0x002fe400078e000b */
[----:B------:R-:W-:-:S05]  /*8ef60*/  IMAD.X R11, R12, 0x1, R15, P2 ;  /* 0x000000010c0b7824 */ /* 0x000fca00010e060f */
[----:B------:R1:W-:Y:S04]  /*8ef70*/  STL.64 [R1+0x2ff8], R10 ;  /* 0x002ff80a01007387 */ /* 0x0003e80000100a00 */
[----:B-1----:R-:W3:Y:S02]  /*8ef80*/  LDL.LU.64 R10, [R1+0x5f88] ;  /* 0x005f8800010a7983 */ /* 0x002ee40000300a00 */
[----:B---3--:R-:W-:-:S05]  /*8ef90*/  IADD3 R4, P2, PT, R4, R10, RZ ;  /* 0x0000000a04047210 */ /* 0x008fca0007f5e0ff */
[----:B------:R1:W-:Y:S04]  /*8efa0*/  STL [R1+0x2fd0], R4 ;  /* 0x002fd00401007387 */ /* 0x0003e80000100800 */
[----:B-1----:R-:W3:Y:S02]  /*8efb0*/  LDL.LU.64 R4, [R1+0x5f80] ;  /* 0x005f800001047983 */ /* 0x002ee40000300a00 */
[----:B---3--:R-:W-:Y:S02]  /*8efc0*/  IMAD.X R29, R12, 0x1, R4, P0 ;  /* 0x000000010c1d7824 */ /* 0x008fe400000e0604 */
[----:B------:R1:W-:Y:S04]  /*8efd0*/  STL [R1+0x5f50], R4 ;  /* 0x005f500401007387 */ /* 0x0003e80000100800 */
[----:B-1----:R-:W3:Y:S04]  /*8efe0*/  LDL.LU R4, [R1+0x1c4] ;  /* 0x0001c40001047983 */ /* 0x002ee80000300800 */
[----:B------:R1:W-:Y:S04]  /*8eff0*/  STL.64 [R1+0x3000], R28 ;  /* 0x0030001c01007387 */ /* 0x0003e80000100a00 */
[----:B-1----:R-:W2:Y:S04]  /*8f000*/  LDL.LU R29, [R1+0x2ac] ;  /* 0x0002ac00011d7983 */ /* 0x002ea80000300800 */
[----:B----4-:R1:W-:Y:S02]  /*8f010*/  STL.64 [R1+0x5f68], R8 ;  /* 0x005f680801007387 */ /* 0x0103e40000100a00 */
[----:B-1----:R-:W-:-:S02]  /*8f020*/  IMAD.MOV.U32 R8, RZ, RZ, R17 ;  /* 0x000000ffff087224 */ /* 0x002fc400078e0011 */
[----:B------:R-:W-:Y:S02]  /*8f030*/  IMAD.X R17, R12, 0x1, R2, P1 ;  /* 0x000000010c117824 */ /* 0x000fe400008e0602 */
[----:B------:R-:W2:Y:S04]  /*8f040*/  LDL.LU R12, [R1+0x5f78] ;  /* 0x005f7800010c7983 */ /* 0x000ea80000300800 */
[----:B------:R1:W-:Y:S04]  /*8f050*/  STL.64 [R1+0x5f58], R2 ;  /* 0x005f580201007387 */ /* 0x0003e80000100a00 */
[----:B-1----:R0:W2:Y:S04]  /*8f060*/  LDL.64 R2, [R1+0x2fd0] ;  /* 0x002fd00001027983 */ /* 0x0020a80000100a00 */
[----:B------:R-:W-:Y:S01]  /*8f070*/  STL.64 [R1+0x2fc8], R16 ;  /* 0x002fc81001007387 */ /* 0x000fe20000100a00 */
[----:B---3--:R-:W-:Y:S01]  /*8f080*/  IADD3 R28, P0, PT, R4, R9, RZ ;  /* 0x00000009041c7210 */ /* 0x008fe20007f1e0ff */
[----:B--2---:R-:W-:-:S05]  /*8f090*/  IMAD.X R3, R29, 0x1, R12, P2 ;  /* 0x000000011d037824 */ /* 0x004fca00010e060c */
[----:B------:R1:W-:Y:S02]  /*8f0a0*/  STL [R1+0x2fd4], R3 ;  /* 0x002fd40301007387 */ /* 0x0003e40000100800 */
[----:B-1----:R-:W-:-:S04]  /*8f0b0*/  IMAD.MOV.U32 R3, RZ, RZ, R29 ;  /* 0x000000ffff037224 */ /* 0x002fc800078e001d */
[----:B------:R-:W-:-:S05]  /*8f0c0*/  IMAD.X R29, R3, 0x1, R11, P0 ;  /* 0x00000001031d7824 */ /* 0x000fca00000e060b */
[----:B------:R1:W-:Y:S04]  /*8f0d0*/  STL.64 [R1+0x2fd8], R28 ;  /* 0x002fd81c01007387 */ /* 0x0003e80000100a00 */
[----:B-1----:R-:W2:Y:S04]  /*8f0e0*/  LDL.LU.64 R28, [R1+0x5f70] ;  /* 0x005f7000011c7983 */ /* 0x002ea80000300a00 */
[----:B--2---:R1:W-:Y:S02]  /*8f0f0*/  STL.64 [R1+0x5f30], R28 ;  /* 0x005f301c01007387 */ /* 0x0043e40000100a00 */
[----:B-1----:R-:W-:Y:S01]  /*8f100*/  IMAD.MOV.U32 R29, RZ, RZ, R8 ;  /* 0x000000ffff1d7224 */ /* 0x002fe200078e0008 */
[----:B------:R-:W-:-:S05]  /*8f110*/  IADD3 R8, P0, PT, R4, R5, RZ ;  /* 0x0000000504087210 */ /* 0x000fca0007f1e0ff */
[----:B------:R1:W-:Y:S04]  /*8f120*/  STL [R1+0x2fb0], R8 ;  /* 0x002fb00801007387 */ /* 0x0003e80000100800 */
[----:B-1----:R-:W2:Y:S01]  /*8f130*/  LDL.LU.64 R8, [R1+0x5f68] ;  /* 0x005f680001087983 */ /* 0x002ea20000300a00 */
[----:B------:R-:W-:-:S05]  /*8f140*/  IADD3 R16, P1, PT, R4, R7, RZ ;  /* 0x0000000704107210 */ /* 0x000fca0007f3e0ff */
[----:B--2---:R-:W-:-:S05]  /*8f150*/  IMAD.X R17, R3, 0x1, R8, P1 ;  /* 0x0000000103117824 */ /* 0x004fca00008e0608 */
[----:B------:R1:W-:Y:S04]  /*8f160*/  STL.64 [R1+0x2fa0], R16 ;  /* 0x002fa01001007387 */ /* 0x0003e80000100a00 */
[----:B-1----:R-:W2:Y:S04]  /*8f170*/  LDL.LU.64 R16, [R1+0x5f60] ;  /* 0x005f600001107983 */ /* 0x002ea80000300a00 */
[----:B------:R1:W-:Y:S01]  /*8f180*/  STL.64 [R1+0x5f48], R8 ;  /* 0x005f480801007387 */ /* 0x0003e20000100a00 */
[----:B------:R-:W-:-:S03]  /*8f190*/  IADD3 R2, P2, PT, R4, R14, RZ ;  /* 0x0000000e04027210 */ /* 0x000fc60007f5e0ff */
[----:B------:R-:W-:Y:S01]  /*8f1a0*/  STL.64 [R1+0x5f38], R12 ;  /* 0x005f380c01007387 */ /* 0x000fe20000100a00 */
[----:B------:R-:W-:-:S03]  /*8f1b0*/  IADD3 R28, P1, PT, R4, R13, RZ ;  /* 0x0000000d041c7210 */ /* 0x000fc60007f3e0ff */
[----:B------:R3:W-:Y:S01]  /*8f1c0*/  STL [R1+0x5f40], R13 ;  /* 0x005f400d01007387 */ /* 0x0007e20000100800 */
[----:B-1----:R-:W-:Y:S02]  /*8f1d0*/  IMAD.MOV.U32 R9, RZ, RZ, R29 ;  /* 0x000000ffff097224 */ /* 0x002fe400078e001d */
[----:B------:R-:W-:Y:S01]  /*8f1e0*/  IMAD.MOV.U32 R29, RZ, RZ, R3 ;  /* 0x000000ffff1d7224 */ /* 0x000fe200078e0003 */
[----:B---3--:R0:W3:Y:S03]  /*8f1f0*/  LDL.64 R12, [R1+0x2fb0] ;  /* 0x002fb000010c7983 */ /* 0x0080e60000100a00 */
[----:B--2---:R-:W-:-:S05]  /*8f200*/  IMAD.X R3, R29, 0x1, R16, P2 ;  /* 0x000000011d037824 */ /* 0x004fca00010e0610 */
[----:B------:R1:W-:Y:S04]  /*8f210*/  STL.64 [R1+0x2fa8], R2 ;  /* 0x002fa80201007387 */ /* 0x0003e80000100a00 */
[----:B-1----:R-:W2:Y:S01]  /*8f220*/  LDL.LU.64 R2, [R1+0x5f58] ;  /* 0x005f580001027983 */ /* 0x002ea20000300a00 */
[----:B---3--:R-:W-:-:S03]  /*8f230*/  IMAD.X R13, R29, 0x1, R6, P0 ;  /* 0x000000011d0d7824 */ /* 0x008fc600000e0606 */
[----:B------:R1:W-:Y:S01]  /*8f240*/  STL.64 [R1+0x5f28], R16 ;  /* 0x005f281001007387 */ /* 0x0003e20000100a00 */
[----:B------:R-:W-:-:S03]  /*8f250*/  IADD3 R12, P0, PT, R4, R0, RZ ;  /* 0x00000000040c7210 */ /* 0x000fc60007f1e0ff */
[----:B-1----:R-:W3:Y:S04]  /*8f260*/  LDL R17, [R1+0x1c8] ;  /* 0x0001c80001117983 */ /* 0x002ee80000100800 */
[----:B------:R1:W-:Y:S01]  /*8f270*/  STL [R1+0x2fb4], R13 ;  /* 0x002fb40d01007387 */ /* 0x0003e20000100800 */
[----:B--2---:R-:W-:-:S03]  /*8f280*/  IADD3 R8, P2, PT, R4, R3, RZ ;  /* 0x0000000304087210 */ /* 0x004fc60007f5e0ff */
[----:B------:R-:W2:Y:S01]  /*8f290*/  LDL.LU R4, [R1+0x5f50] ;  /* 0x005f500001047983 */ /* 0x000ea20000300800 */
[----:B-1----:R-:W-:Y:S02]  /*8f2a0*/  IMAD.MOV.U32 R13, RZ, RZ, R29 ;  /* 0x000000ffff0d7224 */ /* 0x002fe400078e001d */
[----:B------:R-:W-:Y:S02]  /*8f2b0*/  IMAD.MOV.U32 R16, RZ, RZ, R9 ;  /* 0x000000ffff107224 */ /* 0x000fe400078e0009 */
[----:B------:R-:W-:-:S05]  /*8f2c0*/  IMAD.X R29, R13, 0x1, R15, P1 ;  /* 0x000000010d1d7824 */ /* 0x000fca00008e060f */
[----:B------:R-:W-:Y:S01]  /*8f2d0*/  STL.64 [R1+0x2fb8], R28 ;  /* 0x002fb81c01007387 */ /* 0x000fe20000100a00 */
[----:B--2---:R-:W-:-:S05]  /*8f2e0*/  IMAD.X R9, R13, 0x1, R4, P2 ;  /* 0x000000010d097824 */ /* 0x004fca00010e0604 */
[----:B------:R1:W-:Y:S04]  /*8f2f0*/  STL.64 [R1+0x2fc0], R8 ;  /* 0x002fc00801007387 */ /* 0x0003e80000100a00 */
[----:B-1----:R-:W3:Y:S01]  /*8f300*/  LDL.LU.64 R8, [R1+0x5f48] ;  /* 0x005f480001087983 */ /* 0x002ee20000300a00 */
[----:B------:R-:W-:Y:S02]  /*8f310*/  IMAD.MOV.U32 R29, RZ, RZ, R16 ;  /* 0x000000ffff1d7224 */ /* 0x000fe400078e0010 */
[----:B------:R-:W-:Y:S01]  /*8f320*/  IMAD.X R13, R13, 0x1, R2, P0 ;  /* 0x000000010d0d7824 */ /* 0x000fe200000e0602 */
[----:B---3--:R-:W-:Y:S01]  /*8f330*/  IADD3 R16, P2, PT, R17, R9, RZ ;  /* 0x0000000911107210 */ /* 0x008fe20007f5e0ff */
[----:B------:R1:W-:Y:S04]  /*8f340*/  STL [R1+0x5f18], R9 ;  /* 0x005f180901007387 */ /* 0x0003e80000100800 */
[----:B-1----:R-:W2:Y:S04]  /*8f350*/  LDL.LU R9, [R1+0x1c8] ;  /* 0x0001c80001097983 */ /* 0x002ea80000300800 */
[----:B------:R1:W-:Y:S04]  /*8f360*/  STL.64 [R1+0x2f88], R12 ;  /* 0x002f880c01007387 */ /* 0x0003e80000100a00 */
[----:B-1----:R0:W3:Y:S01]  /*8f370*/  LDL.LU R13, [R1+0x5f40] ;  /* 0x005f4000010d7983 */ /* 0x0020e20000300800 */
[----:B--2---:R-:W-:-:S05]  /*8f380*/  IADD3 R12, P0, PT, R9, R7, RZ ;  /* 0x00000007090c7210 */ /* 0x004fca0007f1e0ff */
[----:B------:R3:W-:Y:S04]  /*8f390*/  STL [R1+0x2f70], R12 ;  /* 0x002f700c01007387 */ /* 0x0007e80000100800 */
[----:B---3--:R-:W2:Y:S04]  /*8f3a0*/  LDL.LU.64 R12, [R1+0x5f38] ;  /* 0x005f3800010c7983 */ /* 0x008ea80000300a00 */
[----:B------:R1:W-:Y:S04]  /*8f3b0*/  STL [R1+0x5ef8], R7 ;  /* 0x005ef80701007387 */ /* 0x0003e80000100800 */
[----:B-1----:R-:W2:Y:S01]  /*8f3c0*/  LDL.LU R7, [R1+0x2a8] ;  /* 0x0002a80001077983 */ /* 0x002ea20000300800 */
[----:B------:R-:W-:Y:S01]  /*8f3d0*/  IADD3 R28, P1, PT, R17, R10, RZ ;  /* 0x0000000a111c7210 */ /* 0x000fe20007f3e0ff */
[----:B------:R-:W-:-:S04]  /*8f3e0*/  IMAD.MOV.U32 R17, RZ, RZ, R29 ;  /* 0x000000ffff117224 */ /* 0x000fc800078e001d */
[----:B--2---:R-:W-:-:S05]  /*8f3f0*/  IMAD.X R29, R7, 0x1, R12, P1 ;  /* 0x00000001071d7824 */ /* 0x004fca00008e060c */
[----:B------:R1:W-:Y:S04]  /*8f400*/  STL.64 [R1+0x2f90], R28 ;  /* 0x002f901c01007387 */ /* 0x0003e80000100a00 */
[----:B-1----:R-:W2:Y:S04]  /*8f410*/  LDL.LU.64 R28, [R1+0x5f30] ;  /* 0x005f3000011c7983 */ /* 0x002ea80000300a00 */
[----:B--2---:R1:W-:Y:S04]  /*8f420*/  STL.64 [R1+0x5f00], R28 ;  /* 0x005f001c01007387 */ /* 0x0043e80000100a00 */
[----:B-1----:R-:W2:Y:S04]  /*8f430*/  LDL.LU R29, [R1+0x28c] ;  /* 0x00028c00011d7983 */ /* 0x002ea80000300800 */
[----:B------:R1:W-:Y:S02]  /*8f440*/  STL.64 [R1+0x5f20], R14 ;  /* 0x005f200e01007387 */ /* 0x0003e40000100a00 */
[----:B-1----:R-:W-:-:S02]  /*8f450*/  IMAD.MOV.U32 R15, RZ, RZ, R17 ;  /* 0x000000ffff0f7224 */ /* 0x002fc400078e0011 */
[----:B------:R-:W-:-:S05]  /*8f460*/  IMAD.X R17, R7, 0x1, R11, P2 ;  /* 0x0000000107117824 */ /* 0x000fca00010e060b */
[----:B------:R1:W-:Y:S04]  /*8f470*/  STL.64 [R1+0x2f98], R16 ;  /* 0x002f981001007387 */ /* 0x0003e80000100a00 */
[----:B-1----:R-:W3:Y:S04]  /*8f480*/  LDL.LU.64 R16, [R1+0x5f28] ;  /* 0x005f280001107983 */ /* 0x002ee80000300a00 */
[----:B------:R1:W-:Y:S04]  /*8f490*/  STL.64 [R1+0x5f10], R10 ;  /* 0x005f100a01007387 */ /* 0x0003e80000100a00 */
[----:B-1----:R0:W4:Y:S01]  /*8f4a0*/  LDL.64 R10, [R1+0x2f70] ;  /* 0x002f7000010a7983 */ /* 0x0021220000100a00 */
[----:B------:R-:W-:-:S03]  /*8f4b0*/  IADD3 R28, P1, PT, R9, R14, RZ ;  /* 0x0000000e091c7210 */ /* 0x000fc60007f3e0ff */
[----:B------:R1:W-:Y:S01]  /*8f4c0*/  STL.64 [R1+0x5ef0], R22 ;  /* 0x005ef01601007387 */ /* 0x0003e20000100a00 */
[----:B------:R-:W-:-:S03]  /*8f4d0*/  IADD3 R14, P2, PT, R9, R5, RZ ;  /* 0x00000005090e7210 */ /* 0x000fc60007f5e0ff */
[----:B------:R-:W-:Y:S01]  /*8f4e0*/  STL.64 [R1+0x5f08], R4 ;  /* 0x005f080401007387 */ /* 0x000fe20000100a00 */
[----:B-1----:R-:W-:Y:S02]  /*8f4f0*/  IMAD.MOV.U32 R23, RZ, RZ, R15 ;  /* 0x000000ffff177224 */ /* 0x002fe400078e000f */
[C---:B------:R-:W-:Y:S02]  /*8f500*/  IMAD.X R15, R7.reuse, 0x1, R6, P2 ;  /* 0x00000001070f7824 */ /* 0x040fe400010e0606 */
[----:B----4-:R-:W-:-:S05]  /*8f510*/  IMAD.X R11, R7, 0x1, R8, P0 ;  /* 0x00000001070b7824 */ /* 0x010fca00000e0608 */
[----:B------:R-:W-:Y:S04]  /*8f520*/  STL [R1+0x2f74], R11 ;  /* 0x002f740b01007387 */ /* 0x000fe80000100800 */
[----:B------:R2:W-:Y:S04]  /*8f530*/  STL.64 [R1+0x5ee8], R12 ;  /* 0x005ee80c01007387 */ /* 0x0005e80000100a00 */
[----:B---3--:R-:W-:Y:S01]  /*8f540*/  STL.64 [R1+0x5ed8], R16 ;  /* 0x005ed81001007387 */ /* 0x008fe20000100a00 */
[----:B--2---:R-:W-:Y:S02]  /*8f550*/  IMAD.MOV.U32 R12, RZ, RZ, R29 ;  /* 0x000000ffff0c7224 */ /* 0x004fe400078e001d */
[----:B------:R-:W-:-:S05]  /*8f560*/  IMAD.X R29, R7, 0x1, R16, P1 ;  /* 0x00000001071d7824 */ /* 0x000fca00008e0610 */
[----:B------:R-:W-:Y:S04]  /*8f570*/  STL.64 [R1+0x2f78], R28 ;  /* 0x002f781c01007387 */ /* 0x000fe80000100a00 */
[----:B------:R1:W-:Y:S04]  /*8f580*/  STL.64 [R1+0x2f80], R14 ;  /* 0x002f800e01007387 */ /* 0x0003e80000100a00 */
[----:B-1----:R-:W2:Y:S01]  /*8f590*/  LDL.LU.64 R14, [R1+0x5f20] ;  /* 0x005f2000010e7983 */ /* 0x002ea20000300a00 */
[C---:B------:R-:W-:Y:S01]  /*8f5a0*/  IADD3 R10, P0, PT, R9.reuse, R13, RZ ;  /* 0x0000000d090a7210 */ /* 0x040fe20007f1e0ff */
[----:B------:R-:W-:Y:S01]  /*8f5b0*/  IMAD.MOV.U32 R16, RZ, RZ, R23 ;  /* 0x000000ffff107224 */ /* 0x000fe200078e0017 */
[----:B------:R-:W-:-:S02]  /*8f5c0*/  IADD3 R28, P1, PT, R9, R3, RZ ;  /* 0x00000003091c7210 */ /* 0x000fc40007f3e0ff */
[----:B------:R-:W-:Y:S02]  /*8f5d0*/  IADD3 R22, P2, PT, R9, R0, RZ ;  /* 0x0000000009167210 */ /* 0x000fe40007f5e0ff */
[----:B------:R1:W-:Y:S04]  /*8f5e0*/  STL.64 [R1+0x5ee0], R16 ;  /* 0x005ee01001007387 */ /* 0x0003e80000100a00 */
[----:B-1----:R-:W3:Y:S04]  /*8f5f0*/  LDL R17, [R1+0x1cc] ;  /* 0x0001cc0001117983 */ /* 0x002ee80000100800 */
[----:B------:R-:W4:Y:S01]  /*8f600*/  LDL.LU R9, [R1+0x5f18] ;  /* 0x005f180001097983 */ /* 0x000f220000300800 */
[----:B--2---:R-:W-:-:S05]  /*8f610*/  IMAD.X R11, R7, 0x1, R15, P0 ;  /* 0x00000001070b7824 */ /* 0x004fca00000e060f */
[----:B------:R1:W-:Y:S04]  /*8f620*/  STL.64 [R1+0x2f60], R10 ;  /* 0x002f600a01007387 */ /* 0x0003e80000100a00 */
[----:B-1----:R-:W3:Y:S02]  /*8f630*/  LDL.LU.64 R10, [R1+0x5f10] ;  /* 0x005f1000010a7983 */ /* 0x002ee40000300a00 */
[----:B---3--:R-:W-:-:S05]  /*8f640*/  IADD3 R4, P0, PT, R17, R10, RZ ;  /* 0x0000000a11047210 */ /* 0x008fca0007f1e0ff */
[----:B------:R1:W-:Y:S04]  /*8f650*/  STL [R1+0x2f50], R4 ;  /* 0x002f500401007387 */ /* 0x0003e80000100800 */
[----:B-1----:R-:W2:Y:S02]  /*8f660*/  LDL.LU.64 R4, [R1+0x5f08] ;  /* 0x005f080001047983 */ /* 0x002ea40000300a00 */
[----:B--2---:R-:W-:-:S05]  /*8f670*/  IMAD.X R29, R7, 0x1, R4, P1 ;  /* 0x00000001071d7824 */ /* 0x004fca00008e0604 */
[----:B------:R1:W-:Y:S04]  /*8f680*/  STL.64 [R1+0x2f68], R28 ;  /* 0x002f681c01007387 */ /* 0x0003e80000100a00 */
[----:B-1----:R-:W2:Y:S01]  /*8f690*/  LDL.LU.64 R28, [R1+0x5f00] ;  /* 0x005f0000011c7983 */ /* 0x002ea20000300a00 */
[----:B------:R-:W-:-:S03]  /*8f6a0*/  IMAD.X R23, R7, 0x1, R2, P2 ;  /* 0x0000000107177824 */ /* 0x000fc600010e0602 */
[----:B--2---:R1:W-:Y:S04]  /*8f6b0*/  STL.64 [R1+0x5ed0], R28 ;  /* 0x005ed01c01007387 */ /* 0x0043e80000100a00 */
[----:B-1----:R0:W2:Y:S04]  /*8f6c0*/  LDL.64 R28, [R1+0x2f50] ;  /* 0x002f5000011c7983 */ /* 0x0020a80000100a00 */
[----:B--2---:R-:W2:Y:S04]  /*8f6d0*/  LDL R29, [R1+0x2a4] ;  /* 0x0002a400011d7983 */ /* 0x004ea80000100800 */
[----:B------:R-:W3:Y:S04]  /*8f6e0*/  LDL.LU R7, [R1+0x5ef8] ;  /* 0x005ef80001077983 */ /* 0x000ee80000300800 */
[----:B------:R1:W-:Y:S04]  /*8f6f0*/  STL.64 [R1+0x2f48], R22 ;  /* 0x002f481601007387 */ /* 0x0003e80000100a00 */
[----:B-1----:R-:W2:Y:S04]  /*8f700*/  LDL.LU.64 R22, [R1+0x5ef0] ;  /* 0x005ef00001167983 */ /* 0x002ea80000300a00 */
[----:B------:R1:W-:Y:S04]  /*8f710*/  STL [R1+0x5ec8], R2 ;  /* 0x005ec80201007387 */ /* 0x0003e80000100800 */
[----:B-1----:R-:W3:Y:S01]  /*8f720*/  LDL.LU R2, [R1+0x1cc] ;  /* 0x0001cc0001027983 */ /* 0x002ee20000300800 */
[----:B----4-:R-:W-:Y:S01]  /*8f730*/  IADD3 R16, P1, PT, R17, R9, RZ ;  /* 0x0000000911107210 */ /* 0x010fe20007f3e0ff */
[----:B------:R-:W-:Y:S01]  /*8f740*/  IMAD.MOV.U32 R17, RZ, RZ, R12 ;  /* 0x000000ffff117224 */ /* 0x000fe200078e000c */
[----:B---3--:R-:W-:-:S05]  /*8f750*/  IADD3 R12, P2, PT, R2, R7, RZ ;  /* 0x00000007020c7210 */ /* 0x008fca0007f5e0ff */
[----:B------:R1:W-:Y:S04]  /*8f760*/  STL [R1+0x2f20], R12 ;  /* 0x002f200c01007387 */ /* 0x0003e80000100800 */
[----:B-1----:R-:W2:Y:S02]  /*8f770*/  LDL.LU.64 R12, [R1+0x5ee8] ;  /* 0x005ee800010c7983 */ /* 0x002ea40000300a00 */
[----:B--2---:R-:W-:Y:S01]  /*8f780*/  IMAD.X R29, R29, 0x1, R12, P0 ;  /* 0x000000011d1d7824 */ /* 0x004fe200000e060c */
[----:B------:R-:W-:-:S04]  /*8f790*/  IADD3 R28, P0, PT, R2, R14, RZ ;  /* 0x0000000e021c7210 */ /* 0x000fc80007f1e0ff */
[----:B------:R-:W-:Y:S04]  /*8f7a0*/  STL [R1+0x2f54], R29 ;  /* 0x002f541d01007387 */ /* 0x000fe80000100800 */
[----:B------:R1:W-:Y:S04]  /*8f7b0*/  STL [R1+0x5ea8], R14 ;  /* 0x005ea80e01007387 */ /* 0x0003e80000100800 */
[----:B-1----:R-:W2:Y:S01]  /*8f7c0*/  LDL.LU R14, [R1+0x2a4] ;  /* 0x0002a400010e7983 */ /* 0x002ea20000300800 */
[----:B------:R-:W-:Y:S02]  /*8f7d0*/  IMAD.MOV.U32 R29, RZ, RZ, R17 ;  /* 0x000000ffff1d7224 */ /* 0x000fe400078e0011 */
[----:B--2---:R-:W-:-:S05]  /*8f7e0*/  IMAD.X R17, R14, 0x1, R11, P1 ;  /* 0x000000010e117824 */ /* 0x004fca00008e060b */
[----:B------:R1:W-:Y:S04]  /*8f7f0*/  STL.64 [R1+0x2f58], R16 ;  /* 0x002f581001007387 */ /* 0x0003e80000100a00 */
[----:B-1----:R-:W2:Y:S04]  /*8f800*/  LDL.LU.64 R16, [R1+0x5ee0] ;  /* 0x005ee00001107983 */ /* 0x002ea80000300a00 */
[----:B------:R1:W-:Y:S04]  /*8f810*/  STL.64 [R1+0x5ec0], R10 ;  /* 0x005ec00a01007387 */ /* 0x0003e80000100a00 */
[----:B-1----:R0:W2:Y:S02]  /*8f820*/  LDL.64 R10, [R1+0x2f20] ;  /* 0x002f2000010a7983 */ /* 0x0020a40000100a00 */
[----:B--2---:R-:W-:Y:S01]  /*8f830*/  IMAD.MOV.U32 R11, RZ, RZ, R16 ;  /* 0x000000ffff0b7224 */ /* 0x004fe200078e0010 */
[----:B------:R-:W-:-:S05]  /*8f840*/  IADD3 R16, P1, PT, R2, R5, RZ ;  /* 0x0000000502107210 */ /* 0x000fca0007f3e0ff */
[----:B------:R1:W-:Y:S04]  /*8f850*/  STL [R1+0x2f30], R16 ;  /* 0x002f301001007387 */ /* 0x0003e80000100800 */
[----:B-1----:R-:W2:Y:S04]  /*8f860*/  LDL.LU.64 R16, [R1+0x5ed8] ;  /* 0x005ed80001107983 */ /* 0x002ea80000300a00 */
[----:B------:R1:W-:Y:S04]  /*8f870*/  STL.64 [R1+0x5eb8], R4 ;  /* 0x005eb80401007387 */ /* 0x0003e80000100a00 */
[----:B------:R3:W-:Y:S01]  /*8f880*/  STL.64 [R1+0x5eb0], R8 ;  /* 0x005eb00801007387 */ /* 0x0007e20000100a00 */
[----:B-1----:R-:W-:-:S02]  /*8f890*/  IMAD.MOV.U32 R4, RZ, RZ, R11 ;  /* 0x000000ffff047224 */ /* 0x002fc400078e000b */
[----:B------:R-:W-:Y:S02]  /*8f8a0*/  IMAD.X R11, R14, 0x1, R8, P2 ;  /* 0x000000010e0b7824 */ /* 0x000fe400010e0608 */
[----:B---3--:R-:W-:-:S03]  /*8f8b0*/  IMAD.MOV.U32 R9, RZ, RZ, R29 ;  /* 0x000000ffff097224 */ /* 0x008fc600078e001d */
[----:B------:R-:W-:Y:S01]  /*8f8c0*/  STL [R1+0x2f24], R11 ;  /* 0x002f240b01007387 */ /* 0x000fe20000100800 */
[----:B--2---:R-:W-:-:S05]  /*8f8d0*/  IMAD.X R29, R14, 0x1, R16, P0 ;  /* 0x000000010e1d7824 */ /* 0x004fca00000e0610 */
[----:B------:R1:W-:Y:S04]  /*8f8e0*/  STL.64 [R1+0x2f28], R28 ;  /* 0x002f281c01007387 */ /* 0x0003e80000100a00 */
[----:B-1----:R-:W2:Y:S04]  /*8f8f0*/  LDL.LU.64 R28, [R1+0x5ed0] ;  /* 0x005ed000011c7983 */ /* 0x002ea80000300a00 */
[----:B--2---:R1:W-:Y:S04]  /*8f900*/  STL.64 [R1+0x5ea0], R28 ;  /* 0x005ea01c01007387 */ /* 0x0043e80000100a00 */
[----:B-1----:R-:W2:Y:S04]  /*8f910*/  LDL R29, [R1+0x1d0] ;  /* 0x0001d000011d7983 */ /* 0x002ea80000100800 */
[----:B------:R1:W-:Y:S04]  /*8f920*/  STL.64 [R1+0x5e90], R16 ;  /* 0x005e901001007387 */ /* 0x0003e80000100a00 */
[----:B-1----:R0:W3:Y:S01]  /*8f930*/  LDL.64 R16, [R1+0x2f30] ;  /* 0x002f300001107983 */ /* 0x0020e20000100a00 */
[----:B------:R-:W-:-:S03]  /*8f940*/  IADD3 R10, P2, PT, R2, R13, RZ ;  /* 0x0000000d020a7210 */ /* 0x000fc60007f5e0ff */
[----:B------:R-:W-:Y:S01]  /*8f950*/  STL.64 [R1+0x5e98], R22 ;  /* 0x005e981601007387 */ /* 0x000fe20000100a00 */
[----:B------:R-:W-:Y:S01]  /*8f960*/  IADD3 R8, P0, PT, R2, R3, RZ ;  /* 0x0000000302087210 */ /* 0x000fe20007f1e0ff */
[C---:B------:R-:W-:Y:S02]  /*8f970*/  IMAD.X R11, R14.reuse, 0x1, R15, P2 ;  /* 0x000000010e0b7824 */ /* 0x040fe400010e060f */
[----:B---3--:R-:W-:Y:S01]  /*8f980*/  IMAD.X R17, R14, 0x1, R6, P1 ;  /* 0x000000010e117824 */ /* 0x008fe200008e0606 */
[----:B------:R-:W-:-:S04]  /*8f990*/  IADD3 R16, P1, PT, R2, R0, RZ ;  /* 0x0000000002107210 */ /* 0x000fc80007f3e0ff */
[----:B------:R-:W-:Y:S04]  /*8f9a0*/  STL [R1+0x2f34], R17 ;  /* 0x002f341101007387 */ /* 0x000fe80000100800 */
[----:B------:R-:W3:Y:S04]  /*8f9b0*/  LDL.LU R2, [R1+0x5ec8] ;  /* 0x005ec80001027983 */ /* 0x000ee80000300800 */
        /* <DEDUP_REMOVED lines=9> */
[----:B-1----:R-:W2:Y:S02]  /*8fa50*/  LDL.LU.64 R8, [R1+0x5eb0] ;  /* 0x005eb00001087983 */ /* 0x002ea40000300a00 */
[----:B--2---:R-:W-:Y:S01]  /*8fa60*/  IADD3 R28, P0, PT, R29, R9, RZ ;  /* 0x000000091d1c7210 */ /* 0x004fe20007f1e0ff */
[----:B------:R-:W-:Y:S02]  /*8fa70*/  IMAD.MOV.U32 R29, RZ, RZ, R17 ;  /* 0x000000ffff1d7224 */ /* 0x000fe400078e0011 */
[----:B---3--:R-:W-:Y:S02]  /*8fa80*/  IMAD.X R17, R14, 0x1, R2, P1 ;  /* 0x000000010e117824 */ /* 0x008fe400008e0602 */
[----:B------:R-:W2:Y:S04]  /*8fa90*/  LDL.LU R14, [R1+0x5ea8] ;  /* 0x005ea800010e7983 */ /* 0x000ea80000300800 */
[----:B------:R1:W-:Y:S04]  /*8faa0*/  STL [R1+0x5e80], R2 ;  /* 0x005e800201007387 */ /* 0x0003e80000100800 */
[----:B------:R3:W-:Y:S04]  /*8fab0*/  STL.64 [R1+0x2f08], R16 ;  /* 0x002f081001007387 */ /* 0x0007e80000100a00 */
[----:B-1----:R-:W3:Y:S04]  /*8fac0*/  LDL.LU R2, [R1+0x1d0] ;  /* 0x0001d00001027983 */ /* 0x002ee80000300800 */
[----:B------:R1:W-:Y:S01]  /*8fad0*/  STL.64 [R1+0x5e88], R6 ;  /* 0x005e880601007387 */ /* 0x0003e20000100a00 */
[----:B---3--:R-:W-:-:S03]  /*8fae0*/  IADD3 R16, P1, PT, R2, R7, RZ ;  /* 0x0000000702107210 */ /* 0x008fc60007f3e0ff */
[----:B-1----:R0:W3:Y:S02]  /*8faf0*/  LDL.64 R6, [R1+0x2f10] ;  /* 0x002f100001067983 */ /* 0x0020e40000100a00 */
[----:B---3--:R-:W-:-:S05]  /*8fb00*/  IMAD.X R7, R29, 0x1, R12, P2 ;  /* 0x000000011d077824 */ /* 0x008fca00010e060c */
[----:B------:R1:W-:Y:S02]  /*8fb10*/  STL [R1+0x2f14], R7 ;  /* 0x002f140701007387 */ /* 0x0003e40000100800 */
[----:B-1----:R-:W-:-:S04]  /*8fb20*/  IMAD.MOV.U32 R7, RZ, RZ, R29 ;  /* 0x000000ffff077224 */ /* 0x002fc800078e001d */
[----:B------:R-:W-:-:S05]  /*8fb30*/  IMAD.X R29, R7, 0x1, R11, P0 ;  /* 0x00000001071d7824 */ /* 0x000fca00000e060b */
[----:B------:R1:W-:Y:S04]  /*8fb40*/  STL.64 [R1+0x2f18], R28 ;  /* 0x002f181c01007387 */ /* 0x0003e80000100a00 */
[----:B-1----:R-:W3:Y:S01]  /*8fb50*/  LDL.LU.64 R28, [R1+0x5ea0] ;  /* 0x005ea000011c7983 */ /* 0x002ee20000300a00 */
[----:B------:R-:W-:-:S03]  /*8fb60*/  IMAD.X R17, R7, 0x1, R8, P1 ;  /* 0x0000000107117824 */ /* 0x000fc600008e0608 */
[----:B---3--:R1:W-:Y:S02]  /*8fb70*/  STL.64 [R1+0x5e78], R28 ;  /* 0x005e781c01007387 */ /* 0x0083e40000100a00 */
[----:B-1----:R-:W-:Y:S01]  /*8fb80*/  IMAD.MOV.U32 R29, RZ, RZ, R22 ;  /* 0x000000ffff1d7224 */ /* 0x002fe200078e0016 */
[----:B------:R-:W-:-:S05]  /*8fb90*/  IADD3 R22, P0, PT, R2, R5, RZ ;  /* 0x0000000502167210 */ /* 0x000fca0007f1e0ff */
[----:B------:R1:W-:Y:S04]  /*8fba0*/  STL [R1+0x2ef0], R22 ;  /* 0x002ef01601007387 */ /* 0x0003e80000100800 */
[----:B-1----:R-:W3:Y:S04]  /*8fbb0*/  LDL.LU.64 R22, [R1+0x5e98] ;  /* 0x005e980001167983 */ /* 0x002ee80000300a00 */
[----:B------:R1:W-:Y:S04]  /*8fbc0*/  STL.64 [R1+0x2ee0], R16 ;  /* 0x002ee01001007387 */ /* 0x0003e80000100a00 */
[----:B-1----:R-:W4:Y:S01]  /*8fbd0*/  LDL.LU.64 R16, [R1+0x5e90] ;  /* 0x005e900001107983 */ /* 0x002f220000300a00 */
[----:B--2---:R-:W-:-:S03]  /*8fbe0*/  IADD3 R6, P2, PT, R2, R14, RZ ;  /* 0x0000000e02067210 */ /* 0x004fc60007f5e0ff */
[----:B---3--:R1:W-:Y:S04]  /*8fbf0*/  STL.64 [R1+0x5e60], R22 ;  /* 0x005e601601007387 */ /* 0x0083e80000100a00 */
[----:B------:R-:W-:Y:S04]  /*8fc00*/  STL.64 [R1+0x5e68], R12 ;  /* 0x005e680c01007387 */ /* 0x000fe80000100a00 */
[----:B------:R2:W-:Y:S01]  /*8fc10*/  STL [R1+0x5e70], R13 ;  /* 0x005e700d01007387 */ /* 0x0005e20000100800 */
[----:B-1----:R-:W-:Y:S01]  /*8fc20*/  IMAD.MOV.U32 R23, RZ, RZ, R7 ;  /* 0x000000ffff177224 */ /* 0x002fe200078e0007 */
[----:B------:R-:W-:-:S02]  /*8fc30*/  IADD3 R22, P1, PT, R2, R13, RZ ;  /* 0x0000000d02167210 */ /* 0x000fc40007f3e0ff */
[----:B--2---:R0:W2:Y:S01]  /*8fc40*/  LDL.64 R12, [R1+0x2ef0] ;  /* 0x002ef000010c7983 */ /* 0x0040a20000100a00 */
[----:B----4-:R-:W-:-:S05]  /*8fc50*/  IMAD.X R7, R23, 0x1, R16, P2 ;  /* 0x0000000117077824 */ /* 0x010fca00010e0610 */
[----:B------:R1:W-:Y:S04]  /*8fc60*/  STL.64 [R1+0x2ee8], R6 ;  /* 0x002ee80601007387 */ /* 0x0003e80000100a00 */
[----:B-1----:R-:W2:Y:S04]  /*8fc70*/  LDL.LU.64 R6, [R1+0x5e88] ;  /* 0x005e880001067983 */ /* 0x002ea80000300a00 */
[----:B------:R1:W-:Y:S01]  /*8fc80*/  STL.64 [R1+0x5e50], R16 ;  /* 0x005e501001007387 */ /* 0x0003e20000100a00 */
[----:B------:R-:W-:-:S03]  /*8fc90*/  IADD3 R28, P2, PT, R2, R3, RZ ;  /* 0x00000003021c7210 */ /* 0x000fc60007f5e0ff */
[----:B-1----:R-:W3:Y:S04]  /*8fca0*/  LDL R16, [R1+0x1d4] ;  /* 0x0001d40001107983 */ /* 0x002ee80000100800 */
[----:B------:R1:W-:Y:S02]  /*8fcb0*/  STL [R1+0x5e58], R17 ;  /* 0x005e581101007387 */ /* 0x0003e40000100800 */
[----:B-1----:R-:W-:Y:S02]  /*8fcc0*/  IMAD.MOV.U32 R17, RZ, RZ, R29 ;  /* 0x000000ffff117224 */ /* 0x002fe400078e001d */
        /* <DEDUP_REMOVED lines=9> */
[----:B-1----:R-:W4:Y:S01]  /*8fd60*/  LDL.LU.64 R28, [R1+0x5e78] ;  /* 0x005e7800011c7983 */ /* 0x002f220000300a00 */
[----:B------:R-:W-:-:S03]  /*8fd70*/  IMAD.MOV.U32 R23, RZ, RZ, R17 ;  /* 0x000000ffff177224 */ /* 0x000fc600078e0011 */
[----:B------:R-:W4:Y:S01]  /*8fd80*/  LDL R17, [R1+0x29c] ;  /* 0x00029c0001117983 */ /* 0x000f220000100800 */
[C---:B---3--:R-:W-:Y:S02]  /*8fd90*/  IADD3 R22, P1, PT, R16.reuse, R10, RZ ;  /* 0x0000000a10167210 */ /* 0x048fe40007f3e0ff */
[----:B------:R-:W-:Y:S01]  /*8fda0*/  IADD3 R16, P2, PT, R16, R9, RZ ;  /* 0x0000000910107210 */ /* 0x000fe20007f5e0ff */
[----:B--2---:R-:W-:Y:S01]  /*8fdb0*/  IMAD.X R13, R13, 0x1, R2, P0 ;  /* 0x000000010d0d7824 */ /* 0x004fe200000e0602 */
[----:B----4-:R1:W-:Y:S04]  /*8fdc0*/  STL.64 [R1+0x5e48], R28 ;  /* 0x005e481c01007387 */ /* 0x0103e80000100a00 */
[----:B-1----:R-:W2:Y:S04]  /*8fdd0*/  LDL.LU R28, [R1+0x298] ;  /* 0x00029800011c7983 */ /* 0x002ea80000300800 */
[----:B------:R1:W-:Y:S04]  /*8fde0*/  STL [R1+0x5e40], R9 ;  /* 0x005e400901007387 */ /* 0x0003e80000100800 */
[----:B-1----:R-:W3:Y:S04]  /*8fdf0*/  LDL.LU R9, [R1+0x1d4] ;  /* 0x0001d40001097983 */ /* 0x002ee80000300800 */
[----:B------:R1:W-:Y:S04]  /*8fe00*/  STL.64 [R1+0x2ec8], R12 ;  /* 0x002ec80c01007387 */ /* 0x0003e80000100a00 */
[----:B-1----:R0:W4:Y:S01]  /*8fe10*/  LDL.LU R13, [R1+0x5e70] ;  /* 0x005e7000010d7983 */ /* 0x0021220000300800 */
[----:B---3--:R-:W-:-:S05]  /*8fe20*/  IADD3 R12, P0, PT, R9, R7, RZ ;  /* 0x00000007090c7210 */ /* 0x008fca0007f1e0ff */
[----:B------:R4:W-:Y:S04]  /*8fe30*/  STL [R1+0x2ea0], R12 ;  /* 0x002ea00c01007387 */ /* 0x0009e80000100800 */
[----:B----4-:R-:W3:Y:S01]  /*8fe40*/  LDL.LU.64 R12, [R1+0x5e68] ;  /* 0x005e6800010c7983 */ /* 0x010ee20000300a00 */
[----:B------:R-:W-:Y:S02]  /*8fe50*/  IMAD.MOV.U32 R29, RZ, RZ, R23 ;  /* 0x000000ffff1d7224 */ /* 0x000fe400078e0017 */
[----:B---3--:R-:W-:-:S05]  /*8fe60*/  IMAD.X R23, R17, 0x1, R12, P1 ;  /* 0x0000000111177824 */ /* 0x008fca00008e060c */
[----:B------:R1:W-:Y:S04]  /*8fe70*/  STL.64 [R1+0x2ed0], R22 ;  /* 0x002ed01601007387 */ /* 0x0003e80000100a00 */
[----:B-1----:R-:W3:Y:S01]  /*8fe80*/  LDL.LU.64 R22, [R1+0x5e60] ;  /* 0x005e600001167983 */ /* 0x002ee20000300a00 */
[----:B------:R-:W-:-:S03]  /*8fe90*/  IMAD.X R17, R17, 0x1, R11, P2 ;  /* 0x0000000111117824 */ /* 0x000fc600010e060b */
[----:B---3--:R-:W-:Y:S04]  /*8fea0*/  STL.64 [R1+0x5e28], R22 ;  /* 0x005e281601007387 */ /* 0x008fe80000100a00 */
[----:B------:R1:W-:Y:S04]  /*8feb0*/  STL.64 [R1+0x5e30], R24 ;  /* 0x005e301801007387 */ /* 0x0003e80000100a00 */
[----:B-1----:R-:W3:Y:S04]  /*8fec0*/  LDL R24, [R1+0x1d8] ;  /* 0x0001d80001187983 */ /* 0x002ee80000100800 */
[----:B---3--:R1:W-:Y:S04]  /*8fed0*/  STL.64 [R1+0x5e38], R24 ;  /* 0x005e381801007387 */ /* 0x0083e80000100a00 */
[----:B-1----:R0:W3:Y:S04]  /*8fee0*/  LDL.64 R24, [R1+0x2ea0] ;  /* 0x002ea00001187983 */ /* 0x0020e80000100a00 */
[----:B------:R1:W-:Y:S04]  /*8fef0*/  STL.64 [R1+0x2ed8], R16 ;  /* 0x002ed81001007387 */ /* 0x0003e80000100a00 */
[----:B-1----:R0:W4:Y:S01]  /*8ff00*/  LDL.LU R17, [R1+0x5e58] ;  /* 0x005e580001117983 */ /* 0x0021220000300800 */
[----:B------:R-:W-:-:S05]  /*8ff10*/  IADD3 R16, P2, PT, R9, R5, RZ ;  /* 0x0000000509107210 */ /* 0x000fca0007f5e0ff */
[----:B------:R4:W-:Y:S04]  /*8ff20*/  STL [R1+0x2eb0], R16 ;  /* 0x002eb01001007387 */ /* 0x0009e80000100800 */
[----:B----4-:R-:W4:Y:S04]  /*8ff30*/  LDL.LU.64 R16, [R1+0x5e50] ;  /* 0x005e500001107983 */ /* 0x010f280000300a00 */
[----:B------:R1:W-:Y:S04]  /*8ff40*/  STL [R1+0x5e20], R5 ;  /* 0x005e200501007387 */ /* 0x0003e80000100800 */
[----:B-1----:R-:W3:Y:S01]  /*8ff50*/  LDL.LU R5, [R1+0x29c] ;  /* 0x00029c0001057983 */ /* 0x002ee20000300800 */
[----:B--2---:R-:W-:Y:S01]  /*8ff60*/  IMAD.MOV.U32 R22, RZ, RZ, R28 ;  /* 0x000000ffff167224 */ /* 0x004fe200078e001c */
[----:B------:R-:W-:Y:S01]  /*8ff70*/  IADD3 R28, P1, PT, R9, R14, RZ ;  /* 0x0000000e091c7210 */ /* 0x000fe20007f3e0ff */
[----:B------:R-:W-:-:S02]  /*8ff80*/  IMAD.MOV.U32 R23, RZ, RZ, R29 ;  /* 0x000000ffff177224 */ /* 0x000fc400078e001d */
[C---:B---3--:R-:W-:Y:S02]  /*8ff90*/  IMAD.X R25, R5.reuse, 0x1, R8, P0 ;  /* 0x0000000105197824 */ /* 0x048fe400000e0608 */
[----:B----4-:R-:W-:-:S03]  /*8ffa0*/  IMAD.X R29, R5, 0x1, R16, P1 ;  /* 0x00000001051d7824 */ /* 0x010fc600008e0610 */
[----:B------:R-:W-:Y:S04]  /*8ffb0*/  STL [R1+0x2ea4], R25 ;  /* 0x002ea41901007387 */ /* 0x000fe80000100800 */
[----:B------:R1:W-:Y:S04]  /*8ffc0*/  STL.64 [R1+0x2ea8], R28 ;  /* 0x002ea81c01007387 */ /* 0x0003e80000100a00 */
[----:B-1----:R-:W2:Y:S04]  /*8ffd0*/  LDL.LU.64 R28, [R1+0x5e48] ;  /* 0x005e4800011c7983 */ /* 0x002ea80000300a00 */
[----:B------:R-:W-:Y:S04]  /*8ffe0*/  STL.64 [R1+0x5e10], R16 ;  /* 0x005e101001007387 */ /* 0x000fe80000100a00 */
[----:B--2---:R1:W-:Y:S04]  /*8fff0*/  STL.64 [R1+0x5e18], R28 ;  /* 0x005e181c01007387 */ /* 0x0043e80000100a00 */
[----:B-1----:R0:W2:Y:S01]  /*90000*/  LDL.64 R28, [R1+0x2eb0] ;  /* 0x002eb000011c7983 */ /* 0x0020a20000100a00 */
[C---:B------:R-:W-:Y:S01]  /*90010*/  IADD3 R24, P0, PT, R9.reuse, R13, RZ ;  /* 0x0000000d09187210 */ /* 0x040fe20007f1e0ff */
[----:B------:R-:W-:Y:S01]  /*90020*/  IMAD.MOV.U32 R25, RZ, RZ, R22 ;  /* 0x000000ffff197224 */ /* 0x000fe200078e0016 */
[----:B------:R-:W-:Y:S01]  /*90030*/  IADD3 R22, P1, PT, R9, R3, RZ ;  /* 0x0000000309167210 */ /* 0x000fe20007f3e0ff */
[----:B--2---:R-:W-:-:S05]  /*90040*/  IMAD.X R29, R5, 0x1, R6, P2 ;  /* 0x00000001051d7824 */ /* 0x004fca00010e0606 */
[----:B------:R1:W-:Y:S01]  /*90050*/  STL [R1+0x2eb4], R29 ;  /* 0x002eb41d01007387 */ /* 0x0003e20000100800 */
[----:B------:R-:W-:-:S03]  /*90060*/  IADD3 R28, P2, PT, R9, R0, RZ ;  /* 0x00000000091c7210 */ /* 0x000fc60007f5e0ff */
[----:B------:R-:W2:Y:S01]  /*90070*/  LDL.LU R9, [R1+0x5e40] ;  /* 0x005e400001097983 */ /* 0x000ea20000300800 */
[----:B-1----:R-:W-:Y:S02]  /*90080*/  IMAD.MOV.U32 R29, RZ, RZ, R25 ;  /* 0x000000ffff1d7224 */ /* 0x002fe400078e0019 */
[----:B------:R-:W-:-:S05]  /*90090*/  IMAD.X R25, R5, 0x1, R15, P0 ;  /* 0x0000000105197824 */ /* 0x000fca00000e060f */
[----:B------:R1:W-:Y:S04]  /*900a0*/  STL.64 [R1+0x2eb8], R24 ;  /* 0x002eb81801007387 */ /* 0x0003e80000100a00 */
[----:B-1----:R-:W3:Y:S01]  /*900b0*/  LDL.LU.64 R24, [R1+0x5e38] ;  /* 0x005e380001187983 */ /* 0x002ee20000300a00 */
[----:B------:R-:W-:Y:S02]  /*900c0*/  IMAD.MOV.U32 R17, RZ, RZ, R23 ;  /* 0x000000ffff117224 */ /* 0x000fe400078e0017 */
[----:B------:R-:W-:Y:S01]  /*900d0*/  IMAD.X R23, R5, 0x1, R4, P1 ;  /* 0x0000000105177824 */ /* 0x000fe200008e0604 */
[----:B---3--:R-:W-:-:S05]  /*900e0*/  IADD3 R24, P0, PT, R24, R10, RZ ;  /* 0x0000000a18187210 */ /* 0x008fca0007f1e0ff */
[----:B------:R1:W-:Y:S04]  /*900f0*/  STL [R1+0x2e90], R24 ;  /* 0x002e901801007387 */ /* 0x0003e80000100800 */
[----:B-1----:R-:W3:Y:S04]  /*90100*/  LDL.LU.64 R24, [R1+0x5e30] ;  /* 0x005e300001187983 */ /* 0x002ee80000300a00 */
[----:B------:R1:W-:Y:S04]  /*90110*/  STL.64 [R1+0x2ec0], R22 ;  /* 0x002ec01601007387 */ /* 0x0003e80000100a00 */
[----:B-1----:R-:W4:Y:S04]  /*90120*/  LDL.LU.64 R22, [R1+0x5e28] ;  /* 0x005e280001167983 */ /* 0x002f280000300a00 */
[----:B------:R1:W-:Y:S04]  /*90130*/  STL [R1+0x5e00], R4 ;  /* 0x005e000401007387 */ /* 0x0003e80000100800 */
[----:B-1----:R-:W2:Y:S04]  /*90140*/  LDL.LU R4, [R1+0x1d8] ;  /* 0x0001d80001047983 */ /* 0x002ea80000300800 */
[----:B---3--:R-:W-:Y:S04]  /*90150*/  STL.64 [R1+0x5df8], R24 ;  /* 0x005df81801007387 */ /* 0x008fe80000100a00 */
[----:B----4-:R1:W-:Y:S04]  /*90160*/  STL.64 [R1+0x5df0], R22 ;  /* 0x005df01601007387 */ /* 0x0103e80000100a00 */
[----:B-1----:R-:W3:Y:S04]  /*90170*/  LDL R22, [R1+0x1dc] ;  /* 0x0001dc0001167983 */ /* 0x002ee80000100800 */
[----:B---3--:R1:W-:Y:S04]  /*90180*/  STL.64 [R1+0x5e08], R22 ;  /* 0x005e081601007387 */ /* 0x0083e80000100a00 */
[----:B-1----:R0:W3:Y:S01]  /*90190*/  LDL.64 R22, [R1+0x2e90] ;  /* 0x002e900001167983 */ /* 0x0020e20000100a00 */
[----:B--2---:R-:W-:Y:S01]  /*901a0*/  IADD3 R16, P1, PT, R4, R9, RZ ;  /* 0x0000000904107210 */ /* 0x004fe20007f3e0ff */
[----:B---3--:R-:W-:-:S02]  /*901b0*/  IMAD.MOV.U32 R23, RZ, RZ, R17 ;  /* 0x000000ffff177224 */ /* 0x008fc400078e0011 */
[----:B------:R-:W-:Y:S02]  /*901c0*/  IMAD.MOV.U32 R17, RZ, RZ, R29 ;  /* 0x000000ffff117224 */ /* 0x000fe400078e001d */
[----:B------:R-:W-:Y:S02]  /*901d0*/  IMAD.X R29, R5, 0x1, R2, P2 ;  /* 0x00000001051d7824 */ /* 0x000fe400010e0602 */
[----:B------:R-:W-:Y:S02]  /*901e0*/  IMAD.MOV.U32 R25, RZ, RZ, R23 ;  /* 0x000000ffff197224 */ /* 0x000fe400078e0017 */
[----:B------:R-:W-:Y:S01]  /*901f0*/  IMAD.X R23, R17, 0x1, R12, P0 ;  /* 0x0000000111177824 */ /* 0x000fe200000e060c */
[----:B------:R-:W2:Y:S04]  /*90200*/  LDL.LU R5, [R1+0x5e20] ;  /* 0x005e200001057983 */ /* 0x000ea80000300800 */
[----:B------:R1:W-:Y:S04]  /*90210*/  STL.64 [R1+0x2e88], R28 ;  /* 0x002e881c01007387 */ /* 0x0003e80000100a00 */
[----:B-1----:R-:W3:Y:S04]  /*90220*/  LDL.LU.64 R28, [R1+0x5e18] ;  /* 0x005e1800011c7983 */ /* 0x002ee80000300a00 */
[----:B------:R1:W-:Y:S02]  /*90230*/  STL [R1+0x2e94], R23 ;  /* 0x002e941701007387 */ /* 0x0003e40000100800 */
[----:B-1----:R-:W-:-:S04]  /*90240*/  IMAD.MOV.U32 R23, RZ, RZ, R17 ;  /* 0x000000ffff177224 */ /* 0x002fc800078e0011 */
[----:B------:R-:W-:-:S05]  /*90250*/  IMAD.X R17, R23, 0x1, R11, P1 ;  /* 0x0000000117117824 */ /* 0x000fca00008e060b */
[----:B------:R1:W-:Y:S04]  /*90260*/  STL.64 [R1+0x2e98], R16 ;  /* 0x002e981001007387 */ /* 0x0003e80000100a00 */
[----:B-1----:R-:W4:Y:S01]  /*90270*/  LDL.LU.64 R16, [R1+0x5e10] ;  /* 0x005e100001107983 */ /* 0x002f220000300a00 */
[C---:B------:R-:W-:Y:S02]  /*90280*/  IADD3 R24, P2, PT, R4.reuse, R7, RZ ;  /* 0x0000000704187210 */ /* 0x040fe40007f5e0ff */
[----:B------:R-:W-:Y:S01]  /*90290*/  IADD3 R22, P0, PT, R4, R14, RZ ;  /* 0x0000000e04167210 */ /* 0x000fe20007f1e0ff */
[----:B---3--:R1:W-:Y:S02]  /*902a0*/  STL.64 [R1+0x5de8], R28 ;  /* 0x005de81c01007387 */ /* 0x0083e40000100a00 */
[----:B-1----:R-:W-:-:S02]  /*902b0*/  IMAD.MOV.U32 R29, RZ, RZ, R25 ;  /* 0x000000ffff1d7224 */ /* 0x002fc400078e0019 */
[----:B------:R-:W-:-:S05]  /*902c0*/  IMAD.X R25, R23, 0x1, R8, P2 ;  /* 0x0000000117197824 */ /* 0x000fca00010e0608 */
[----:B------:R1:W-:Y:S02]  /*902d0*/  STL.64 [R1+0x2e60], R24 ;  /* 0x002e601801007387 */ /* 0x0003e40000100a00 */
[----:B-1----:R-:W-:-:S04]  /*902e0*/  IMAD.MOV.U32 R25, RZ, RZ, R23 ;  /* 0x000000ffff197224 */ /* 0x002fc800078e0017 */
[----:B----4-:R-:W-:-:S05]  /*902f0*/  IMAD.X R23, R25, 0x1, R16, P0 ;  /* 0x0000000119177824 */ /* 0x010fca00000e0610 */
[----:B------:R1:W-:Y:S04]  /*90300*/  STL.64 [R1+0x2e68], R22 ;  /* 0x002e681601007387 */ /* 0x0003e80000100a00 */
[----:B-1----:R-:W3:Y:S01]  /*90310*/  LDL.LU.64 R22, [R1+0x5e08] ;  /* 0x005e080001167983 */ /* 0x002ee20000300a00 */
[----:B--2---:R-:W-:-:S03]  /*90320*/  IADD3 R28, P1, PT, R4, R5, RZ ;  /* 0x00000005041c7210 */ /* 0x004fc60007f3e0ff */
[----:B------:R-:W-:Y:S04]  /*90330*/  STL.64 [R1+0x5dd8], R16 ;  /* 0x005dd81001007387 */ /* 0x000fe80000100a00 */
[----:B------:R1:W-:Y:S01]  /*90340*/  STL [R1+0x5de0], R17 ;  /* 0x005de01101007387 */ /* 0x0003e20000100800 */
[----:B------:R-:W-:Y:S01]  /*90350*/  IADD3 R24, P2, PT, R4, R13, RZ ;  /* 0x0000000d04187210 */ /* 0x000fe20007f5e0ff */
[----:B-1----:R-:W-:Y:S02]  /*90360*/  IMAD.MOV.U32 R17, RZ, RZ, R29 ;  /* 0x000000ffff117224 */ /* 0x002fe400078e001d */
[----:B------:R-:W-:-:S05]  /*90370*/  IMAD.X R29, R25, 0x1, R6, P1 ;  /* 0x00000001191d7824 */ /* 0x000fca00008e0606 */
[----:B------:R1:W-:Y:S01]  /*90380*/  STL.64 [R1+0x2e70], R28 ;  /* 0x002e701c01007387 */ /* 0x0003e20000100a00 */
[C---:B------:R-:W-:Y:S01]  /*90390*/  IADD3 R16, P0, PT, R4.reuse, R3, RZ ;  /* 0x0000000304107210 */ /* 0x040fe20007f1e0ff */
[----:B-1----:R-:W-:Y:S01]  /*903a0*/  IMAD.MOV.U32 R29, RZ, RZ, R25 ;  /* 0x000000ffff1d7224 */ /* 0x002fe200078e0019 */
[----:B------:R-:W-:Y:S02]  /*903b0*/  IADD3 R28, P1, PT, R4, R0, RZ ;  /* 0x00000000041c7210 */ /* 0x000fe40007f3e0ff */
[----:B------:R-:W2:Y:S01]  /*903c0*/  LDL.LU R4, [R1+0x5e00] ;  /* 0x005e000001047983 */ /* 0x000ea20000300800 */
[----:B------:R-:W-:-:S05]  /*903d0*/  IMAD.X R25, R29, 0x1, R15, P2 ;  /* 0x000000011d197824 */ /* 0x000fca00010e060f */
[----:B------:R1:W-:Y:S04]  /*903e0*/  STL.64 [R1+0x2e78], R24 ;  /* 0x002e781801007387 */ /* 0x0003e80000100a00 */
[----:B-1----:R-:W4:Y:S01]  /*903f0*/  LDL.LU.64 R24, [R1+0x5df8] ;  /* 0x005df80001187983 */ /* 0x002f220000300a00 */
[----:B---3--:R-:W-:-:S05]  /*90400*/  IADD3 R22, P2, PT, R22, R10, RZ ;  /* 0x0000000a16167210 */ /* 0x008fca0007f5e0ff */
[----:B------:R1:W-:Y:S04]  /*90410*/  STL [R1+0x2e50], R22 ;  /* 0x002e501601007387 */ /* 0x0003e80000100800 */
[----:B-1----:R-:W3:Y:S04]  /*90420*/  LDL.LU.64 R22, [R1+0x5df0] ;  /* 0x005df00001167983 */ /* 0x002ee80000300a00 */
[----:B---3--:R1:W-:Y:S04]  /*90430*/  STL.64 [R1+0x5dd0], R22 ;  /* 0x005dd01601007387 */ /* 0x0083e80000100a00 */
[----:B-1----:R0:W3:Y:S04]  /*90440*/  LDL.64 R22, [R1+0x2e50] ;  /* 0x002e500001167983 */ /* 0x0020e80000100a00 */
[----:B--2---:R1:W-:Y:S01]  /*90450*/  STL [R1+0x5dc8], R4 ;  /* 0x005dc80401007387 */ /* 0x0043e20000100800 */
[----:B---3--:R-:W-:-:S02]  /*90460*/  IMAD.MOV.U32 R23, RZ, RZ, R17 ;  /* 0x000000ffff177224 */ /* 0x008fc400078e0011 */
[C---:B------:R-:W-:Y:S02]  /*90470*/  IMAD.X R17, R29.reuse, 0x1, R4, P0 ;  /* 0x000000011d117824 */ /* 0x040fe400000e0604 */
[----:B------:R-:W-:Y:S01]  /*90480*/  IMAD.X R29, R29, 0x1, R2, P1 ;  /* 0x000000011d1d7824 */ /* 0x000fe200008e0602 */
[----:B-1----:R-:W2:Y:S04]  /*90490*/  LDL.LU R4, [R1+0x1dc] ;  /* 0x0001dc0001047983 */ /* 0x002ea80000300800 */
[----:B------:R1:W-:Y:S04]  /*904a0*/  STL.64 [R1+0x2e80], R16 ;  /* 0x002e801001007387 */ /* 0x0003e80000100a00 */
[----:B-1----:R-:W3:Y:S04]  /*904b0*/  LDL R17, [R1+0x294] ;  /* 0x0002940001117983 */ /* 0x002ee80000100800 */
[----:B------:R1:W-:Y:S04]  /*904c0*/  STL.64 [R1+0x2e48], R28 ;  /* 0x002e481c01007387 */ /* 0x0003e80000100a00 */
[----:B-1----:R-:W2:Y:S04]  /*904d0*/  LDL.LU.64 R28, [R1+0x5de8] ;  /* 0x005de800011c7983 */ /* 0x002ea80000300a00 */
[----:B--2---:R1:W-:Y:S04]  /*904e0*/  STL.64 [R1+0x5db8], R28 ;  /* 0x005db81c01007387 */ /* 0x0043e80000100a00 */
[----:B-1----:R-:W2:Y:S01]  /*904f0*/  LDL R28, [R1+0x1e0] ;  /* 0x0001e000011c7983 */ /* 0x002ea20000100800 */
[----:B------:R-:W-:-:S03]  /*90500*/  IADD3 R16, P0, PT, R4, R9, RZ ;  /* 0x0000000904107210 */ /* 0x000fc60007f1e0ff */
[----:B--2---:R1:W-:Y:S02]  /*90510*/  STL.64 [R1+0x5dc0], R28 ;  /* 0x005dc01c01007387 */ /* 0x0043e40000100a00 */
[----:B-1----:R-:W-:Y:S02]  /*90520*/  IMAD.MOV.U32 R29, RZ, RZ, R23 ;  /* 0x000000ffff1d7224 */ /* 0x002fe400078e0017 */
[C---:B---3--:R-:W-:Y:S02]  /*90530*/  IMAD.X R23, R17.reuse, 0x1, R12, P2 ;  /* 0x0000000111177824 */ /* 0x048fe400010e060c */
[----:B------:R-:W-:-:S03]  /*90540*/  IMAD.X R17, R17, 0x1, R11, P0 ;  /* 0x0000000111117824 */ /* 0x000fc600000e060b */
[----:B------:R-:W-:Y:S04]  /*90550*/  STL [R1+0x2e54], R23 ;  /* 0x002e541701007387 */ /* 0x000fe80000100800 */
[----:B------:R1:W-:Y:S04]  /*90560*/  STL.64 [R1+0x2e58], R16 ;  /* 0x002e581001007387 */ /* 0x0003e80000100a00 */
[----:B-1----:R0:W2:Y:S04]  /*90570*/  LDL.LU R17, [R1+0x5de0] ;  /* 0x005de00001117983 */ /* 0x0020a80000300800 */
[----:B------:R1:W-:Y:S01]  /*90580*/  STL [R1+0x5db0], R11 ;  /* 0x005db00b01007387 */ /* 0x0003e20000100800 */
[----:B------:R-:W-:-:S03]  /*90590*/  IADD3 R16, P0, PT, R4, R5, RZ ;  /* 0x0000000504107210 */ /* 0x000fc60007f1e0ff */
[----:B-1----:R-:W3:Y:S04]  /*905a0*/  LDL.LU R11, [R1+0x294] ;  /* 0x00029400010b7983 */ /* 0x002ee80000300800 */
[----:B------:R2:W-:Y:S04]  /*905b0*/  STL [R1+0x2e30], R16 ;  /* 0x002e301001007387 */ /* 0x0005e80000100800 */
[----:B--2---:R-:W2:Y:S01]  /*905c0*/  LDL.LU.64 R16, [R1+0x5dd8] ;  /* 0x005dd80001107983 */ /* 0x004ea20000300a00 */
[C---:B------:R-:W-:Y:S01]  /*905d0*/  IADD3 R28, P1, PT, R4.reuse, R7, RZ ;  /* 0x00000007041c7210 */ /* 0x040fe20007f3e0ff */
[----:B------:R-:W-:Y:S01]  /*905e0*/  IMAD.MOV.U32 R23, RZ, RZ, R29 ;  /* 0x000000ffff177224 */ /* 0x000fe200078e001d */
[----:B------:R-:W-:-:S03]  /*905f0*/  IADD3 R22, P2, PT, R4, R14, RZ ;  /* 0x0000000e04167210 */ /* 0x000fc60007f5e0ff */
[----:B---3--:R-:W-:-:S05]  /*90600*/  IMAD.X R29, R11, 0x1, R8, P1 ;  /* 0x000000010b1d7824 */ /* 0x008fca00008e0608 */
[----:B------:R1:W-:Y:S02]  /*90610*/  STL.64 [R1+0x2e20], R28 ;  /* 0x002e201c01007387 */ /* 0x0003e40000100a00 */
[----:B-1----:R-:W-:Y:S02]  /*90620*/  IMAD.MOV.U32 R29, RZ, RZ, R23 ;  /* 0x000000ffff1d7224 */ /* 0x002fe400078e0017 */
[----:B--2---:R-:W-:-:S05]  /*90630*/  IMAD.X R23, R11, 0x1, R16, P2 ;  /* 0x000000010b177824 */ /* 0x004fca00010e0610 */
[----:B------:R1:W-:Y:S04]  /*90640*/  STL.64 [R1+0x2e28], R22 ;  /* 0x002e281601007387 */ /* 0x0003e80000100a00 */
[----:B-1----:R-:W2:Y:S04]  /*90650*/  LDL.LU.64 R22, [R1+0x5dd0] ;  /* 0x005dd00001167983 */ /* 0x002ea80000300a00 */
[----:B--2---:R-:W-:Y:S04]  /*90660*/  STL.64 [R1+0x5da8], R22 ;  /* 0x005da81601007387 */ /* 0x004fe80000100a00 */
[----:B------:R1:W-:Y:S04]  /*90670*/  STL.64 [R1+0x5d98], R16 ;  /* 0x005d981001007387 */ /* 0x0003e80000100a00 */
[----:B-1----:R0:W2:Y:S01]  /*90680*/  LDL.64 R16, [R1+0x2e30] ;  /* 0x002e300001107983 */ /* 0x0020a20000100a00 */
[----:B------:R-:W-:-:S02]  /*90690*/  IADD3 R28, P1, PT, R4, R13, RZ ;  /* 0x0000000d041c7210 */ /* 0x000fc40007f3e0ff */
        /* <DEDUP_REMOVED lines=8> */
[----:B-1----:R-:W3:Y:S02]  /*90720*/  LDL.LU.64 R28, [R1+0x5dc0] ;  /* 0x005dc000011c7983 */ /* 0x002ee40000300a00 */
[----:B---3--:R-:W-:-:S05]  /*90730*/  IADD3 R28, P1, PT, R28, R10, RZ ;  /* 0x0000000a1c1c7210 */ /* 0x008fca0007f3e0ff */
[----:B------:R1:W-:Y:S04]  /*90740*/  STL [R1+0x2e10], R28 ;  /* 0x002e101c01007387 */ /* 0x0003e80000100800 */
[----:B-1----:R-:W3:Y:S01]  /*90750*/  LDL.LU.64 R28, [R1+0x5db8] ;  /* 0x005db800011c7983 */ /* 0x002ee20000300a00 */
[----:B--2---:R-:W-:-:S03]  /*90760*/  IMAD.X R23, R11, 0x1, R4, P2 ;  /* 0x000000010b177824 */ /* 0x004fc600010e0604 */
[----:B---3--:R1:W-:Y:S04]  /*90770*/  STL.64 [R1+0x5d90], R28 ;  /* 0x005d901c01007387 */ /* 0x0083e80000100a00 */
[----:B------:R-:W-:Y:S04]  /*90780*/  STL.64 [R1+0x2e40], R22 ;  /* 0x002e401601007387 */ /* 0x000fe80000100a00 */
[----:B-1----:R0:W2:Y:S04]  /*90790*/  LDL.64 R28, [R1+0x2e10] ;  /* 0x002e1000011c7983 */ /* 0x0020a80000100a00 */
[----:B--2---:R-:W2:Y:S04]  /*907a0*/  LDL R29, [R1+0x290] ;  /* 0x00029000011d7983 */ /* 0x004ea80000100800 */
[----:B------:R1:W-:Y:S04]  /*907b0*/  STL [R1+0x5d88], R4 ;  /* 0x005d880401007387 */ /* 0x0003e80000100800 */
[----:B-1----:R-:W3:Y:S04]  /*907c0*/  LDL.LU R4, [R1+0x1e0] ;  /* 0x0001e00001047983 */ /* 0x002ee80000300800 */
[----:B------:R-:W4:Y:S04]  /*907d0*/  LDL.LU R23, [R1+0x278] ;  /* 0x0002780001177983 */ /* 0x000f280000300800 */
[----:B------:R1:W-:Y:S02]  /*907e0*/  STL.64 [R1+0x5da0], R8 ;  /* 0x005da00801007387 */ /* 0x0003e40000100a00 */
[----:B-1----:R-:W-:-:S02]  /*907f0*/  IMAD.MOV.U32 R8, RZ, RZ, R17 ;  /* 0x000000ffff087224 */ /* 0x002fc400078e0011 */
[----:B------:R-:W-:Y:S02]  /*90800*/  IMAD.X R17, R11, 0x1, R2, P0 ;  /* 0x000000010b117824 */ /* 0x000fe400000e0602 */
[----:B------:R-:W4:Y:S04]  /*90810*/  LDL.LU R11, [R1+0x5db0] ;  /* 0x005db000010b7983 */ /* 0x000f280000300800 */
[----:B------:R-:W-:Y:S01]  /*90820*/  STL.64 [R1+0x2e08], R16 ;  /* 0x002e081001007387 */ /* 0x000fe20000100a00 */
[----:B--2---:R-:W-:-:S05]  /*90830*/  IMAD.X R29, R29, 0x1, R12, P1 ;  /* 0x000000011d1d7824 */ /* 0x004fca00008e060c */
[----:B------:R-:W-:Y:S04]  /*90840*/  STL [R1+0x2e14], R29 ;  /* 0x002e141d01007387 */ /* 0x000fe80000100800 */
[----:B------:R1:W-:Y:S01]  /*90850*/  STL [R1+0x5d78], R14 ;  /* 0x005d780e01007387 */ /* 0x0003e20000100800 */
[----:B---3--:R-:W-:-:S03]  /*90860*/  IADD3 R28, P1, PT, R4, R14, RZ ;  /* 0x0000000e041c7210 */ /* 0x008fc60007f3e0ff */
[----:B-1----:R-:W2:Y:S01]  /*90870*/  LDL.LU R14, [R1+0x290] ;  /* 0x00029000010e7983 */ /* 0x002ea20000300800 */
[----:B------:R-:W-:Y:S01]  /*90880*/  IADD3 R22, P2, PT, R4, R9, RZ ;  /* 0x0000000904167210 */ /* 0x000fe20007f5e0ff */
[----:B----4-:R-:W-:-:S04]  /*90890*/  IMAD.MOV.U32 R29, RZ, RZ, R23 ;  /* 0x000000ffff1d7224 */ /* 0x010fc800078e0017 */
[----:B--2---:R-:W-:-:S05]  /*908a0*/  IMAD.X R23, R14, 0x1, R11, P2 ;  /* 0x000000010e177824 */ /* 0x004fca00010e060b */
        /* <DEDUP_REMOVED lines=11> */
[----:B------:R1:W-:Y:S02]  /*90960*/  STL.64 [R1+0x5d80], R8 ;  /* 0x005d800801007387 */ /* 0x0003e40000100a00 */
[----:B-1----:R-:W-:-:S02]  /*90970*/  IMAD.MOV.U32 R9, RZ, RZ, R23 ;  /* 0x000000ffff097224 */ /* 0x002fc400078e0017 */
[----:B------:R-:W-:Y:S02]  /*90980*/  IMAD.MOV.U32 R23, RZ, RZ, R29 ;  /* 0x000000ffff177224 */ /* 0x000fe400078e001d */
[----:B--2---:R-:W-:-:S05]  /*90990*/  IMAD.X R29, R14, 0x1, R16, P1 ;  /* 0x000000010e1d7824 */ /* 0x004fca00008e0610 */
[----:B------:R1:W-:Y:S04]  /*909a0*/  STL.64 [R1+0x2de8], R28 ;  /* 0x002de81c01007387 */ /* 0x0003e80000100a00 */
[----:B-1----:R-:W2:Y:S04]  /*909b0*/  LDL.LU.64 R28, [R1+0x5d90] ;  /* 0x005d9000011c7983 */ /* 0x002ea80000300a00 */
[----:B------:R1:W-:Y:S04]  /*909c0*/  STL.64 [R1+0x5d60], R16 ;  /* 0x005d601001007387 */ /* 0x0003e80000100a00 */
[----:B-1----:R0:W3:Y:S01]  /*909d0*/  LDL.64 R16, [R1+0x2df0] ;  /* 0x002df00001107983 */ /* 0x0020e20000100a00 */
[----:B------:R-:W-:-:S02]  /*909e0*/  IADD3 R22, P0, PT, R4, R13, RZ ;  /* 0x0000000d04167210 */ /* 0x000fc40007f1e0ff */
[----:B------:R-:W-:Y:S01]  /*909f0*/  IADD3 R8, P1, PT, R4, R3, RZ ;  /* 0x0000000304087210 */ /* 0x000fe20007f3e0ff */
[----:B--2---:R1:W-:Y:S01]  /*90a00*/  STL.64 [R1+0x5d68], R28 ;  /* 0x005d681c01007387 */ /* 0x0043e20000100a00 */
[----:B---3--:R-:W-:-:S04]  /*90a10*/  IMAD.MOV.U32 R17, RZ, RZ, R9 ;  /* 0x000000ffff117224 */ /* 0x008fc800078e0009 */
[----:B------:R-:W-:Y:S02]  /*90a20*/  IMAD.MOV.U32 R9, RZ, RZ, R17 ;  /* 0x000000ffff097224 */ /* 0x000fe400078e0011 */
[----:B------:R-:W-:Y:S01]  /*90a30*/  IMAD.X R17, R14, 0x1, R6, P2 ;  /* 0x000000010e117824 */ /* 0x000fe200010e0606 */
[----:B------:R-:W-:-:S04]  /*90a40*/  IADD3 R16, P2, PT, R4, R0, RZ ;  /* 0x0000000004107210 */ /* 0x000fc80007f5e0ff */
[----:B------:R2:W-:Y:S04]  /*90a50*/  STL [R1+0x2df4], R17 ;  /* 0x002df41101007387 */ /* 0x0005e80000100800 */
[----:B-1----:R-:W3:Y:S04]  /*90a60*/  LDL R29, [R1+0x1e4] ;  /* 0x0001e400011d7983 */ /* 0x002ee80000100800 */
[----:B------:R-:W4:Y:S01]  /*90a70*/  LDL.LU R4, [R1+0x5d88] ;  /* 0x005d880001047983 */ /* 0x000f220000300800 */
[----:B--2---:R-:W-:Y:S02]  /*90a80*/  IMAD.MOV.U32 R17, RZ, RZ, R23 ;  /* 0x000000ffff117224 */ /* 0x004fe400078e0017 */
[----:B------:R-:W-:-:S05]  /*90a90*/  IMAD.X R23, R14, 0x1, R15, P0 ;  /* 0x000000010e177824 */ /* 0x000fca00000e060f */
[----:B------:R1:W-:Y:S02]  /*90aa0*/  STL.64 [R1+0x2df8], R22 ;  /* 0x002df81601007387 */ /* 0x0003e40000100a00 */
[----:B-1----:R-:W-:Y:S02]  /*90ab0*/  IMAD.MOV.U32 R23, RZ, RZ, R9 ;  /* 0x000000ffff177224 */ /* 0x002fe400078e0009 */
[----:B----4-:R-:W-:-:S05]  /*90ac0*/  IMAD.X R9, R14, 0x1, R4, P1 ;  /* 0x000000010e097824 */ /* 0x010fca00008e0604 */
[----:B------:R1:W-:Y:S04]  /*90ad0*/  STL.64 [R1+0x2e00], R8 ;  /* 0x002e000801007387 */ /* 0x0003e80000100a00 */
[----:B-1----:R-:W2:Y:S01]  /*90ae0*/  LDL.LU.64 R8, [R1+0x5d80] ;  /* 0x005d800001087983 */ /* 0x002ea20000300a00 */
[C---:B---3--:R-:W-:Y:S02]  /*90af0*/  IADD3 R22, P0, PT, R29.reuse, R10, RZ ;  /* 0x0000000a1d167210 */ /* 0x048fe40007f1e0ff */
[----:B--2---:R-:W-:Y:S01]  /*90b00*/  IADD3 R28, P1, PT, R29, R9, RZ ;  /* 0x000000091d1c7210 */ /* 0x004fe20007f3e0ff */
[----:B------:R-:W-:Y:S02]  /*90b10*/  IMAD.MOV.U32 R29, RZ, RZ, R17 ;  /* 0x000000ffff1d7224 */ /* 0x000fe400078e0011 */
[----:B------:R-:W-:Y:S01]  /*90b20*/  IMAD.X R17, R14, 0x1, R2, P2 ;  /* 0x000000010e117824 */ /* 0x000fe200010e0602 */
[----:B------:R1:W-:Y:S04]  /*90b30*/  STL [R1+0x5d58], R9 ;  /* 0x005d580901007387 */ /* 0x0003e80000100800 */
[----:B-1----:R-:W2:Y:S04]  /*90b40*/  LDL.LU R9, [R1+0x1e4] ;  /* 0x0001e40001097983 */ /* 0x002ea80000300800 */
[----:B------:R-:W3:Y:S04]  /*90b50*/  LDL.LU R14, [R1+0x5d78] ;  /* 0x005d7800010e7983 */ /* 0x000ee80000300800 */
[----:B------:R1:W-:Y:S02]  /*90b60*/  STL.64 [R1+0x2dc8], R16 ;  /* 0x002dc81001007387 */ /* 0x0003e40000100a00 */
[----:B-1----:R-:W-:-:S04]  /*90b70*/  IMAD.MOV.U32 R17, RZ, RZ, R23 ;  /* 0x000000ffff117224 */ /* 0x002fc800078e0017 */
[----:B------:R-:W-:-:S05]  /*90b80*/  IMAD.X R23, R17, 0x1, R12, P0 ;  /* 0x0000000111177824 */ /* 0x000fca00000e060c */
[----:B------:R1:W-:Y:S04]  /*90b90*/  STL.64 [R1+0x2dd0], R22 ;  /* 0x002dd01601007387 */ /* 0x0003e80000100a00 */
[----:B-1----:R-:W4:Y:S04]  /*90ba0*/  LDL.LU.64 R22, [R1+0x5d70] ;  /* 0x005d700001167983 */ /* 0x002f280000300a00 */
[----:B----4-:R1:W-:Y:S02]  /*90bb0*/  STL.64 [R1+0x5d40], R22 ;  /* 0x005d401601007387 */ /* 0x0103e40000100a00 */
[----:B-1----:R-:W-:-:S02]  /*90bc0*/  IMAD.MOV.U32 R23, RZ, RZ, R29 ;  /* 0x000000ffff177224 */ /* 0x002fc400078e001d */
[----:B------:R-:W-:-:S05]  /*90bd0*/  IMAD.X R29, R17, 0x1, R11, P1 ;  /* 0x00000001111d7824 */ /* 0x000fca00008e060b */
[----:B------:R1:W-:Y:S04]  /*90be0*/  STL.64 [R1+0x2dd8], R28 ;  /* 0x002dd81c01007387 */ /* 0x0003e80000100a00 */
[----:B-1----:R-:W4:Y:S04]  /*90bf0*/  LDL.LU.64 R28, [R1+0x5d68] ;  /* 0x005d6800011c7983 */ /* 0x002f280000300a00 */
[----:B------:R-:W-:Y:S01]  /*90c00*/  STL.64 [R1+0x5d50], R10 ;  /* 0x005d500a01007387 */ /* 0x000fe20000100a00 */
[----:B--2---:R-:W-:-:S03]  /*90c10*/  IADD3 R16, P2, PT, R9, R7, RZ ;  /* 0x0000000709107210 */ /* 0x004fc60007f5e0ff */
[----:B------:R1:W-:Y:S02]  /*90c20*/  STL.64 [R1+0x5d48], R4 ;  /* 0x005d480401007387 */ /* 0x0003e40000100a00 */
[----:B-1----:R-:W-:Y:S01]  /*90c30*/  IMAD.MOV.U32 R4, RZ, RZ, R17 ;  /* 0x000000ffff047224 */ /* 0x002fe200078e0011 */
[----:B------:R-:W-:-:S03]  /*90c40*/  IADD3 R10, P1, PT, R9, R5, RZ ;  /* 0x00000005090a7210 */ /* 0x000fc60007f3e0ff */
[----:B------:R-:W-:Y:S02]  /*90c50*/  IMAD.X R17, R4, 0x1, R8, P2 ;  /* 0x0000000104117824 */ /* 0x000fe400010e0608 */
[----:B------:R-:W-:Y:S04]  /*90c60*/  STL [R1+0x2db8], R10 ;  /* 0x002db80a01007387 */ /* 0x000fe80000100800 */
[----:B------:R1:W-:Y:S04]  /*90c70*/  STL.64 [R1+0x2da8], R16 ;  /* 0x002da81001007387 */ /* 0x0003e80000100a00 */
[----:B-1----:R-:W2:Y:S04]  /*90c80*/  LDL.LU.64 R16, [R1+0x5d60] ;  /* 0x005d600001107983 */ /* 0x002ea80000300a00 */
[----:B----4-:R1:W-:Y:S04]  /*90c90*/  STL.64 [R1+0x5d38], R28 ;  /* 0x005d381c01007387 */ /* 0x0103e80000100a00 */
[----:B-1----:R0:W4:Y:S01]  /*90ca0*/  LDL.64 R28, [R1+0x2db8] ;  /* 0x002db800011c7983 */ /* 0x0021220000100a00 */
[----:B---3--:R-:W-:-:S03]  /*90cb0*/  IADD3 R22, P0, PT, R9, R14, RZ ;  /* 0x0000000e09167210 */ /* 0x008fc60007f1e0ff */
[----:B------:R1:W-:Y:S01]  /*90cc0*/  STL.64 [R1+0x5d30], R12 ;  /* 0x005d300c01007387 */ /* 0x0003e20000100a00 */
[C---:B------:R-:W-:Y:S01]  /*90cd0*/  IADD3 R10, P2, PT, R9.reuse, R13, RZ ;  /* 0x0000000d090a7210 */ /* 0x040fe20007f5e0ff */
[----:B-1----:R-:W-:Y:S02]  /*90ce0*/  IMAD.MOV.U32 R12, RZ, RZ, R23 ;  /* 0x000000ffff0c7224 */ /* 0x002fe400078e0017 */
[C---:B--2---:R-:W-:Y:S01]  /*90cf0*/  IMAD.X R23, R4.reuse, 0x1, R16, P0 ;  /* 0x0000000104177824 */ /* 0x044fe200000e0610 */
[----:B------:R1:W-:Y:S04]  /*90d00*/  STL.64 [R1+0x5d20], R16 ;  /* 0x005d201001007387 */ /* 0x0003e80000100a00 */
[----:B-1----:R-:W2:Y:S04]  /*90d10*/  LDL R16, [R1+0x1e8] ;  /* 0x0001e80001107983 */ /* 0x002ea80000100800 */
[----:B------:R-:W-:Y:S04]  /*90d20*/  STL [R1+0x5d28], R17 ;  /* 0x005d281101007387 */ /* 0x000fe80000100800 */
[----:B------:R1:W-:Y:S02]  /*90d30*/  STL.64 [R1+0x2db0], R22 ;  /* 0x002db01601007387 */ /* 0x0003e40000100a00 */
[----:B-1----:R-:W-:Y:S01]  /*90d40*/  IADD3 R22, P0, PT, R9, R3, RZ ;  /* 0x0000000309167210 */ /* 0x002fe20007f1e0ff */
[----:B----4-:R-:W-:-:S05]  /*90d50*/  IMAD.X R29, R4, 0x1, R6, P1 ;  /* 0x00000001041d7824 */ /* 0x010fca00008e0606 */
[----:B------:R1:W-:Y:S01]  /*90d60*/  STL [R1+0x2dbc], R29 ;  /* 0x002dbc1d01007387 */ /* 0x0003e20000100800 */
[----:B------:R-:W-:-:S03]  /*90d70*/  IADD3 R28, P1, PT, R9, R0, RZ ;  /* 0x00000000091c7210 */ /* 0x000fc60007f3e0ff */
[----:B------:R-:W3:Y:S01]  /*90d80*/  LDL.LU R9, [R1+0x5d58] ;  /* 0x005d580001097983 */ /* 0x000ee20000300800 */
[----:B-1----:R-:W-:-:S04]  /*90d90*/  IMAD.MOV.U32 R29, RZ, RZ, R4 ;  /* 0x000000ffff1d7224 */ /* 0x002fc800078e0004 */
[----:B------:R-:W-:-:S05]  /*90da0*/  IMAD.X R11, R29, 0x1, R15, P2 ;  /* 0x000000011d0b7824 */ /* 0x000fca00010e060f */
[----:B------:R1:W-:Y:S04]  /*90db0*/  STL.64 [R1+0x2dc0], R10 ;  /* 0x002dc00a01007387 */ /* 0x0003e80000100a00 */
[----:B-1----:R-:W2:Y:S02]  /*90dc0*/  LDL.LU.64 R10, [R1+0x5d50] ;  /* 0x005d5000010a7983 */ /* 0x002ea40000300a00 */
[----:B--2---:R-:W-:-:S05]  /*90dd0*/  IADD3 R4, P2, PT, R16, R10, RZ ;  /* 0x0000000a10047210 */ /* 0x004fca0007f5e0ff */
[----:B------:R1:W-:Y:S04]  /*90de0*/  STL [R1+0x2d90], R4 ;  /* 0x002d900401007387 */ /* 0x0003e80000100800 */
[----:B-1----:R-:W2:Y:S02]  /*90df0*/  LDL.LU.64 R4, [R1+0x5d48] ;  /* 0x005d480001047983 */ /* 0x002ea40000300a00 */
[----:B--2---:R-:W-:-:S05]  /*90e00*/  IMAD.X R23, R29, 0x1, R4, P0 ;  /* 0x000000011d177824 */ /* 0x004fca00000e0604 */
[----:B------:R1:W-:Y:S04]  /*90e10*/  STL.64 [R1+0x2da0], R22 ;  /* 0x002da01601007387 */ /* 0x0003e80000100a00 */
[----:B-1----:R-:W2:Y:S04]  /*90e20*/  LDL.LU.64 R22, [R1+0x5d40] ;  /* 0x005d400001167983 */ /* 0x002ea80000300a00 */
[----:B------:R-:W4:Y:S01]  /*90e30*/  LDL R17, [R1+0x288] ;  /* 0x0002880001117983 */ /* 0x000f220000100800 */
[----:B------:R-:W-:Y:S01]  /*90e40*/  IMAD.X R29, R29, 0x1, R2, P1 ;  /* 0x000000011d1d7824 */ /* 0x000fe200008e0602 */
[----:B---3--:R-:W-:-:S02]  /*90e50*/  IADD3 R16, P0, PT, R16, R9, RZ ;  /* 0x0000000910107210 */ /* 0x008fc40007f1e0ff */
[----:B--2---:R1:W-:Y:S04]  /*90e60*/  STL.64 [R1+0x5d18], R22 ;  /* 0x005d181601007387 */ /* 0x0043e80000100a00 */
[----:B-1----:R0:W4:Y:S04]  /*90e70*/  LDL.64 R22, [R1+0x2d90] ;  /* 0x002d900001167983 */ /* 0x0021280000100a00 */
[----:B------:R1:W-:Y:S04]  /*90e80*/  STL [R1+0x5d10], R9 ;  /* 0x005d100901007387 */ /* 0x0003e80000100800 */
[----:B-1----:R-:W2:Y:S04]  /*90e90*/  LDL.LU R9, [R1+0x1e8] ;  /* 0x0001e80001097983 */ /* 0x002ea80000300800 */
[----:B------:R1:W-:Y:S04]  /*90ea0*/  STL.64 [R1+0x2d88], R28 ;  /* 0x002d881c01007387 */ /* 0x0003e80000100a00 */
[----:B-1----:R-:W3:Y:S04]  /*90eb0*/  LDL.LU.64 R28, [R1+0x5d38] ;  /* 0x005d3800011c7983 */ /* 0x002ee80000300a00 */
[----:B---3--:R1:W-:Y:S02]  /*90ec0*/  STL.64 [R1+0x5cf8], R28 ;  /* 0x005cf81c01007387 */ /* 0x0083e40000100a00 */
[----:B-1----:R-:W-:Y:S01]  /*90ed0*/  IMAD.MOV.U32 R29, RZ, RZ, R12 ;  /* 0x000000ffff1d7224 */ /* 0x002fe200078e000c */
[----:B--2---:R-:W-:-:S05]  /*90ee0*/  IADD3 R12, P1, PT, R9, R7, RZ ;  /* 0x00000007090c7210 */ /* 0x004fca0007f3e0ff */
[----:B------:R1:W-:Y:S04]  /*90ef0*/  STL [R1+0x2d60], R12 ;  /* 0x002d600c01007387 */ /* 0x0003e80000100800 */
[----:B-1----:R-:W4:Y:S02]  /*90f00*/  LDL.LU.64 R12, [R1+0x5d30] ;  /* 0x005d3000010c7983 */ /* 0x002f240000300a00 */
[----:B----4-:R-:W-:Y:S01]  /*90f10*/  IMAD.X R23, R17, 0x1, R12, P2 ;  /* 0x0000000111177824 */ /* 0x010fe200010e060c */
[----:B------:R-:W-:-:S04]  /*90f20*/  IADD3 R22, P2, PT, R9, R14, RZ ;  /* 0x0000000e09167210 */ /* 0x000fc80007f5e0ff */
[----:B------:R-:W-:Y:S04]  /*90f30*/  STL [R1+0x2d94], R23 ;  /* 0x002d941701007387 */ /* 0x000fe80000100800 */
[----:B------:R1:W-:Y:S04]  /*90f40*/  STL [R1+0x5cf0], R14 ;  /* 0x005cf00e01007387 */ /* 0x0003e80000100800 */
[----:B-1----:R-:W2:Y:S02]  /*90f50*/  LDL.LU R14, [R1+0x288] ;  /* 0x00028800010e7983 */ /* 0x002ea40000300800 */
[----:B--2---:R-:W-:-:S05]  /*90f60*/  IMAD.X R17, R14, 0x1, R11, P0 ;  /* 0x000000010e117824 */ /* 0x004fca00000e060b */
[----:B------:R1:W-:Y:S04]  /*90f70*/  STL.64 [R1+0x2d98], R16 ;  /* 0x002d981001007387 */ /* 0x0003e80000100a00 */
[----:B-1----:R0:W2:Y:S04]  /*90f80*/  LDL.LU R17, [R1+0x5d28] ;  /* 0x005d280001117983 */ /* 0x0020a80000300800 */
[----:B------:R1:W-:Y:S04]  /*90f90*/  STL.64 [R1+0x5d08], R10 ;  /* 0x005d080a01007387 */ /* 0x0003e80000100a00 */
[----:B-1----:R0:W3:Y:S01]  /*90fa0*/  LDL.64 R10, [R1+0x2d60] ;  /* 0x002d6000010a7983 */ /* 0x0020e20000100a00 */
[----:B------:R-:W-:-:S05]  /*90fb0*/  IADD3 R16, P0, PT, R9, R5, RZ ;  /* 0x0000000509107210 */ /* 0x000fca0007f1e0ff */
[----:B------:R2:W-:Y:S04]  /*90fc0*/  STL [R1+0x2d70], R16 ;  /* 0x002d701001007387 */ /* 0x0005e80000100800 */
[----:B--2---:R-:W2:Y:S04]  /*90fd0*/  LDL.LU.64 R16, [R1+0x5d20] ;  /* 0x005d200001107983 */ /* 0x004ea80000300a00 */
[----:B------:R1:W-:Y:S01]  /*90fe0*/  STL.64 [R1+0x5d00], R4 ;  /* 0x005d000401007387 */ /* 0x0003e20000100a00 */
[----:B---3--:R-:W-:-:S03]  /*90ff0*/  IMAD.X R11, R14, 0x1, R8, P1 ;  /* 0x000000010e0b7824 */ /* 0x008fc600008e0608 */
[----:B-1----:R-:W3:Y:S01]  /*91000*/  LDL R4, [R1+0x1ec] ;  /* 0x0001ec0001047983 */ /* 0x002ee20000100800 */
[----:B------:R-:W-:-:S03]  /*91010*/  IADD3 R10, P1, PT, R9, R13, RZ ;  /* 0x0000000d090a7210 */ /* 0x000fc60007f3e0ff */
[----:B------:R-:W-:Y:S04]  /*91020*/  STL [R1+0x2d64], R11 ;  /* 0x002d640b01007387 */ /* 0x000fe80000100800 */
[----:B------:R1:W-:Y:S04]  /*91030*/  STL.64 [R1+0x5ce8], R12 ;  /* 0x005ce80c01007387 */ /* 0x0003e80000100a00 */
[----:B-1----:R0:W4:Y:S01]  /*91040*/  LDL.64 R12, [R1+0x2d70] ;  /* 0x002d7000010c7983 */ /* 0x0021220000100a00 */
[C---:B------:R-:W-:Y:S02]  /*91050*/  IMAD.X R11, R14.reuse, 0x1, R15, P1 ;  /* 0x000000010e0b7824 */ /* 0x040fe400008e060f */
[----:B--2---:R-:W-:Y:S01]  /*91060*/  IMAD.X R23, R14, 0x1, R16, P2 ;  /* 0x000000010e177824 */ /* 0x004fe200010e0610 */
[----:B------:R-:W-:-:S04]  /*91070*/  IADD3 R28, P2, PT, R9, R3, RZ ;  /* 0x00000003091c7210 */ /* 0x000fc80007f5e0ff */
[----:B------:R1:W-:Y:S04]  /*91080*/  STL.64 [R1+0x2d68], R22 ;  /* 0x002d681601007387 */ /* 0x0003e80000100a00 */
[----:B-1----:R-:W2:Y:S04]  /*91090*/  LDL.LU.64 R22, [R1+0x5d18] ;  /* 0x005d180001167983 */ /* 0x002ea80000300a00 */
[----:B------:R-:W-:Y:S04]  /*910a0*/  STL.64 [R1+0x5cd8], R16 ;  /* 0x005cd81001007387 */ /* 0x000fe80000100a00 */
[----:B------:R-:W-:Y:S01]  /*910b0*/  STL [R1+0x5ce0], R17 ;  /* 0x005ce01101007387 */ /* 0x000fe20000100800 */
[----:B----4-:R-:W-:Y:S01]  /*910c0*/  IMAD.X R13, R14, 0x1, R6, P0 ;  /* 0x000000010e0d7824 */ /* 0x010fe200000e0606 */
[----:B------:R-:W-:-:S04]  /*910d0*/  IADD3 R12, P0, PT, R9, R0, RZ ;  /* 0x00000000090c7210 */ /* 0x000fc80007f1e0ff */
[----:B------:R-:W-:Y:S04]  /*910e0*/  STL [R1+0x2d74], R13 ;  /* 0x002d740d01007387 */ /* 0x000fe80000100800 */
[----:B------:R-:W4:Y:S04]  /*910f0*/  LDL.LU R9, [R1+0x5d10] ;  /* 0x005d100001097983 */ /* 0x000f280000300800 */
[----:B------:R1:W-:Y:S04]  /*91100*/  STL.64 [R1+0x2d78], R10 ;  /* 0x002d780a01007387 */ /* 0x0003e80000100a00 */
[----:B-1----:R-:W3:Y:S02]  /*91110*/  LDL.LU.64 R10, [R1+0x5d08] ;  /* 0x005d0800010a7983 */ /* 0x002ee40000300a00 */
[----:B---3--:R-:W-:-:S05]  /*91120*/  IADD3 R4, P1, PT, R4, R10, RZ ;  /* 0x0000000a04047210 */ /* 0x008fca0007f3e0ff */
[----:B------:R1:W-:Y:S04]  /*91130*/  STL [R1+0x2d50], R4 ;  /* 0x002d500401007387 */ /* 0x0003e80000100800 */
[----:B-1----:R-:W3:Y:S01]  /*91140*/  LDL.LU.64 R4, [R1+0x5d00] ;  /* 0x005d000001047983 */ /* 0x002ee20000300a00 */
[----:B------:R-:W-:Y:S02]  /*91150*/  IMAD.MOV.U32 R16, RZ, RZ, R29 ;  /* 0x000000ffff107224 */ /* 0x000fe400078e001d */
[----:B---3--:R-:W-:-:S05]  /*91160*/  IMAD.X R29, R14, 0x1, R4, P2 ;  /* 0x000000010e1d7824 */ /* 0x008fca00010e0604 */
[----:B------:R1:W-:Y:S04]  /*91170*/  STL.64 [R1+0x2d80], R28 ;  /* 0x002d801c01007387 */ /* 0x0003e80000100a00 */
[----:B-1----:R-:W3:Y:S01]  /*91180*/  LDL.LU.64 R28, [R1+0x5cf8] ;  /* 0x005cf800011c7983 */ /* 0x002ee20000300a00 */
[----:B------:R-:W-:-:S03]  /*91190*/  IMAD.X R13, R14, 0x1, R2, P0 ;  /* 0x000000010e0d7824 */ /* 0x000fc600000e0602 */
[----:B---3--:R-:W-:Y:S04]  /*911a0*/  STL.64 [R1+0x5cc0], R28 ;  /* 0x005cc01c01007387 */ /* 0x008fe80000100a00 */
[----:B------:R1:W-:Y:S04]  /*911b0*/  STL [R1+0x5cbc], R4 ;  /* 0x005cbc0401007387 */ /* 0x0003e80000100800 */
[----:B-1----:R-:W4:Y:S04]  /*911c0*/  LDL.LU R4, [R1+0x1ec] ;  /* 0x0001ec0001047983 */ /* 0x002f280000300800 */
[----:B------:R-:W3:Y:S04]  /*911d0*/  LDL R29, [R1+0x284] ;  /* 0x00028400011d7983 */ /* 0x000ee80000100800 */
[----:B------:R-:W2:Y:S04]  /*911e0*/  LDL.LU R14, [R1+0x5cf0] ;  /* 0x005cf000010e7983 */ /* 0x000ea80000300800 */
[----:B------:R1:W-:Y:S04]  /*911f0*/  STL.64 [R1+0x2d48], R12 ;  /* 0x002d480c01007387 */ /* 0x0003e80000100a00 */
[----:B-1----:R-:W2:Y:S04]  /*91200*/  LDL.LU.64 R12, [R1+0x5ce8] ;  /* 0x005ce800010c7983 */ /* 0x002ea80000300a00 */
[----:B------:R1:W-:Y:S04]  /*91210*/  STL.64 [R1+0x5cd0], R2 ;  /* 0x005cd00201007387 */ /* 0x0003e80000100a00 */
[----:B-1----:R0:W3:Y:S04]  /*91220*/  LDL.64 R2, [R1+0x2d50] ;  /* 0x002d500001027983 */ /* 0x0020e80000100a00 */
[----:B------:R1:W-:Y:S04]  /*91230*/  STL.64 [R1+0x5cc8], R6 ;  /* 0x005cc80601007387 */ /* 0x0003e80000100a00 */
[----:B--2---:R2:W-:Y:S01]  /*91240*/  STL [R1+0x5cb8], R12 ;  /* 0x005cb80c01007387 */ /* 0x0045e20000100800 */
[----:B---3--:R-:W-:-:S04]  /*91250*/  IMAD.MOV.U32 R3, RZ, RZ, R16 ;  /* 0x000000ffff037224 */ /* 0x008fc800078e0010 */
[----:B-1----:R-:W-:Y:S02]  /*91260*/  IMAD.MOV.U32 R6, RZ, RZ, R3 ;  /* 0x000000ffff067224 */ /* 0x002fe400078e0003 */
[----:B------:R-:W-:Y:S02]  /*91270*/  IMAD.X R3, R29, 0x1, R12, P1 ;  /* 0x000000011d037824 */ /* 0x000fe400008e060c */
[----:B--2---:R-:W2:Y:S01]  /*91280*/  LDL.LU R12, [R1+0x284] ;  /* 0x00028400010c7983 */ /* 0x004ea20000300800 */
[C---:B----4-:R-:W-:Y:S02]  /*91290*/  IADD3 R28, P2, PT, R4.reuse, R9, RZ ;  /* 0x00000009041c7210 */ /* 0x050fe40007f5e0ff */
[----:B------:R-:W-:Y:S01]  /*912a0*/  IADD3 R16, P0, PT, R4, R7, RZ ;  /* 0x0000000704107210 */ /* 0x000fe20007f1e0ff */
[----:B------:R-:W-:Y:S02]  /*912b0*/  STL [R1+0x2d54], R3 ;  /* 0x002d540301007387 */ /* 0x000fe40000100800 */
[----:B--2---:R-:W-:-:S02]  /*912c0*/  IMAD.X R29, R12, 0x1, R11, P2 ;  /* 0x000000010c1d7824 */ /* 0x004fc400010e060b */
[----:B------:R-:W-:-:S03]  /*912d0*/  IMAD.X R17, R12, 0x1, R8, P0 ;  /* 0x000000010c117824 */ /* 0x000fc600000e0608 */
[----:B------:R-:W-:Y:S04]  /*912e0*/  STL.64 [R1+0x2d58], R28 ;  /* 0x002d581c01007387 */ /* 0x000fe80000100a00 */
[----:B------:R1:W-:Y:S04]  /*912f0*/  STL.64 [R1+0x2d20], R16 ;  /* 0x002d201001007387 */ /* 0x0003e80000100a00 */
[----:B-1----:R0:W2:Y:S01]  /*91300*/  LDL.LU R17, [R1+0x5ce0] ;  /* 0x005ce00001117983 */ /* 0x0020a20000300800 */
[----:B------:R-:W-:-:S05]  /*91310*/  IADD3 R16, P0, PT, R4, R13, RZ ;  /* 0x0000000d04107210 */ /* 0x000fca0007f1e0ff */
[----:B------:R2:W-:Y:S04]  /*91320*/  STL [R1+0x2d38], R16 ;  /* 0x002d381001007387 */ /* 0x0005e80000100800 */
[----:B--2---:R-:W2:Y:S01]  /*91330*/  LDL.LU.64 R16, [R1+0x5cd8] ;  /* 0x005cd80001107983 */ /* 0x004ea20000300a00 */
[----:B------:R-:W-:-:S05]  /*91340*/  IADD3 R2, P1, PT, R4, R14, RZ ;  /* 0x0000000e04027210 */ /* 0x000fca0007f3e0ff */
[----:B--2---:R-:W-:-:S05]  /*91350*/  IMAD.X R3, R12, 0x1, R16, P1 ;  /* 0x000000010c037824 */ /* 0x004fca00008e0610 */
[----:B------:R1:W-:Y:S04]  /*91360*/  STL.64 [R1+0x2d28], R2 ;  /* 0x002d280201007387 */ /* 0x0003e80000100a00 */
[----:B-1----:R-:W2:Y:S04]  /*91370*/  LDL.LU.64 R2, [R1+0x5cd0] ;  /* 0x005cd00001027983 */ /* 0x002ea80000300a00 */
[----:B------:R1:W-:Y:S04]  /*91380*/  STL.64 [R1+0x5cb0], R24 ;  /* 0x005cb01801007387 */ /* 0x0003e80000100a00 */
[----:B-1----:R0:W3:Y:S04]  /*91390*/  LDL.64 R24, [R1+0x2d38] ;  /* 0x002d380001187983 */ /* 0x0020e80000100a00 */
[----:B------:R-:W-:Y:S01]  /*913a0*/  STL.64 [R1+0x5c88], R16 ;  /* 0x005c881001007387 */ /* 0x000fe20000100a00 */
[----:B---3--:R-:W-:Y:S01]  /*913b0*/  IMAD.MOV.U32 R25, RZ, RZ, R6 ;  /* 0x000000ffff197224 */ /* 0x008fe200078e0006 */
[----:B--2---:R-:W-:-:S05]  /*913c0*/  IADD3 R6, P1, PT, R4, R3, RZ ;  /* 0x0000000304067210 */ /* 0x004fca0007f3e0ff */
[----:B------:R1:W-:Y:S04]  /*913d0*/  STL [R1+0x2d40], R6 ;  /* 0x002d400601007387 */ /* 0x0003e80000100800 */
[----:B-1----:R-:W2:Y:S01]  /*913e0*/  LDL.LU.64 R6, [R1+0x5cc8] ;  /* 0x005cc80001067983 */ /* 0x002ea20000300a00 */
[----:B------:R-:W-:-:S05]  /*913f0*/  IADD3 R28, P2, PT, R4, R5, RZ ;  /* 0x00000005041c7210 */ /* 0x000fca0007f5e0ff */
[----:B--2---:R-:W-:-:S05]  /*91400*/  IMAD.X R29, R12, 0x1, R6, P2 ;  /* 0x000000010c1d7824 */ /* 0x004fca00010e0606 */
[----:B------:R1:W-:Y:S04]  /*91410*/  STL.64 [R1+0x2d30], R28 ;  /* 0x002d301c01007387 */ /* 0x0003e80000100a00 */
[----:B-1----:R-:W2:Y:S01]  /*91420*/  LDL.LU.64 R28, [R1+0x5cc0] ;  /* 0x005cc000011c7983 */ /* 0x002ea20000300a00 */
[----:B------:R-:W-:-:S03]  /*91430*/  IMAD.MOV.U32 R16, RZ, RZ, R25 ;  /* 0x000000ffff107224 */ /* 0x000fc600078e0019 */
[----:B--2---:R1:W-:Y:S02]  /*91440*/  STL.64 [R1+0x5c90], R28 ;  /* 0x005c901c01007387 */ /* 0x0043e40000100a00 */
[----:B-1----:R-:W-:Y:S02]  /*91450*/  IADD3 R28, P2, PT, R4, R0, RZ ;  /* 0x00000000041c7210 */ /* 0x002fe40007f5e0ff */
[----:B------:R-:W2:Y:S04]  /*91460*/  LDL.LU R4, [R1+0x5cbc] ;  /* 0x005cbc0001047983 */ /* 0x000ea80000300800 */
[----:B------:R-:W3:Y:S04]  /*91470*/  LDL R29, [R1+0x1f0] ;  /* 0x0001f000011d7983 */ /* 0x000ee80000100800 */
[----:B------:R-:W-:Y:S04]  /*91480*/  STL.64 [R1+0x5c98], R16 ;  /* 0x005c981001007387 */ /* 0x000fe80000100a00 */
[----:B------:R1:W-:Y:S04]  /*91490*/  STL [R1+0x5ca0], R17 ;  /* 0x005ca01101007387 */ /* 0x0003e80000100800 */
[----:B-1----:R0:W2:Y:S01]  /*914a0*/  LDL.64 R16, [R1+0x2d40] ;  /* 0x002d400001107983 */ /* 0x0020a20000100a00 */
[----:B------:R-:W-:-:S05]  /*914b0*/  IMAD.X R25, R12, 0x1, R15, P0 ;  /* 0x000000010c197824 */ /* 0x000fca00000e060f */
[----:B------:R1:W-:Y:S04]  /*914c0*/  STL [R1+0x2d3c], R25 ;  /* 0x002d3c1901007387 */ /* 0x0003e80000100800 */
[----:B-1----:R-:W4:Y:S04]  /*914d0*/  LDL R25, [R1+0x280] ;  /* 0x0002800001197983 */ /* 0x002f280000100800 */
[----:B------:R-:W-:Y:S01]  /*914e0*/  STL.64 [R1+0x5ca8], R10 ;  /* 0x005ca80a01007387 */ /* 0x000fe20000100a00 */
[C---:B---3--:R-:W-:Y:S01]  /*914f0*/  IADD3 R24, P0, PT, R29.reuse, R10, RZ ;  /* 0x0000000a1d187210 */ /* 0x048fe20007f1e0ff */
[C---:B--2---:R-:W-:Y:S01]  /*91500*/  IMAD.X R17, R12.reuse, 0x1, R4, P1 ;  /* 0x000000010c117824 */ /* 0x044fe200008e0604 */
[----:B------:R-:W-:Y:S01]  /*91510*/  IADD3 R16, P1, PT, R29, R9, RZ ;  /* 0x000000091d107210 */ /* 0x000fe20007f3e0ff */
[----:B------:R-:W-:-:S03]  /*91520*/  IMAD.X R29, R12, 0x1, R2, P2 ;  /* 0x000000010c1d7824 */ /* 0x000fc600010e0602 */
[----:B------:R-:W-:Y:S04]  /*91530*/  STL [R1+0x2d44], R17 ;  /* 0x002d441101007387 */ /* 0x000fe80000100800 */
[----:B------:R-:W4:Y:S04]  /*91540*/  LDL.LU R12, [R1+0x5cb8] ;  /* 0x005cb800010c7983 */ /* 0x000f280000300800 */
[----:B------:R-:W-:Y:S04]  /*91550*/  STL.64 [R1+0x2d08], R28 ;  /* 0x002d081c01007387 */ /* 0x000fe80000100a00 */
[----:B------:R1:W-:Y:S04]  /*91560*/  STL [R1+0x5c80], R2 ;  /* 0x005c800201007387 */ /* 0x0003e80000100800 */
[----:B-1----:R-:W2:Y:S01]  /*91570*/  LDL.LU R2, [R1+0x1f0] ;  /* 0x0001f00001027983 */ /* 0x002ea20000300800 */
[----:B----4-:R-:W-:-:S05]  /*91580*/  IMAD.X R25, R25, 0x1, R12, P0 ;  /* 0x0000000119197824 */ /* 0x010fca00000e060c */
[----:B------:R1:W-:Y:S01]  /*91590*/  STL.64 [R1+0x2d10], R24 ;  /* 0x002d101801007387 */ /* 0x0003e20000100a00 */
[----:B--2---:R-:W-:-:S03]  /*915a0*/  IADD3 R10, P0, PT, R2, R14, RZ ;  /* 0x0000000e020a7210 */ /* 0x004fc60007f1e0ff */
[----:B-1----:R-:W2:Y:S04]  /*915b0*/  LDL.LU.64 R24, [R1+0x5cb0] ;  /* 0x005cb00001187983 */ /* 0x002ea80000300a00 */
[----:B------:R1:W-:Y:S04]  /*915c0*/  STL [R1+0x2ce8], R10 ;  /* 0x002ce80a01007387 */ /* 0x0003e80000100800 */
[----:B-1----:R-:W3:Y:S04]  /*915d0*/  LDL.LU.64 R10, [R1+0x5ca8] ;  /* 0x005ca800010a7983 */ /* 0x002ee80000300a00 */
[----:B------:R1:W-:Y:S04]  /*915e0*/  STL [R1+0x5c70], R14 ;  /* 0x005c700e01007387 */ /* 0x0003e80000100800 */
[----:B-1----:R-:W3:Y:S01]  /*915f0*/  LDL.LU R14, [R1+0x280] ;  /* 0x00028000010e7983 */ /* 0x002ee20000300800 */
[----:B------:R-:W-:Y:S01]  /*91600*/  IADD3 R28, P2, PT, R2, R7, RZ ;  /* 0x00000007021c7210 */ /* 0x000fe20007f5e0ff */
[----:B---3--:R-:W-:-:S05]  /*91610*/  IMAD.X R17, R14, 0x1, R11, P1 ;  /* 0x000000010e117824 */ /* 0x008fca00008e060b */
[----:B------:R1:W-:Y:S04]  /*91620*/  STL.64 [R1+0x2d18], R16 ;  /* 0x002d181001007387 */ /* 0x0003e80000100a00 */
[----:B-1----:R0:W3:Y:S01]  /*91630*/  LDL.LU R17, [R1+0x5ca0] ;  /* 0x005ca00001117983 */ /* 0x0020e20000300800 */
[----:B------:R-:W-:Y:S01]  /*91640*/  IADD3 R16, P1, PT, R2, R5, RZ ;  /* 0x0000000502107210 */ /* 0x000fe20007f3e0ff */
[----:B------:R-:W-:Y:S02]  /*91650*/  IMAD.X R29, R14, 0x1, R8, P2 ;  /* 0x000000010e1d7824 */ /* 0x000fe400010e0608 */
[----:B--2---:R1:W-:Y:S04]  /*91660*/  STL.64 [R1+0x5c78], R24 ;  /* 0x005c781801007387 */ /* 0x0043e80000100a00 */
[----:B-1----:R0:W2:Y:S04]  /*91670*/  LDL.64 R24, [R1+0x2ce8] ;  /* 0x002ce80001187983 */ /* 0x0020a80000100a00 */
[----:B------:R3:W-:Y:S04]  /*91680*/  STL [R1+0x2cf0], R16 ;  /* 0x002cf01001007387 */ /* 0x0007e80000100800 */
[----:B---3--:R-:W3:Y:S04]  /*91690*/  LDL.LU.64 R16, [R1+0x5c98] ;  /* 0x005c980001107983 */ /* 0x008ee80000300a00 */
[----:B------:R1:W-:Y:S04]  /*916a0*/  STL.64 [R1+0x2ce0], R28 ;  /* 0x002ce01c01007387 */ /* 0x0003e80000100a00 */
[----:B-1----:R-:W4:Y:S04]  /*916b0*/  LDL.LU.64 R28, [R1+0x5c90] ;  /* 0x005c9000011c7983 */ /* 0x002f280000300a00 */
[----:B----4-:R3:W-:Y:S02]  /*916c0*/  STL.64 [R1+0x5c58], R28 ;  /* 0x005c581c01007387 */ /* 0x0107e40000100a00 */
[----:B---3--:R-:W-:Y:S01]  /*916d0*/  IMAD.MOV.U32 R28, RZ, RZ, R16 ;  /* 0x000000ffff1c7224 */ /* 0x008fe200078e0010 */
[----:B------:R-:W-:Y:S01]  /*916e0*/  IADD3 R16, P2, PT, R2, R13, RZ ;  /* 0x0000000d02107210 */ /* 0x000fe20007f5e0ff */
[----:B------:R-:W3:Y:S04]  /*916f0*/  LDL R29, [R1+0x1f4] ;  /* 0x0001f400011d7983 */ /* 0x000ee80000100800 */
[----:B------:R1:W-:Y:S04]  /*91700*/  STL [R1+0x2cf8], R16 ;  /* 0x002cf81001007387 */ /* 0x0003e80000100800 */
[----:B-1----:R-:W2:Y:S04]  /*91710*/  LDL.LU.64 R16, [R1+0x5c88] ;  /* 0x005c880001107983 */ /* 0x002ea80000300a00 */
[----:B------:R1:W-:Y:S04]  /*91720*/  STL.64 [R1+0x5c68], R12 ;  /* 0x005c680c01007387 */ /* 0x0003e80000100a00 */
[----:B-1----:R0:W4:Y:S01]  /*91730*/  LDL.64 R12, [R1+0x2cf0] ;  /* 0x002cf000010c7983 */ /* 0x0021220000100a00 */
[----:B--2---:R-:W-:-:S03]  /*91740*/  IMAD.X R25, R14, 0x1, R16, P0 ;  /* 0x000000010e197824 */ /* 0x004fc600000e0610 */
[----:B------:R1:W-:Y:S01]  /*91750*/  STL.64 [R1+0x5c60], R16 ;  /* 0x005c601001007387 */ /* 0x0003e20000100a00 */
[----:B------:R-:W-:-:S03]  /*91760*/  IADD3 R24, P0, PT, R2, R3, RZ ;  /* 0x0000000302187210 */ /* 0x000fc60007f1e0ff */
[----:B-1----:R0:W2:Y:S01]  /*91770*/  LDL.64 R16, [R1+0x2cf8] ;  /* 0x002cf80001107983 */ /* 0x0020a20000100a00 */
[----:B----4-:R-:W-:-:S03]  /*91780*/  IMAD.X R13, R14, 0x1, R6, P1 ;  /* 0x000000010e0d7824 */ /* 0x010fc600008e0606 */
[----:B------:R1:W-:Y:S01]  /*91790*/  STL [R1+0x2cec], R25 ;  /* 0x002cec1901007387 */ /* 0x0003e20000100800 */
[----:B------:R-:W-:-:S03]  /*917a0*/  IADD3 R12, P1, PT, R2, R0, RZ ;  /* 0x00000000020c7210 */ /* 0x000fc60007f3e0ff */
[----:B------:R4:W-:Y:S04]  /*917b0*/  STL [R1+0x2cf4], R13 ;  /* 0x002cf40d01007387 */ /* 0x0009e80000100800 */
[----:B------:R-:W2:Y:S01]  /*917c0*/  LDL.LU R2, [R1+0x5c80] ;  /* 0x005c800001027983 */ /* 0x000ea20000300800 */
[C---:B-1----:R-:W-:Y:S02]  /*917d0*/  IMAD.X R25, R14.reuse, 0x1, R4, P0 ;  /* 0x000000010e197824 */ /* 0x042fe400000e0604 */
[----:B----4-:R-:W-:Y:S01]  /*917e0*/  IMAD.MOV.U32 R13, RZ, RZ, R28 ;  /* 0x000000ffff0d7224 */ /* 0x010fe200078e001c */
[C---:B---3--:R-:W-:Y:S01]  /*917f0*/  IADD3 R28, P0, PT, R29.reuse, R9, RZ ;  /* 0x000000091d1c7210 */ /* 0x048fe20007f1e0ff */
[----:B--2---:R-:W-:Y:S01]  /*91800*/  IMAD.X R17, R14, 0x1, R15, P2 ;  /* 0x000000010e117824 */ /* 0x004fe200010e060f */
[----:B------:R-:W-:Y:S01]  /*91810*/  IADD3 R16, P2, PT, R29, R10, RZ ;  /* 0x0000000a1d107210 */ /* 0x000fe20007f5e0ff */
[----:B------:R-:W-:-:S03]  /*91820*/  IMAD.MOV.U32 R29, RZ, RZ, R13 ;  /* 0x000000ffff1d7224 */ /* 0x000fc600078e000d */
[----:B------:R1:W-:Y:S01]  /*91830*/  STL [R1+0x2cfc], R17 ;  /* 0x002cfc1101007387 */ /* 0x0003e20000100800 */
[----:B------:R-:W-:-:S03]  /*91840*/  IMAD.X R13, R14, 0x1, R2, P1 ;  /* 0x000000010e0d7824 */ /* 0x000fc600008e0602 */
[----:B-1----:R-:W2:Y:S04]  /*91850*/  LDL R17, [R1+0x27c] ;  /* 0x00027c0001117983 */ /* 0x002ea80000100800 */
[----:B------:R1:W-:Y:S04]  /*91860*/  STL.64 [R1+0x2d00], R24 ;  /* 0x002d001801007387 */ /* 0x0003e80000100a00 */
[----:B-1----:R-:W3:Y:S04]  /*91870*/  LDL.LU.64 R24, [R1+0x5c78] ;  /* 0x005c780001187983 */ /* 0x002ee80000300a00 */
[----:B------:R1:W-:Y:S04]  /*91880*/  STL [R1+0x5c4c], R9 ;  /* 0x005c4c0901007387 */ /* 0x0003e80000100800 */
[----:B-1----:R-:W4:Y:S04]  /*91890*/  LDL.LU R9, [R1+0x1f4] ;  /* 0x0001f40001097983 */ /* 0x002f280000300800 */
[----:B------:R-:W2:Y:S04]  /*918a0*/  LDL.LU R14, [R1+0x5c70] ;  /* 0x005c7000010e7983 */ /* 0x000ea80000300800 */
[----:B------:R1:W-:Y:S04]  /*918b0*/  STL.64 [R1+0x2cc8], R12 ;  /* 0x002cc80c01007387 */ /* 0x0003e80000100a00 */
[----:B-1----:R-:W2:Y:S04]  /*918c0*/  LDL.LU.64 R12, [R1+0x5c68] ;  /* 0x005c6800010c7983 */ /* 0x002ea80000300a00 */
[----:B------:R4:W-:Y:S02]  /*918d0*/  STL.64 [R1+0x5c50], R2 ;  /* 0x005c500201007387 */ /* 0x0009e40000100a00 */
[----:B----4-:R-:W-:Y:S01]  /*918e0*/  IADD3 R2, P1, PT, R9, R7, RZ ;  /* 0x0000000709027210 */ /* 0x010fe20007f3e0ff */
[----:B--2---:R-:W-:-:S05]  /*918f0*/  IMAD.X R17, R17, 0x1, R12, P2 ;  /* 0x0000000111117824 */ /* 0x004fca00010e060c */
[----:B------:R-:W-:Y:S04]  /*91900*/  STL.64 [R1+0x2cd0], R16 ;  /* 0x002cd01001007387 */ /* 0x000fe80000100a00 */
[----:B------:R1:W-:Y:S02]  /*91910*/  STL [R1+0x2ca0], R2 ;  /* 0x002ca00201007387 */ /* 0x0003e40000100800 */
[----:B-1----:R-:W-:Y:S02]  /*91920*/  IADD3 R2, P2, PT, R9, R14, RZ ;  /* 0x0000000e09027210 */ /* 0x002fe40007f5e0ff */
[----:B------:R-:W2:Y:S04]  /*91930*/  LDL.LU.64 R16, [R1+0x5c60] ;  /* 0x005c600001107983 */ /* 0x000ea80000300a00 */
[----:B------:R1:W-:Y:S04]  /*91940*/  STL [R1+0x5c48], R14 ;  /* 0x005c480e01007387 */ /* 0x0003e80000100800 */
[----:B-1----:R-:W4:Y:S01]  /*91950*/  LDL.LU R14, [R1+0x27c] ;  /* 0x00027c00010e7983 */ /* 0x002f220000300800 */
[----:B------:R-:W-:-:S02]  /*91960*/  IMAD.MOV.U32 R3, RZ, RZ, R29 ;  /* 0x000000ffff037224 */ /* 0x000fc400078e001d */
[----:B----4-:R-:W-:-:S05]  /*91970*/  IMAD.X R29, R14, 0x1, R11, P0 ;  /* 0x000000010e1d7824 */ /* 0x010fca00000e060b */
[----:B------:R1:W-:Y:S04]  /*91980*/  STL.64 [R1+0x2cd8], R28 ;  /* 0x002cd81c01007387 */ /* 0x0003e80000100a00 */
[----:B-1----:R-:W4:Y:S04]  /*91990*/  LDL.LU.64 R28, [R1+0x5c58] ;  /* 0x005c5800011c7983 */ /* 0x002f280000300a00 */
[----:B----4-:R1:W-:Y:S04]  /*919a0*/  STL.64 [R1+0x5c40], R28 ;  /* 0x005c401c01007387 */ /* 0x0103e80000100a00 */
[----:B-1----:R-:W4:Y:S04]  /*919b0*/  LDL.LU R29, [R1+0x260] ;  /* 0x00026000011d7983 */ /* 0x002f280000300800 */
[----:B------:R1:W-:Y:S04]  /*919c0*/  STL.64 [R1+0x5c30], R22 ;  /* 0x005c301601007387 */ /* 0x0003e80000100a00 */
[----:B-1----:R0:W4:Y:S04]  /*919d0*/  LDL.64 R22, [R1+0x2ca0] ;  /* 0x002ca00001167983 */ /* 0x0021280000100a00 */
[----:B------:R1:W-:Y:S04]  /*919e0*/  STL.64 [R1+0x5c38], R26 ;  /* 0x005c381a01007387 */ /* 0x0003e80000100a00 */
[----:B-1----:R-:W2:Y:S01]  /*919f0*/  LDL R26, [R1+0x1f8] ;  /* 0x0001f800011a7983 */ /* 0x002ea20000100800 */
[----:B----4-:R-:W-:-:S04]  /*91a00*/  IMAD.MOV.U32 R23, RZ, RZ, R29 ;  /* 0x000000ffff177224 */ /* 0x010fc800078e001d */
[----:B------:R-:W-:Y:S02]  /*91a10*/  IMAD.MOV.U32 R29, RZ, RZ, R23 ;  /* 0x000000ffff1d7224 */ /* 0x000fe400078e0017 */
[----:B------:R-:W-:-:S05]  /*91a20*/  IMAD.X R23, R14, 0x1, R8, P1 ;  /* 0x000000010e177824 */ /* 0x000fca00008e0608 */
[----:B------:R1:W-:Y:S02]  /*91a30*/  STL [R1+0x2ca4], R23 ;  /* 0x002ca41701007387 */ /* 0x0003e40000100800 */
[----:B-1----:R-:W-:Y:S02]  /*91a40*/  IMAD.MOV.U32 R23, RZ, RZ, R3 ;  /* 0x000000ffff177224 */ /* 0x002fe400078e0003 */
[----:B--2---:R-:W-:-:S05]  /*91a50*/  IMAD.X R3, R14, 0x1, R16, P2 ;  /* 0x000000010e037824 */ /* 0x004fca00010e0610 */
[----:B------:R1:W-:Y:S04]  /*91a60*/  STL.64 [R1+0x2ca8], R2 ;  /* 0x002ca80201007387 */ /* 0x0003e80000100a00 */
[----:B-1----:R-:W2:Y:S01]  /*91a70*/  LDL.LU.64 R2, [R1+0x5c50] ;  /* 0x005c500001027983 */ /* 0x002ea20000300a00 */
[----:B------:R-:W-:-:S03]  /*91a80*/  IADD3 R28, P0, PT, R9, R5, RZ ;  /* 0x00000005091c7210 */ /* 0x000fc60007f1e0ff */
[----:B------:R1:W-:Y:S01]  /*91a90*/  STL.64 [R1+0x5c20], R16 ;  /* 0x005c201001007387 */ /* 0x0003e20000100a00 */
[----:B------:R-:W-:Y:S01]  /*91aa0*/  IADD3 R22, P1, PT, R9, R13, RZ ;  /* 0x0000000d09167210 */ /* 0x000fe20007f3e0ff */
[----:B-1----:R-:W-:Y:S02]  /*91ab0*/  IMAD.MOV.U32 R17, RZ, RZ, R29 ;  /* 0x000000ffff117224 */ /* 0x002fe400078e001d */
[----:B------:R-:W-:-:S05]  /*91ac0*/  IMAD.X R29, R14, 0x1, R6, P0 ;  /* 0x000000010e1d7824 */ /* 0x000fca00000e0606 */
[----:B------:R1:W-:Y:S02]  /*91ad0*/  STL.64 [R1+0x2cb0], R28 ;  /* 0x002cb01c01007387 */ /* 0x0003e40000100a00 */
[----:B-1----:R-:W-:Y:S02]  /*91ae0*/  IMAD.MOV.U32 R29, RZ, RZ, R23 ;  /* 0x000000ffff1d7224 */ /* 0x002fe400078e0017 */
[----:B------:R-:W-:Y:S01]  /*91af0*/  IMAD.X R23, R14, 0x1, R15, P1 ;  /* 0x000000010e177824 */ /* 0x000fe200008e060f */
[C---:B------:R-:W-:Y:S02]  /*91b00*/  IADD3 R28, P0, PT, R9.reuse, R0, RZ ;  /* 0x00000000091c7210 */ /* 0x040fe40007f1e0ff */
[----:B--2---:R-:W-:Y:S02]  /*91b10*/  IADD3 R16, P2, PT, R9, R3, RZ ;  /* 0x0000000309107210 */ /* 0x004fe40007f5e0ff */
[----:B------:R-:W2:Y:S04]  /*91b20*/  LDL.LU R9, [R1+0x5c4c] ;  /* 0x005c4c0001097983 */ /* 0x000ea80000300800 */
[----:B------:R1:W-:Y:S04]  /*91b30*/  STL.64 [R1+0x2cb8], R22 ;  /* 0x002cb81601007387 */ /* 0x0003e80000100a00 */
[----:B------:R4:W-:Y:S01]  /*91b40*/  STL.64 [R1+0x5c28], R10 ;  /* 0x005c280a01007387 */ /* 0x0009e20000100a00 */
[----:B-1----:R-:W-:Y:S01]  /*91b50*/  IADD3 R22, P1, PT, R26, R10, RZ ;  /* 0x0000000a1a167210 */ /* 0x002fe20007f3e0ff */
[----:B----4-:R-:W-:-:S02]  /*91b60*/  IMAD.MOV.U32 R10, RZ, RZ, R17 ;  /* 0x000000ffff0a7224 */ /* 0x010fc400078e0011 */
[C---:B------:R-:W-:Y:S02]  /*91b70*/  IMAD.X R17, R14.reuse, 0x1, R4, P2 ;  /* 0x000000010e117824 */ /* 0x040fe400010e0604 */
[----:B------:R-:W-:Y:S02]  /*91b80*/  IMAD.MOV.U32 R23, RZ, RZ, R29 ;  /* 0x000000ffff177224 */ /* 0x000fe400078e001d */
[----:B------:R-:W-:Y:S01]  /*91b90*/  IMAD.X R29, R14, 0x1, R2, P0 ;  /* 0x000000010e1d7824 */ /* 0x000fe200000e0602 */
[----:B------:R-:W-:Y:S04]  /*91ba0*/  STL.64 [R1+0x2cc0], R16 ;  /* 0x002cc01001007387 */ /* 0x000fe80000100a00 */
[----:B------:R-:W4:Y:S04]  /*91bb0*/  LDL.LU R14, [R1+0x5c48] ;  /* 0x005c4800010e7983 */ /* 0x000f280000300800 */
[----:B------:R1:W-:Y:S04]  /*91bc0*/  STL.64 [R1+0x2c88], R28 ;  /* 0x002c881c01007387 */ /* 0x0003e80000100a00 */
[----:B-1----:R-:W3:Y:S01]  /*91bd0*/  LDL.LU.64 R28, [R1+0x5c40] ;  /* 0x005c4000011c7983 */ /* 0x002ee20000300a00 */
[----:B--2---:R-:W-:-:S02]  /*91be0*/  IADD3 R16, P2, PT, R26, R9, RZ ;  /* 0x000000091a107210 */ /* 0x004fc40007f5e0ff */
[----:B------:R-:W-:Y:S01]  /*91bf0*/  IADD3 R26, P0, PT, R26, R7, RZ ;  /* 0x000000071a1a7210 */ /* 0x000fe20007f1e0ff */
[----:B---3--:R-:W-:Y:S04]  /*91c00*/  STL.64 [R1+0x5c18], R28 ;  /* 0x005c181c01007387 */ /* 0x008fe80000100a00 */
[----:B------:R1:W-:Y:S04]  /*91c10*/  STL [R1+0x2c60], R26 ;  /* 0x002c601a01007387 */ /* 0x0003e80000100800 */
[----:B-1----:R-:W2:Y:S01]  /*91c20*/  LDL.LU.64 R26, [R1+0x5c38] ;  /* 0x005c3800011a7983 */ /* 0x002ea20000300a00 */
[----:B------:R-:W-:-:S04]  /*91c30*/  IMAD.MOV.U32 R29, RZ, RZ, R23 ;  /* 0x000000ffff1d7224 */ /* 0x000fc800078e0017 */
[----:B------:R-:W-:-:S05]  /*91c40*/  IMAD.X R23, R29, 0x1, R12, P1 ;  /* 0x000000011d177824 */ /* 0x000fca00008e060c */
[----:B------:R1:W-:Y:S04]  /*91c50*/  STL.64 [R1+0x2c90], R22 ;  /* 0x002c901601007387 */ /* 0x0003e80000100a00 */
[----:B-1----:R-:W3:Y:S04]  /*91c60*/  LDL.LU.64 R22, [R1+0x5c30] ;  /* 0x005c300001167983 */ /* 0x002ee80000300a00 */
[----:B---3--:R1:W-:Y:S04]  /*91c70*/  STL.64 [R1+0x5c08], R22 ;  /* 0x005c081601007387 */ /* 0x0083e80000100a00 */
[----:B-1----:R-:W4:Y:S01]  /*91c80*/  LDL.LU R23, [R1+0x1f8] ;  /* 0x0001f80001177983 */ /* 0x002f220000300800 */
[----:B------:R-:W-:-:S03]  /*91c90*/  IMAD.MOV.U32 R22, RZ, RZ, R10 ;  /* 0x000000ffff167224 */ /* 0x000fc600078e000a */
[----:B--2---:R1:W-:Y:S04]  /*91ca0*/  STL.64 [R1+0x5bf8], R26 ;  /* 0x005bf81a01007387 */ /* 0x0043e80000100a00 */
[----:B-1----:R0:W2:Y:S01]  /*91cb0*/  LDL.64 R26, [R1+0x2c60] ;  /* 0x002c6000011a7983 */ /* 0x0020a20000100a00 */
[----:B----4-:R-:W-:-:S05]  /*91cc0*/  IADD3 R10, P1, PT, R23, R14, RZ ;  /* 0x0000000e170a7210 */ /* 0x010fca0007f3e0ff */
[----:B------:R1:W-:Y:S04]  /*91cd0*/  STL [R1+0x2c68], R10 ;  /* 0x002c680a01007387 */ /* 0x0003e80000100800 */
[----:B-1----:R-:W3:Y:S02]  /*91ce0*/  LDL.LU.64 R10, [R1+0x5c28] ;  /* 0x005c2800010a7983 */ /* 0x002ee40000300a00 */
[----:B---3--:R-:W-:-:S05]  /*91cf0*/  IMAD.X R17, R29, 0x1, R11, P2 ;  /* 0x000000011d117824 */ /* 0x008fca00010e060b */
[----:B------:R1:W-:Y:S04]  /*91d00*/  STL.64 [R1+0x2c98], R16 ;  /* 0x002c981001007387 */ /* 0x0003e80000100a00 */
[----:B-1----:R-:W3:Y:S04]  /*91d10*/  LDL.LU.64 R16, [R1+0x5c20] ;  /* 0x005c200001107983 */ /* 0x002ee80000300a00 */
[----:B------:R1:W-:Y:S04]  /*91d20*/  STL.64 [R1+0x5c10], R18 ;  /* 0x005c101201007387 */ /* 0x0003e80000100a00 */
[----:B-1----:R0:W4:Y:S04]  /*91d30*/  LDL.64 R18, [R1+0x2c68] ;  /* 0x002c680001127983 */ /* 0x0021280000100a00 */
[----:B------:R1:W-:Y:S02]  /*91d40*/  STL.64 [R1+0x5c00], R24 ;  /* 0x005c001801007387 */ /* 0x0003e40000100a00 */
[----:B-1----:R-:W-:-:S04]  /*91d50*/  IMAD.MOV.U32 R24, RZ, RZ, R29 ;  /* 0x000000ffff187224 */ /* 0x002fc800078e001d */
[----:B--2---:R-:W-:-:S05]  /*91d60*/  IMAD.X R27, R24, 0x1, R8, P0 ;  /* 0x00000001181b7824 */ /* 0x004fca00000e0608 */
[----:B------:R-:W-:Y:S04]  /*91d70*/  STL [R1+0x2c64], R27 ;  /* 0x002c641b01007387 */ /* 0x000fe80000100800 */
[----:B---3--:R1:W-:Y:S04]  /*91d80*/  STL.64 [R1+0x5bf0], R16 ;  /* 0x005bf01001007387 */ /* 0x0083e80000100a00 */
[----:B-1----:R-:W2:Y:S01]  /*91d90*/  LDL R17, [R1+0x1fc] ;  /* 0x0001fc0001117983 */ /* 0x002ea20000100800 */
[C---:B------:R-:W-:Y:S02]  /*91da0*/  IADD3 R28, P2, PT, R23.reuse, R5, RZ ;  /* 0x00000005171c7210 */ /* 0x040fe40007f5e0ff */
[----:B------:R-:W-:Y:S01]  /*91db0*/  IADD3 R26, P0, PT, R23, R13, RZ ;  /* 0x0000000d171a7210 */ /* 0x000fe20007f1e0ff */
[----:B------:R-:W-:-:S02]  /*91dc0*/  IMAD.MOV.U32 R27, RZ, RZ, R22 ;  /* 0x000000ffff1b7224 */ /* 0x000fc400078e0016 */
[C---:B----4-:R-:W-:Y:S01]  /*91dd0*/  IMAD.X R19, R24.reuse, 0x1, R16, P1 ;  /* 0x0000000118137824 */ /* 0x050fe200008e0610 */
[C---:B------:R-:W-:Y:S01]  /*91de0*/  IADD3 R18, P1, PT, R23.reuse, R3, RZ ;  /* 0x0000000317127210 */ /* 0x040fe20007f3e0ff */
[C---:B------:R-:W-:Y:S01]  /*91df0*/  IMAD.X R29, R24.reuse, 0x1, R6, P2 ;  /* 0x00000001181d7824 */ /* 0x040fe200010e0606 */
[----:B------:R-:W-:Y:S01]  /*91e00*/  IADD3 R22, P2, PT, R23, R0, RZ ;  /* 0x0000000017167210 */ /* 0x000fe20007f5e0ff */
[----:B------:R-:W-:Y:S02]  /*91e10*/  IMAD.MOV.U32 R23, RZ, RZ, R27 ;  /* 0x000000ffff177224 */ /* 0x000fe400078e001b */
[C---:B------:R-:W-:Y:S01]  /*91e20*/  IMAD.X R27, R24.reuse, 0x1, R15, P0 ;  /* 0x00000001181b7824 */ /* 0x040fe200000e060f */
[----:B------:R1:W-:Y:S04]  /*91e30*/  STL [R1+0x2c6c], R19 ;  /* 0x002c6c1301007387 */ /* 0x0003e80000100800 */
[----:B------:R3:W-:Y:S01]  /*91e40*/  STL.64 [R1+0x2c70], R28 ;  /* 0x002c701c01007387 */ /* 0x0007e20000100a00 */
[----:B-1----:R-:W-:-:S03]  /*91e50*/  IMAD.X R19, R24, 0x1, R4, P1 ;  /* 0x0000000118137824 */ /* 0x002fc600008e0604 */
[----:B---3--:R-:W3:Y:S04]  /*91e60*/  LDL.LU.64 R28, [R1+0x5c18] ;  /* 0x005c1800011c7983 */ /* 0x008ee80000300a00 */
[----:B------:R1:W-:Y:S04]  /*91e70*/  STL.64 [R1+0x2c78], R26 ;  /* 0x002c781a01007387 */ /* 0x0003e80000100a00 */
[----:B-1----:R-:W4:Y:S04]  /*91e80*/  LDL R27, [R1+0x274] ;  /* 0x00027400011b7983 */ /* 0x002f280000100800 */
[----:B------:R1:W-:Y:S04]  /*91e90*/  STL.64 [R1+0x2c80], R18 ;  /* 0x002c801201007387 */ /* 0x0003e80000100a00 */
[----:B-1----:R-:W3:Y:S04]  /*91ea0*/  LDL.LU.64 R18, [R1+0x5c10] ;  /* 0x005c100001127983 */ /* 0x002ee80000300a00 */
[----:B------:R1:W-:Y:S01]  /*91eb0*/  STL [R1+0x5be8], R9 ;  /* 0x005be80901007387 */ /* 0x0003e20000100800 */
[----:B--2---:R-:W-:-:S03]  /*91ec0*/  IADD3 R16, P1, PT, R17, R9, RZ ;  /* 0x0000000911107210 */ /* 0x004fc60007f3e0ff */
[----:B-1----:R-:W2:Y:S01]  /*91ed0*/  LDL.LU R9, [R1+0x1fc] ;  /* 0x0001fc0001097983 */ /* 0x002ea20000300800 */
[----:B------:R-:W-:Y:S01]  /*91ee0*/  IADD3 R26, P0, PT, R17, R10, RZ ;  /* 0x0000000a111a7210 */ /* 0x000fe20007f1e0ff */
[----:B------:R-:W-:Y:S02]  /*91ef0*/  IMAD.MOV.U32 R17, RZ, RZ, R23 ;  /* 0x000000ffff117224 */ /* 0x000fe400078e0017 */
[----:B------:R-:W-:-:S05]  /*91f00*/  IMAD.X R23, R24, 0x1, R2, P2 ;  /* 0x0000000118177824 */ /* 0x000fca00010e0602 */
[----:B------:R1:W-:Y:S04]  /*91f10*/  STL.64 [R1+0x2c48], R22 ;  /* 0x002c481601007387 */ /* 0x0003e80000100a00 */
[----:B-1----:R-:W3:Y:S01]  /*91f20*/  LDL.LU.64 R22, [R1+0x5c08] ;  /* 0x005c080001167983 */ /* 0x002ee20000300a00 */
[----:B----4-:R-:W-:Y:S01]  /*91f30*/  IMAD.X R27, R27, 0x1, R12, P0 ;  /* 0x000000011b1b7824 */ /* 0x010fe200000e060c */
[----:B--2---:R-:W-:-:S05]  /*91f40*/  IADD3 R24, P2, PT, R9, R7, RZ ;  /* 0x0000000709187210 */ /* 0x004fca0007f5e0ff */
[----:B------:R1:W-:Y:S04]  /*91f50*/  STL [R1+0x2c20], R24 ;  /* 0x002c201801007387 */ /* 0x0003e80000100800 */
[----:B-1----:R-:W2:Y:S04]  /*91f60*/  LDL.LU.64 R24, [R1+0x5c00] ;  /* 0x005c000001187983 */ /* 0x002ea80000300a00 */
[----:B------:R1:W-:Y:S04]  /*91f70*/  STL.64 [R1+0x2c50], R26 ;  /* 0x002c501a01007387 */ /* 0x0003e80000100a00 */
[----:B-1----:R-:W4:Y:S04]  /*91f80*/  LDL.LU.64 R26, [R1+0x5bf8] ;  /* 0x005bf800011a7983 */ /* 0x002f280000300a00 */
[----:B----4-:R1:W-:Y:S04]  /*91f90*/  STL.64 [R1+0x5be0], R26 ;  /* 0x005be01a01007387 */ /* 0x0103e80000100a00 */
[----:B-1----:R-:W4:Y:S04]  /*91fa0*/  LDL.LU R27, [R1+0x204] ;  /* 0x00020400011b7983 */ /* 0x002f280000300800 */
[----:B---3--:R1:W-:Y:S04]  /*91fb0*/  STL [R1+0x5bd4], R19 ;  /* 0x005bd41301007387 */ /* 0x0083e80000100800 */
[----:B-1----:R-:W3:Y:S04]  /*91fc0*/  LDL.LU R19, [R1+0x274] ;  /* 0x0002740001137983 */ /* 0x002ee80000300800 */
[----:B------:R1:W-:Y:S04]  /*91fd0*/  STL.64 [R1+0x5bc0], R20 ;  /* 0x005bc01401007387 */ /* 0x0003e80000100a00 */
[----:B-1----:R0:W4:Y:S02]  /*91fe0*/  LDL.64 R20, [R1+0x2c20] ;  /* 0x002c200001147983 */ /* 0x0021240000100a00 */
[----:B----4-:R-:W-:-:S02]  /*91ff0*/  IMAD.MOV.U32 R21, RZ, RZ, R27 ;  /* 0x000000ffff157224 */ /* 0x010fc400078e001b */
[----:B------:R-:W-:Y:S02]  /*92000*/  IMAD.MOV.U32 R27, RZ, RZ, R17 ;  /* 0x000000ffff1b7224 */ /* 0x000fe400078e0011 */
[----:B---3--:R-:W-:-:S05]  /*92010*/  IMAD.X R17, R19, 0x1, R11, P1 ;  /* 0x0000000113117824 */ /* 0x008fca00008e060b */
[----:B------:R1:W-:Y:S04]  /*92020*/  STL.64 [R1+0x2c58], R16 ;  /* 0x002c581001007387 */ /* 0x0003e80000100a00 */
[----:B-1----:R-:W3:Y:S04]  /*92030*/  LDL.LU.64 R16, [R1+0x5bf0] ;  /* 0x005bf00001107983 */ /* 0x002ee80000300a00 */
[----:B------:R-:W-:Y:S04]  /*92040*/  STL.64 [R1+0x5bc8], R28 ;  /* 0x005bc81c01007387 */ /* 0x000fe80000100a00 */
[----:B------:R1:W-:Y:S01]  /*92050*/  STL [R1+0x5bd0], R29 ;  /* 0x005bd01d01007387 */ /* 0x0003e20000100800 */
[----:B------:R-:W-:Y:S01]  /*92060*/  IADD3 R26, P0, PT, R9, R14, RZ ;  /* 0x0000000e091a7210 */ /* 0x000fe20007f1e0ff */
[----:B-1----:R-:W-:-:S02]  /*92070*/  IMAD.MOV.U32 R29, RZ, RZ, R21 ;  /* 0x000000ffff1d7224 */ /* 0x002fc400078e0015 */
[----:B------:R-:W-:Y:S01]  /*92080*/  IMAD.X R21, R19, 0x1, R8, P2 ;  /* 0x0000000113157824 */ /* 0x000fe200010e0608 */
[----:B------:R-:W-:-:S04]  /*92090*/  IADD3 R28, P1, PT, R9, R5, RZ ;  /* 0x00000005091c7210 */ /* 0x000fc80007f3e0ff */
[----:B------:R1:W-:Y:S04]  /*920a0*/  STL [R1+0x2c24], R21 ;  /* 0x002c241501007387 */ /* 0x0003e80000100800 */
[----:B------:R4:W-:Y:S01]  /*920b0*/  STL.64 [R1+0x5bd8], R12 ;  /* 0x005bd80c01007387 */ /* 0x0009e20000100a00 */
[----:B------:R-:W-:Y:S01]  /*920c0*/  IADD3 R20, P2, PT, R9, R13, RZ ;  /* 0x0000000d09147210 */ /* 0x000fe20007f5e0ff */
[----:B-1----:R-:W-:Y:S02]  /*920d0*/  IMAD.MOV.U32 R21, RZ, RZ, R29 ;  /* 0x000000ffff157224 */ /* 0x002fe400078e001d */
[----:B----4-:R-:W-:Y:S02]  /*920e0*/  IMAD.MOV.U32 R12, RZ, RZ, R27 ;  /* 0x000000ffff0c7224 */ /* 0x010fe400078e001b */
[----:B------:R-:W-:-:S02]  /*920f0*/  IMAD.X R29, R19, 0x1, R6, P1 ;  /* 0x00000001131d7824 */ /* 0x000fc400008e0606 */
[----:B---3--:R-:W-:-:S05]  /*92100*/  IMAD.X R27, R19, 0x1, R16, P0 ;  /* 0x00000001131b7824 */ /* 0x008fca00000e0610 */
[----:B------:R1:W-:Y:S04]  /*92110*/  STL.64 [R1+0x2c28], R26 ;  /* 0x002c281a01007387 */ /* 0x0003e80000100a00 */
[----:B------:R3:W-:Y:S01]  /*92120*/  STL.64 [R1+0x2c30], R28 ;  /* 0x002c301c01007387 */ /* 0x0007e20000100a00 */
[----:B-1----:R-:W-:Y:S01]  /*92130*/  IADD3 R26, P0, PT, R9, R3, RZ ;  /* 0x00000003091a7210 */ /* 0x002fe20007f1e0ff */
[----:B---3--:R-:W-:Y:S02]  /*92140*/  IMAD.MOV.U32 R29, RZ, RZ, R21 ;  /* 0x000000ffff1d7224 */ /* 0x008fe400078e0015 */
[----:B------:R-:W-:Y:S01]  /*92150*/  IMAD.X R21, R19, 0x1, R15, P2 ;  /* 0x0000000113157824 */ /* 0x000fe200010e060f */
[----:B------:R-:W-:Y:S01]  /*92160*/  IADD3 R28, P1, PT, R9, R0, RZ ;  /* 0x00000000091c7210 */ /* 0x000fe20007f3e0ff */
[----:B------:R-:W-:Y:S01]  /*92170*/  IMAD.X R27, R19, 0x1, R4, P0 ;  /* 0x00000001131b7824 */ /* 0x000fe200000e0604 */
[----:B------:R-:W3:Y:S04]  /*92180*/  LDL.LU R9, [R1+0x5be8] ;  /* 0x005be80001097983 */ /* 0x000ee80000300800 */
[----:B------:R-:W-:Y:S04]  /*92190*/  STL.64 [R1+0x2c38], R20 ;  /* 0x002c381401007387 */ /* 0x000fe80000100a00 */
[----:B------:R1:W-:Y:S04]  /*921a0*/  STL.64 [R1+0x2c40], R26 ;  /* 0x002c401a01007387 */ /* 0x0003e80000100a00 */
[----:B-1----:R-:W4:Y:S04]  /*921b0*/  LDL.LU.64 R26, [R1+0x5be0] ;  /* 0x005be000011a7983 */ /* 0x002f280000300a00 */
[----:B----4-:R1:W-:Y:S02]  /*921c0*/  STL.64 [R1+0x5bb8], R26 ;  /* 0x005bb81a01007387 */ /* 0x0103e40000100a00 */
[----:B-1----:R-:W-:Y:S01]  /*921d0*/  IMAD.MOV.U32 R27, RZ, RZ, R12 ;  /* 0x000000ffff1b7224 */ /* 0x002fe200078e000c */
[----:B---3--:R-:W-:Y:S01]  /*921e0*/  IADD3 R12, P0, PT, R17, R9, RZ ;  /* 0x00000009110c7210 */ /* 0x008fe20007f1e0ff */
[----:B------:R-:W-:-:S02]  /*921f0*/  IMAD.MOV.U32 R26, RZ, RZ, R29 ;  /* 0x000000ffff1a7224 */ /* 0x000fc400078e001d */
[----:B------:R-:W-:Y:S02]  /*92200*/  IMAD.X R29, R19, 0x1, R2, P1 ;  /* 0x00000001131d7824 */ /* 0x000fe400008e0602 */
[----:B------:R1:W-:Y:S04]  /*92210*/  STL [R1+0x2c18], R12 ;  /* 0x002c180c01007387 */ /* 0x0003e80000100800 */
[----:B-1----:R-:W3:Y:S04]  /*92220*/  LDL.LU.64 R12, [R1+0x5bd8] ;  /* 0x005bd800010c7983 */ /* 0x002ee80000300a00 */
[----:B------:R-:W4:Y:S04]  /*92230*/  LDL.LU R19, [R1+0x5bd4] ;  /* 0x005bd40001137983 */ /* 0x000f280000300800 */
[----:B------:R1:W-:Y:S04]  /*92240*/  STL.64 [R1+0x2c08], R28 ;  /* 0x002c081c01007387 */ /* 0x0003e80000100a00 */
[----:B-1----:R0:W2:Y:S01]  /*92250*/  LDL.LU R29, [R1+0x5bd0] ;  /* 0x005bd000011d7983 */ /* 0x0020a20000300800 */
[----:B------:R-:W-:-:S02]  /*92260*/  IADD3 R20, P2, PT, R17, R10, RZ ;  /* 0x0000000a11147210 */ /* 0x000fc40007f5e0ff */
[----:B------:R-:W-:Y:S02]  /*92270*/  SHF.R.S32.HI R21, RZ, 0x1f, R17 ;  /* 0x0000001fff157819 */ /* 0x000fe40000011411 */
[----:B------:R-:W-:-:S05]  /*92280*/  IADD3 R28, P1, PT, R17, R7, RZ ;  /* 0x00000007111c7210 */ /* 0x000fca0007f3e0ff */
[----:B------:R2:W-:Y:S01]  /*92290*/  STL [R1+0x2be0], R28 ;  /* 0x002be01c01007387 */ /* 0x0005e20000100800 */
[----:B---3--:R-:W-:-:S03]  /*922a0*/  IMAD.X R21, R21, 0x1, R12, P2 ;  /* 0x0000000115157824 */ /* 0x008fc600010e060c */
[----:B--2---:R-:W2:Y:S04]  /*922b0*/  LDL.LU.64 R28, [R1+0x5bc8] ;  /* 0x005bc800011c7983 */ /* 0x004ea80000300a00 */
[----:B------:R1:W-:Y:S04]  /*922c0*/  STL.64 [R1+0x2c10], R20 ;  /* 0x002c101401007387 */ /* 0x0003e80000100a00 */
[----:B-1----:R-:W3:Y:S04]  /*922d0*/  LDL.LU.64 R20, [R1+0x5bc0] ;  /* 0x005bc00001147983 */ /* 0x002ee80000300a00 */
[----:B---3--:R1:W-:Y:S04]  /*922e0*/  STL.64 [R1+0x5ba8], R20 ;  /* 0x005ba81401007387 */ /* 0x0083e80000100a00 */
[----:B-1----:R0:W3:Y:S04]  /*922f0*/  LDL.64 R20, [R1+0x2be0] ;  /* 0x002be00001147983 */ /* 0x0020e80000100a00 */
[----:B--2---:R1:W-:Y:S04]  /*92300*/  STL.64 [R1+0x5b88], R28 ;  /* 0x005b881c01007387 */ /* 0x0043e80000100a00 */
[----:B-1----:R0:W2:Y:S04]  /*92310*/  LDL.64 R28, [R1+0x2c18] ;  /* 0x002c1800011c7983 */ /* 0x0020a80000100a00 */
[----:B------:R1:W-:Y:S01]  /*92320*/  STL [R1+0x5b90], R14 ;  /* 0x005b900e01007387 */ /* 0x0003e20000100800 */
[----:B---3--:R-:W-:Y:S01]  /*92330*/  IMAD.MOV.U32 R21, RZ, RZ, R26 ;  /* 0x000000ffff157224 */ /* 0x008fe200078e001a */
[----:B------:R-:W-:-:S02]  /*92340*/  IADD3 R26, P2, PT, R17, R14, RZ ;  /* 0x0000000e111a7210 */ /* 0x000fc40007f5e0ff */
[----:B-1----:R-:W3:Y:S04]  /*92350*/  LDL.LU R14, [R1+0x270] ;  /* 0x00027000010e7983 */ /* 0x002ee80000300800 */
[----:B----4-:R1:W-:Y:S01]  /*92360*/  STL.64 [R1+0x5b98], R18 ;  /* 0x005b981201007387 */ /* 0x0103e20000100a00 */
[----:B--2---:R-:W-:-:S04]  /*92370*/  IMAD.MOV.U32 R29, RZ, RZ, R27 ;  /* 0x000000ffff1d7224 */ /* 0x004fc800078e001b */
[----:B------:R-:W-:Y:S02]  /*92380*/  IMAD.MOV.U32 R27, RZ, RZ, R29 ;  /* 0x000000ffff1b7224 */ /* 0x000fe400078e001d */
[----:B-1----:R-:W-:Y:S02]  /*92390*/  IMAD.MOV.U32 R19, RZ, RZ, R21 ;  /* 0x000000ffff137224 */ /* 0x002fe400078e0015 */
[C---:B---3--:R-:W-:Y:S02]  /*923a0*/  IMAD.X R29, R14.reuse, 0x1, R11, P0 ;  /* 0x000000010e1d7824 */ /* 0x048fe400000e060b */
[----:B------:R-:W-:-:S03]  /*923b0*/  IMAD.X R21, R14, 0x1, R8, P1 ;  /* 0x000000010e157824 */ /* 0x000fc600008e0608 */
[----:B------:R-:W-:Y:S04]  /*923c0*/  STL [R1+0x2c1c], R29 ;  /* 0x002c1c1d01007387 */ /* 0x000fe80000100800 */
[----:B------:R-:W-:Y:S04]  /*923d0*/  STL.64 [R1+0x5ba0], R4 ;  /* 0x005ba00401007387 */ /* 0x000fe80000100a00 */
[----:B------:R-:W-:Y:S04]  /*923e0*/  STL [R1+0x2be4], R21 ;  /* 0x002be41501007387 */ /* 0x000fe80000100800 */
[----:B------:R1:W-:Y:S02]  /*923f0*/  STL.64 [R1+0x5b80], R12 ;  /* 0x005b800c01007387 */ /* 0x0003e40000100a00 */
[----:B-1----:R-:W-:-:S02]  /*92400*/  IMAD.MOV.U32 R12, RZ, RZ, R27 ;  /* 0x000000ffff0c7224 */ /* 0x002fc400078e001b */
[----:B------:R-:W-:-:S05]  /*92410*/  IMAD.X R27, R14, 0x1, R16, P2 ;  /* 0x000000010e1b7824 */ /* 0x000fca00010e0610 */
[----:B------:R1:W-:Y:S04]  /*92420*/  STL.64 [R1+0x2be8], R26 ;  /* 0x002be81a01007387 */ /* 0x0003e80000100a00 */
[----:B-1----:R-:W2:Y:S01]  /*92430*/  LDL.LU.64 R26, [R1+0x5bb8] ;  /* 0x005bb800011a7983 */ /* 0x002ea20000300a00 */
[C---:B------:R-:W-:Y:S02]  /*92440*/  IADD3 R28, P0, PT, R17.reuse, R5, RZ ;  /* 0x00000005111c7210 */ /* 0x040fe40007f1e0ff */
[----:B------:R-:W-:-:S03]  /*92450*/  IADD3 R20, P1, PT, R17, R13, RZ ;  /* 0x0000000d11147210 */ /* 0x000fc60007f3e0ff */
[C---:B------:R-:W-:Y:S02]  /*92460*/  IMAD.X R29, R14.reuse, 0x1, R6, P0 ;  /* 0x000000010e1d7824 */ /* 0x040fe400000e0606 */
[----:B------:R-:W-:Y:S01]  /*92470*/  IMAD.X R21, R14, 0x1, R15, P1 ;  /* 0x000000010e157824 */ /* 0x000fe200008e060f */
[C---:B------:R-:W-:Y:S01]  /*92480*/  IADD3 R18, P2, PT, R17.reuse, R3, RZ ;  /* 0x0000000311127210 */ /* 0x040fe20007f5e0ff */
[----:B--2---:R1:W-:Y:S04]  /*92490*/  STL.64 [R1+0x5b78], R26 ;  /* 0x005b781a01007387 */ /* 0x0043e80000100a00 */
[----:B------:R2:W-:Y:S01]  /*924a0*/  STL.64 [R1+0x2bf0], R28 ;  /* 0x002bf01c01007387 */ /* 0x0005e20000100a00 */
[----:B-1----:R-:W-:Y:S01]  /*924b0*/  IMAD.MOV.U32 R27, RZ, RZ, R19 ;  /* 0x000000ffff1b7224 */ /* 0x002fe200078e0013 */
[----:B--2---:R-:W-:-:S02]  /*924c0*/  IADD3 R28, P0, PT, R17, R0, RZ ;  /* 0x00000000111c7210 */ /* 0x004fc40007f1e0ff */
[----:B------:R-:W2:Y:S02]  /*924d0*/  LDL.LU R17, [R1+0x5bb0] ;  /* 0x005bb00001117983 */ /* 0x000ea40000300800 */
[----:B------:R-:W-:Y:S02]  /*924e0*/  IADD3 R4, P1, PT, R27, R10, RZ ;  /* 0x0000000a1b047210 */ /* 0x000fe40007f3e0ff */
[----:B------:R1:W-:Y:S04]  /*924f0*/  STL.64 [R1+0x2bf8], R20 ;  /* 0x002bf81401007387 */ /* 0x0003e80000100a00 */
[----:B-1----:R-:W3:Y:S04]  /*92500*/  LDL.LU.64 R20, [R1+0x5ba8] ;  /* 0x005ba80001147983 */ /* 0x002ee80000300a00 */
[----:B------:R1:W-:Y:S04]  /*92510*/  STL [R1+0x2bd0], R4 ;  /* 0x002bd00401007387 */ /* 0x0003e80000100800 */
[----:B-1----:R-:W4:Y:S01]  /*92520*/  LDL.LU.64 R4, [R1+0x5ba0] ;  /* 0x005ba00001047983 */ /* 0x002f220000300a00 */
[----:B------:R-:W-:-:S02]  /*92530*/  IMAD.X R29, R14, 0x1, R2, P0 ;  /* 0x000000010e1d7824 */ /* 0x000fc400000e0602 */
[----:B----4-:R-:W-:-:S05]  /*92540*/  IMAD.X R19, R14, 0x1, R4, P2 ;  /* 0x000000010e137824 */ /* 0x010fca00010e0604 */
[----:B------:R1:W-:Y:S04]  /*92550*/  STL.64 [R1+0x2c00], R18 ;  /* 0x002c001201007387 */ /* 0x0003e80000100a00 */
[----:B-1----:R-:W4:Y:S04]  /*92560*/  LDL.LU.64 R18, [R1+0x5b98] ;  /* 0x005b980001127983 */ /* 0x002f280000300a00 */
[----:B---3--:R-:W-:Y:S04]  /*92570*/  STL.64 [R1+0x5b70], R20 ;  /* 0x005b701401007387 */ /* 0x008fe80000100a00 */
[----:B------:R-:W3:Y:S04]  /*92580*/  LDL.LU R14, [R1+0x5b90] ;  /* 0x005b9000010e7983 */ /* 0x000ee80000300800 */
[----:B------:R1:W-:Y:S04]  /*92590*/  STL.64 [R1+0x2bc8], R28 ;  /* 0x002bc81c01007387 */ /* 0x0003e80000100a00 */
[----:B-1----:R-:W2:Y:S01]  /*925a0*/  LDL.LU.64 R28, [R1+0x5b88] ;  /* 0x005b8800011c7983 */ /* 0x002ea20000300a00 */
[----:B------:R-:W-:-:S02]  /*925b0*/  IMAD.MOV.U32 R20, RZ, RZ, R27 ;  /* 0x000000ffff147224 */ /* 0x000fc400078e001b */
[----:B------:R-:W-:-:S03]  /*925c0*/  IMAD.MOV.U32 R21, RZ, RZ, R12 ;  /* 0x000000ffff157224 */ /* 0x000fc600078e000c */
[C---:B------:R-:W-:Y:S01]  /*925d0*/  IADD3 R12, P0, PT, R20.reuse, R7, RZ ;  /* 0x00000007140c7210 */ /* 0x040fe20007f1e0ff */
[----:B--2---:R1:W-:Y:S04]  /*925e0*/  STL.64 [R1+0x5b58], R28 ;  /* 0x005b581c01007387 */ /* 0x0043e80000100a00 */
[----:B-1----:R0:W2:Y:S04]  /*925f0*/  LDL.64 R28, [R1+0x2bd0] ;  /* 0x002bd000011c7983 */ /* 0x0020a80000100a00 */
[----:B------:R1:W-:Y:S04]  /*92600*/  STL [R1+0x2ba0], R12 ;  /* 0x002ba00c01007387 */ /* 0x0003e80000100800 */
[----:B-1----:R-:W2:Y:S01]  /*92610*/  LDL.LU.64 R12, [R1+0x5b80] ;  /* 0x005b8000010c7983 */ /* 0x002ea20000300a00 */
[----:B------:R-:W-:-:S05]  /*92620*/  IADD3 R26, P2, PT, R20, R9, RZ ;  /* 0x00000009141a7210 */ /* 0x000fca0007f5e0ff */
[C---:B------:R-:W-:Y:S02]  /*92630*/  IMAD.X R27, R17.reuse, 0x1, R11, P2 ;  /* 0x00000001111b7824 */ /* 0x040fe400010e060b */
[----:B--2---:R-:W-:-:S05]  /*92640*/  IMAD.X R29, R17, 0x1, R12, P1 ;  /* 0x00000001111d7824 */ /* 0x004fca00008e060c */
[----:B------:R-:W-:Y:S04]  /*92650*/  STL [R1+0x2bd4], R29 ;  /* 0x002bd41d01007387 */ /* 0x000fe80000100800 */
[----:B------:R1:W-:Y:S04]  /*92660*/  STL.64 [R1+0x2bd8], R26 ;  /* 0x002bd81a01007387 */ /* 0x0003e80000100a00 */
[----:B-1----:R-:W2:Y:S04]  /*92670*/  LDL.LU.64 R26, [R1+0x5b78] ;  /* 0x005b7800011a7983 */ /* 0x002ea80000300a00 */
[----:B------:R1:W-:Y:S04]  /*92680*/  STL.64 [R1+0x5b68], R10 ;  /* 0x005b680a01007387 */ /* 0x0003e80000100a00 */
[----:B-1----:R0:W2:Y:S01]  /*92690*/  LDL.64 R10, [R1+0x2ba0] ;  /* 0x002ba000010a7983 */ /* 0x0020a20000100a00 */
[----:B------:R-:W-:-:S03]  /*926a0*/  IMAD.MOV.U32 R29, RZ, RZ, R20 ;  /* 0x000000ffff1d7224 */ /* 0x000fc600078e0014 */
[----:B------:R1:W-:Y:S01]  /*926b0*/  STL.64 [R1+0x5b60], R4 ;  /* 0x005b600401007387 */ /* 0x0003e20000100a00 */
[----:B---3--:R-:W-:Y:S02]  /*926c0*/  IADD3 R28, P1, PT, R20, R14, RZ ;  /* 0x0000000e141c7210 */ /* 0x008fe40007f3e0ff */
[----:B------:R-:W-:Y:S01]  /*926d0*/  IADD3 R20, P2, PT, R29, R5, RZ ;  /* 0x000000051d147210 */ /* 0x000fe20007f5e0ff */
[----:B--2---:R-:W-:-:S04]  /*926e0*/  IMAD.MOV.U32 R11, RZ, RZ, R21 ;  /* 0x000000ffff0b7224 */ /* 0x004fc800078e0015 */
[----:B-1----:R-:W-:Y:S02]  /*926f0*/  IMAD.MOV.U32 R4, RZ, RZ, R11 ;  /* 0x000000ffff047224 */ /* 0x002fe400078e000b */
[----:B------:R-:W-:Y:S01]  /*92700*/  IMAD.X R11, R17, 0x1, R8, P0 ;  /* 0x00000001110b7824 */ /* 0x000fe200000e0608 */
[----:B------:R-:W-:Y:S01]  /*92710*/  IADD3 R10, P0, PT, R29, R13, RZ ;  /* 0x0000000d1d0a7210 */ /* 0x000fe20007f1e0ff */
[----:B------:R-:W-:-:S03]  /*92720*/  IMAD.X R21, R17, 0x1, R6, P2 ;  /* 0x0000000111157824 */ /* 0x000fc600010e0606 */
[----:B------:R1:W-:Y:S02]  /*92730*/  STL [R1+0x2ba4], R11 ;  /* 0x002ba40b01007387 */ /* 0x0003e40000100800 */
[----:B-1----:R-:W-:Y:S02]  /*92740*/  IMAD.MOV.U32 R11, RZ, RZ, R29 ;  /* 0x000000ffff0b7224 */ /* 0x002fe400078e001d */
[----:B------:R-:W-:-:S05]  /*92750*/  IMAD.X R29, R17, 0x1, R16, P1 ;  /* 0x00000001111d7824 */ /* 0x000fca00008e0610 */
[----:B------:R-:W-:Y:S04]  /*92760*/  STL.64 [R1+0x2ba8], R28 ;  /* 0x002ba81c01007387 */ /* 0x000fe80000100a00 */
[----:B------:R1:W-:Y:S04]  /*92770*/  STL.64 [R1+0x2bb0], R20 ;  /* 0x002bb01401007387 */ /* 0x0003e80000100a00 */
[----:B-1----:R-:W2:Y:S04]  /*92780*/  LDL.LU.64 R20, [R1+0x5b70] ;  /* 0x005b700001147983 */ /* 0x002ea80000300a00 */
[----:B------:R1:W-:Y:S01]  /*92790*/  STL.64 [R1+0x5b48], R24 ;  /* 0x005b481801007387 */ /* 0x0003e20000100a00 */
[----:B------:R-:W-:-:S03]  /*927a0*/  IADD3 R28, P1, PT, R11, R3, RZ ;  /* 0x000000030b1c7210 */ /* 0x000fc60007f3e0ff */
[----:B-1----:R-:W3:Y:S04]  /*927b0*/  LDL R25, [R1+0x208] ;  /* 0x0002080001197983 */ /* 0x002ee80000100800 */
[----:B--2---:R1:W-:Y:S02]  /*927c0*/  STL.64 [R1+0x5b38], R20 ;  /* 0x005b381401007387 */ /* 0x0043e40000100a00 */
[----:B-1----:R-:W-:Y:S01]  /*927d0*/  IADD3 R20, P2, PT, R11, R0, RZ ;  /* 0x000000000b147210 */ /* 0x002fe20007f5e0ff */
[----:B------:R-:W-:-:S05]  /*927e0*/  IMAD.X R11, R17, 0x1, R15, P0 ;  /* 0x00000001110b7824 */ /* 0x000fca00000e060f */
[----:B------:R1:W-:Y:S04]  /*927f0*/  STL.64 [R1+0x2bb8], R10 ;  /* 0x002bb80a01007387 */ /* 0x0003e80000100a00 */
[----:B-1----:R-:W3:Y:S01]  /*92800*/  LDL.LU.64 R10, [R1+0x5b68] ;  /* 0x005b6800010a7983 */ /* 0x002ee20000300a00 */
[----:B------:R-:W-:Y:S01]  /*92810*/  IMAD.MOV.U32 R21, RZ, RZ, R4 ;  /* 0x000000ffff157224 */ /* 0x000fe200078e0004 */
[----:B---3--:R-:W-:-:S05]  /*92820*/  IADD3 R4, P0, PT, R25, R10, RZ ;  /* 0x0000000a19047210 */ /* 0x008fca0007f1e0ff */
[----:B------:R1:W-:Y:S04]  /*92830*/  STL [R1+0x2b90], R4 ;  /* 0x002b900401007387 */ /* 0x0003e80000100800 */
[----:B-1----:R-:W2:Y:S02]  /*92840*/  LDL.LU.64 R4, [R1+0x5b60] ;  /* 0x005b600001047983 */ /* 0x002ea40000300a00 */
[----:B--2---:R-:W-:-:S05]  /*92850*/  IMAD.X R29, R17, 0x1, R4, P1 ;  /* 0x00000001111d7824 */ /* 0x004fca00008e0604 */
[----:B------:R1:W-:Y:S04]  /*92860*/  STL.64 [R1+0x2bc0], R28 ;  /* 0x002bc01c01007387 */ /* 0x0003e80000100a00 */
[----:B-1----:R-:W2:Y:S01]  /*92870*/  LDL.LU.64 R28, [R1+0x5b58] ;  /* 0x005b5800011c7983 */ /* 0x002ea20000300a00 */
[----:B------:R-:W-:Y:S01]  /*92880*/  IADD3 R24, P1, PT, R25, R9, RZ ;  /* 0x0000000919187210 */ /* 0x000fe20007f3e0ff */
[----:B------:R-:W-:Y:S02]  /*92890*/  IMAD.MOV.U32 R25, RZ, RZ, R21 ;  /* 0x000000ffff197224 */ /* 0x000fe400078e0015 */
[----:B------:R-:W-:Y:S01]  /*928a0*/  IMAD.X R21, R17, 0x1, R2, P2 ;  /* 0x0000000111157824 */ /* 0x000fe200010e0602 */
[----:B------:R-:W-:Y:S04]  /*928b0*/  STL.64 [R1+0x5b40], R8 ;  /* 0x005b400801007387 */ /* 0x000fe80000100a00 */
[----:B------:R-:W3:Y:S04]  /*928c0*/  LDL.LU R17, [R1+0x5b50] ;  /* 0x005b500001117983 */ /* 0x000ee80000300800 */
[----:B--2---:R1:W-:Y:S04]  /*928d0*/  STL.64 [R1+0x5b28], R28 ;  /* 0x005b281c01007387 */ /* 0x0043e80000100a00 */
[----:B------:R-:W-:Y:S04]  /*928e0*/  STL.64 [R1+0x2b88], R20 ;  /* 0x002b881401007387 */ /* 0x000fe80000100a00 */
[----:B-1----:R0:W3:Y:S04]  /*928f0*/  LDL.64 R28, [R1+0x2b90] ;  /* 0x002b9000011c7983 */ /* 0x0020e80000100a00 */
[----:B------:R1:W-:Y:S04]  /*92900*/  STL [R1+0x5b20], R2 ;  /* 0x005b200201007387 */ /* 0x0003e80000100800 */
[----:B-1----:R-:W2:Y:S01]  /*92910*/  LDL.LU R2, [R1+0x208] ;  /* 0x0002080001027983 */ /* 0x002ea20000300800 */
[----:B---3--:R-:W-:-:S05]  /*92920*/  IMAD.X R29, R17, 0x1, R12, P0 ;  /* 0x00000001111d7824 */ /* 0x008fca00000e060c */
[----:B------:R1:W-:Y:S02]  /*92930*/  STL [R1+0x2b94], R29 ;  /* 0x002b941d01007387 */ /* 0x0003e40000100800 */
[----:B-1----:R-:W-:Y:S02]  /*92940*/  IMAD.MOV.U32 R29, RZ, RZ, R25 ;  /* 0x000000ffff1d7224 */ /* 0x002fe400078e0019 */
[----:B------:R-:W-:Y:S01]  /*92950*/  IMAD.X R25, R17, 0x1, R11, P1 ;  /* 0x0000000111197824 */ /* 0x000fe200008e060b */
[----:B--2---:R-:W-:-:S04]  /*92960*/  IADD3 R8, P1, PT, R2, R5, RZ ;  /* 0x0000000502087210 */ /* 0x004fc80007f3e0ff */
        /* <DEDUP_REMOVED lines=8> */
[----:B------:R1:W-:Y:S01]  /*929f0*/  STL.64 [R1+0x5b18], R8 ;  /* 0x005b180801007387 */ /* 0x0003e20000100a00 */
[----:B------:R-:W-:-:S03]  /*92a00*/  IADD3 R28, P0, PT, R2, R14, RZ ;  /* 0x0000000e021c7210 */ /* 0x000fc60007f1e0ff */
[----:B-1----:R-:W2:Y:S04]  /*92a10*/  LDL.LU R8, [R1+0x258] ;  /* 0x0002580001087983 */ /* 0x002ea80000300800 */
[----:B------:R-:W2:Y:S04]  /*92a20*/  LDL.LU R9, [R1+0x264] ;  /* 0x0002640001097983 */ /* 0x000ea80000300800 */
[----:B---3--:R1:W-:Y:S02]  /*92a30*/  STL.64 [R1+0x5b00], R20 ;  /* 0x005b001401007387 */ /* 0x0083e40000100a00 */
[----:B-1----:R-:W-:-:S02]  /*92a40*/  IMAD.MOV.U32 R21, RZ, RZ, R17 ;  /* 0x000000ffff157224 */ /* 0x002fc400078e0011 */
[----:B------:R-:W3:Y:S04]  /*92a50*/  LDL.LU R17, [R1+0x5b30] ;  /* 0x005b300001117983 */ /* 0x000ee80000300800 */
[----:B------:R1:W-:Y:S01]  /*92a60*/  STL.64 [R1+0x5b08], R12 ;  /* 0x005b080c01007387 */ /* 0x0003e20000100a00 */
[----:B------:R-:W-:Y:S01]  /*92a70*/  IADD3 R20, P2, PT, R2, R13, RZ ;  /* 0x0000000d02147210 */ /* 0x000fe20007f5e0ff */
[----:B-1----:R-:W-:Y:S02]  /*92a80*/  IMAD.MOV.U32 R12, RZ, RZ, R29 ;  /* 0x000000ffff0c7224 */ /* 0x002fe400078e001d */
[----:B------:R-:W-:-:S03]  /*92a90*/  IMAD.X R29, R21, 0x1, R16, P0 ;  /* 0x00000001151d7824 */ /* 0x000fc600000e0610 */
[----:B------:R1:W-:Y:S04]  /*92aa0*/  STL.64 [R1+0x5b10], R12 ;  /* 0x005b100c01007387 */ /* 0x0003e80000100a00 */
[----:B-1----:R0:W2:Y:S04]  /*92ab0*/  LDL.64 R12, [R1+0x2b70] ;  /* 0x002b7000010c7983 */ /* 0x0020a80000100a00 */
[----:B------:R1:W-:Y:S04]  /*92ac0*/  STL.64 [R1+0x2b68], R28 ;  /* 0x002b681c01007387 */ /* 0x0003e80000100a00 */
[----:B-1----:R-:W3:Y:S01]  /*92ad0*/  LDL.LU.64 R28, [R1+0x5b28] ;  /* 0x005b2800011c7983 */ /* 0x002ee20000300a00 */
[----:B--2---:R-:W-:Y:S01]  /*92ae0*/  IMAD.X R13, R21, 0x1, R6, P1 ;  /* 0x00000001150d7824 */ /* 0x004fe200008e0606 */
[----:B------:R-:W-:-:S02]  /*92af0*/  IADD3 R12, P1, PT, R2, R0, RZ ;  /* 0x00000000020c7210 */ /* 0x000fc40007f3e0ff */
[----:B---3--:R1:W-:Y:S04]  /*92b00*/  STL.64 [R1+0x5af8], R28 ;  /* 0x005af81c01007387 */ /* 0x0083e80000100a00 */
[----:B-1----:R-:W2:Y:S04]  /*92b10*/  LDL R29, [R1+0x20c] ;  /* 0x00020c00011d7983 */ /* 0x002ea80000100800 */
[----:B------:R-:W-:Y:S01]  /*92b20*/  STL.64 [R1+0x5af0], R16 ;  /* 0x005af01001007387 */ /* 0x000fe20000100a00 */
[----:B------:R-:W-:-:S03]  /*92b30*/  IMAD.MOV.U32 R28, RZ, RZ, R8 ;  /* 0x000000ffff1c7224 */ /* 0x000fc600078e0008 */
[----:B------:R1:W-:Y:S01]  /*92b40*/  STL [R1+0x2b74], R13 ;  /* 0x002b740d01007387 */ /* 0x0003e20000100800 */
[----:B------:R-:W-:-:S03]  /*92b50*/  IADD3 R8, P0, PT, R2, R3, RZ ;  /* 0x0000000302087210 */ /* 0x000fc60007f1e0ff */
[----:B------:R-:W3:Y:S01]  /*92b60*/  LDL.LU R2, [R1+0x5b20] ;  /* 0x005b200001027983 */ /* 0x000ee20000300800 */
[----:B-1----:R-:W-:Y:S02]  /*92b70*/  IMAD.MOV.U32 R13, RZ, RZ, R21 ;  /* 0x000000ffff0d7224 */ /* 0x002fe400078e0015 */
[----:B------:R-:W-:Y:S02]  /*92b80*/  IMAD.MOV.U32 R16, RZ, RZ, R9 ;  /* 0x000000ffff107224 */ /* 0x000fe400078e0009 */
[C---:B------:R-:W-:Y:S02]  /*92b90*/  IMAD.X R21, R13.reuse, 0x1, R15, P2 ;  /* 0x000000010d157824 */ /* 0x040fe400010e060f */
[----:B------:R-:W-:-:S03]  /*92ba0*/  IMAD.X R9, R13, 0x1, R4, P0 ;  /* 0x000000010d097824 */ /* 0x000fc600000e0604 */
[----:B------:R-:W-:Y:S04]  /*92bb0*/  STL.64 [R1+0x2b78], R20 ;  /* 0x002b781401007387 */ /* 0x000fe80000100a00 */
[----:B------:R1:W-:Y:S04]  /*92bc0*/  STL.64 [R1+0x2b80], R8 ;  /* 0x002b800801007387 */ /* 0x0003e80000100a00 */
[----:B-1----:R-:W2:Y:S01]  /*92bd0*/  LDL.LU.64 R8, [R1+0x5b18] ;  /* 0x005b180001087983 */ /* 0x002ea20000300a00 */
[----:B------:R-:W-:Y:S02]  /*92be0*/  IMAD.MOV.U32 R21, RZ, RZ, R28 ;  /* 0x000000ffff157224 */ /* 0x000fe400078e001c */
[----:B---3--:R-:W-:Y:S01]  /*92bf0*/  IMAD.X R13, R13, 0x1, R2, P1 ;  /* 0x000000010d0d7824 */ /* 0x008fe200008e0602 */
[----:B--2---:R-:W-:Y:S01]  /*92c00*/  IADD3 R28, P0, PT, R29, R9, RZ ;  /* 0x000000091d1c7210 */ /* 0x004fe20007f1e0ff */
[----:B------:R1:W-:Y:S04]  /*92c10*/  STL [R1+0x5ae0], R9 ;  /* 0x005ae00901007387 */ /* 0x0003e80000100800 */
[----:B-1----:R-:W2:Y:S04]  /*92c20*/  LDL.LU R9, [R1+0x20c] ;  /* 0x00020c0001097983 */ /* 0x002ea80000300800 */
[----:B------:R1:W-:Y:S04]  /*92c30*/  STL.64 [R1+0x2b48], R12 ;  /* 0x002b480c01007387 */ /* 0x0003e80000100a00 */
[----:B-1----:R-:W3:Y:S04]  /*92c40*/  LDL.LU.64 R12, [R1+0x5b10] ;  /* 0x005b1000010c7983 */ /* 0x002ee80000300a00 */
[----:B------:R3:W-:Y:S02]  /*92c50*/  STL.64 [R1+0x5ae8], R2 ;  /* 0x005ae80201007387 */ /* 0x0007e40000100a00 */
[----:B---3--:R-:W-:Y:S01]  /*92c60*/  IMAD.MOV.U32 R3, RZ, RZ, R12 ;  /* 0x000000ffff037224 */ /* 0x008fe200078e000c */
[----:B--2---:R-:W-:-:S05]  /*92c70*/  IADD3 R12, P1, PT, R9, R7, RZ ;  /* 0x00000007090c7210 */ /* 0x004fca0007f3e0ff */
[----:B------:R1:W-:Y:S04]  /*92c80*/  STL [R1+0x2b20], R12 ;  /* 0x002b200c01007387 */ /* 0x0003e80000100800 */
[----:B-1----:R-:W2:Y:S01]  /*92c90*/  LDL.LU.64 R12, [R1+0x5b08] ;  /* 0x005b0800010c7983 */ /* 0x002ea20000300a00 */
[----:B------:R-:W-:Y:S01]  /*92ca0*/  IADD3 R20, P2, PT, R29, R10, RZ ;  /* 0x0000000a1d147210 */ /* 0x000fe20007f5e0ff */
[----:B------:R-:W-:-:S04]  /*92cb0*/  IMAD.MOV.U32 R29, RZ, RZ, R21 ;  /* 0x000000ffff1d7224 */ /* 0x000fc800078e0015 */
[----:B--2---:R-:W-:-:S05]  /*92cc0*/  IMAD.X R21, R16, 0x1, R12, P2 ;  /* 0x0000000110157824 */ /* 0x004fca00010e060c */
[----:B------:R1:W-:Y:S04]  /*92cd0*/  STL.64 [R1+0x2b50], R20 ;  /* 0x002b501401007387 */ /* 0x0003e80000100a00 */
[----:B-1----:R-:W2:Y:S04]  /*92ce0*/  LDL.LU.64 R20, [R1+0x5b00] ;  /* 0x005b000001147983 */ /* 0x002ea80000300a00 */
[----:B--2---:R1:W-:Y:S02]  /*92cf0*/  STL.64 [R1+0x5ad8], R20 ;  /* 0x005ad81401007387 */ /* 0x0043e40000100a00 */
[----:B-1----:R-:W-:-:S02]  /*92d00*/  IMAD.MOV.U32 R20, RZ, RZ, R3 ;  /* 0x000000ffff147224 */ /* 0x002fc400078e0003 */
[----:B------:R-:W-:Y:S02]  /*92d10*/  IMAD.MOV.U32 R3, RZ, RZ, R16 ;  /* 0x000000ffff037224 */ /* 0x000fe400078e0010 */
[----:B------:R-:W-:Y:S02]  /*92d20*/  IMAD.MOV.U32 R21, RZ, RZ, R29 ;  /* 0x000000ffff157224 */ /* 0x000fe400078e001d */
[----:B------:R-:W-:-:S05]  /*92d30*/  IMAD.X R29, R3, 0x1, R11, P0 ;  /* 0x00000001031d7824 */ /* 0x000fca00000e060b */
[----:B------:R1:W-:Y:S04]  /*92d40*/  STL.64 [R1+0x2b58], R28 ;  /* 0x002b581c01007387 */ /* 0x0003e80000100a00 */
[----:B-1----:R-:W2:Y:S01]  /*92d50*/  LDL.LU.64 R28, [R1+0x5af8] ;  /* 0x005af800011c7983 */ /* 0x002ea20000300a00 */
[----:B------:R-:W-:-:S03]  /*92d60*/  IADD3 R16, P0, PT, R9, R5, RZ ;  /* 0x0000000509107210 */ /* 0x000fc60007f1e0ff */
[----:B--2---:R1:W-:Y:S04]  /*92d70*/  STL.64 [R1+0x5ac0], R28 ;  /* 0x005ac01c01007387 */ /* 0x0043e80000100a00 */
[----:B-1----:R0:W2:Y:S04]  /*92d80*/  LDL.64 R28, [R1+0x2b20] ;  /* 0x002b2000011c7983 */ /* 0x0020a80000100a00 */
[----:B------:R1:W-:Y:S04]  /*92d90*/  STL [R1+0x2b30], R16 ;  /* 0x002b301001007387 */ /* 0x0003e80000100800 */
[----:B-1----:R-:W3:Y:S01]  /*92da0*/  LDL.LU.64 R16, [R1+0x5af0] ;  /* 0x005af00001107983 */ /* 0x002ee20000300a00 */
[----:B------:R-:W-:Y:S01]  /*92db0*/  IADD3 R2, P2, PT, R9, R14, RZ ;  /* 0x0000000e09027210 */ /* 0x000fe20007f5e0ff */
[----:B--2---:R-:W-:Y:S01]  /*92dc0*/  IMAD.X R29, R3, 0x1, R8, P1 ;  /* 0x00000001031d7824 */ /* 0x004fe200008e0608 */
[----:B------:R-:W-:-:S04]  /*92dd0*/  IADD3 R28, P1, PT, R9, R13, RZ ;  /* 0x0000000d091c7210 */ /* 0x000fc80007f3e0ff */
[----:B------:R-:W-:Y:S04]  /*92de0*/  STL [R1+0x2b24], R29 ;  /* 0x002b241d01007387 */ /* 0x000fe80000100800 */
[----:B------:R-:W-:Y:S04]  /*92df0*/  STL.64 [R1+0x5ac8], R12 ;  /* 0x005ac80c01007387 */ /* 0x000fe80000100a00 */
[----:B------:R1:W-:Y:S04]  /*92e00*/  STL [R1+0x5ad0], R13 ;  /* 0x005ad00d01007387 */ /* 0x0003e80000100800 */
[----:B-1----:R0:W2:Y:S01]  /*92e10*/  LDL.64 R12, [R1+0x2b30] ;  /* 0x002b3000010c7983 */ /* 0x0020a20000100a00 */
[----:B------:R-:W-:-:S04]  /*92e20*/  IMAD.MOV.U32 R29, RZ, RZ, R3 ;  /* 0x000000ffff1d7224 */ /* 0x000fc800078e0003 */
[----:B---3--:R-:W-:-:S05]  /*92e30*/  IMAD.X R3, R29, 0x1, R16, P2 ;  /* 0x000000011d037824 */ /* 0x008fca00010e0610 */
[----:B------:R1:W-:Y:S04]  /*92e40*/  STL.64 [R1+0x2b28], R2 ;  /* 0x002b280201007387 */ /* 0x0003e80000100a00 */
[----:B-1----:R-:W3:Y:S04]  /*92e50*/  LDL.LU.64 R2, [R1+0x5ae8] ;  /* 0x005ae80001027983 */ /* 0x002ee80000300a00 */
[----:B------:R1:W-:Y:S02]  /*92e60*/  STL.64 [R1+0x5ab8], R16 ;  /* 0x005ab81001007387 */ /* 0x0003e40000100a00 */
[----:B-1----:R-:W-:-:S02]  /*92e70*/  IMAD.MOV.U32 R16, RZ, RZ, R21 ;  /* 0x000000ffff107224 */ /* 0x002fc400078e0015 */
[----:B------:R-:W4:Y:S01]  /*92e80*/  LDL R17, [R1+0x210] ;  /* 0x0002100001117983 */ /* 0x000f220000100800 */
[----:B--2---:R-:W-:-:S04]  /*92e90*/  IMAD.MOV.U32 R13, RZ, RZ, R20 ;  /* 0x000000ffff0d7224 */ /* 0x004fc800078e0014 */
[----:B------:R-:W-:Y:S02]  /*92ea0*/  IMAD.MOV.U32 R21, RZ, RZ, R13 ;  /* 0x000000ffff157224 */ /* 0x000fe400078e000d */
[----:B------:R-:W-:-:S05]  /*92eb0*/  IMAD.X R13, R29, 0x1, R6, P0 ;  /* 0x000000011d0d7824 */ /* 0x000fca00000e0606 */
[----:B------:R1:W-:Y:S01]  /*92ec0*/  STL [R1+0x2b34], R13 ;  /* 0x002b340d01007387 */ /* 0x0003e20000100800 */
[C---:B------:R-:W-:Y:S01]  /*92ed0*/  IADD3 R12, P0, PT, R9.reuse, R0, RZ ;  /* 0x00000000090c7210 */ /* 0x040fe20007f1e0ff */
[----:B-1----:R-:W-:Y:S01]  /*92ee0*/  IMAD.MOV.U32 R13, RZ, RZ, R29 ;  /* 0x000000ffff0d7224 */ /* 0x002fe200078e001d */
[----:B---3--:R-:W-:-:S03]  /*92ef0*/  IADD3 R20, P2, PT, R9, R3, RZ ;  /* 0x0000000309147210 */ /* 0x008fc60007f5e0ff */
[C---:B------:R-:W-:Y:S01]  /*92f00*/  IMAD.X R29, R13.reuse, 0x1, R15, P1 ;  /* 0x000000010d1d7824 */ /* 0x040fe200008e060f */
[----:B------:R-:W2:Y:S04]  /*92f10*/  LDL.LU R9, [R1+0x5ae0] ;  /* 0x005ae00001097983 */ /* 0x000ea80000300800 */
[----:B------:R1:W-:Y:S02]  /*92f20*/  STL.64 [R1+0x2b38], R28 ;  /* 0x002b381c01007387 */ /* 0x0003e40000100a00 */
[----:B-1----:R-:W-:Y:S02]  /*92f30*/  IMAD.MOV.U32 R29, RZ, RZ, R21 ;  /* 0x000000ffff1d7224 */ /* 0x002fe400078e0015 */
[----:B------:R-:W-:-:S05]  /*92f40*/  IMAD.X R21, R13, 0x1, R4, P2 ;  /* 0x000000010d157824 */ /* 0x000fca00010e0604 */
[----:B------:R1:W-:Y:S04]  /*92f50*/  STL.64 [R1+0x2b40], R20 ;  /* 0x002b401401007387 */ /* 0x0003e80000100a00 */
[----:B-1----:R-:W3:Y:S01]  /*92f60*/  LDL.LU.64 R20, [R1+0x5ad8] ;  /* 0x005ad80001147983 */ /* 0x002ee20000300a00 */
[----:B------:R-:W-:-:S03]  /*92f70*/  IMAD.X R13, R13, 0x1, R2, P0 ;  /* 0x000000010d0d7824 */ /* 0x000fc600000e0602 */
[----:B---3--:R1:W-:Y:S04]  /*92f80*/  STL.64 [R1+0x5ab0], R20 ;  /* 0x005ab01401007387 */ /* 0x0083e80000100a00 */
[----:B--2---:R2:W-:Y:S01]  /*92f90*/  STL [R1+0x5aa8], R9 ;  /* 0x005aa80901007387 */ /* 0x0045e20000100800 */
[----:B-1----:R-:W-:Y:S01]  /*92fa0*/  IMAD.MOV.U32 R21, RZ, RZ, R16 ;  /* 0x000000ffff157224 */ /* 0x002fe200078e0010 */
[----:B----4-:R-:W-:Y:S02]  /*92fb0*/  IADD3 R16, P2, PT, R17, R9, RZ ;  /* 0x0000000911107210 */ /* 0x010fe40007f5e0ff */
[----:B--2---:R-:W2:Y:S04]  /*92fc0*/  LDL.LU R9, [R1+0x210] ;  /* 0x0002100001097983 */ /* 0x004ea80000300800 */
        /* <DEDUP_REMOVED lines=9> */
[----:B-1----:R-:W2:Y:S04]  /*93060*/  LDL.LU.64 R28, [R1+0x5ac0] ;  /* 0x005ac000011c7983 */ /* 0x002ea80000300a00 */
[----:B--2---:R1:W-:Y:S02]  /*93070*/  STL.64 [R1+0x5a90], R28 ;  /* 0x005a901c01007387 */ /* 0x0043e40000100a00 */
[----:B-1----:R-:W-:-:S04]  /*93080*/  IMAD.MOV.U32 R28, RZ, RZ, R20 ;  /* 0x000000ffff1c7224 */ /* 0x002fc800078e0014 */
[----:B------:R-:W-:-:S05]  /*93090*/  IMAD.X R17, R28, 0x1, R11, P2 ;  /* 0x000000011c117824 */ /* 0x000fca00010e060b */
[----:B------:R1:W-:Y:S04]  /*930a0*/  STL.64 [R1+0x2b18], R16 ;  /* 0x002b181001007387 */ /* 0x0003e80000100a00 */
[----:B-1----:R-:W2:Y:S04]  /*930b0*/  LDL.LU.64 R16, [R1+0x5ab8] ;  /* 0x005ab80001107983 */ /* 0x002ea80000300a00 */
[----:B------:R1:W-:Y:S04]  /*930c0*/  STL.64 [R1+0x5aa0], R10 ;  /* 0x005aa00a01007387 */ /* 0x0003e80000100a00 */
[----:B-1----:R0:W3:Y:S04]  /*930d0*/  LDL.64 R10, [R1+0x2ae0] ;  /* 0x002ae000010a7983 */ /* 0x0020e80000100a00 */
[----:B------:R1:W-:Y:S01]  /*930e0*/  STL.64 [R1+0x5a98], R26 ;  /* 0x005a981a01007387 */ /* 0x0003e20000100a00 */
[----:B------:R-:W-:Y:S01]  /*930f0*/  IADD3 R20, P1, PT, R9, R14, RZ ;  /* 0x0000000e09147210 */ /* 0x000fe20007f3e0ff */
[----:B------:R-:W-:-:S02]  /*93100*/  IMAD.MOV.U32 R29, RZ, RZ, R21 ;  /* 0x000000ffff1d7224 */ /* 0x000fc400078e0015 */
[----:B------:R-:W-:Y:S04]  /*93110*/  STL.64 [R1+0x5a80], R24 ;  /* 0x005a801801007387 */ /* 0x000fe80000100a00 */
[----:B------:R-:W-:Y:S01]  /*93120*/  STL [R1+0x5a88], R25 ;  /* 0x005a881901007387 */ /* 0x000fe20000100800 */
[----:B-1----:R-:W-:-:S04]  /*93130*/  IMAD.MOV.U32 R26, RZ, RZ, R28 ;  /* 0x000000ffff1a7224 */ /* 0x002fc800078e001c */
[C---:B--2---:R-:W-:Y:S02]  /*93140*/  IMAD.X R21, R26.reuse, 0x1, R16, P1 ;  /* 0x000000011a157824 */ /* 0x044fe400008e0610 */
[----:B---3--:R-:W-:-:S05]  /*93150*/  IMAD.X R11, R26, 0x1, R8, P0 ;  /* 0x000000011a0b7824 */ /* 0x008fca00000e0608 */
[----:B------:R-:W-:Y:S04]  /*93160*/  STL [R1+0x2ae4], R11 ;  /* 0x002ae40b01007387 */ /* 0x000fe80000100800 */
[----:B------:R1:W-:Y:S04]  /*93170*/  STL.64 [R1+0x2ae8], R20 ;  /* 0x002ae81401007387 */ /* 0x0003e80000100a00 */
[----:B-1----:R-:W2:Y:S01]  /*93180*/  LDL.LU.64 R20, [R1+0x5ab0] ;  /* 0x005ab00001147983 */ /* 0x002ea20000300a00 */
[----:B------:R-:W-:-:S05]  /*93190*/  IADD3 R24, P2, PT, R9, R5, RZ ;  /* 0x0000000509187210 */ /* 0x000fca0007f5e0ff */
[----:B------:R-:W-:Y:S01]  /*931a0*/  IMAD.X R25, R26, 0x1, R6, P2 ;  /* 0x000000011a197824 */ /* 0x000fe200010e0606 */
[C---:B------:R-:W-:Y:S02]  /*931b0*/  IADD3 R10, P0, PT, R9.reuse, R13, RZ ;  /* 0x0000000d090a7210 */ /* 0x040fe40007f1e0ff */
[C---:B------:R-:W-:Y:S01]  /*931c0*/  IADD3 R28, P1, PT, R9.reuse, R3, RZ ;  /* 0x00000003091c7210 */ /* 0x040fe20007f3e0ff */
[----:B--2---:R1:W-:Y:S04]  /*931d0*/  STL.64 [R1+0x5a78], R20 ;  /* 0x005a781401007387 */ /* 0x0043e80000100a00 */
[----:B-1----:R-:W2:Y:S04]  /*931e0*/  LDL R21, [R1+0x214] ;  /* 0x0002140001157983 */ /* 0x002ea80000100800 */
[----:B------:R-:W-:Y:S04]  /*931f0*/  STL.64 [R1+0x5a70], R16 ;  /* 0x005a701001007387 */ /* 0x000fe80000100a00 */
[----:B------:R1:W-:Y:S02]  /*93200*/  STL.64 [R1+0x2af0], R24 ;  /* 0x002af01801007387 */ /* 0x0003e40000100a00 */
[----:B-1----:R-:W-:Y:S01]  /*93210*/  IMAD.MOV.U32 R25, RZ, RZ, R26 ;  /* 0x000000ffff197224 */ /* 0x002fe200078e001a */
[----:B------:R-:W-:-:S02]  /*93220*/  IADD3 R24, P2, PT, R9, R0, RZ ;  /* 0x0000000009187210 */ /* 0x000fc40007f5e0ff */
[----:B------:R-:W3:Y:S01]  /*93230*/  LDL.LU R9, [R1+0x5aa8] ;  /* 0x005aa80001097983 */ /* 0x000ee20000300800 */
[----:B------:R-:W-:-:S05]  /*93240*/  IMAD.X R11, R25, 0x1, R15, P0 ;  /* 0x00000001190b7824 */ /* 0x000fca00000e060f */
[----:B------:R1:W-:Y:S04]  /*93250*/  STL.64 [R1+0x2af8], R10 ;  /* 0x002af80a01007387 */ /* 0x0003e80000100a00 */
[----:B-1----:R-:W2:Y:S01]  /*93260*/  LDL.LU.64 R10, [R1+0x5aa0] ;  /* 0x005aa000010a7983 */ /* 0x002ea20000300a00 */
[----:B------:R-:W-:Y:S02]  /*93270*/  IMAD.MOV.U32 R16, RZ, RZ, R29 ;  /* 0x000000ffff107224 */ /* 0x000fe400078e001d */
[----:B------:R-:W-:Y:S01]  /*93280*/  IMAD.X R29, R25, 0x1, R4, P1 ;  /* 0x00000001191d7824 */ /* 0x000fe200008e0604 */
[----:B--2---:R-:W-:-:S05]  /*93290*/  IADD3 R26, P0, PT, R21, R10, RZ ;  /* 0x0000000a151a7210 */ /* 0x004fca0007f1e0ff */
[----:B------:R1:W-:Y:S04]  /*932a0*/  STL [R1+0x2ad0], R26 ;  /* 0x002ad01a01007387 */ /* 0x0003e80000100800 */
[----:B-1----:R-:W2:Y:S04]  /*932b0*/  LDL.LU.64 R26, [R1+0x5a98] ;  /* 0x005a9800011a7983 */ /* 0x002ea80000300a00 */
[----:B------:R1:W-:Y:S04]  /*932c0*/  STL.64 [R1+0x2b00], R28 ;  /* 0x002b001c01007387 */ /* 0x0003e80000100a00 */
[----:B-1----:R-:W4:Y:S01]  /*932d0*/  LDL.LU.64 R28, [R1+0x5a90] ;  /* 0x005a9000011c7983 */ /* 0x002f220000300a00 */
[----:B------:R-:W-:-:S03]  /*932e0*/  IMAD.X R25, R25, 0x1, R2, P2 ;  /* 0x0000000119197824 */ /* 0x000fc600010e0602 */
[----:B----4-:R1:W-:Y:S04]  /*932f0*/  STL.64 [R1+0x5a68], R28 ;  /* 0x005a681c01007387 */ /* 0x0103e80000100a00 */
[----:B-1----:R0:W4:Y:S04]  /*93300*/  LDL.64 R28, [R1+0x2ad0] ;  /* 0x002ad000011c7983 */ /* 0x0021280000100a00 */
[----:B----4-:R-:W4:Y:S04]  /*93310*/  LDL R29, [R1+0x25c] ;  /* 0x00025c00011d7983 */ /* 0x010f280000100800 */
[----:B------:R1:W-:Y:S04]  /*93320*/  STL.64 [R1+0x2ac8], R24 ;  /* 0x002ac81801007387 */ /* 0x0003e80000100a00 */
[----:B-1----:R0:W2:Y:S04]  /*93330*/  LDL.LU R25, [R1+0x5a88] ;  /* 0x005a880001197983 */ /* 0x0020a80000300800 */
[----:B------:R1:W-:Y:S04]  /*93340*/  STL [R1+0x5a60], R2 ;  /* 0x005a600201007387 */ /* 0x0003e80000100800 */
[----:B-1----:R-:W2:Y:S02]  /*93350*/  LDL.LU R2, [R1+0x214] ;  /* 0x0002140001027983 */ /* 0x002ea40000300800 */
[----:B--2---:R-:W-:-:S05]  /*93360*/  IADD3 R24, P2, PT, R2, R7, RZ ;  /* 0x0000000702187210 */ /* 0x004fca0007f5e0ff */
[----:B------:R1:W-:Y:S04]  /*93370*/  STL [R1+0x2aa0], R24 ;  /* 0x002aa01801007387 */ /* 0x0003e80000100800 */
[----:B-1----:R-:W2:Y:S01]  /*93380*/  LDL.LU.64 R24, [R1+0x5a80] ;  /* 0x005a800001187983 */ /* 0x002ea20000300a00 */
[----:B----4-:R-:W-:Y:S01]  /*93390*/  IMAD.X R29, R29, 0x1, R12, P0 ;  /* 0x000000011d1d7824 */ /* 0x010fe200000e060c */
[----:B------:R-:W-:-:S04]  /*933a0*/  IADD3 R28, P0, PT, R2, R14, RZ ;  /* 0x0000000e021c7210 */ /* 0x000fc80007f1e0ff */
[----:B------:R-:W-:Y:S04]  /*933b0*/  STL [R1+0x2ad4], R29 ;  /* 0x002ad41d01007387 */ /* 0x000fe80000100800 */
[----:B--2---:R1:W-:Y:S04]  /*933c0*/  STL.64 [R1+0x5a50], R24 ;  /* 0x005a501801007387 */ /* 0x0043e80000100a00 */
[----:B-1----:R-:W2:Y:S04]  /*933d0*/  LDL R24, [R1+0x218] ;  /* 0x0002180001187983 */ /* 0x002ea80000100800 */
[----:B------:R1:W-:Y:S04]  /*933e0*/  STL [R1+0x5a48], R14 ;  /* 0x005a480e01007387 */ /* 0x0003e80000100800 */
[----:B-1----:R-:W4:Y:S01]  /*933f0*/  LDL.LU R14, [R1+0x25c] ;  /* 0x00025c00010e7983 */ /* 0x002f220000300800 */
[----:B---3--:R-:W-:-:S05]  /*93400*/  IADD3 R20, P1, PT, R21, R9, RZ ;  /* 0x0000000915147210 */ /* 0x008fca0007f3e0ff */
[----:B----4-:R-:W-:-:S05]  /*93410*/  IMAD.X R21, R14, 0x1, R11, P1 ;  /* 0x000000010e157824 */ /* 0x010fca00008e060b */
[----:B------:R1:W-:Y:S04]  /*93420*/  STL.64 [R1+0x2ad8], R20 ;  /* 0x002ad81401007387 */ /* 0x0003e80000100a00 */
[----:B-1----:R-:W3:Y:S01]  /*93430*/  LDL.LU.64 R20, [R1+0x5a78] ;  /* 0x005a780001147983 */ /* 0x002ee20000300a00 */
[----:B------:R-:W-:Y:S01]  /*93440*/  IMAD.MOV.U32 R29, RZ, RZ, R16 ;  /* 0x000000ffff1d7224 */ /* 0x000fe200078e0010 */
[----:B------:R-:W-:Y:S02]  /*93450*/  IADD3 R16, P1, PT, R2, R5, RZ ;  /* 0x0000000502107210 */ /* 0x000fe40007f3e0ff */
[----:B---3--:R1:W-:Y:S04]  /*93460*/  STL.64 [R1+0x5a40], R20 ;  /* 0x005a401401007387 */ /* 0x0083e80000100a00 */
[----:B-1----:R0:W3:Y:S04]  /*93470*/  LDL.64 R20, [R1+0x2aa0] ;  /* 0x002aa00001147983 */ /* 0x0020e80000100a00 */
[----:B------:R1:W-:Y:S04]  /*93480*/  STL [R1+0x2ab0], R16 ;  /* 0x002ab01001007387 */ /* 0x0003e80000100800 */
[----:B-1----:R-:W4:Y:S04]  /*93490*/  LDL.LU.64 R16, [R1+0x5a70] ;  /* 0x005a700001107983 */ /* 0x002f280000300a00 */
[----:B------:R1:W-:Y:S02]  /*934a0*/  STL.64 [R1+0x5a58], R8 ;  /* 0x005a580801007387 */ /* 0x0003e40000100a00 */
[----:B-1----:R-:W-:-:S02]  /*934b0*/  IMAD.MOV.U32 R9, RZ, RZ, R29 ;  /* 0x000000ffff097224 */ /* 0x002fc400078e001d */
[----:B---3--:R-:W-:-:S05]  /*934c0*/  IMAD.X R21, R14, 0x1, R8, P2 ;  /* 0x000000010e157824 */ /* 0x008fca00010e0608 */
[----:B------:R-:W-:Y:S01]  /*934d0*/  STL [R1+0x2aa4], R21 ;  /* 0x002aa41501007387 */ /* 0x000fe20000100800 */
[----:B----4-:R-:W-:-:S05]  /*934e0*/  IMAD.X R29, R14, 0x1, R16, P0 ;  /* 0x000000010e1d7824 */ /* 0x010fca00000e0610 */
[----:B------:R1:W-:Y:S04]  /*934f0*/  STL.64 [R1+0x2aa8], R28 ;  /* 0x002aa81c01007387 */ /* 0x0003e80000100a00 */
[----:B-1----:R-:W3:Y:S01]  /*93500*/  LDL.LU.64 R28, [R1+0x5a68] ;  /* 0x005a6800011c7983 */ /* 0x002ee20000300a00 */
[----:B------:R-:W-:-:S03]  /*93510*/  IADD3 R20, P2, PT, R2, R13, RZ ;  /* 0x0000000d02147210 */ /* 0x000fc60007f5e0ff */
[----:B---3--:R1:W-:Y:S04]  /*93520*/  STL.64 [R1+0x5a30], R28 ;  /* 0x005a301c01007387 */ /* 0x0083e80000100a00 */
[----:B-1----:R0:W3:Y:S01]  /*93530*/  LDL.64 R28, [R1+0x2ab0] ;  /* 0x002ab000011c7983 */ /* 0x0020e20000100a00 */
[----:B------:R-:W-:-:S03]  /*93540*/  IADD3 R8, P0, PT, R2, R3, RZ ;  /* 0x0000000302087210 */ /* 0x000fc60007f1e0ff */
[----:B------:R1:W-:Y:S01]  /*93550*/  STL.64 [R1+0x5a28], R16 ;  /* 0x005a281001007387 */ /* 0x0003e20000100a00 */
[C---:B------:R-:W-:Y:S02]  /*93560*/  IMAD.X R21, R14.reuse, 0x1, R15, P2 ;  /* 0x000000010e157824 */ /* 0x040fe400010e060f */
[----:B-1----:R-:W-:Y:S02]  /*93570*/  IMAD.MOV.U32 R16, RZ, RZ, R9 ;  /* 0x000000ffff107224 */ /* 0x002fe400078e0009 */
[C---:B------:R-:W-:Y:S02]  /*93580*/  IMAD.X R9, R14.reuse, 0x1, R4, P0 ;  /* 0x000000010e097824 */ /* 0x040fe400000e0604 */
[----:B---3--:R-:W-:Y:S01]  /*93590*/  IMAD.X R29, R14, 0x1, R6, P1 ;  /* 0x000000010e1d7824 */ /* 0x008fe200008e0606 */
[----:B------:R-:W-:-:S04]  /*935a0*/  IADD3 R28, P1, PT, R2, R0, RZ ;  /* 0x00000000021c7210 */ /* 0x000fc80007f3e0ff */
[----:B------:R-:W-:Y:S04]  /*935b0*/  STL [R1+0x2ab4], R29 ;  /* 0x002ab41d01007387 */ /* 0x000fe80000100800 */
[----:B------:R-:W3:Y:S04]  /*935c0*/  LDL.LU R2, [R1+0x5a60] ;  /* 0x005a600001027983 */ /* 0x000ee80000300800 */
[----:B------:R-:W-:Y:S04]  /*935d0*/  STL.64 [R1+0x2ab8], R20 ;  /* 0x002ab81401007387 */ /* 0x000fe80000100a00 */
[----:B------:R-:W-:Y:S04]  /*935e0*/  STL.64 [R1+0x5a38], R10 ;  /* 0x005a380a01007387 */ /* 0x000fe80000100a00 */
[----:B------:R1:W-:Y:S04]  /*935f0*/  STL.64 [R1+0x2ac0], R8 ;  /* 0x002ac00801007387 */ /* 0x0003e80000100a00 */
[----:B-1----:R-:W4:Y:S01]  /*93600*/  LDL.LU.64 R8, [R1+0x5a58] ;  /* 0x005a580001087983 */ /* 0x002f220000300a00 */
[----:B--2---:R-:W-:-:S05]  /*93610*/  IADD3 R20, P2, PT, R24, R10, RZ ;  /* 0x0000000a18147210 */ /* 0x004fca0007f5e0ff */
[----:B------:R-:W-:Y:S02]  /*93620*/  IMAD.X R21, R16, 0x1, R12, P2 ;  /* 0x0000000110157824 */ /* 0x000fe400010e060c */
[----:B---3--:R-:W-:Y:S01]  /*93630*/  IMAD.X R29, R14, 0x1, R2, P1 ;  /* 0x000000010e1d7824 */ /* 0x008fe200008e0602 */
[----:B----4-:R-:W-:-:S05]  /*93640*/  IADD3 R24, P0, PT, R24, R9, RZ ;  /* 0x0000000918187210 */ /* 0x010fca0007f1e0ff */
[----:B------:R1:W-:Y:S04]  /*93650*/  STL [R1+0x2a98], R24 ;  /* 0x002a981801007387 */ /* 0x0003e80000100800 */
[----:B-1----:R-:W2:Y:S04]  /*93660*/  LDL.LU.64 R24, [R1+0x5a50] ;  /* 0x005a500001187983 */ /* 0x002ea80000300a00 */
[----:B------:R-:W3:Y:S04]  /*93670*/  LDL.LU R14, [R1+0x5a48] ;  /* 0x005a4800010e7983 */ /* 0x000ee80000300800 */
[----:B------:R-:W-:Y:S04]  /*93680*/  STL.64 [R1+0x2a88], R28 ;  /* 0x002a881c01007387 */ /* 0x000fe80000100a00 */
[----:B------:R1:W-:Y:S04]  /*93690*/  STL [R1+0x5a1c], R2 ;  /* 0x005a1c0201007387 */ /* 0x0003e80000100800 */
[----:B-1----:R-:W3:Y:S04]  /*936a0*/  LDL.LU R2, [R1+0x218] ;  /* 0x0002180001027983 */ /* 0x002ee80000300800 */
[----:B------:R1:W-:Y:S04]  /*936b0*/  STL.64 [R1+0x2a90], R20 ;  /* 0x002a901401007387 */ /* 0x0003e80000100a00 */
[----:B-1----:R-:W4:Y:S01]  /*936c0*/  LDL.LU.64 R20, [R1+0x5a40] ;  /* 0x005a400001147983 */ /* 0x002f220000300a00 */
[----:B---3--:R-:W-:-:S03]  /*936d0*/  IADD3 R10, P2, PT, R2, R14, RZ ;  /* 0x0000000e020a7210 */ /* 0x008fc60007f5e0ff */
[----:B----4-:R1:W-:Y:S04]  /*936e0*/  STL.64 [R1+0x5a20], R20 ;  /* 0x005a201401007387 */ /* 0x0103e80000100a00 */
[----:B-1----:R0:W3:Y:S04]  /*936f0*/  LDL.64 R20, [R1+0x2a98] ;  /* 0x002a980001147983 */ /* 0x0020e80000100a00 */
[----:B------:R1:W-:Y:S04]  /*93700*/  STL [R1+0x5a18], R22 ;  /* 0x005a181601007387 */ /* 0x0003e80000100800 */
[----:B-1----:R-:W4:Y:S04]  /*93710*/  LDL.LU R22, [R1+0x21c] ;  /* 0x00021c0001167983 */ /* 0x002f280000300800 */
[----:B------:R1:W-:Y:S04]  /*93720*/  STL [R1+0x2a68], R10 ;  /* 0x002a680a01007387 */ /* 0x0003e80000100800 */
[----:B-1----:R-:W3:Y:S01]  /*93730*/  LDL.LU.64 R10, [R1+0x5a38] ;  /* 0x005a3800010a7983 */ /* 0x002ee20000300a00 */
[----:B------:R-:W-:Y:S01]  /*93740*/  IADD3 R28, P1, PT, R2, R7, RZ ;  /* 0x00000007021c7210 */ /* 0x000fe20007f3e0ff */
[----:B---3--:R-:W-:-:S05]  /*93750*/  IMAD.X R21, R16, 0x1, R11, P0 ;  /* 0x0000000110157824 */ /* 0x008fca00000e060b */
[----:B------:R1:W-:Y:S02]  /*93760*/  STL [R1+0x2a9c], R21 ;  /* 0x002a9c1501007387 */ /* 0x0003e40000100800 */
[----:B-1----:R-:W-:-:S04]  /*93770*/  IMAD.MOV.U32 R21, RZ, RZ, R16 ;  /* 0x000000ffff157224 */ /* 0x002fc800078e0010 */
[----:B------:R-:W-:-:S05]  /*93780*/  IMAD.X R29, R21, 0x1, R8, P1 ;  /* 0x00000001151d7824 */ /* 0x000fca00008e0608 */
[----:B------:R1:W-:Y:S04]  /*93790*/  STL.64 [R1+0x2a60], R28 ;  /* 0x002a601c01007387 */ /* 0x0003e80000100a00 */
[----:B-1----:R-:W3:Y:S01]  /*937a0*/  LDL.LU.64 R28, [R1+0x5a30] ;  /* 0x005a3000011c7983 */ /* 0x002ee20000300a00 */
[----:B------:R-:W-:-:S03]  /*937b0*/  IADD3 R16, P1, PT, R2, R13, RZ ;  /* 0x0000000d02107210 */ /* 0x000fc60007f3e0ff */
[----:B---3--:R1:W-:Y:S04]  /*937c0*/  STL.64 [R1+0x5a00], R28 ;  /* 0x005a001c01007387 */ /* 0x0083e80000100a00 */
[----:B-1----:R0:W3:Y:S04]  /*937d0*/  LDL.64 R28, [R1+0x2a68] ;  /* 0x002a6800011c7983 */ /* 0x0020e80000100a00 */
[----:B------:R1:W-:Y:S04]  /*937e0*/  STL [R1+0x2a78], R16 ;  /* 0x002a781001007387 */ /* 0x0003e80000100800 */
[----:B-1----:R-:W3:Y:S04]  /*937f0*/  LDL.LU.64 R16, [R1+0x5a28] ;  /* 0x005a280001107983 */ /* 0x002ee80000300a00 */
[----:B------:R-:W-:Y:S01]  /*93800*/  STL.64 [R1+0x5a10], R12 ;  /* 0x005a100c01007387 */ /* 0x000fe20000100a00 */
[----:B---3--:R-:W-:-:S03]  /*93810*/  IMAD.X R29, R21, 0x1, R16, P2 ;  /* 0x00000001151d7824 */ /* 0x008fc600010e0610 */
[----:B------:R1:W-:Y:S04]  /*93820*/  STL.64 [R1+0x5a08], R16 ;  /* 0x005a081001007387 */ /* 0x0003e80000100a00 */
[----:B-1----:R0:W3:Y:S01]  /*93830*/  LDL.64 R16, [R1+0x2a78] ;  /* 0x002a780001107983 */ /* 0x0020e20000100a00 */
[----:B------:R-:W-:-:S03]  /*93840*/  IADD3 R20, P0, PT, R2, R5, RZ ;  /* 0x0000000502147210 */ /* 0x000fc60007f1e0ff */
[----:B------:R-:W-:Y:S01]  /*93850*/  STL [R1+0x2a6c], R29 ;  /* 0x002a6c1d01007387 */ /* 0x000fe20000100800 */
[----:B------:R-:W-:Y:S01]  /*93860*/  IADD3 R28, P2, PT, R2, R3, RZ ;  /* 0x00000003021c7210 */ /* 0x000fe20007f5e0ff */
[----:B---3--:R-:W-:-:S04]  /*93870*/  IMAD.MOV.U32 R17, RZ, RZ, R21 ;  /* 0x000000ffff117224 */ /* 0x008fc800078e0015 */
[----:B------:R-:W-:Y:S01]  /*93880*/  IMAD.X R21, R17, 0x1, R6, P0 ;  /* 0x0000000111157824 */ /* 0x000fe200000e0606 */
[----:B------:R-:W-:-:S04]  /*93890*/  IADD3 R12, P0, PT, R2, R0, RZ ;  /* 0x00000000020c7210 */ /* 0x000fc80007f1e0ff */
[----:B------:R1:W-:Y:S04]  /*938a0*/  STL.64 [R1+0x2a70], R20 ;  /* 0x002a701401007387 */ /* 0x0003e80000100a00 */
[----:B-1----:R-:W3:Y:S04]  /*938b0*/  LDL.LU.64 R20, [R1+0x5a20] ;  /* 0x005a200001147983 */ /* 0x002ee80000300a00 */
[----:B------:R-:W2:Y:S01]  /*938c0*/  LDL.LU R2, [R1+0x5a1c] ;  /* 0x005a1c0001027983 */ /* 0x000ea20000300800 */
[----:B------:R-:W-:-:S04]  /*938d0*/  IMAD.MOV.U32 R13, RZ, RZ, R17 ;  /* 0x000000ffff0d7224 */ /* 0x000fc800078e0011 */
[C---:B------:R-:W-:Y:S02]  /*938e0*/  IMAD.X R17, R13.reuse, 0x1, R15, P1 ;  /* 0x000000010d117824 */ /* 0x040fe400008e060f */
[----:B------:R-:W-:Y:S01]  /*938f0*/  IMAD.X R29, R13, 0x1, R4, P2 ;  /* 0x000000010d1d7824 */ /* 0x000fe200010e0604 */
[C---:B----4-:R-:W-:Y:S02]  /*93900*/  IADD3 R16, P1, PT, R22.reuse, R10, RZ ;  /* 0x0000000a16107210 */ /* 0x050fe40007f3e0ff */
[----:B------:R1:W-:Y:S04]  /*93910*/  STL [R1+0x2a7c], R17 ;  /* 0x002a7c1101007387 */ /* 0x0003e80000100800 */
[----:B-1----:R-:W4:Y:S04]  /*93920*/  LDL R17, [R1+0x254] ;  /* 0x0002540001117983 */ /* 0x002f280000100800 */
[----:B------:R1:W-:Y:S02]  /*93930*/  STL.64 [R1+0x2a80], R28 ;  /* 0x002a801c01007387 */ /* 0x0003e40000100a00 */
[----:B-1----:R-:W-:Y:S01]  /*93940*/  IADD3 R28, P2, PT, R22, R9, RZ ;  /* 0x00000009161c7210 */ /* 0x002fe20007f5e0ff */
[----:B------:R-:W-:-:S02]  /*93950*/  IMAD.MOV.U32 R29, RZ, RZ, R22 ;  /* 0x000000ffff1d7224 */ /* 0x000fc400078e0016 */
[----:B------:R-:W3:Y:S01]  /*93960*/  LDL.LU R22, [R1+0x5a18] ;  /* 0x005a180001167983 */ /* 0x000ee20000300800 */
[----:B--2---:R-:W-:-:S05]  /*93970*/  IMAD.X R13, R13, 0x1, R2, P0 ;  /* 0x000000010d0d7824 */ /* 0x004fca00000e0602 */
[----:B------:R1:W-:Y:S04]  /*93980*/  STL.64 [R1+0x2a48], R12 ;  /* 0x002a480c01007387 */ /* 0x0003e80000100a00 */
[----:B-1----:R-:W4:Y:S04]  /*93990*/  LDL.LU.64 R12, [R1+0x5a10] ;  /* 0x005a1000010c7983 */ /* 0x002f280000300a00 */
[----:B------:R1:W-:Y:S02]  /*939a0*/  STL.64 [R1+0x59f0], R2 ;  /* 0x0059f00201007387 */ /* 0x0003e40000100a00 */
[----:B-1----:R-:W-:Y:S01]  /*939b0*/  IADD3 R2, P0, PT, R29, R7, RZ ;  /* 0x000000071d027210 */ /* 0x002fe20007f1e0ff */
[----:B----4-:R-:W-:-:S05]  /*939c0*/  IMAD.X R17, R17, 0x1, R12, P1 ;  /* 0x0000000111117824 */ /* 0x010fca00008e060c */
        /* <DEDUP_REMOVED lines=10> */
[----:B------:R1:W-:Y:S04]  /*93a70*/  STL.64 [R1+0x59e0], R10 ;  /* 0x0059e00a01007387 */ /* 0x0003e80000100a00 */
[----:B-1----:R0:W2:Y:S04]  /*93a80*/  LDL.64 R10, [R1+0x2a20] ;  /* 0x002a2000010a7983 */ /* 0x0020a80000100a00 */
[----:B----4-:R1:W-:Y:S04]  /*93a90*/  STL.64 [R1+0x59d8], R28 ;  /* 0x0059d81c01007387 */ /* 0x0103e80000100a00 */
[----:B-1----:R-:W4:Y:S04]  /*93aa0*/  LDL.LU R29, [R1+0x588] ;  /* 0x00058800011d7983 */ /* 0x002f280000300800 */
[----:B------:R-:W-:Y:S04]  /*93ab0*/  STL.64 [R1+0x59e8], R26 ;  /* 0x0059e81a01007387 */ /* 0x000fe80000100a00 */
[----:B------:R2:W-:Y:S02]  /*93ac0*/  STL.64 [R1+0x59c0], R24 ;  /* 0x0059c01801007387 */ /* 0x0005e40000100a00 */
[----:B--2---:R-:W-:-:S02]  /*93ad0*/  IMAD.MOV.U32 R24, RZ, RZ, R17 ;  /* 0x000000ffff187224 */ /* 0x004fc400078e0011 */
[----:B------:R-:W2:Y:S04]  /*93ae0*/  LDL.LU R17, [R1+0x59f8] ;  /* 0x0059f80001117983 */ /* 0x000ea80000300800 */
[----:B------:R-:W4:Y:S04]  /*93af0*/  LDL R25, [R1+0x220] ;  /* 0x0002200001197983 */ /* 0x000f280000100800 */
[----:B---3--:R1:W-:Y:S01]  /*93b00*/  STL.64 [R1+0x59c8], R20 ;  /* 0x0059c81401007387 */ /* 0x0083e20000100a00 */
[----:B------:R-:W-:Y:S01]  /*93b10*/  IMAD.X R11, R14, 0x1, R8, P0 ;  /* 0x000000010e0b7824 */ /* 0x000fe200000e0608 */
[----:B------:R-:W-:Y:S01]  /*93b20*/  IADD3 R26, P2, PT, R3, R5, RZ ;  /* 0x00000005031a7210 */ /* 0x000fe20007f5e0ff */
[----:B-1----:R-:W-:-:S02]  /*93b30*/  IMAD.MOV.U32 R20, RZ, RZ, R3 ;  /* 0x000000ffff147224 */ /* 0x002fc400078e0003 */
[----:B------:R-:W-:Y:S01]  /*93b40*/  IMAD.X R3, R14, 0x1, R16, P1 ;  /* 0x000000010e037824 */ /* 0x000fe200008e0610 */
[----:B------:R1:W-:Y:S02]  /*93b50*/  STL [R1+0x2a24], R11 ;  /* 0x002a240b01007387 */ /* 0x0003e40000100800 */
[----:B------:R-:W-:Y:S02]  /*93b60*/  IADD3 R10, P0, PT, R20, R13, RZ ;  /* 0x0000000d140a7210 */ /* 0x000fe40007f1e0ff */
[----:B------:R-:W-:Y:S01]  /*93b70*/  STL [R1+0x59d0], R21 ;  /* 0x0059d01501007387 */ /* 0x000fe20000100800 */
[----:B------:R-:W-:-:S03]  /*93b80*/  IMAD.X R27, R14, 0x1, R6, P2 ;  /* 0x000000010e1b7824 */ /* 0x000fc600010e0606 */
[----:B------:R3:W-:Y:S01]  /*93b90*/  STL.64 [R1+0x2a28], R2 ;  /* 0x002a280201007387 */ /* 0x0007e20000100a00 */
[----:B-1----:R-:W-:-:S03]  /*93ba0*/  IMAD.X R11, R14, 0x1, R15, P0 ;  /* 0x000000010e0b7824 */ /* 0x002fc600000e060f */
[----:B---3--:R-:W3:Y:S04]  /*93bb0*/  LDL.LU.64 R2, [R1+0x59f0] ;  /* 0x0059f00001027983 */ /* 0x008ee80000300a00 */
[----:B--2---:R-:W-:Y:S04]  /*93bc0*/  STL.64 [R1+0x59b8], R16 ;  /* 0x0059b81001007387 */ /* 0x004fe80000100a00 */
[----:B------:R1:W-:Y:S04]  /*93bd0*/  STL.64 [R1+0x2a30], R26 ;  /* 0x002a301a01007387 */ /* 0x0003e80000100a00 */
[----:B-1----:R-:W2:Y:S04]  /*93be0*/  LDL.LU.64 R26, [R1+0x59e8] ;  /* 0x0059e800011a7983 */ /* 0x002ea80000300a00 */
[----:B------:R1:W-:Y:S04]  /*93bf0*/  STL.64 [R1+0x2a38], R10 ;  /* 0x002a380a01007387 */ /* 0x0003e80000100a00 */
[----:B-1----:R-:W2:Y:S01]  /*93c00*/  LDL.LU.64 R10, [R1+0x59e0] ;  /* 0x0059e000010a7983 */ /* 0x002ea20000300a00 */
[----:B----4-:R-:W-:-:S02]  /*93c10*/  IMAD.MOV.U32 R17, RZ, RZ, R29 ;  /* 0x000000ffff117224 */ /* 0x010fc400078e001d */
[----:B------:R-:W-:Y:S01]  /*93c20*/  IMAD.MOV.U32 R21, RZ, RZ, R24 ;  /* 0x000000ffff157224 */ /* 0x000fe200078e0018 */
[----:B---3--:R-:W-:-:S05]  /*93c30*/  IADD3 R28, P1, PT, R20, R3, RZ ;  /* 0x00000003141c7210 */ /* 0x008fca0007f3e0ff */
[----:B------:R-:W-:Y:S01]  /*93c40*/  IMAD.X R29, R14, 0x1, R4, P1 ;  /* 0x000000010e1d7824 */ /* 0x000fe200008e0604 */
[----:B--2---:R-:W-:Y:S02]  /*93c50*/  IADD3 R24, P0, PT, R25, R10, RZ ;  /* 0x0000000a19187210 */ /* 0x004fe40007f1e0ff */
[----:B------:R-:W2:Y:S04]  /*93c60*/  LDL R25, [R1+0x250] ;  /* 0x0002500001197983 */ /* 0x000ea80000100800 */
[----:B------:R1:W-:Y:S04]  /*93c70*/  STL [R1+0x59a0], R10 ;  /* 0x0059a00a01007387 */ /* 0x0003e80000100800 */
[----:B-1----:R-:W3:Y:S04]  /*93c80*/  LDL.LU R10, [R1+0x220] ;  /* 0x00022000010a7983 */ /* 0x002ee80000300800 */
[----:B------:R1:W-:Y:S04]  /*93c90*/  STL.64 [R1+0x2a40], R28 ;  /* 0x002a401c01007387 */ /* 0x0003e80000100a00 */
[----:B-1----:R-:W4:Y:S01]  /*93ca0*/  LDL.LU.64 R28, [R1+0x59d8] ;  /* 0x0059d800011c7983 */ /* 0x002f220000300a00 */
[----:B------:R-:W-:-:S03]  /*93cb0*/  IADD3 R20, P2, PT, R20, R0, RZ ;  /* 0x0000000014147210 */ /* 0x000fc60007f5e0ff */
[----:B----4-:R1:W-:Y:S02]  /*93cc0*/  STL.64 [R1+0x59b0], R28 ;  /* 0x0059b01c01007387 */ /* 0x0103e40000100a00 */
[----:B-1----:R-:W-:Y:S02]  /*93cd0*/  IMAD.MOV.U32 R29, RZ, RZ, R17 ;  /* 0x000000ffff1d7224 */ /* 0x002fe400078e0011 */
[----:B------:R-:W-:Y:S02]  /*93ce0*/  IMAD.MOV.U32 R17, RZ, RZ, R21 ;  /* 0x000000ffff117224 */ /* 0x000fe400078e0015 */
[----:B------:R-:W-:Y:S02]  /*93cf0*/  IMAD.X R21, R14, 0x1, R2, P2 ;  /* 0x000000010e157824 */ /* 0x000fe400010e0602 */
[----:B------:R-:W4:Y:S04]  /*93d00*/  LDL.LU R14, [R1+0x59d4] ;  /* 0x0059d400010e7983 */ /* 0x000f280000300800 */
[----:B------:R1:W-:Y:S04]  /*93d10*/  STL.64 [R1+0x2a08], R20 ;  /* 0x002a081401007387 */ /* 0x0003e80000100a00 */
[----:B-1----:R0:W4:Y:S01]  /*93d20*/  LDL.LU R21, [R1+0x59d0] ;  /* 0x0059d00001157983 */ /* 0x0021220000300800 */
[----:B---3--:R-:W-:Y:S01]  /*93d30*/  IADD3 R20, P2, PT, R10, R7, RZ ;  /* 0x000000070a147210 */ /* 0x008fe20007f5e0ff */
[----:B--2---:R-:W-:-:S04]  /*93d40*/  IMAD.X R25, R25, 0x1, R12, P0 ;  /* 0x0000000119197824 */ /* 0x004fc800000e060c */
[----:B------:R4:W-:Y:S04]  /*93d50*/  STL [R1+0x29e0], R20 ;  /* 0x0029e01401007387 */ /* 0x0009e80000100800 */
[----:B----4-:R-:W2:Y:S04]  /*93d60*/  LDL.LU.64 R20, [R1+0x59c8] ;  /* 0x0059c80001147983 */ /* 0x010ea80000300a00 */
[----:B------:R1:W-:Y:S04]  /*93d70*/  STL.64 [R1+0x2a10], R24 ;  /* 0x002a101801007387 */ /* 0x0003e80000100a00 */
[----:B-1----:R-:W3:Y:S04]  /*93d80*/  LDL.LU.64 R24, [R1+0x59c0] ;  /* 0x0059c00001187983 */ /* 0x002ee80000300a00 */
[----:B---3--:R1:W-:Y:S04]  /*93d90*/  STL.64 [R1+0x5998], R24 ;  /* 0x0059981801007387 */ /* 0x0083e80000100a00 */
[----:B-1----:R0:W3:Y:S04]  /*93da0*/  LDL.64 R24, [R1+0x29e0] ;  /* 0x0029e00001187983 */ /* 0x0020e80000100a00 */
[----:B--2---:R1:W-:Y:S04]  /*93db0*/  STL.64 [R1+0x5990], R20 ;  /* 0x0059901401007387 */ /* 0x0043e80000100a00 */
[----:B-1----:R-:W2:Y:S01]  /*93dc0*/  LDL R20, [R1+0x224] ;  /* 0x0002240001147983 */ /* 0x002ea20000100800 */
[----:B------:R-:W-:-:S02]  /*93dd0*/  IADD3 R28, P0, PT, R10, R14, RZ ;  /* 0x0000000e0a1c7210 */ /* 0x000fc40007f1e0ff */
[----:B------:R-:W-:Y:S01]  /*93de0*/  IADD3 R16, P1, PT, R10, R9, RZ ;  /* 0x000000090a107210 */ /* 0x000fe20007f3e0ff */
[----:B--2---:R-:W-:Y:S04]  /*93df0*/  STL.64 [R1+0x59a8], R20 ;  /* 0x0059a81401007387 */ /* 0x004fe80000100a00 */
[----:B------:R1:W-:Y:S04]  /*93e00*/  STL [R1+0x598c], R14 ;  /* 0x00598c0e01007387 */ /* 0x0003e80000100800 */
[----:B-1----:R-:W2:Y:S01]  /*93e10*/  LDL.LU R14, [R1+0x250] ;  /* 0x00025000010e7983 */ /* 0x002ea20000300800 */
[----:B---3--:R-:W-:-:S02]  /*93e20*/  IMAD.MOV.U32 R25, RZ, RZ, R29 ;  /* 0x000000ffff197224 */ /* 0x008fc400078e001d */
[----:B------:R-:W-:Y:S02]  /*93e30*/  IMAD.MOV.U32 R29, RZ, RZ, R17 ;  /* 0x000000ffff1d7224 */ /* 0x000fe400078e0011 */
[----:B--2---:R-:W-:-:S05]  /*93e40*/  IMAD.X R17, R14, 0x1, R11, P1 ;  /* 0x000000010e117824 */ /* 0x004fca00008e060b */
[----:B------:R1:W-:Y:S04]  /*93e50*/  STL.64 [R1+0x2a18], R16 ;  /* 0x002a181001007387 */ /* 0x0003e80000100a00 */
[----:B-1----:R-:W2:Y:S01]  /*93e60*/  LDL.LU.64 R16, [R1+0x59b8] ;  /* 0x0059b80001107983 */ /* 0x002ea20000300a00 */
[----:B------:R-:W-:Y:S02]  /*93e70*/  IMAD.MOV.U32 R21, RZ, RZ, R25 ;  /* 0x000000ffff157224 */ /* 0x000fe400078e0019 */
[----:B------:R-:W-:-:S05]  /*93e80*/  IMAD.X R25, R14, 0x1, R8, P2 ;  /* 0x000000010e197824 */ /* 0x000fca00010e0608 */
[----:B------:R1:W-:Y:S04]  /*93e90*/  STL [R1+0x29e4], R25 ;  /* 0x0029e41901007387 */ /* 0x0003e80000100800 */
[----:B------:R-:W-:Y:S01]  /*93ea0*/  STL.64 [R1+0x5980], R12 ;  /* 0x0059800c01007387 */ /* 0x000fe20000100a00 */
[----:B------:R-:W-:-:S03]  /*93eb0*/  IADD3 R20, P1, PT, R10, R5, RZ ;  /* 0x000000050a147210 */ /* 0x000fc60007f3e0ff */
[----:B------:R3:W-:Y:S01]  /*93ec0*/  STL [R1+0x5988], R13 ;  /* 0x0059880d01007387 */ /* 0x0007e20000100800 */
[----:B-1----:R-:W-:Y:S01]  /*93ed0*/  IMAD.MOV.U32 R25, RZ, RZ, R29 ;  /* 0x000000ffff197224 */ /* 0x002fe200078e001d */
[----:B------:R-:W-:-:S03]  /*93ee0*/  IADD3 R24, P2, PT, R10, R13, RZ ;  /* 0x0000000d0a187210 */ /* 0x000fc60007f5e0ff */
[----:B---3--:R-:W-:Y:S02]  /*93ef0*/  IMAD.MOV.U32 R13, RZ, RZ, R25 ;  /* 0x000000ffff0d7224 */ /* 0x008fe400078e0019 */
[C---:B------:R-:W-:Y:S02]  /*93f00*/  IMAD.X R25, R14.reuse, 0x1, R15, P2 ;  /* 0x000000010e197824 */ /* 0x040fe400010e060f */
[----:B--2---:R-:W-:-:S05]  /*93f10*/  IMAD.X R29, R14, 0x1, R16, P0 ;  /* 0x000000010e1d7824 */ /* 0x004fca00000e0610 */
[----:B------:R1:W-:Y:S01]  /*93f20*/  STL.64 [R1+0x29e8], R28 ;  /* 0x0029e81c01007387 */ /* 0x0003e20000100a00 */
[----:B------:R-:W-:-:S03]  /*93f30*/  IADD3 R12, P0, PT, R10, R3, RZ ;  /* 0x000000030a0c7210 */ /* 0x000fc60007f1e0ff */
[----:B-1----:R-:W2:Y:S04]  /*93f40*/  LDL.LU.64 R28, [R1+0x59b0] ;  /* 0x0059b000011c7983 */ /* 0x002ea80000300a00 */
[----:B------:R1:W-:Y:S02]  /*93f50*/  STL.64 [R1+0x5970], R16 ;  /* 0x0059701001007387 */ /* 0x0003e40000100a00 */
[----:B-1----:R-:W-:Y:S02]  /*93f60*/  IMAD.MOV.U32 R16, RZ, RZ, R21 ;  /* 0x000000ffff107224 */ /* 0x002fe400078e0015 */
[----:B------:R-:W-:-:S05]  /*93f70*/  IMAD.X R21, R14, 0x1, R6, P1 ;  /* 0x000000010e157824 */ /* 0x000fca00008e0606 */
[----:B------:R-:W-:Y:S04]  /*93f80*/  STL.64 [R1+0x29f0], R20 ;  /* 0x0029f01401007387 */ /* 0x000fe80000100a00 */
[----:B------:R1:W-:Y:S02]  /*93f90*/  STL [R1+0x2a00], R12 ;  /* 0x002a000c01007387 */ /* 0x0003e40000100800 */
[----:B-1----:R-:W-:Y:S02]  /*93fa0*/  IADD3 R12, P1, PT, R10, R0, RZ ;  /* 0x000000000a0c7210 */ /* 0x002fe40007f3e0ff */
[----:B------:R-:W3:Y:S04]  /*93fb0*/  LDL.LU.64 R20, [R1+0x59a8] ;  /* 0x0059a80001147983 */ /* 0x000ee80000300a00 */
[----:B------:R-:W3:Y:S04]  /*93fc0*/  LDL.LU R10, [R1+0x59a0] ;  /* 0x0059a000010a7983 */ /* 0x000ee80000300800 */
[----:B------:R1:W-:Y:S04]  /*93fd0*/  STL.64 [R1+0x29f8], R24 ;  /* 0x0029f81801007387 */ /* 0x0003e80000100a00 */
[----:B-1----:R-:W4:Y:S04]  /*93fe0*/  LDL.LU.64 R24, [R1+0x5998] ;  /* 0x0059980001187983 */ /* 0x002f280000300a00 */
[----:B----4-:R1:W-:Y:S04]  /*93ff0*/  STL.64 [R1+0x5978], R24 ;  /* 0x0059781801007387 */ /* 0x0103e80000100a00 */
[----:B-1----:R0:W4:Y:S01]  /*94000*/  LDL.64 R24, [R1+0x2a00] ;  /* 0x002a000001187983 */ /* 0x0021220000100a00 */
[----:B---3--:R-:W-:-:S05]  /*94010*/  IADD3 R20, P2, PT, R20, R10, RZ ;  /* 0x0000000a14147210 */ /* 0x008fca0007f5e0ff */
[----:B------:R1:W-:Y:S04]  /*94020*/  STL [R1+0x29d0], R20 ;  /* 0x0029d01401007387 */ /* 0x0003e80000100800 */
[----:B-1----:R-:W3:Y:S04]  /*94030*/  LDL.LU.64 R20, [R1+0x5990] ;  /* 0x0059900001147983 */ /* 0x002ee80000300a00 */
[----:B------:R1:W-:Y:S01]  /*94040*/  STL [R1+0x5960], R4 ;  /* 0x0059600401007387 */ /* 0x0003e20000100800 */
[----:B----4-:R-:W-:-:S03]  /*94050*/  IMAD.X R25, R14, 0x1, R4, P0 ;  /* 0x000000010e197824 */ /* 0x010fc600000e0604 */
[----:B-1----:R-:W4:Y:S04]  /*94060*/  LDL.LU R4, [R1+0x224] ;  /* 0x0002240001047983 */ /* 0x002f280000300800 */
[----:B------:R1:W-:Y:S02]  /*94070*/  STL [R1+0x2a04], R25 ;  /* 0x002a041901007387 */ /* 0x0003e40000100800 */
[----:B-1----:R-:W-:Y:S02]  /*94080*/  IMAD.MOV.U32 R25, RZ, RZ, R13 ;  /* 0x000000ffff197224 */ /* 0x002fe400078e000d */
[----:B------:R-:W-:Y:S02]  /*94090*/  IMAD.X R13, R14, 0x1, R2, P1 ;  /* 0x000000010e0d7824 */ /* 0x000fe400008e0602 */
[----:B------:R-:W2:Y:S04]  /*940a0*/  LDL.LU R14, [R1+0x598c] ;  /* 0x00598c00010e7983 */ /* 0x000ea80000300800 */
[----:B------:R1:W-:Y:S04]  /*940b0*/  STL.64 [R1+0x29c8], R12 ;  /* 0x0029c80c01007387 */ /* 0x0003e80000100a00 */
[----:B-1----:R0:W2:Y:S04]  /*940c0*/  LDL.LU R13, [R1+0x5988] ;  /* 0x00598800010d7983 */ /* 0x0020a80000300800 */
[----:B------:R1:W-:Y:S04]  /*940d0*/  STL.64 [R1+0x5968], R2 ;  /* 0x0059680201007387 */ /* 0x0003e80000100a00 */
[----:B-1----:R0:W3:Y:S01]  /*940e0*/  LDL.64 R2, [R1+0x29d0] ;  /* 0x0029d00001027983 */ /* 0x0020e20000100a00 */
[----:B----4-:R-:W-:-:S05]  /*940f0*/  IADD3 R12, P1, PT, R4, R7, RZ ;  /* 0x00000007040c7210 */ /* 0x010fca0007f3e0ff */
[----:B------:R2:W-:Y:S04]  /*94100*/  STL [R1+0x29a0], R12 ;  /* 0x0029a00c01007387 */ /* 0x0005e80000100800 */
[----:B--2---:R-:W3:Y:S04]  /*94110*/  LDL.LU.64 R12, [R1+0x5980] ;  /* 0x00598000010c7983 */ /* 0x004ee80000300a00 */
[----:B------:R1:W-:Y:S04]  /*94120*/  STL [R1+0x5940], R7 ;  /* 0x0059400701007387 */ /* 0x0003e80000100800 */
[----:B-1----:R-:W3:Y:S04]  /*94130*/  LDL.LU R7, [R1+0x24c] ;  /* 0x00024c0001077983 */ /* 0x002ee80000300800 */
[----:B------:R1:W-:Y:S01]  /*94140*/  STL.64 [R1+0x5948], R28 ;  /* 0x0059481c01007387 */ /* 0x0003e20000100a00 */
[----:B------:R-:W-:Y:S01]  /*94150*/  IADD3 R24, P0, PT, R4, R9, RZ ;  /* 0x0000000904187210 */ /* 0x000fe20007f1e0ff */
[----:B---3--:R-:W-:-:S05]  /*94160*/  IMAD.X R3, R7, 0x1, R12, P2 ;  /* 0x0000000107037824 */ /* 0x008fca00010e060c */
[----:B------:R2:W-:Y:S04]  /*94170*/  STL [R1+0x29d4], R3 ;  /* 0x0029d40301007387 */ /* 0x0005e80000100800 */
[----:B-1----:R-:W3:Y:S01]  /*94180*/  LDL R28, [R1+0x21e4] ;  /* 0x0021e400011c7983 */ /* 0x002ee20000100800 */
[----:B--2---:R-:W-:Y:S02]  /*94190*/  IMAD.MOV.U32 R3, RZ, RZ, R25 ;  /* 0x000000ffff037224 */ /* 0x004fe400078e0019 */
[----:B------:R-:W-:Y:S01]  /*941a0*/  IMAD.X R25, R7, 0x1, R11, P0 ;  /* 0x0000000107197824 */ /* 0x000fe200000e060b */
[----:B---3--:R1:W-:Y:S04]  /*941b0*/  STL.64 [R1+0x5958], R28 ;  /* 0x0059581c01007387 */ /* 0x0083e80000100a00 */
[----:B-1----:R0:W2:Y:S04]  /*941c0*/  LDL.64 R28, [R1+0x29a0] ;  /* 0x0029a000011c7983 */ /* 0x0020a80000100a00 */
[----:B------:R1:W-:Y:S04]  /*941d0*/  STL.64 [R1+0x29d8], R24 ;  /* 0x0029d81801007387 */ /* 0x0003e80000100a00 */
[----:B-1----:R-:W3:Y:S04]  /*941e0*/  LDL.LU.64 R24, [R1+0x5978] ;  /* 0x0059780001187983 */ /* 0x002ee80000300a00 */
[----:B---3--:R1:W-:Y:S02]  /*941f0*/  STL.64 [R1+0x5950], R24 ;  /* 0x0059501801007387 */ /* 0x0083e40000100a00 */
[----:B-1----:R-:W-:Y:S01]  /*94200*/  IMAD.MOV.U32 R25, RZ, RZ, R16 ;  /* 0x000000ffff197224 */ /* 0x002fe200078e0010 */
[----:B------:R-:W-:-:S05]  /*94210*/  IADD3 R16, P0, PT, R4, R5, RZ ;  /* 0x0000000504107210 */ /* 0x000fca0007f1e0ff */
[----:B------:R1:W-:Y:S04]  /*94220*/  STL [R1+0x29b0], R16 ;  /* 0x0029b01001007387 */ /* 0x0003e80000100800 */
[----:B-1----:R-:W3:Y:S01]  /*94230*/  LDL.LU.64 R16, [R1+0x5970] ;  /* 0x0059700001107983 */ /* 0x002ee20000300a00 */
[----:B--2---:R-:W-:Y:S01]  /*94240*/  IMAD.X R29, R7, 0x1, R8, P1 ;  /* 0x00000001071d7824 */ /* 0x004fe200008e0608 */
[C---:B------:R-:W-:Y:S02]  /*94250*/  IADD3 R2, P2, PT, R4.reuse, R14, RZ ;  /* 0x0000000e04027210 */ /* 0x040fe40007f5e0ff */
[----:B------:R-:W-:Y:S02]  /*94260*/  IADD3 R28, P1, PT, R4, R13, RZ ;  /* 0x0000000d041c7210 */ /* 0x000fe40007f3e0ff */
[----:B------:R1:W-:Y:S04]  /*94270*/  STL [R1+0x29a4], R29 ;  /* 0x0029a41d01007387 */ /* 0x0003e80000100800 */
[----:B------:R2:W-:Y:S01]  /*94280*/  STL.64 [R1+0x5938], R12 ;  /* 0x0059380c01007387 */ /* 0x0005e20000100a00 */
[----:B-1----:R-:W-:-:S03]  /*94290*/  IMAD.MOV.U32 R29, RZ, RZ, R3 ;  /* 0x000000ffff1d7224 */ /* 0x002fc600078e0003 */
[----:B--2---:R0:W2:Y:S01]  /*942a0*/  LDL.64 R12, [R1+0x29b0] ;  /* 0x0029b000010c7983 */ /* 0x0040a20000100a00 */
[----:B---3--:R-:W-:-:S05]  /*942b0*/  IMAD.X R3, R7, 0x1, R16, P2 ;  /* 0x0000000107037824 */ /* 0x008fca00010e0610 */
[----:B------:R1:W-:Y:S04]  /*942c0*/  STL.64 [R1+0x29a8], R2 ;  /* 0x0029a80201007387 */ /* 0x0003e80000100a00 */
[----:B-1----:R-:W3:Y:S04]  /*942d0*/  LDL.LU.64 R2, [R1+0x5968] ;  /* 0x0059680001027983 */ /* 0x002ee80000300a00 */
[----:B------:R1:W-:Y:S01]  /*942e0*/  STL.64 [R1+0x5918], R16 ;  /* 0x0059181001007387 */ /* 0x0003e20000100a00 */
[----:B--2---:R-:W-:Y:S01]  /*942f0*/  IMAD.X R13, R7, 0x1, R6, P0 ;  /* 0x00000001070d7824 */ /* 0x004fe200000e0606 */
[----:B------:R-:W-:-:S04]  /*94300*/  IADD3 R12, P0, PT, R4, R0, RZ ;  /* 0x00000000040c7210 */ /* 0x000fc80007f1e0ff */
[----:B------:R-:W-:Y:S01]  /*94310*/  STL [R1+0x29b4], R13 ;  /* 0x0029b40d01007387 */ /* 0x000fe20000100800 */
[----:B-1----:R-:W-:Y:S02]  /*94320*/  IMAD.MOV.U32 R16, RZ, RZ, R25 ;  /* 0x000000ffff107224 */ /* 0x002fe400078e0019 */
[----:B------:R-:W-:Y:S02]  /*94330*/  IMAD.MOV.U32 R25, RZ, RZ, R29 ;  /* 0x000000ffff197224 */ /* 0x000fe400078e001d */
[----:B------:R-:W-:Y:S01]  /*94340*/  IMAD.X R29, R7, 0x1, R15, P1 ;  /* 0x00000001071d7824 */ /* 0x000fe200008e060f */
[----:B---3--:R-:W-:Y:S02]  /*94350*/  IADD3 R24, P2, PT, R4, R3, RZ ;  /* 0x0000000304187210 */ /* 0x008fe40007f5e0ff */
[----:B------:R-:W2:Y:S04]  /*94360*/  LDL.LU R4, [R1+0x5960] ;  /* 0x0059600001047983 */ /* 0x000ea80000300800 */
[----:B------:R1:W-:Y:S04]  /*94370*/  STL.64 [R1+0x29b8], R28 ;  /* 0x0029b81c01007387 */ /* 0x0003e80000100a00 */
[----:B-1----:R-:W3:Y:S04]  /*94380*/  LDL.LU.64 R28, [R1+0x5958] ;  /* 0x00595800011c7983 */ /* 0x002ee80000300a00 */
[----:B------:R1:W-:Y:S04]  /*94390*/  STL.64 [R1+0x5930], R14 ;  /* 0x0059300e01007387 */ /* 0x0003e80000100a00 */
[----:B-1----:R-:W4:Y:S04]  /*943a0*/  LDL R15, [R1+0x248] ;  /* 0x00024800010f7983 */ /* 0x002f280000100800 */
[----:B------:R1:W-:Y:S01]  /*943b0*/  STL.64 [R1+0x5928], R10 ;  /* 0x0059280a01007387 */ /* 0x0003e20000100a00 */
[----:B---3--:R-:W-:Y:S01]  /*943c0*/  IADD3 R14, P1, PT, R28, R10, RZ ;  /* 0x0000000a1c0e7210 */ /* 0x008fe20007f3e0ff */
[----:B-1----:R-:W-:-:S02]  /*943d0*/  IMAD.MOV.U32 R10, RZ, RZ, R25 ;  /* 0x000000ffff0a7224 */ /* 0x002fc400078e0019 */
[----:B--2---:R-:W-:Y:S01]  /*943e0*/  IMAD.X R25, R7, 0x1, R4, P2 ;  /* 0x0000000107197824 */ /* 0x004fe200010e0604 */
[----:B------:R-:W-:-:S04]  /*943f0*/  IADD3 R28, P2, PT, R28, R9, RZ ;  /* 0x000000091c1c7210 */ /* 0x000fc80007f5e0ff */
[----:B------:R1:W-:Y:S04]  /*94400*/  STL.64 [R1+0x29c0], R24 ;  /* 0x0029c01801007387 */ /* 0x0003e80000100a00 */
[----:B-1----:R-:W2:Y:S04]  /*94410*/  LDL.LU.64 R24, [R1+0x5950] ;  /* 0x0059500001187983 */ /* 0x002ea80000300a00 */
[----:B------:R1:W-:Y:S04]  /*94420*/  STL [R1+0x2998], R28 ;  /* 0x0029981c01007387 */ /* 0x0003e80000100800 */
[----:B-1----:R-:W3:Y:S01]  /*94430*/  LDL.LU.64 R28, [R1+0x5948] ;  /* 0x00594800011c7983 */ /* 0x002ee20000300a00 */
[----:B------:R-:W-:-:S03]  /*94440*/  IMAD.X R13, R7, 0x1, R2, P0 ;  /* 0x00000001070d7824 */ /* 0x000fc600000e0602 */
[----:B---3--:R-:W-:Y:S04]  /*94450*/  STL.64 [R1+0x5920], R28 ;  /* 0x0059201c01007387 */ /* 0x008fe80000100a00 */
[----:B------:R-:W3:Y:S04]  /*94460*/  LDL.LU R7, [R1+0x5940] ;  /* 0x0059400001077983 */ /* 0x000ee80000300800 */
[----:B------:R1:W-:Y:S04]  /*94470*/  STL.64 [R1+0x2988], R12 ;  /* 0x0029880c01007387 */ /* 0x0003e80000100a00 */
[----:B-1----:R-:W4:Y:S04]  /*94480*/  LDL.LU.64 R12, [R1+0x5938] ;  /* 0x00593800010c7983 */ /* 0x002f280000300a00 */
[----:B------:R1:W-:Y:S04]  /*94490*/  STL [R1+0x5910], R2 ;  /* 0x0059100201007387 */ /* 0x0003e80000100800 */
[----:B-1----:R-:W2:Y:S01]  /*944a0*/  LDL.LU R2, [R1+0x21e4] ;  /* 0x0021e40001027983 */ /* 0x002ea20000300800 */
[----:B----4-:R-:W-:-:S05]  /*944b0*/  IMAD.X R15, R15, 0x1, R12, P1 ;  /* 0x000000010f0f7824 */ /* 0x010fca00008e060c */
[----:B------:R1:W-:Y:S04]  /*944c0*/  STL.64 [R1+0x2990], R14 ;  /* 0x0029900e01007387 */ /* 0x0003e80000100a00 */
[----:B-1----:R-:W2:Y:S01]  /*944d0*/  LDL.LU.64 R14, [R1+0x5930] ;  /* 0x00593000010e7983 */ /* 0x002ea20000300a00 */
[----:B------:R-:W-:-:S03]  /*944e0*/  IMAD.MOV.U32 R29, RZ, RZ, R10 ;  /* 0x000000ffff1d7224 */ /* 0x000fc600078e000a */
[----:B------:R1:W-:Y:S04]  /*944f0*/  STL [R1+0x58f4], R12 ;  /* 0x0058f40c01007387 */ /* 0x0003e80000100800 */
[----:B-1----:R-:W4:Y:S01]  /*94500*/  LDL.LU R12, [R1+0x248] ;  /* 0x00024800010c7983 */ /* 0x002f220000300800 */
[----:B--2---:R-:W-:-:S05]  /*94510*/  IADD3 R10, P1, PT, R2, R14, RZ ;  /* 0x0000000e020a7210 */ /* 0x004fca0007f3e0ff */
[----:B------:R1:W-:Y:S04]  /*94520*/  STL [R1+0x2960], R10 ;  /* 0x0029600a01007387 */ /* 0x0003e80000100800 */
[----:B-1----:R-:W4:Y:S04]  /*94530*/  LDL.LU.64 R10, [R1+0x5928] ;  /* 0x00592800010a7983 */ /* 0x002f280000300a00 */
[----:B------:R1:W-:Y:S04]  /*94540*/  STL [R1+0x58f0], R14 ;  /* 0x0058f00e01007387 */ /* 0x0003e80000100800 */
[----:B-1----:R-:W2:Y:S04]  /*94550*/  LDL R14, [R1+0x21e8] ;  /* 0x0021e800010e7983 */ /* 0x002ea80000100800 */
[----:B--2---:R-:W-:Y:S04]  /*94560*/  STL.64 [R1+0x5908], R14 ;  /* 0x0059080e01007387 */ /* 0x004fe80000100a00 */
[----:B------:R1:W-:Y:S04]  /*94570*/  STL [R1+0x5914], R15 ;  /* 0x0059140f01007387 */ /* 0x0003e80000100800 */
[----:B-1----:R0:W4:Y:S01]  /*94580*/  LDL.64 R14, [R1+0x2998] ;  /* 0x00299800010e7983 */ /* 0x0021220000100a00 */
[----:B---3--:R-:W-:Y:S01]  /*94590*/  IADD3 R28, P0, PT, R2, R7, RZ ;  /* 0x00000007021c7210 */ /* 0x008fe20007f1e0ff */
[----:B----4-:R-:W-:-:S05]  /*945a0*/  IMAD.X R15, R12, 0x1, R11, P2 ;  /* 0x000000010c0f7824 */ /* 0x010fca00010e060b */
[----:B------:R1:W-:Y:S02]  /*945b0*/  STL [R1+0x299c], R15 ;  /* 0x00299c0f01007387 */ /* 0x0003e40000100800 */
[----:B-1----:R-:W-:Y:S02]  /*945c0*/  IMAD.MOV.U32 R15, RZ, RZ, R29 ;  /* 0x000000ffff0f7224 */ /* 0x002fe400078e001d */
[----:B------:R-:W-:-:S05]  /*945d0*/  IMAD.X R29, R12, 0x1, R8, P0 ;  /* 0x000000010c1d7824 */ /* 0x000fca00000e0608 */
[----:B------:R1:W-:Y:S04]  /*945e0*/  STL.64 [R1+0x2980], R28 ;  /* 0x0029801c01007387 */ /* 0x0003e80000100a00 */
[----:B-1----:R-:W2:Y:S04]  /*945f0*/  LDL.LU.64 R28, [R1+0x5920] ;  /* 0x00592000011c7983 */ /* 0x002ea80000300a00 */
[----:B------:R1:W-:Y:S04]  /*94600*/  STL.64 [R1+0x5900], R8 ;  /* 0x0059000801007387 */ /* 0x0003e80000100a00 */
[----:B-1----:R0:W3:Y:S04]  /*94610*/  LDL.64 R8, [R1+0x2960] ;  /* 0x0029600001087983 */ /* 0x0020e80000100a00 */
[----:B--2---:R1:W-:Y:S02]  /*94620*/  STL.64 [R1+0x58f8], R28 ;  /* 0x0058f81c01007387 */ /* 0x0043e40000100a00 */
[----:B-1----:R-:W-:Y:S01]  /*94630*/  IMAD.MOV.U32 R28, RZ, RZ, R16 ;  /* 0x000000ffff1c7224 */ /* 0x002fe200078e0010 */
[----:B------:R-:W-:-:S05]  /*94640*/  IADD3 R16, P0, PT, R2, R13, RZ ;  /* 0x0000000d02107210 */ /* 0x000fca0007f1e0ff */
[----:B------:R1:W-:Y:S04]  /*94650*/  STL [R1+0x2970], R16 ;  /* 0x0029701001007387 */ /* 0x0003e80000100800 */
[----:B-1----:R-:W3:Y:S01]  /*94660*/  LDL.LU.64 R16, [R1+0x5918] ;  /* 0x0059180001107983 */ /* 0x002ee20000300a00 */
[----:B------:R-:W-:-:S03]  /*94670*/  IADD3 R14, P2, PT, R2, R5, RZ ;  /* 0x00000005020e7210 */ /* 0x000fc60007f5e0ff */
[----:B------:R1:W-:Y:S01]  /*94680*/  STL.64 [R1+0x58e8], R24 ;  /* 0x0058e81801007387 */ /* 0x0003e20000100a00 */
[----:B---3--:R-:W-:-:S05]  /*94690*/  IMAD.X R9, R12, 0x1, R16, P1 ;  /* 0x000000010c097824 */ /* 0x008fca00008e0610 */
[----:B------:R-:W-:Y:S04]  /*946a0*/  STL [R1+0x2964], R9 ;  /* 0x0029640901007387 */ /* 0x000fe80000100800 */
[----:B-1----:R0:W2:Y:S04]  /*946b0*/  LDL.64 R24, [R1+0x2970] ;  /* 0x0029700001187983 */ /* 0x0020a80000100a00 */
[----:B------:R1:W-:Y:S02]  /*946c0*/  STL.64 [R1+0x58d0], R16 ;  /* 0x0058d01001007387 */ /* 0x0003e40000100a00 */
[----:B-1----:R-:W-:-:S02]  /*946d0*/  IMAD.MOV.U32 R16, RZ, RZ, R15 ;  /* 0x000000ffff107224 */ /* 0x002fc400078e000f */
[----:B------:R-:W-:-:S05]  /*946e0*/  IMAD.X R15, R12, 0x1, R6, P2 ;  /* 0x000000010c0f7824 */ /* 0x000fca00010e0606 */
[----:B------:R1:W-:Y:S04]  /*946f0*/  STL.64 [R1+0x2968], R14 ;  /* 0x0029680e01007387 */ /* 0x0003e80000100a00 */
[----:B-1----:R0:W3:Y:S01]  /*94700*/  LDL.LU R15, [R1+0x5914] ;  /* 0x00591400010f7983 */ /* 0x0020e20000300800 */
[C---:B------:R-:W-:Y:S02]  /*94710*/  IADD3 R14, P2, PT, R2.reuse, R0, RZ ;  /* 0x00000000020e7210 */ /* 0x040fe40007f5e0ff */
[----:B------:R-:W-:Y:S02]  /*94720*/  IADD3 R8, P1, PT, R2, R3, RZ ;  /* 0x0000000302087210 */ /* 0x000fe40007f3e0ff */
[----:B------:R-:W4:Y:S04]  /*94730*/  LDL.LU R2, [R1+0x5910] ;  /* 0x0059100001027983 */ /* 0x000f280000300800 */
[----:B------:R3:W-:Y:S04]  /*94740*/  STL [R1+0x2948], R14 ;  /* 0x0029480e01007387 */ /* 0x0007e80000100800 */
[----:B---3--:R-:W2:Y:S01]  /*94750*/  LDL.LU.64 R14, [R1+0x5908] ;  /* 0x00590800010e7983 */ /* 0x008ea20000300a00 */
[----:B------:R-:W-:-:S02]  /*94760*/  IMAD.X R9, R12, 0x1, R4, P1 ;  /* 0x000000010c097824 */ /* 0x000fc400008e0604 */
[----:B--2---:R-:W-:Y:S01]  /*94770*/  IMAD.X R25, R12, 0x1, R15, P0 ;  /* 0x000000010c197824 */ /* 0x004fe200000e060f */
[----:B------:R-:W-:-:S04]  /*94780*/  IADD3 R24, P0, PT, R14, R10, RZ ;  /* 0x0000000a0e187210 */ /* 0x000fc80007f1e0ff */
[----:B------:R1:W-:Y:S04]  /*94790*/  STL [R1+0x2974], R25 ;  /* 0x0029741901007387 */ /* 0x0003e80000100800 */
[----:B-1----:R-:W2:Y:S04]  /*947a0*/  LDL R25, [R1+0x244] ;  /* 0x0002440001197983 */ /* 0x002ea80000100800 */
[----:B------:R1:W-:Y:S04]  /*947b0*/  STL.64 [R1+0x58e0], R10 ;  /* 0x0058e00a01007387 */ /* 0x0003e80000100a00 */
[----:B------:R3:W-:Y:S01]  /*947c0*/  STL.64 [R1+0x2978], R8 ;  /* 0x0029780801007387 */ /* 0x0007e20000100a00 */
[----:B-1----:R-:W-:-:S03]  /*947d0*/  IMAD.MOV.U32 R10, RZ, RZ, R16 ;  /* 0x000000ffff0a7224 */ /* 0x002fc600078e0010 */
[----:B---3--:R-:W3:Y:S01]  /*947e0*/  LDL.LU.64 R8, [R1+0x5900] ;  /* 0x0059000001087983 */ /* 0x008ee20000300a00 */
[----:B------:R-:W-:-:S05]  /*947f0*/  IMAD.MOV.U32 R16, RZ, RZ, R28 ;  /* 0x000000ffff107224 */ /* 0x000fca00078e001c */
[----:B------:R1:W-:Y:S04]  /*94800*/  STL.64 [R1+0x58d8], R16 ;  /* 0x0058d81001007387 */ /* 0x0003e80000100a00 */
[----:B-1----:R0:W4:Y:S01]  /*94810*/  LDL.64 R16, [R1+0x2948] ;  /* 0x0029480001107983 */ /* 0x0021220000100a00 */
[----:B---3--:R-:W-:-:S05]  /*94820*/  IADD3 R28, P1, PT, R14, R9, RZ ;  /* 0x000000090e1c7210 */ /* 0x008fca0007f3e0ff */
[----:B------:R1:W-:Y:S04]  /*94830*/  STL [R1+0x2958], R28 ;  /* 0x0029581c01007387 */ /* 0x0003e80000100800 */
[----:B-1----:R-:W3:Y:S01]  /*94840*/  LDL.LU.64 R28, [R1+0x58f8] ;  /* 0x0058f800011c7983 */ /* 0x002ee20000300a00 */
[----:B----4-:R-:W-:-:S03]  /*94850*/  IMAD.X R17, R12, 0x1, R2, P2 ;  /* 0x000000010c117824 */ /* 0x010fc600010e0602 */
[----:B------:R-:W2:Y:S04]  /*94860*/  LDL.LU R12, [R1+0x58f4] ;  /* 0x0058f400010c7983 */ /* 0x000ea80000300800 */
[----:B------:R1:W-:Y:S01]  /*94870*/  STL [R1+0x294c], R17 ;  /* 0x00294c1101007387 */ /* 0x0003e20000100800 */
[----:B------:R-:W-:-:S03]  /*94880*/  IADD3 R16, P2, PT, R14, R7, RZ ;  /* 0x000000070e107210 */ /* 0x000fc60007f5e0ff */
[----:B------:R-:W4:Y:S04]  /*94890*/  LDL.LU R14, [R1+0x58f0] ;  /* 0x0058f000010e7983 */ /* 0x000f280000300800 */
[----:B-1----:R-:W4:Y:S04]  /*948a0*/  LDL.LU R17, [R1+0x21ec] ;  /* 0x0021ec0001117983 */ /* 0x002f280000300800 */
[----:B---3--:R1:W-:Y:S01]  /*948b0*/  STL.64 [R1+0x58c8], R28 ;  /* 0x0058c81c01007387 */ /* 0x0083e20000100a00 */
[----:B--2---:R-:W-:-:S03]  /*948c0*/  IMAD.X R25, R25, 0x1, R12, P0 ;  /* 0x0000000119197824 */ /* 0x004fc600000e060c */
[----:B-1----:R0:W2:Y:S04]  /*948d0*/  LDL.64 R28, [R1+0x2958] ;  /* 0x00295800011c7983 */ /* 0x0020a80000100a00 */
[----:B------:R1:W-:Y:S04]  /*948e0*/  STL.64 [R1+0x2950], R24 ;  /* 0x0029501801007387 */ /* 0x0003e80000100a00 */
[----:B-1----:R-:W3:Y:S04]  /*948f0*/  LDL.LU.64 R24, [R1+0x58e8] ;  /* 0x0058e80001187983 */ /* 0x002ee80000300a00 */
[----:B------:R1:W-:Y:S04]  /*94900*/  STL [R1+0x58b0], R12 ;  /* 0x0058b00c01007387 */ /* 0x0003e80000100800 */
[----:B-1----:R-:W2:Y:S04]  /*94910*/  LDL.LU R12, [R1+0x244] ;  /* 0x00024400010c7983 */ /* 0x002ea80000300800 */
[----:B---3--:R1:W-:Y:S04]  /*94920*/  STL.64 [R1+0x58a8], R24 ;  /* 0x0058a81801007387 */ /* 0x0083e80000100a00 */
[----:B-1----:R-:W4:Y:S01]  /*94930*/  LDL.LU R25, [R1+0x21e8] ;  /* 0x0021e80001197983 */ /* 0x002f220000300800 */
[----:B------:R-:W-:Y:S01]  /*94940*/  IMAD.MOV.U32 R24, RZ, RZ, R10 ;  /* 0x000000ffff187224 */ /* 0x000fe200078e000a */
[----:B----4-:R-:W-:-:S05]  /*94950*/  IADD3 R10, P0, PT, R25, R14, RZ ;  /* 0x0000000e190a7210 */ /* 0x010fca0007f1e0ff */
[----:B------:R1:W-:Y:S04]  /*94960*/  STL [R1+0x2928], R10 ;  /* 0x0029280a01007387 */ /* 0x0003e80000100800 */
[----:B-1----:R-:W2:Y:S02]  /*94970*/  LDL.LU.64 R10, [R1+0x58e0] ;  /* 0x0058e000010a7983 */ /* 0x002ea40000300a00 */
[----:B--2---:R-:W-:-:S05]  /*94980*/  IMAD.X R29, R12, 0x1, R11, P1 ;  /* 0x000000010c1d7824 */ /* 0x004fca00008e060b */
[----:B------:R1:W-:Y:S02]  /*94990*/  STL [R1+0x295c], R29 ;  /* 0x00295c1d01007387 */ /* 0x0003e40000100800 */
[----:B-1----:R-:W-:Y:S02]  /*949a0*/  IMAD.MOV.U32 R29, RZ, RZ, R17 ;  /* 0x000000ffff1d7224 */ /* 0x002fe400078e0011 */
[----:B------:R-:W-:-:S05]  /*949b0*/  IMAD.X R17, R12, 0x1, R8, P2 ;  /* 0x000000010c117824 */ /* 0x000fca00010e0608 */
[----:B------:R1:W-:Y:S04]  /*949c0*/  STL.64 [R1+0x2920], R16 ;  /* 0x0029201001007387 */ /* 0x0003e80000100a00 */
[----:B-1----:R-:W2:Y:S04]  /*949d0*/  LDL.LU.64 R16, [R1+0x58d8] ;  /* 0x0058d80001107983 */ /* 0x002ea80000300a00 */
[----:B------:R1:W-:Y:S04]  /*949e0*/  STL.64 [R1+0x58c0], R8 ;  /* 0x0058c00801007387 */ /* 0x0003e80000100a00 */
[----:B-1----:R0:W3:Y:S04]  /*949f0*/  LDL.64 R8, [R1+0x2928] ;  /* 0x0029280001087983 */ /* 0x0020e80000100a00 */
[----:B------:R2:W-:Y:S02]  /*94a00*/  STL.64 [R1+0x58b8], R20 ;  /* 0x0058b81401007387 */ /* 0x0005e40000100a00 */
[----:B--2---:R-:W-:Y:S01]  /*94a10*/  IMAD.MOV.U32 R20, RZ, RZ, R16 ;  /* 0x000000ffff147224 */ /* 0x004fe200078e0010 */
[----:B------:R-:W-:-:S05]  /*94a20*/  IADD3 R16, P2, PT, R25, R13, RZ ;  /* 0x0000000d19107210 */ /* 0x000fca0007f5e0ff */
[----:B------:R1:W-:Y:S04]  /*94a30*/  STL [R1+0x2938], R16 ;  /* 0x0029381001007387 */ /* 0x0003e80000100800 */
[----:B-1----:R-:W3:Y:S01]  /*94a40*/  LDL.LU.64 R16, [R1+0x58d0] ;  /* 0x0058d00001107983 */ /* 0x002ee20000300a00 */
[----:B------:R-:W-:Y:S01]  /*94a50*/  IADD3 R28, P1, PT, R25, R5, RZ ;  /* 0x00000005191c7210 */ /* 0x000fe20007f3e0ff */
[----:B---3--:R-:W-:Y:S02]  /*94a60*/  IMAD.X R9, R12, 0x1, R16, P0 ;  /* 0x000000010c097824 */ /* 0x008fe400000e0610 */
[----:B------:R1:W-:Y:S04]  /*94a70*/  STL.64 [R1+0x5898], R16 ;  /* 0x0058981001007387 */ /* 0x0003e80000100a00 */
[----:B------:R-:W-:Y:S01]  /*94a80*/  STL [R1+0x292c], R9 ;  /* 0x00292c0901007387 */ /* 0x000fe20000100800 */
[----:B-1----:R-:W-:-:S02]  /*94a90*/  IMAD.MOV.U32 R16, RZ, RZ, R29 ;  /* 0x000000ffff107224 */ /* 0x002fc400078e001d */
[----:B------:R-:W-:-:S05]  /*94aa0*/  IMAD.X R29, R12, 0x1, R6, P1 ;  /* 0x000000010c1d7824 */ /* 0x000fca00008e0606 */
[----:B------:R1:W-:Y:S04]  /*94ab0*/  STL.64 [R1+0x2930], R28 ;  /* 0x0029301c01007387 */ /* 0x0003e80000100a00 */
[----:B-1----:R-:W2:Y:S01]  /*94ac0*/  LDL.LU.64 R28, [R1+0x58c8] ;  /* 0x0058c800011c7983 */ /* 0x002ea20000300a00 */
[----:B------:R-:W-:Y:S01]  /*94ad0*/  IADD3 R8, P0, PT, R25, R3, RZ ;  /* 0x0000000319087210 */ /* 0x000fe20007f1e0ff */
[----:B------:R-:W-:Y:S02]  /*94ae0*/  IMAD.MOV.U32 R9, RZ, RZ, R24 ;  /* 0x000000ffff097224 */ /* 0x000fe400078e0018 */
[----:B--2---:R1:W-:Y:S04]  /*94af0*/  STL.64 [R1+0x5890], R28 ;  /* 0x0058901c01007387 */ /* 0x0043e80000100a00 */
[----:B-1----:R0:W2:Y:S04]  /*94b00*/  LDL.64 R28, [R1+0x2938] ;  /* 0x00293800011c7983 */ /* 0x0020a80000100a00 */
[----:B------:R1:W-:Y:S02]  /*94b10*/  STL.64 [R1+0x58a0], R22 ;  /* 0x0058a01601007387 */ /* 0x0003e40000100a00 */
[----:B-1----:R-:W-:-:S02]  /*94b20*/  IMAD.MOV.U32 R23, RZ, RZ, R9 ;  /* 0x000000ffff177224 */ /* 0x002fc400078e0009 */
[C---:B------:R-:W-:Y:S02]  /*94b30*/  IMAD.X R9, R12.reuse, 0x1, R4, P0 ;  /* 0x000000010c097824 */ /* 0x040fe400000e0604 */
[----:B--2---:R-:W-:-:S05]  /*94b40*/  IMAD.X R29, R12, 0x1, R15, P2 ;  /* 0x000000010c1d7824 */ /* 0x004fca00010e060f */
[----:B------:R-:W-:Y:S04]  /*94b50*/  STL [R1+0x293c], R29 ;  /* 0x00293c1d01007387 */ /* 0x000fe80000100800 */
        /* <DEDUP_REMOVED lines=8> */
[----:B------:R-:W3:Y:S04]  /*94be0*/  LDL.LU R12, [R1+0x58b0] ;  /* 0x0058b000010c7983 */ /* 0x000ee80000300800 */
[----:B------:R1:W-:Y:S04]  /*94bf0*/  STL.64 [R1+0x2908], R24 ;  /* 0x0029081801007387 */ /* 0x0003e80000100a00 */
[----:B-1----:R-:W4:Y:S04]  /*94c00*/  LDL.LU.64 R24, [R1+0x58a8] ;  /* 0x0058a80001187983 */ /* 0x002f280000300a00 */
[----:B----4-:R1:W-:Y:S04]  /*94c10*/  STL.64 [R1+0x5888], R24 ;  /* 0x0058881801007387 */ /* 0x0103e80000100a00 */
[----:B-1----:R0:W4:Y:S01]  /*94c20*/  LDL.64 R24, [R1+0x2918] ;  /* 0x0029180001187983 */ /* 0x0021220000100a00 */
[----:B------:R-:W-:-:S02]  /*94c30*/  IADD3 R28, P2, PT, R16, R10, RZ ;  /* 0x0000000a101c7210 */ /* 0x000fc40007f5e0ff */
[----:B------:R-:W-:Y:S01]  /*94c40*/  IADD3 R22, P1, PT, R16, R7, RZ ;  /* 0x0000000710167210 */ /* 0x000fe20007f3e0ff */
[----:B----4-:R-:W-:Y:S02]  /*94c50*/  IMAD.MOV.U32 R25, RZ, RZ, R23 ;  /* 0x000000ffff197224 */ /* 0x010fe400078e0017 */
[----:B------:R-:W-:Y:S02]  /*94c60*/  IMAD.MOV.U32 R23, RZ, RZ, R29 ;  /* 0x000000ffff177224 */ /* 0x000fe400078e001d */
[----:B---3--:R-:W-:-:S05]  /*94c70*/  IMAD.X R29, R25, 0x1, R12, P2 ;  /* 0x00000001191d7824 */ /* 0x008fca00010e060c */
[----:B------:R1:W-:Y:S02]  /*94c80*/  STL.64 [R1+0x2910], R28 ;  /* 0x0029101c01007387 */ /* 0x0003e40000100a00 */
[----:B-1----:R-:W-:-:S04]  /*94c90*/  IMAD.MOV.U32 R29, RZ, RZ, R25 ;  /* 0x000000ffff1d7224 */ /* 0x002fc800078e0019 */
[----:B------:R-:W-:-:S05]  /*94ca0*/  IMAD.X R25, R29, 0x1, R11, P0 ;  /* 0x000000011d197824 */ /* 0x000fca00000e060b */
[----:B------:R1:W-:Y:S02]  /*94cb0*/  STL [R1+0x291c], R25 ;  /* 0x00291c1901007387 */ /* 0x0003e40000100800 */
[----:B-1----:R-:W-:Y:S02]  /*94cc0*/  IMAD.MOV.U32 R25, RZ, RZ, R23 ;  /* 0x000000ffff197224 */ /* 0x002fe400078e0017 */
[----:B------:R-:W-:-:S05]  /*94cd0*/  IMAD.X R23, R29, 0x1, R8, P1 ;  /* 0x000000011d177824 */ /* 0x000fca00008e0608 */
[----:B------:R1:W-:Y:S01]  /*94ce0*/  STL.64 [R1+0x28e0], R22 ;  /* 0x0028e01601007387 */ /* 0x0003e20000100a00 */
[C---:B------:R-:W-:Y:S02]  /*94cf0*/  IADD3 R28, P2, PT, R16.reuse, R14, RZ ;  /* 0x0000000e101c7210 */ /* 0x040fe40007f5e0ff */
[----:B------:R-:W-:Y:S01]  /*94d00*/  IADD3 R24, P0, PT, R16, R5, RZ ;  /* 0x0000000510187210 */ /* 0x000fe20007f1e0ff */
[----:B-1----:R-:W3:Y:S04]  /*94d10*/  LDL.LU.64 R22, [R1+0x58a0] ;  /* 0x0058a00001167983 */ /* 0x002ee80000300a00 */
[----:B------:R1:W-:Y:S02]  /*94d20*/  STL.64 [R1+0x5880], R8 ;  /* 0x0058800801007387 */ /* 0x0003e40000100a00 */
[----:B-1----:R-:W-:-:S05]  /*94d30*/  IMAD.MOV.U32 R9, RZ, RZ, R16 ;  /* 0x000000ffff097224 */ /* 0x002fca00078e0010 */
[----:B------:R-:W-:-:S05]  /*94d40*/  IADD3 R16, P1, PT, R9, R13, RZ ;  /* 0x0000000d09107210 */ /* 0x000fca0007f3e0ff */
[----:B------:R1:W-:Y:S04]  /*94d50*/  STL [R1+0x28f8], R16 ;  /* 0x0028f81001007387 */ /* 0x0003e80000100800 */
[----:B-1----:R-:W4:Y:S01]  /*94d60*/  LDL.LU.64 R16, [R1+0x5898] ;  /* 0x0058980001107983 */ /* 0x002f220000300a00 */
[----:B------:R-:W-:-:S04]  /*94d70*/  IMAD.MOV.U32 R8, RZ, RZ, R29 ;  /* 0x000000ffff087224 */ /* 0x000fc800078e001d */
[----:B----4-:R-:W-:-:S05]  /*94d80*/  IMAD.X R29, R8, 0x1, R16, P2 ;  /* 0x00000001081d7824 */ /* 0x010fca00010e0610 */
[----:B------:R1:W-:Y:S04]  /*94d90*/  STL.64 [R1+0x28e8], R28 ;  /* 0x0028e81c01007387 */ /* 0x0003e80000100a00 */
[----:B-1----:R-:W4:Y:S04]  /*94da0*/  LDL.LU.64 R28, [R1+0x5890] ;  /* 0x00589000011c7983 */ /* 0x002f280000300a00 */
[----:B----4-:R1:W-:Y:S04]  /*94db0*/  STL.64 [R1+0x5868], R28 ;  /* 0x0058681c01007387 */ /* 0x0103e80000100a00 */
[----:B-1----:R-:W4:Y:S01]  /*94dc0*/  LDL R29, [R1+0x21f0] ;  /* 0x0021f000011d7983 */ /* 0x002f220000100800 */
[----:B------:R-:W-:-:S03]  /*94dd0*/  IMAD.MOV.U32 R28, RZ, RZ, R8 ;  /* 0x000000ffff1c7224 */ /* 0x000fc600078e0008 */
[----:B---3--:R1:W-:Y:S04]  /*94de0*/  STL.64 [R1+0x5878], R22 ;  /* 0x0058781601007387 */ /* 0x0083e80000100a00 */
[----:B-1----:R0:W3:Y:S04]  /*94df0*/  LDL.64 R22, [R1+0x28f8] ;  /* 0x0028f80001167983 */ /* 0x0020e80000100a00 */
[----:B------:R1:W-:Y:S02]  /*94e00*/  STL.64 [R1+0x5858], R16 ;  /* 0x0058581001007387 */ /* 0x0003e40000100a00 */
[----:B-1----:R-:W-:-:S02]  /*94e10*/  IMAD.MOV.U32 R17, RZ, RZ, R25 ;  /* 0x000000ffff117224 */ /* 0x002fc400078e0019 */
[----:B------:R-:W-:-:S05]  /*94e20*/  IMAD.X R25, R28, 0x1, R6, P0 ;  /* 0x000000011c197824 */ /* 0x000fca00000e0606 */
[----:B------:R1:W-:Y:S04]  /*94e30*/  STL.64 [R1+0x28f0], R24 ;  /* 0x0028f01801007387 */ /* 0x0003e80000100a00 */
[----:B-1----:R-:W2:Y:S01]  /*94e40*/  LDL.LU.64 R24, [R1+0x5888] ;  /* 0x0058880001187983 */ /* 0x002ea20000300a00 */
[----:B---3--:R-:W-:-:S05]  /*94e50*/  IMAD.MOV.U32 R23, RZ, RZ, R9 ;  /* 0x000000ffff177224 */ /* 0x008fca00078e0009 */
[C---:B------:R-:W-:Y:S02]  /*94e60*/  IADD3 R8, P2, PT, R23.reuse, R3, RZ ;  /* 0x0000000317087210 */ /* 0x040fe40007f5e0ff */
[----:B------:R-:W-:Y:S01]  /*94e70*/  IADD3 R16, P0, PT, R23, R0, RZ ;  /* 0x0000000017107210 */ /* 0x000fe20007f1e0ff */
[----:B--2---:R1:W-:Y:S02]  /*94e80*/  STL.64 [R1+0x5860], R24 ;  /* 0x0058601801007387 */ /* 0x0043e40000100a00 */
[----:B-1----:R-:W-:Y:S02]  /*94e90*/  IMAD.MOV.U32 R24, RZ, RZ, R17 ;  /* 0x000000ffff187224 */ /* 0x002fe400078e0011 */
[----:B------:R-:W-:-:S04]  /*94ea0*/  IMAD.MOV.U32 R17, RZ, RZ, R28 ;  /* 0x000000ffff117224 */ /* 0x000fc800078e001c */
[C---:B------:R-:W-:Y:S02]  /*94eb0*/  IMAD.X R23, R17.reuse, 0x1, R15, P1 ;  /* 0x0000000111177824 */ /* 0x040fe400008e060f */
[----:B------:R-:W-:Y:S01]  /*94ec0*/  IMAD.X R9, R17, 0x1, R4, P2 ;  /* 0x0000000111097824 */ /* 0x000fe200010e0604 */
[----:B------:R1:W-:Y:S04]  /*94ed0*/  STL.64 [R1+0x5870], R24 ;  /* 0x0058701801007387 */ /* 0x0003e80000100a00 */
[----:B-1----:R-:W2:Y:S04]  /*94ee0*/  LDL R24, [R1+0x23c] ;  /* 0x00023c0001187983 */ /* 0x002ea80000100800 */
[----:B------:R-:W-:Y:S04]  /*94ef0*/  STL [R1+0x28fc], R23 ;  /* 0x0028fc1701007387 */ /* 0x000fe80000100800 */
[----:B------:R1:W-:Y:S04]  /*94f00*/  STL.64 [R1+0x2900], R8 ;  /* 0x0029000801007387 */ /* 0x0003e80000100a00 */
[----:B-1----:R-:W3:Y:S01]  /*94f10*/  LDL.LU.64 R8, [R1+0x5880] ;  /* 0x0058800001087983 */ /* 0x002ee20000300a00 */
[----:B----4-:R-:W-:Y:S01]  /*94f20*/  IADD3 R22, P1, PT, R29, R10, RZ ;  /* 0x0000000a1d167210 */ /* 0x010fe20007f3e0ff */
[----:B------:R-:W-:Y:S01]  /*94f30*/  IMAD.X R17, R17, 0x1, R2, P0 ;  /* 0x0000000111117824 */ /* 0x000fe200000e0602 */
[----:B---3--:R-:W-:Y:S01]  /*94f40*/  IADD3 R28, P2, PT, R29, R9, RZ ;  /* 0x000000091d1c7210 */ /* 0x008fe20007f5e0ff */
[----:B------:R1:W-:Y:S04]  /*94f50*/  STL [R1+0x5850], R9 ;  /* 0x0058500901007387 */ /* 0x0003e80000100800 */
[----:B-1----:R-:W3:Y:S01]  /*94f60*/  LDL.LU R9, [R1+0x21f0] ;  /* 0x0021f00001097983 */ /* 0x002ee20000300800 */
[----:B--2---:R-:W-:-:S03]  /*94f70*/  IMAD.X R23, R24, 0x1, R12, P1 ;  /* 0x0000000118177824 */ /* 0x004fc600008e060c */
[----:B------:R-:W-:Y:S04]  /*94f80*/  STL.64 [R1+0x28c8], R16 ;  /* 0x0028c81001007387 */ /* 0x000fe80000100a00 */
[----:B------:R1:W-:Y:S04]  /*94f90*/  STL.64 [R1+0x28d0], R22 ;  /* 0x0028d01601007387 */ /* 0x0003e80000100a00 */
[----:B-1----:R-:W2:Y:S01]  /*94fa0*/  LDL.LU.64 R22, [R1+0x5878] ;  /* 0x0058780001167983 */ /* 0x002ea20000300a00 */
[----:B---3--:R-:W-:-:S05]  /*94fb0*/  IADD3 R24, P1, PT, R9, R14, RZ ;  /* 0x0000000e09187210 */ /* 0x008fca0007f3e0ff */
[----:B------:R1:W-:Y:S04]  /*94fc0*/  STL [R1+0x28a8], R24 ;  /* 0x0028a81801007387 */ /* 0x0003e80000100800 */
[----:B-1----:R-:W3:Y:S04]  /*94fd0*/  LDL.LU.64 R24, [R1+0x5870] ;  /* 0x0058700001187983 */ /* 0x002ee80000300a00 */
[----:B------:R1:W-:Y:S04]  /*94fe0*/  STL [R1+0x5840], R14 ;  /* 0x0058400e01007387 */ /* 0x0003e80000100800 */
[----:B-1----:R-:W4:Y:S02]  /*94ff0*/  LDL.LU R14, [R1+0x23c] ;  /* 0x00023c00010e7983 */ /* 0x002f240000300800 */
[----:B----4-:R-:W-:-:S05]  /*95000*/  IMAD.X R29, R14, 0x1, R11, P2 ;  /* 0x000000010e1d7824 */ /* 0x010fca00010e060b */
[----:B------:R1:W-:Y:S04]  /*95010*/  STL.64 [R1+0x28d8], R28 ;  /* 0x0028d81c01007387 */ /* 0x0003e80000100a00 */
[----:B-1----:R-:W4:Y:S04]  /*95020*/  LDL.LU.64 R28, [R1+0x5868] ;  /* 0x00586800011c7983 */ /* 0x002f280000300a00 */
[----:B----4-:R1:W-:Y:S04]  /*95030*/  STL.64 [R1+0x5848], R28 ;  /* 0x0058481c01007387 */ /* 0x0103e80000100a00 */
[----:B-1----:R0:W3:Y:S01]  /*95040*/  LDL.64 R28, [R1+0x28a8] ;  /* 0x0028a800011c7983 */ /* 0x0020e20000100a00 */
[C---:B------:R-:W-:Y:S01]  /*95050*/  IADD3 R16, P0, PT, R9.reuse, R7, RZ ;  /* 0x0000000709107210 */ /* 0x040fe20007f1e0ff */
[----:B---3--:R-:W-:Y:S01]  /*95060*/  IMAD.MOV.U32 R29, RZ, RZ, R24 ;  /* 0x000000ffff1d7224 */ /* 0x008fe200078e0018 */
[----:B------:R-:W-:-:S05]  /*95070*/  IADD3 R24, P2, PT, R9, R5, RZ ;  /* 0x0000000509187210 */ /* 0x000fca0007f5e0ff */
[----:B------:R1:W-:Y:S04]  /*95080*/  STL [R1+0x28b0], R24 ;  /* 0x0028b01801007387 */ /* 0x0003e80000100800 */
[----:B-1----:R-:W3:Y:S01]  /*95090*/  LDL.LU.64 R24, [R1+0x5860] ;  /* 0x0058600001187983 */ /* 0x002ee20000300a00 */
[----:B------:R-:W-:-:S05]  /*950a0*/  IMAD.X R17, R14, 0x1, R8, P0 ;  /* 0x000000010e117824 */ /* 0x000fca00000e0608 */
[----:B------:R1:W-:Y:S04]  /*950b0*/  STL.64 [R1+0x28a0], R16 ;  /* 0x0028a01001007387 */ /* 0x0003e80000100a00 */
[----:B-1----:R-:W4:Y:S04]  /*950c0*/  LDL.LU.64 R16, [R1+0x5858] ;  /* 0x0058580001107983 */ /* 0x002f280000300a00 */
[----:B---3--:R1:W-:Y:S04]  /*950d0*/  STL.64 [R1+0x5838], R24 ;  /* 0x0058381801007387 */ /* 0x0083e80000100a00 */
[----:B-1----:R0:W3:Y:S04]  /*950e0*/  LDL.64 R24, [R1+0x28b0] ;  /* 0x0028b00001187983 */ /* 0x0020e80000100a00 */
[----:B---3--:R-:W3:Y:S04]  /*950f0*/  LDL.LU R25, [R1+0x220c] ;  /* 0x00220c0001197983 */ /* 0x008ee80000300800 */
[----:B------:R-:W-:Y:S04]  /*95100*/  STL.64 [R1+0x5828], R20 ;  /* 0x0058281401007387 */ /* 0x000fe80000100a00 */
[----:B------:R1:W-:Y:S04]  /*95110*/  STL.64 [R1+0x5830], R12 ;  /* 0x0058300c01007387 */ /* 0x0003e80000100a00 */
[----:B----4-:R4:W-:Y:S01]  /*95120*/  STL.64 [R1+0x5818], R16 ;  /* 0x0058181001007387 */ /* 0x0109e20000100a00 */
[----:B-1----:R-:W-:-:S02]  /*95130*/  IMAD.MOV.U32 R12, RZ, RZ, R29 ;  /* 0x000000ffff0c7224 */ /* 0x002fc400078e001d */
[----:B------:R-:W-:Y:S01]  /*95140*/  IMAD.X R29, R14, 0x1, R16, P1 ;  /* 0x000000010e1d7824 */ /* 0x000fe200008e0610 */
[C---:B------:R-:W-:Y:S01]  /*95150*/  IADD3 R20, P0, PT, R9.reuse, R13, RZ ;  /* 0x0000000d09147210 */ /* 0x040fe20007f1e0ff */
[----:B----4-:R-:W4:Y:S04]  /*95160*/  LDL R16, [R1+0x21f4] ;  /* 0x0021f40001107983 */ /* 0x010f280000100800 */
[----:B------:R-:W-:Y:S04]  /*95170*/  STL [R1+0x5820], R17 ;  /* 0x0058201101007387 */ /* 0x000fe80000100800 */
[----:B------:R1:W-:Y:S01]  /*95180*/  STL [R1+0x28ac], R29 ;  /* 0x0028ac1d01007387 */ /* 0x0003e20000100800 */
[----:B------:R-:W-:-:S05]  /*95190*/  IADD3 R28, P1, PT, R9, R3, RZ ;  /* 0x00000003091c7210 */ /* 0x000fca0007f3e0ff */
[C---:B-1----:R-:W-:Y:S02]  /*951a0*/  IMAD.X R29, R14.reuse, 0x1, R4, P1 ;  /* 0x000000010e1d7824 */ /* 0x042fe400008e0604 */
[----:B---3--:R-:W-:Y:S02]  /*951b0*/  IMAD.MOV.U32 R21, RZ, RZ, R25 ;  /* 0x000000ffff157224 */ /* 0x008fe400078e0019 */
[----:B------:R-:W-:-:S05]  /*951c0*/  IMAD.X R25, R14, 0x1, R6, P2 ;  /* 0x000000010e197824 */ /* 0x000fca00010e0606 */
[----:B------:R1:W-:Y:S01]  /*951d0*/  STL [R1+0x28b4], R25 ;  /* 0x0028b41901007387 */ /* 0x0003e20000100800 */
[----:B------:R-:W-:-:S03]  /*951e0*/  IADD3 R24, P2, PT, R9, R0, RZ ;  /* 0x0000000009187210 */ /* 0x000fc60007f5e0ff */
[----:B------:R-:W3:Y:S01]  /*951f0*/  LDL.LU R9, [R1+0x5850] ;  /* 0x0058500001097983 */ /* 0x000ee20000300800 */
[----:B-1----:R-:W-:Y:S02]  /*95200*/  IMAD.MOV.U32 R25, RZ, RZ, R21 ;  /* 0x000000ffff197224 */ /* 0x002fe400078e0015 */
[----:B------:R-:W-:-:S05]  /*95210*/  IMAD.X R21, R14, 0x1, R15, P0 ;  /* 0x000000010e157824 */ /* 0x000fca00000e060f */
[----:B------:R1:W-:Y:S04]  /*95220*/  STL.64 [R1+0x28b8], R20 ;  /* 0x0028b81401007387 */ /* 0x0003e80000100a00 */
[----:B-1----:R-:W2:Y:S04]  /*95230*/  LDL R21, [R1+0x238] ;  /* 0x0002380001157983 */ /* 0x002ea80000100800 */
[----:B------:R1:W-:Y:S04]  /*95240*/  STL.64 [R1+0x28c0], R28 ;  /* 0x0028c01c01007387 */ /* 0x0003e80000100a00 */
[----:B-1----:R-:W2:Y:S01]  /*95250*/  LDL.LU.64 R28, [R1+0x5848] ;  /* 0x00584800011c7983 */ /* 0x002ea20000300a00 */
[----:B----4-:R-:W-:-:S02]  /*95260*/  IADD3 R20, P0, PT, R16, R10, RZ ;  /* 0x0000000a10147210 */ /* 0x010fc40007f1e0ff */
[----:B---3--:R-:W-:Y:S01]  /*95270*/  IADD3 R16, P1, PT, R16, R9, RZ ;  /* 0x0000000910107210 */ /* 0x008fe20007f3e0ff */
[----:B--2---:R-:W-:Y:S04]  /*95280*/  STL.64 [R1+0x5810], R28 ;  /* 0x0058101c01007387 */ /* 0x004fe80000100a00 */
[----:B------:R1:W-:Y:S04]  /*95290*/  STL [R1+0x5808], R9 ;  /* 0x0058080901007387 */ /* 0x0003e80000100800 */
[----:B-1----:R-:W2:Y:S01]  /*952a0*/  LDL.LU R9, [R1+0x21f4] ;  /* 0x0021f40001097983 */ /* 0x002ea20000300800 */
[----:B------:R-:W-:-:S02]  /*952b0*/  IMAD.MOV.U32 R17, RZ, RZ, R25 ;  /* 0x000000ffff117224 */ /* 0x000fc400078e0019 */
[----:B------:R-:W-:Y:S02]  /*952c0*/  IMAD.X R25, R14, 0x1, R2, P2 ;  /* 0x000000010e197824 */ /* 0x000fe400010e0602 */
[----:B------:R-:W-:Y:S01]  /*952d0*/  IMAD.MOV.U32 R29, RZ, RZ, R12 ;  /* 0x000000ffff1d7224 */ /* 0x000fe200078e000c */
[----:B------:R-:W3:Y:S04]  /*952e0*/  LDL.LU R14, [R1+0x5840] ;  /* 0x00584000010e7983 */ /* 0x000ee80000300800 */
[----:B------:R1:W-:Y:S04]  /*952f0*/  STL.64 [R1+0x2888], R24 ;  /* 0x0028881801007387 */ /* 0x0003e80000100a00 */
[----:B-1----:R-:W4:Y:S01]  /*95300*/  LDL.LU.64 R24, [R1+0x5838] ;  /* 0x0058380001187983 */ /* 0x002f220000300a00 */
[----:B--2---:R-:W-:-:S05]  /*95310*/  IADD3 R12, P2, PT, R9, R7, RZ ;  /* 0x00000007090c7210 */ /* 0x004fca0007f5e0ff */
[----:B------:R1:W-:Y:S04]  /*95320*/  STL [R1+0x2860], R12 ;  /* 0x0028600c01007387 */ /* 0x0003e80000100800 */
[----:B-1----:R-:W2:Y:S02]  /*95330*/  LDL.LU.64 R12, [R1+0x5830] ;  /* 0x00583000010c7983 */ /* 0x002ea40000300a00 */
[----:B--2---:R-:W-:-:S05]  /*95340*/  IMAD.X R21, R21, 0x1, R12, P0 ;  /* 0x0000000115157824 */ /* 0x004fca00000e060c */
[----:B------:R1:W-:Y:S04]  /*95350*/  STL.64 [R1+0x2890], R20 ;  /* 0x0028901401007387 */ /* 0x0003e80000100a00 */
[----:B-1----:R-:W2:Y:S01]  /*95360*/  LDL.LU.64 R20, [R1+0x5828] ;  /* 0x0058280001147983 */ /* 0x002ea20000300a00 */
[----:B---3--:R-:W-:-:S03]  /*95370*/  IADD3 R28, P0, PT, R9, R14, RZ ;  /* 0x0000000e091c7210 */ /* 0x008fc60007f1e0ff */
[----:B--2---:R-:W-:Y:S04]  /*95380*/  STL.64 [R1+0x57e8], R20 ;  /* 0x0057e81401007387 */ /* 0x004fe80000100a00 */
[----:B------:R1:W-:Y:S04]  /*95390*/  STL [R1+0x57e0], R14 ;  /* 0x0057e00e01007387 */ /* 0x0003e80000100800 */
[----:B-1----:R-:W2:Y:S01]  /*953a0*/  LDL.LU R14, [R1+0x238] ;  /* 0x00023800010e7983 */ /* 0x002ea20000300800 */
[----:B------:R-:W-:Y:S02]  /*953b0*/  IMAD.MOV.U32 R21, RZ, RZ, R17 ;  /* 0x000000ffff157224 */ /* 0x000fe400078e0011 */
[----:B--2---:R-:W-:-:S05]  /*953c0*/  IMAD.X R17, R14, 0x1, R11, P1 ;  /* 0x000000010e117824 */ /* 0x004fca00008e060b */
[----:B------:R1:W-:Y:S04]  /*953d0*/  STL.64 [R1+0x2898], R16 ;  /* 0x0028981001007387 */ /* 0x0003e80000100a00 */
[----:B-1----:R0:W2:Y:S01]  /*953e0*/  LDL.LU R17, [R1+0x5820] ;  /* 0x0058200001117983 */ /* 0x0020a20000300800 */
[----:B------:R-:W-:-:S03]  /*953f0*/  IADD3 R16, P1, PT, R9, R5, RZ ;  /* 0x0000000509107210 */ /* 0x000fc60007f3e0ff */
[----:B------:R1:W-:Y:S04]  /*95400*/  STL.64 [R1+0x57f8], R10 ;  /* 0x0057f80a01007387 */ /* 0x0003e80000100a00 */
[----:B-1----:R0:W3:Y:S04]  /*95410*/  LDL.64 R10, [R1+0x2860] ;  /* 0x00286000010a7983 */ /* 0x0020e80000100a00 */
[----:B------:R2:W-:Y:S04]  /*95420*/  STL [R1+0x2870], R16 ;  /* 0x0028701001007387 */ /* 0x0005e80000100800 */
[----:B--2---:R-:W2:Y:S01]  /*95430*/  LDL.LU.64 R16, [R1+0x5818] ;  /* 0x0058180001107983 */ /* 0x004ea20000300a00 */
[----:B------:R-:W-:-:S03]  /*95440*/  IMAD.MOV.U32 R20, RZ, RZ, R29 ;  /* 0x000000ffff147224 */ /* 0x000fc600078e001d */
[----:B------:R1:W-:Y:S02]  /*95450*/  STL.64 [R1+0x57f0], R4 ;  /* 0x0057f00401007387 */ /* 0x0003e40000100a00 */
[----:B-1----:R-:W-:Y:S02]  /*95460*/  IMAD.MOV.U32 R4, RZ, RZ, R20 ;  /* 0x000000ffff047224 */ /* 0x002fe400078e0014 */
[----:B---3--:R-:W-:-:S03]  /*95470*/  IMAD.X R11, R14, 0x1, R8, P2 ;  /* 0x000000010e0b7824 */ /* 0x008fc600010e0608 */
[----:B------:R-:W-:Y:S04]  /*95480*/  STL.64 [R1+0x5800], R4 ;  /* 0x0058000401007387 */ /* 0x000fe80000100a00 */
[----:B------:R1:W-:Y:S04]  /*95490*/  STL [R1+0x580c], R5 ;  /* 0x00580c0501007387 */ /* 0x0003e80000100800 */
[----:B-1----:R0:W3:Y:S04]  /*954a0*/  LDL.64 R4, [R1+0x2870] ;  /* 0x0028700001047983 */ /* 0x0020e80000100a00 */
[----:B------:R-:W-:Y:S01]  /*954b0*/  STL [R1+0x2864], R11 ;  /* 0x0028640b01007387 */ /* 0x000fe20000100800 */
[----:B--2---:R-:W-:-:S05]  /*954c0*/  IMAD.X R29, R14, 0x1, R16, P0 ;  /* 0x000000010e1d7824 */ /* 0x004fca00000e0610 */
[----:B------:R1:W-:Y:S04]  /*954d0*/  STL.64 [R1+0x2868], R28 ;  /* 0x0028681c01007387 */ /* 0x0003e80000100a00 */
[----:B-1----:R-:W2:Y:S01]  /*954e0*/  LDL.LU.64 R28, [R1+0x5810] ;  /* 0x00581000011c7983 */ /* 0x002ea20000300a00 */
[----:B---3--:R-:W-:-:S03]  /*954f0*/  IMAD.X R5, R14, 0x1, R6, P1 ;  /* 0x000000010e057824 */ /* 0x008fc600008e0606 */
[----:B--2---:R1:W-:Y:S04]  /*95500*/  STL.64 [R1+0x57d8], R28 ;  /* 0x0057d81c01007387 */ /* 0x0043e80000100a00 */
[----:B-1----:R-:W2:Y:S04]  /*95510*/  LDL R29, [R1+0x21f8] ;  /* 0x0021f800011d7983 */ /* 0x002ea80000100800 */
[----:B------:R-:W-:Y:S04]  /*95520*/  STL.64 [R1+0x57c8], R16 ;  /* 0x0057c81001007387 */ /* 0x000fe80000100a00 */
[----:B------:R1:W-:Y:S04]  /*95530*/  STL [R1+0x2874], R5 ;  /* 0x0028740501007387 */ /* 0x0003e80000100800 */
[----:B-1----:R0:W3:Y:S01]  /*95540*/  LDL.LU R5, [R1+0x580c] ;  /* 0x00580c0001057983 */ /* 0x0020e20000300800 */
[C---:B------:R-:W-:Y:S01]  /*95550*/  IADD3 R10, P2, PT, R9.reuse, R13, RZ ;  /* 0x0000000d090a7210 */ /* 0x040fe20007f5e0ff */
[----:B------:R-:W-:Y:S01]  /*95560*/  IMAD.MOV.U32 R28, RZ, RZ, R21 ;  /* 0x000000ffff1c7224 */ /* 0x000fe200078e0015 */
[----:B------:R-:W-:-:S02]  /*95570*/  IADD3 R4, P1, PT, R9, R0, RZ ;  /* 0x0000000009047210 */ /* 0x000fc40007f3e0ff */
[----:B------:R-:W-:Y:S01]  /*95580*/  IADD3 R20, P0, PT, R9, R3, RZ ;  /* 0x0000000309147210 */ /* 0x000fe20007f1e0ff */
[----:B------:R-:W-:Y:S01]  /*95590*/  IMAD.X R11, R14, 0x1, R15, P2 ;  /* 0x000000010e0b7824 */ /* 0x000fe200010e060f */
[----:B------:R-:W2:Y:S01]  /*955a0*/  LDL.LU R9, [R1+0x5808] ;  /* 0x0058080001097983 */ /* 0x000ea20000300800 */
[----:B------:R-:W-:-:S03]  /*955b0*/  IMAD.MOV.U32 R16, RZ, RZ, R28 ;  /* 0x000000ffff107224 */ /* 0x000fc600078e001c */
[----:B------:R3:W-:Y:S04]  /*955c0*/  STL [R1+0x2848], R4 ;  /* 0x0028480401007387 */ /* 0x0007e80000100800 */
[----:B---3--:R-:W3:Y:S04]  /*955d0*/  LDL.LU.64 R4, [R1+0x5800] ;  /* 0x0058000001047983 */ /* 0x008ee80000300a00 */
[----:B------:R1:W-:Y:S04]  /*955e0*/  STL.64 [R1+0x2878], R10 ;  /* 0x0028780a01007387 */ /* 0x0003e80000100a00 */
[----:B-1----:R-:W2:Y:S04]  /*955f0*/  LDL.LU.64 R10, [R1+0x57f8] ;  /* 0x0057f800010a7983 */ /* 0x002ea80000300a00 */
[----:B------:R1:W-:Y:S04]  /*95600*/  STL.64 [R1+0x57d0], R16 ;  /* 0x0057d01001007387 */ /* 0x0003e80000100a00 */
[----:B-1----:R0:W3:Y:S02]  /*95610*/  LDL.64 R16, [R1+0x2848] ;  /* 0x0028480001107983 */ /* 0x0020e40000100a00 */
[----:B---3--:R-:W-:Y:S01]  /*95620*/  IMAD.MOV.U32 R17, RZ, RZ, R4 ;  /* 0x000000ffff117224 */ /* 0x008fe200078e0004 */
[----:B--2---:R-:W-:-:S05]  /*95630*/  IADD3 R4, P2, PT, R29, R10, RZ ;  /* 0x0000000a1d047210 */ /* 0x004fca0007f5e0ff */
        /* <DEDUP_REMOVED lines=8> */
[----:B--2---:R1:W-:Y:S04]  /*956c0*/  STL.64 [R1+0x57c0], R20 ;  /* 0x0057c01401007387 */ /* 0x0043e80000100a00 */
[----:B-1----:R0:W2:Y:S04]  /*956d0*/  LDL.64 R20, [R1+0x2850] ;  /* 0x0028500001147983 */ /* 0x0020a80000100a00 */
[----:B------:R-:W3:Y:S04]  /*956e0*/  LDL.LU R14, [R1+0x57e0] ;  /* 0x0057e000010e7983 */ /* 0x000ee80000300800 */
[----:B------:R1:W-:Y:S04]  /*956f0*/  STL [R1+0x57b8], R2 ;  /* 0x0057b80201007387 */ /* 0x0003e80000100800 */
[----:B------:R-:W-:Y:S04]  /*95700*/  STL [R1+0x284c], R17 ;  /* 0x00284c1101007387 */ /* 0x000fe80000100800 */
[----:B-1----:R-:W2:Y:S04]  /*95710*/  LDL.LU R2, [R1+0x21f8] ;  /* 0x0021f80001027983 */ /* 0x002ea80000300800 */
[----:B------:R1:W-:Y:S01]  /*95720*/  STL [R1+0x57a0], R7 ;  /* 0x0057a00701007387 */ /* 0x0003e20000100800 */
[----:B--2---:R-:W-:-:S03]  /*95730*/  IADD3 R16, P1, PT, R2, R7, RZ ;  /* 0x0000000702107210 */ /* 0x004fc60007f3e0ff */
[----:B-1----:R-:W2:Y:S01]  /*95740*/  LDL.LU R7, [R1+0x234] ;  /* 0x0002340001077983 */ /* 0x002ea20000300800 */
[----:B------:R-:W-:Y:S02]  /*95750*/  IMAD.MOV.U32 R17, RZ, RZ, R29 ;  /* 0x000000ffff117224 */ /* 0x000fe400078e001d */
[C---:B--2---:R-:W-:Y:S02]  /*95760*/  IMAD.X R21, R7.reuse, 0x1, R12, P2 ;  /* 0x0000000107157824 */ /* 0x044fe400010e060c */
[----:B------:R-:W-:-:S03]  /*95770*/  IMAD.X R29, R7, 0x1, R11, P0 ;  /* 0x00000001071d7824 */ /* 0x000fc600000e060b */
[----:B------:R-:W-:Y:S04]  /*95780*/  STL [R1+0x2854], R21 ;  /* 0x0028541501007387 */ /* 0x000fe80000100800 */
[----:B------:R1:W-:Y:S04]  /*95790*/  STL.64 [R1+0x2858], R28 ;  /* 0x0028581c01007387 */ /* 0x0003e80000100a00 */
[----:B-1----:R-:W2:Y:S04]  /*957a0*/  LDL.LU.64 R28, [R1+0x57d8] ;  /* 0x0057d800011c7983 */ /* 0x002ea80000300a00 */
[----:B--2---:R1:W-:Y:S02]  /*957b0*/  STL.64 [R1+0x5798], R28 ;  /* 0x0057981c01007387 */ /* 0x0043e40000100a00 */
[----:B-1----:R-:W-:-:S02]  /*957c0*/  IMAD.MOV.U32 R29, RZ, RZ, R17 ;  /* 0x000000ffff1d7224 */ /* 0x002fc400078e0011 */
[----:B------:R-:W-:-:S05]  /*957d0*/  IMAD.X R17, R7, 0x1, R8, P1 ;  /* 0x0000000107117824 */ /* 0x000fca00008e0608 */
[----:B------:R1:W-:Y:S04]  /*957e0*/  STL.64 [R1+0x2820], R16 ;  /* 0x0028201001007387 */ /* 0x0003e80000100a00 */
[----:B-1----:R-:W2:Y:S04]  /*957f0*/  LDL.LU.64 R16, [R1+0x57d0] ;  /* 0x0057d00001107983 */ /* 0x002ea80000300a00 */
[----:B------:R-:W-:Y:S04]  /*95800*/  STL.64 [R1+0x57b0], R8 ;  /* 0x0057b00801007387 */ /* 0x000fe80000100a00 */
[----:B------:R1:W-:Y:S04]  /*95810*/  STL.64 [R1+0x57a8], R26 ;  /* 0x0057a81a01007387 */ /* 0x0003e80000100a00 */
[----:B-1----:R-:W4:Y:S01]  /*95820*/  LDL R26, [R1+0x21fc] ;  /* 0x0021fc00011a7983 */ /* 0x002f220000100800 */
[----:B--2---:R-:W-:Y:S01]  /*95830*/  IMAD.MOV.U32 R9, RZ, RZ, R16 ;  /* 0x000000ffff097224 */ /* 0x004fe200078e0010 */
[----:B------:R-:W-:-:S05]  /*95840*/  IADD3 R16, P1, PT, R2, R13, RZ ;  /* 0x0000000d02107210 */ /* 0x000fca0007f3e0ff */
[----:B------:R1:W-:Y:S04]  /*95850*/  STL [R1+0x2838], R16 ;  /* 0x0028381001007387 */ /* 0x0003e80000100800 */
[----:B-1----:R-:W2:Y:S01]  /*95860*/  LDL.LU.64 R16, [R1+0x57c8] ;  /* 0x0057c80001107983 */ /* 0x002ea20000300a00 */
[----:B---3--:R-:W-:-:S05]  /*95870*/  IADD3 R20, P2, PT, R2, R14, RZ ;  /* 0x0000000e02147210 */ /* 0x008fca0007f5e0ff */
[----:B--2---:R-:W-:-:S05]  /*95880*/  IMAD.X R21, R7, 0x1, R16, P2 ;  /* 0x0000000107157824 */ /* 0x004fca00010e0610 */
[----:B------:R1:W-:Y:S04]  /*95890*/  STL.64 [R1+0x2828], R20 ;  /* 0x0028281401007387 */ /* 0x0003e80000100a00 */
[----:B-1----:R-:W2:Y:S01]  /*958a0*/  LDL.LU.64 R20, [R1+0x57c0] ;  /* 0x0057c00001147983 */ /* 0x002ea20000300a00 */
[----:B------:R-:W-:-:S03]  /*958b0*/  IADD3 R28, P0, PT, R2, R5, RZ ;  /* 0x00000005021c7210 */ /* 0x000fc60007f1e0ff */
[----:B--2---:R-:W-:Y:S04]  /*958c0*/  STL.64 [R1+0x5788], R20 ;  /* 0x0057881401007387 */ /* 0x004fe80000100a00 */
[----:B------:R1:W-:Y:S04]  /*958d0*/  STL [R1+0x5790], R21 ;  /* 0x0057901501007387 */ /* 0x0003e80000100800 */
[----:B-1----:R0:W2:Y:S04]  /*958e0*/  LDL.64 R20, [R1+0x2838] ;  /* 0x0028380001147983 */ /* 0x0020a80000100a00 */
[----:B------:R1:W-:Y:S01]  /*958f0*/  STL.64 [R1+0x5780], R16 ;  /* 0x0057801001007387 */ /* 0x0003e20000100a00 */
[----:B------:R-:W-:Y:S01]  /*95900*/  IADD3 R8, P2, PT, R2, R3, RZ ;  /* 0x0000000302087210 */ /* 0x000fe20007f5e0ff */
[----:B-1----:R-:W-:-:S02]  /*95910*/  IMAD.MOV.U32 R17, RZ, RZ, R29 ;  /* 0x000000ffff117224 */ /* 0x002fc400078e001d */
[C---:B------:R-:W-:Y:S02]  /*95920*/  IMAD.X R29, R7.reuse, 0x1, R6, P0 ;  /* 0x00000001071d7824 */ /* 0x040fe400000e0606 */
[----:B------:R-:W-:Y:S02]  /*95930*/  IMAD.MOV.U32 R16, RZ, RZ, R9 ;  /* 0x000000ffff107224 */ /* 0x000fe400078e0009 */
[C---:B------:R-:W-:Y:S01]  /*95940*/  IMAD.X R9, R7.reuse, 0x1, R4, P2 ;  /* 0x0000000107097824 */ /* 0x040fe200010e0604 */
[----:B------:R1:W-:Y:S02]  /*95950*/  STL.64 [R1+0x2830], R28 ;  /* 0x0028301c01007387 */ /* 0x0003e40000100a00 */
[----:B-1----:R-:W-:Y:S02]  /*95960*/  IADD3 R28, P0, PT, R2, R0, RZ ;  /* 0x00000000021c7210 */ /* 0x002fe40007f1e0ff */
[----:B------:R-:W3:Y:S01]  /*95970*/  LDL.LU R2, [R1+0x57b8] ;  /* 0x0057b80001027983 */ /* 0x000ee20000300800 */
[----:B--2---:R-:W-:Y:S01]  /*95980*/  IMAD.X R21, R7, 0x1, R15, P1 ;  /* 0x0000000107157824 */ /* 0x004fe200008e060f */
[----:B----4-:R-:W-:-:S04]  /*95990*/  IADD3 R20, P1, PT, R26, R10, RZ ;  /* 0x0000000a1a147210 */ /* 0x010fc80007f3e0ff */
[----:B------:R-:W-:Y:S04]  /*959a0*/  STL [R1+0x283c], R21 ;  /* 0x00283c1501007387 */ /* 0x000fe80000100800 */
[----:B------:R1:W-:Y:S04]  /*959b0*/  STL [R1+0x5778], R10 ;  /* 0x0057780a01007387 */ /* 0x0003e80000100800 */
[----:B-1----:R-:W2:Y:S04]  /*959c0*/  LDL.LU R10, [R1+0x21fc] ;  /* 0x0021fc00010a7983 */ /* 0x002ea80000300800 */
[----:B------:R1:W-:Y:S04]  /*959d0*/  STL.64 [R1+0x2840], R8 ;  /* 0x0028400801007387 */ /* 0x0003e80000100a00 */
[----:B-1----:R-:W2:Y:S01]  /*959e0*/  LDL.LU.64 R8, [R1+0x57b0] ;  /* 0x0057b00001087983 */ /* 0x002ea20000300a00 */
[----:B---3--:R-:W-:Y:S01]  /*959f0*/  IMAD.X R29, R7, 0x1, R2, P0 ;  /* 0x00000001071d7824 */ /* 0x008fe200000e0602 */
[----:B--2---:R-:W-:-:S05]  /*95a00*/  IADD3 R26, P2, PT, R10, R9, RZ ;  /* 0x000000090a1a7210 */ /* 0x004fca0007f5e0ff */
[----:B------:R1:W-:Y:S04]  /*95a10*/  STL [R1+0x2818], R26 ;  /* 0x0028181a01007387 */ /* 0x0003e80000100800 */
[----:B-1----:R-:W2:Y:S04]  /*95a20*/  LDL.LU.64 R26, [R1+0x57a8] ;  /* 0x0057a800011a7983 */ /* 0x002ea80000300a00 */
[----:B------:R-:W3:Y:S04]  /*95a30*/  LDL.LU R7, [R1+0x57a0] ;  /* 0x0057a00001077983 */ /* 0x000ee80000300800 */
[----:B------:R1:W-:Y:S04]  /*95a40*/  STL.64 [R1+0x2808], R28 ;  /* 0x0028081c01007387 */ /* 0x0003e80000100a00 */
[----:B-1----:R-:W4:Y:S04]  /*95a50*/  LDL.LU.64 R28, [R1+0x5798] ;  /* 0x00579800011c7983 */ /* 0x002f280000300a00 */
[----:B----4-:R1:W-:Y:S02]  /*95a60*/  STL.64 [R1+0x5768], R28 ;  /* 0x0057681c01007387 */ /* 0x0103e40000100a00 */
[----:B-1----:R-:W-:-:S02]  /*95a70*/  IMAD.MOV.U32 R29, RZ, RZ, R17 ;  /* 0x000000ffff1d7224 */ /* 0x002fc400078e0011 */
[----:B------:R-:W4:Y:S02]  /*95a80*/  LDL R17, [R1+0x230] ;  /* 0x0002300001117983 */ /* 0x000f240000100800 */
[----:B----4-:R-:W-:-:S05]  /*95a90*/  IMAD.X R21, R17, 0x1, R12, P1 ;  /* 0x0000000111157824 */ /* 0x010fca00008e060c */
[----:B------:R1:W-:Y:S04]  /*95aa0*/  STL.64 [R1+0x2810], R20 ;  /* 0x0028101401007387 */ /* 0x0003e80000100a00 */
[----:B-1----:R0:W4:Y:S04]  /*95ab0*/  LDL.LU R21, [R1+0x5790] ;  /* 0x0057900001157983 */ /* 0x0021280000300800 */
[----:B--2---:R-:W-:Y:S04]  /*95ac0*/  STL.64 [R1+0x5770], R26 ;  /* 0x0057701a01007387 */ /* 0x004fe80000100a00 */
[----:B------:R1:W-:Y:S04]  /*95ad0*/  STL [R1+0x577c], R27 ;  /* 0x00577c1b01007387 */ /* 0x0003e80000100800 */
[----:B-1----:R0:W2:Y:S01]  /*95ae0*/  LDL.64 R26, [R1+0x2818] ;  /* 0x00281800011a7983 */ /* 0x0020a20000100a00 */
[----:B------:R-:W-:-:S05]  /*95af0*/  IADD3 R20, P1, PT, R10, R14, RZ ;  /* 0x0000000e0a147210 */ /* 0x000fca0007f3e0ff */
[----:B------:R4:W-:Y:S04]  /*95b00*/  STL [R1+0x27e8], R20 ;  /* 0x0027e81401007387 */ /* 0x0009e80000100800 */
[----:B----4-:R-:W4:Y:S01]  /*95b10*/  LDL.LU.64 R20, [R1+0x5788] ;  /* 0x0057880001147983 */ /* 0x010f220000300a00 */
[----:B--2---:R-:W-:-:S05]  /*95b20*/  IMAD.X R27, R17, 0x1, R11, P2 ;  /* 0x00000001111b7824 */ /* 0x004fca00010e060b */
[----:B------:R-:W-:Y:S04]  /*95b30*/  STL [R1+0x281c], R27 ;  /* 0x00281c1b01007387 */ /* 0x000fe80000100800 */
[----:B------:R1:W-:Y:S04]  /*95b40*/  STL [R1+0x5758], R11 ;  /* 0x0057580b01007387 */ /* 0x0003e80000100800 */
[----:B-1----:R-:W2:Y:S01]  /*95b50*/  LDL.LU R11, [R1+0x230] ;  /* 0x00023000010b7983 */ /* 0x002ea20000300800 */
[----:B------:R-:W-:Y:S01]  /*95b60*/  IMAD.MOV.U32 R28, RZ, RZ, R16 ;  /* 0x000000ffff1c7224 */ /* 0x000fe200078e0010 */
[----:B---3--:R-:W-:-:S05]  /*95b70*/  IADD3 R16, P0, PT, R10, R7, RZ ;  /* 0x000000070a107210 */ /* 0x008fca0007f1e0ff */
[----:B--2---:R-:W-:-:S05]  /*95b80*/  IMAD.X R17, R11, 0x1, R8, P0 ;  /* 0x000000010b117824 */ /* 0x004fca00000e0608 */
[----:B------:R1:W-:Y:S04]  /*95b90*/  STL.64 [R1+0x27e0], R16 ;  /* 0x0027e01001007387 */ /* 0x0003e80000100a00 */
[----:B-1----:R-:W2:Y:S04]  /*95ba0*/  LDL.LU.64 R16, [R1+0x5780] ;  /* 0x0057800001107983 */ /* 0x002ea80000300a00 */
[----:B------:R1:W-:Y:S04]  /*95bb0*/  STL.64 [R1+0x5760], R8 ;  /* 0x0057600801007387 */ /* 0x0003e80000100a00 */
[----:B-1----:R0:W3:Y:S01]  /*95bc0*/  LDL.64 R8, [R1+0x27e8] ;  /* 0x0027e80001087983 */ /* 0x0020e20000100a00 */
[----:B------:R-:W-:Y:S01]  /*95bd0*/  IADD3 R26, P2, PT, R10, R5, RZ ;  /* 0x000000050a1a7210 */ /* 0x000fe20007f5e0ff */
[----:B------:R-:W-:-:S02]  /*95be0*/  IMAD.MOV.U32 R27, RZ, RZ, R28 ;  /* 0x000000ffff1b7224 */ /* 0x000fc400078e001c */
[----:B--2---:R1:W-:Y:S01]  /*95bf0*/  STL.64 [R1+0x5740], R16 ;  /* 0x0057401001007387 */ /* 0x0043e20000100a00 */
[----:B---3--:R-:W-:-:S04]  /*95c00*/  IMAD.MOV.U32 R9, RZ, RZ, R29 ;  /* 0x000000ffff097224 */ /* 0x008fc800078e001d */
[----:B------:R-:W-:Y:S02]  /*95c10*/  IMAD.MOV.U32 R29, RZ, RZ, R9 ;  /* 0x000000ffff1d7224 */ /* 0x000fe400078e0009 */
[C---:B------:R-:W-:Y:S02]  /*95c20*/  IMAD.X R9, R11.reuse, 0x1, R16, P1 ;  /* 0x000000010b097824 */ /* 0x040fe400008e0610 */
[----:B-1----:R-:W-:Y:S02]  /*95c30*/  IMAD.MOV.U32 R16, RZ, RZ, R27 ;  /* 0x000000ffff107224 */ /* 0x002fe400078e001b */
[----:B------:R-:W-:Y:S01]  /*95c40*/  IMAD.X R27, R11, 0x1, R6, P2 ;  /* 0x000000010b1b7824 */ /* 0x000fe200010e0606 */
[----:B------:R-:W-:Y:S04]  /*95c50*/  STL [R1+0x27ec], R9 ;  /* 0x0027ec0901007387 */ /* 0x000fe80000100800 */
[----:B------:R1:W-:Y:S04]  /*95c60*/  STL.64 [R1+0x27f0], R26 ;  /* 0x0027f01a01007387 */ /* 0x0003e80000100a00 */
[----:B-1----:R0:W2:Y:S01]  /*95c70*/  LDL.LU R27, [R1+0x577c] ;  /* 0x00577c00011b7983 */ /* 0x0020a20000300800 */
[----:B------:R-:W-:-:S02]  /*95c80*/  IADD3 R26, P2, PT, R10, R0, RZ ;  /* 0x000000000a1a7210 */ /* 0x000fc40007f5e0ff */
[C---:B------:R-:W-:Y:S02]  /*95c90*/  IADD3 R28, P0, PT, R10.reuse, R13, RZ ;  /* 0x0000000d0a1c7210 */ /* 0x040fe40007f1e0ff */
[----:B------:R-:W-:Y:S02]  /*95ca0*/  IADD3 R8, P1, PT, R10, R3, RZ ;  /* 0x000000030a087210 */ /* 0x000fe40007f3e0ff */
[----:B------:R-:W3:Y:S04]  /*95cb0*/  LDL.LU R10, [R1+0x5778] ;  /* 0x00577800010a7983 */ /* 0x000ee80000300800 */
[----:B------:R2:W-:Y:S04]  /*95cc0*/  STL [R1+0x27c8], R26 ;  /* 0x0027c81a01007387 */ /* 0x0005e80000100800 */
[----:B--2---:R-:W2:Y:S04]  /*95cd0*/  LDL.LU.64 R26, [R1+0x5770] ;  /* 0x00577000011a7983 */ /* 0x004ea80000300a00 */
[----:B------:R1:W-:Y:S04]  /*95ce0*/  STL.64 [R1+0x5748], R16 ;  /* 0x0057481001007387 */ /* 0x0003e80000100a00 */
[----:B-1----:R0:W2:Y:S02]  /*95cf0*/  LDL.64 R16, [R1+0x27c8] ;  /* 0x0027c80001107983 */ /* 0x0020a40000100a00 */
[----:B--2---:R-:W-:-:S02]  /*95d00*/  IMAD.MOV.U32 R17, RZ, RZ, R29 ;  /* 0x000000ffff117224 */ /* 0x004fc400078e001d */
[----:B------:R-:W-:-:S05]  /*95d10*/  IMAD.X R29, R11, 0x1, R15, P0 ;  /* 0x000000010b1d7824 */ /* 0x000fca00000e060f */
[----:B------:R1:W-:Y:S04]  /*95d20*/  STL.64 [R1+0x27f8], R28 ;  /* 0x0027f81c01007387 */ /* 0x0003e80000100a00 */
[----:B-1----:R-:W2:Y:S01]  /*95d30*/  LDL.LU.64 R28, [R1+0x5768] ;  /* 0x00576800011c7983 */ /* 0x002ea20000300a00 */
[----:B------:R-:W-:-:S03]  /*95d40*/  IMAD.X R9, R11, 0x1, R4, P1 ;  /* 0x000000010b097824 */ /* 0x000fc600008e0604 */
[----:B--2---:R-:W-:Y:S04]  /*95d50*/  STL.64 [R1+0x5738], R28 ;  /* 0x0057381c01007387 */ /* 0x004fe80000100a00 */
[----:B------:R1:W-:Y:S04]  /*95d60*/  STL.64 [R1+0x5750], R26 ;  /* 0x0057501a01007387 */ /* 0x0003e80000100a00 */
[----:B-1----:R-:W3:Y:S04]  /*95d70*/  LDL R27, [R1+0x2200] ;  /* 0x00220000011b7983 */ /* 0x002ee80000100800 */
[----:B------:R1:W-:Y:S04]  /*95d80*/  STL.64 [R1+0x2800], R8 ;  /* 0x0028000801007387 */ /* 0x0003e80000100a00 */
[----:B-1----:R-:W2:Y:S01]  /*95d90*/  LDL.LU.64 R8, [R1+0x5760] ;  /* 0x0057600001087983 */ /* 0x002ea20000300a00 */
[----:B----4-:R-:W-:-:S03]  /*95da0*/  IMAD.MOV.U32 R29, RZ, RZ, R21 ;  /* 0x000000ffff1d7224 */ /* 0x010fc600078e0015 */
[----:B------:R-:W4:Y:S01]  /*95db0*/  LDL.LU R21, [R1+0x2208] ;  /* 0x0022080001157983 */ /* 0x000f220000300800 */
[C---:B---3--:R-:W-:Y:S02]  /*95dc0*/  IADD3 R28, P0, PT, R27.reuse, R10, RZ ;  /* 0x0000000a1b1c7210 */ /* 0x048fe40007f1e0ff */
[----:B--2---:R-:W-:Y:S01]  /*95dd0*/  IADD3 R26, P1, PT, R27, R9, RZ ;  /* 0x000000091b1a7210 */ /* 0x004fe20007f3e0ff */
[----:B------:R-:W-:Y:S02]  /*95de0*/  IMAD.MOV.U32 R27, RZ, RZ, R17 ;  /* 0x000000ffff1b7224 */ /* 0x000fe400078e0011 */
[----:B------:R-:W-:Y:S02]  /*95df0*/  IMAD.X R17, R11, 0x1, R2, P2 ;  /* 0x000000010b117824 */ /* 0x000fe400010e0602 */
[----:B------:R-:W2:Y:S04]  /*95e00*/  LDL.LU R11, [R1+0x5758] ;  /* 0x00575800010b7983 */ /* 0x000ea80000300800 */
[----:B------:R1:W-:Y:S04]  /*95e10*/  STL [R1+0x5728], R2 ;  /* 0x0057280201007387 */ /* 0x0003e80000100800 */
[----:B-1----:R-:W3:Y:S04]  /*95e20*/  LDL.LU R2, [R1+0x2200] ;  /* 0x0022000001027983 */ /* 0x002ee80000300800 */
[----:B------:R1:W-:Y:S02]  /*95e30*/  STL [R1+0x27cc], R17 ;  /* 0x0027cc1101007387 */ /* 0x0003e40000100800 */
[----:B-1----:R-:W-:-:S04]  /*95e40*/  IMAD.MOV.U32 R17, RZ, RZ, R29 ;  /* 0x000000ffff117224 */ /* 0x002fc800078e001d */
[----:B------:R-:W-:-:S05]  /*95e50*/  IMAD.X R29, R17, 0x1, R12, P0 ;  /* 0x00000001111d7824 */ /* 0x000fca00000e060c */
[----:B------:R1:W-:Y:S04]  /*95e60*/  STL.64 [R1+0x27d0], R28 ;  /* 0x0027d01c01007387 */ /* 0x0003e80000100a00 */
[----:B------:R0:W-:Y:S01]  /*95e70*/  STL.64 [R1+0x5730], R14 ;  /* 0x0057300e01007387 */ /* 0x0001e20000100a00 */
[----:B-1----:R-:W-:Y:S02]  /*95e80*/  IMAD.MOV.U32 R29, RZ, RZ, R27 ;  /* 0x000000ffff1d7224 */ /* 0x002fe400078e001b */
[----:B0-----:R-:W-:Y:S02]  /*95e90*/  IMAD.MOV.U32 R15, RZ, RZ, R17 ;  /* 0x000000ffff0f7224 */ /* 0x001fe400078e0011 */
[----:B--2---:R-:W-:Y:S01]  /*95ea0*/  IMAD.X R27, R17, 0x1, R11, P1 ;  /* 0x00000001111b7824 */ /* 0x004fe200008e060b */
[----:B---3--:R-:W-:-:S04]  /*95eb0*/  IADD3 R16, P2, PT, R2, R7, RZ ;  /* 0x0000000702107210 */ /* 0x008fc80007f5e0ff */
[----:B------:R0:W-:Y:S01]  /*95ec0*/  STL.64 [R1+0x27d8], R26 ;  /* 0x0027d81a01007387 */ /* 0x0001e20000100a00 */
[----:B------:R-:W-:-:S03]  /*95ed0*/  IMAD.X R17, R15, 0x1, R8, P2 ;  /* 0x000000010f117824 */ /* 0x000fc600010e0608 */
[----:B0-----:R-:W2:Y:S04]  /*95ee0*/  LDL.LU.64 R26, [R1+0x5750] ;  /* 0x00575000011a7983 */ /* 0x001ea80000300a00 */
[----:B------:R0:W-:Y:S04]  /*95ef0*/  STL.64 [R1+0x27a0], R16 ;  /* 0x0027a01001007387 */ /* 0x0001e80000100a00 */
[----:B0-----:R-:W3:Y:S04]  /*95f00*/  LDL.LU.64 R16, [R1+0x5748] ;  /* 0x0057480001107983 */ /* 0x001ee80000300a00 */
[----:B------:R3:W-:Y:S02]  /*95f10*/  STL.64 [R1+0x5720], R8 ;  /* 0x0057200801007387 */ /* 0x0007e40000100a00 */
[----:B---3--:R-:W-:Y:S01]  /*95f20*/  IMAD.MOV.U32 R9, RZ, RZ, R16 ;  /* 0x000000ffff097224 */ /* 0x008fe200078e0010 */
[----:B------:R-:W-:-:S05]  /*95f30*/  IADD3 R16, P2, PT, R2, R13, RZ ;  /* 0x0000000d02107210 */ /* 0x000fca0007f5e0ff */
[----:B------:R0:W-:Y:S04]  /*95f40*/  STL [R1+0x27b8], R16 ;  /* 0x0027b81001007387 */ /* 0x0001e80000100800 */
[----:B0-----:R-:W3:Y:S01]  /*95f50*/  LDL.LU.64 R16, [R1+0x5740] ;  /* 0x0057400001107983 */ /* 0x001ee20000300a00 */
[----:B------:R-:W-:Y:S01]  /*95f60*/  IADD3 R28, P0, PT, R2, R14, RZ ;  /* 0x0000000e021c7210 */ /* 0x000fe20007f1e0ff */
[----:B------:R-:W-:-:S04]  /*95f70*/  IMAD.MOV.U32 R8, RZ, RZ, R29 ;  /* 0x000000ffff087224 */ /* 0x000fc800078e001d */
[----:B---3--:R-:W-:-:S05]  /*95f80*/  IMAD.X R29, R15, 0x1, R16, P0 ;  /* 0x000000010f1d7824 */ /* 0x008fca00000e0610 */
[----:B------:R0:W-:Y:S04]  /*95f90*/  STL.64 [R1+0x27a8], R28 ;  /* 0x0027a81c01007387 */ /* 0x0001e80000100a00 */
[----:B0-----:R-:W3:Y:S01]  /*95fa0*/  LDL.LU.64 R28, [R1+0x5738] ;  /* 0x00573800011c7983 */ /* 0x001ee20000300a00 */
[----:B------:R-:W-:-:S03]  /*95fb0*/  IADD3 R14, P1, PT, R2, R5, RZ ;  /* 0x00000005020e7210 */ /* 0x000fc60007f3e0ff */
[----:B---3--:R-:W-:Y:S04]  /*95fc0*/  STL.64 [R1+0x5700], R28 ;  /* 0x0057001c01007387 */ /* 0x008fe80000100a00 */
[----:B----4-:R0:W-:Y:S04]  /*95fd0*/  STL.64 [R1+0x5708], R20 ;  /* 0x0057081401007387 */ /* 0x0101e80000100a00 */
[----:B0-----:R-:W3:Y:S04]  /*95fe0*/  LDL R20, [R1+0x2204] ;  /* 0x0022040001147983 */ /* 0x001ee80000100800 */
[----:B------:R0:W-:Y:S01]  /*95ff0*/  STL [R1+0x5710], R21 ;  /* 0x0057101501007387 */ /* 0x0001e20000100800 */
[----:B------:R-:W-:-:S03]  /*96000*/  IMAD.MOV.U32 R29, RZ, RZ, R8 ;  /* 0x000000ffff1d7224 */ /* 0x000fc600078e0008 */
[----:B------:R1:W-:Y:S01]  /*96010*/  STL.64 [R1+0x56f8], R16 ;  /* 0x0056f81001007387 */ /* 0x0003e20000100a00 */
[----:B0-----:R-:W-:Y:S02]  /*96020*/  IMAD.MOV.U32 R21, RZ, RZ, R9 ;  /* 0x000000ffff157224 */ /* 0x001fe400078e0009 */
[----:B------:R-:W-:-:S04]  /*96030*/  IMAD.MOV.U32 R9, RZ, RZ, R15 ;  /* 0x000000ffff097224 */ /* 0x000fc800078e000f */
[----:B------:R-:W-:Y:S02]  /*96040*/  IMAD.X R15, R9, 0x1, R6, P1 ;  /* 0x00000001090f7824 */ /* 0x000fe400008e0606 */
[----:B-1----:R-:W-:-:S03]  /*96050*/  IMAD.MOV.U32 R16, RZ, RZ, R29 ;  /* 0x000000ffff107224 */ /* 0x002fc600078e001d */
[----:B------:R0:W-:Y:S04]  /*96060*/  STL.64 [R1+0x27b0], R14 ;  /* 0x0027b00e01007387 */ /* 0x0001e80000100a00 */
[----:B0-----:R-:W4:Y:S04]  /*96070*/  LDL.LU.64 R14, [R1+0x5730] ;  /* 0x00573000010e7983 */ /* 0x001f280000300a00 */
[----:B------:R0:W-:Y:S04]  /*96080*/  STL.64 [R1+0x5718], R16 ;  /* 0x0057181001007387 */ /* 0x0001e80000100a00 */
[----:B0-----:R0:W4:Y:S01]  /*96090*/  LDL.64 R16, [R1+0x27b8] ;  /* 0x0027b80001107983 */ /* 0x0011220000100a00 */
[C---:B------:R-:W-:Y:S01]  /*960a0*/  IADD3 R8, P0, PT, R2.reuse, R3, RZ ;  /* 0x0000000302087210 */ /* 0x040fe20007f1e0ff */
[----:B------:R-:W-:Y:S01]  /*960b0*/  IMAD.MOV.U32 R29, RZ, RZ, R9 ;  /* 0x000000ffff1d7224 */ /* 0x000fe200078e0009 */
[----:B------:R-:W-:-:S02]  /*960c0*/  IADD3 R28, P1, PT, R2, R0, RZ ;  /* 0x00000000021c7210 */ /* 0x000fc40007f3e0ff */
[----:B------:R-:W2:Y:S01]  /*960d0*/  LDL.LU R2, [R1+0x5728] ;  /* 0x0057280001027983 */ /* 0x000ea20000300800 */
[C---:B------:R-:W-:Y:S02]  /*960e0*/  IMAD.X R9, R29.reuse, 0x1, R4, P0 ;  /* 0x000000011d097824 */ /* 0x040fe400000e0604 */
[----:B----4-:R-:W-:-:S05]  /*960f0*/  IMAD.X R17, R29, 0x1, R15, P2 ;  /* 0x000000011d117824 */ /* 0x010fca00010e060f */
[----:B------:R1:W-:Y:S04]  /*96100*/  STL [R1+0x27bc], R17 ;  /* 0x0027bc1101007387 */ /* 0x0003e80000100800 */
[----:B------:R4:W-:Y:S01]  /*96110*/  STL.64 [R1+0x27c0], R8 ;  /* 0x0027c00801007387 */ /* 0x0009e20000100a00 */
[----:B-1----:R-:W-:-:S03]  /*96120*/  IMAD.MOV.U32 R17, RZ, RZ, R21 ;  /* 0x000000ffff117224 */ /* 0x002fc600078e0015 */
[----:B----4-:R-:W4:Y:S04]  /*96130*/  LDL.LU.64 R8, [R1+0x5720] ;  /* 0x0057200001087983 */ /* 0x010f280000300a00 */
[----:B------:R-:W4:Y:S01]  /*96140*/  LDL R21, [R1+0x228] ;  /* 0x0002280001157983 */ /* 0x000f220000100800 */
[----:B--2---:R-:W-:Y:S01]  /*96150*/  IMAD.X R29, R29, 0x1, R2, P1 ;  /* 0x000000011d1d7824 */ /* 0x004fe200008e0602 */
[C---:B---3--:R-:W-:Y:S02]  /*96160*/  IADD3 R16, P2, PT, R20.reuse, R10, RZ ;  /* 0x0000000a14107210 */ /* 0x048fe40007f5e0ff */
[----:B------:R1:W-:Y:S04]  /*96170*/  STL [R1+0x56ec], R2 ;  /* 0x0056ec0201007387 */ /* 0x0003e80000100800 */
[----:B-1----:R-:W2:Y:S04]  /*96180*/  LDL.LU R2, [R1+0x2204] ;  /* 0x0022040001027983 */ /* 0x002ea80000300800 */
[----:B------:R1:W-:Y:S04]  /*96190*/  STL.64 [R1+0x2788], R28 ;  /* 0x0027881c01007387 */ /* 0x0003e80000100a00 */
[----:B------:R-:W-:Y:S01]  /*961a0*/  STL.64 [R1+0x56f0], R6 ;  /* 0x0056f00601007387 */ /* 0x000fe20000100a00 */
[----:B-1----:R-:W-:Y:S01]  /*961b0*/  IMAD.MOV.U32 R29, RZ, RZ, R17 ;  /* 0x000000ffff1d7224 */ /* 0x002fe200078e0011 */
[----:B----4-:R-:W-:Y:S01]  /*961c0*/  IADD3 R20, P0, PT, R20, R9, RZ ;  /* 0x0000000914147210 */ /* 0x010fe20007f1e0ff */
[----:B------:R-:W-:-:S04]  /*961d0*/  IMAD.X R17, R21, 0x1, R12, P2 ;  /* 0x0000000115117824 */ /* 0x000fc800010e060c */
[----:B------:R-:W-:Y:S01]  /*961e0*/  IMAD.X R21, R21, 0x1, R11, P0 ;  /* 0x0000000115157824 */ /* 0x000fe200000e060b */
[----:B------:R1:W-:Y:S04]  /*961f0*/  STL.64 [R1+0x2790], R16 ;  /* 0x0027901001007387 */ /* 0x0003e80000100a00 */
[----:B-1----:R-:W3:Y:S04]  /*96200*/  LDL.LU.64 R16, [R1+0x5718] ;  /* 0x0057180001107983 */ /* 0x002ee80000300a00 */
[----:B------:R1:W-:Y:S04]  /*96210*/  STL.64 [R1+0x2798], R20 ;  /* 0x0027981401007387 */ /* 0x0003e80000100a00 */
[----:B-1----:R0:W4:Y:S04]  /*96220*/  LDL.LU R21, [R1+0x5710] ;  /* 0x0057100001157983 */ /* 0x0021280000300800 */
[----:B------:R1:W-:Y:S04]  /*96230*/  STL [R1+0x56e8], R11 ;  /* 0x0056e80b01007387 */ /* 0x0003e80000100800 */
[----:B-1----:R-:W3:Y:S01]  /*96240*/  LDL.LU R11, [R1+0x228] ;  /* 0x00022800010b7983 */ /* 0x002ee20000300800 */
[----:B--2---:R-:W-:-:S02]  /*96250*/  IADD3 R28, P1, PT, R2, R7, RZ ;  /* 0x00000007021c7210 */ /* 0x004fc40007f3e0ff */
[----:B------:R-:W-:Y:S01]  /*96260*/  IADD3 R20, P0, PT, R2, R5, RZ ;  /* 0x0000000502147210 */ /* 0x000fe20007f1e0ff */
[----:B------:R-:W-:-:S04]  /*96270*/  IMAD.MOV.U32 R7, RZ, RZ, R29 ;  /* 0x000000ffff077224 */ /* 0x000fc800078e001d */
[----:B------:R4:W-:Y:S04]  /*96280*/  STL [R1+0x2770], R20 ;  /* 0x0027701401007387 */ /* 0x0009e80000100800 */
[----:B----4-:R-:W2:Y:S01]  /*96290*/  LDL.LU.64 R20, [R1+0x5708] ;  /* 0x0057080001147983 */ /* 0x010ea20000300a00 */
[----:B---3--:R-:W-:-:S05]  /*962a0*/  IMAD.X R29, R11, 0x1, R8, P1 ;  /* 0x000000010b1d7824 */ /* 0x008fca00008e0608 */
[----:B------:R1:W-:Y:S04]  /*962b0*/  STL.64 [R1+0x2760], R28 ;  /* 0x0027601c01007387 */ /* 0x0003e80000100a00 */
[----:B-1----:R-:W3:Y:S04]  /*962c0*/  LDL.LU.64 R28, [R1+0x5700] ;  /* 0x00570000011c7983 */ /* 0x002ee80000300a00 */
[----:B---3--:R1:W-:Y:S02]  /*962d0*/  STL.64 [R1+0x56d8], R28 ;  /* 0x0056d81c01007387 */ /* 0x0083e40000100a00 */
[----:B-1----:R-:W-:Y:S01]  /*962e0*/  IMAD.MOV.U32 R29, RZ, RZ, R16 ;  /* 0x000000ffff1d7224 */ /* 0x002fe200078e0010 */
[----:B------:R-:W-:-:S05]  /*962f0*/  IADD3 R16, P1, PT, R2, R13, RZ ;  /* 0x0000000d02107210 */ /* 0x000fca0007f3e0ff */
[----:B------:R1:W-:Y:S04]  /*96300*/  STL [R1+0x2778], R16 ;  /* 0x0027781001007387 */ /* 0x0003e80000100800 */
[----:B-1----:R-:W3:Y:S01]  /*96310*/  LDL.LU.64 R16, [R1+0x56f8] ;  /* 0x0056f80001107983 */ /* 0x002ee20000300a00 */
[----:B------:R-:W-:Y:S01]  /*96320*/  IADD3 R6, P2, PT, R2, R14, RZ ;  /* 0x0000000e02067210 */ /* 0x000fe20007f5e0ff */
[----:B------:R-:W-:-:S04]  /*96330*/  IMAD.MOV.U32 R28, RZ, RZ, R7 ;  /* 0x000000ffff1c7224 */ /* 0x000fc800078e0007 */
[----:B---3--:R-:W-:-:S05]  /*96340*/  IMAD.X R7, R11, 0x1, R16, P2 ;  /* 0x000000010b077824 */ /* 0x008fca00010e0610 */
[----:B------:R1:W-:Y:S04]  /*96350*/  STL.64 [R1+0x2768], R6 ;  /* 0x0027680601007387 */ /* 0x0003e80000100a00 */
[----:B-1----:R-:W3:Y:S04]  /*96360*/  LDL.LU.64 R6, [R1+0x56f0] ;  /* 0x0056f00001067983 */ /* 0x002ee80000300a00 */
[----:B------:R1:W-:Y:S02]  /*96370*/  STL.64 [R1+0x56c8], R16 ;  /* 0x0056c81001007387 */ /* 0x0003e40000100a00 */
[----:B-1----:R-:W-:-:S05]  /*96380*/  IMAD.MOV.U32 R16, RZ, RZ, R28 ;  /* 0x000000ffff107224 */ /* 0x002fca00078e001c */
[----:B------:R1:W-:Y:S04]  /*96390*/  STL.64 [R1+0x56d0], R16 ;  /* 0x0056d01001007387 */ /* 0x0003e80000100a00 */
[----:B-1----:R0:W4:Y:S04]  /*963a0*/  LDL.64 R16, [R1+0x2770] ;  /* 0x0027700001107983 */ /* 0x0021280000100a00 */
[----:B------:R1:W-:Y:S01]  /*963b0*/  STL.64 [R1+0x56e0], R22 ;  /* 0x0056e01601007387 */ /* 0x0003e20000100a00 */
[----:B------:R-:W-:-:S03]  /*963c0*/  IADD3 R28, P2, PT, R2, R3, RZ ;  /* 0x00000003021c7210 */ /* 0x000fc60007f5e0ff */
[----:B-1----:R0:W2:Y:S01]  /*963d0*/  LDL.64 R22, [R1+0x2778] ;  /* 0x0027780001167983 */ /* 0x0020a20000100a00 */
[----:B----4-:R-:W-:-:S04]  /*963e0*/  IMAD.MOV.U32 R17, RZ, RZ, R29 ;  /* 0x000000ffff117224 */ /* 0x010fc800078e001d */
[----:B------:R-:W-:Y:S02]  /*963f0*/  IMAD.MOV.U32 R29, RZ, RZ, R17 ;  /* 0x000000ffff1d7224 */ /* 0x000fe400078e0011 */
[----:B---3--:R-:W-:Y:S01]  /*96400*/  IMAD.X R17, R11, 0x1, R6, P0 ;  /* 0x000000010b117824 */ /* 0x008fe200000e0606 */
[----:B------:R-:W-:-:S04]  /*96410*/  IADD3 R16, P0, PT, R2, R0, RZ ;  /* 0x0000000002107210 */ /* 0x000fc80007f1e0ff */
[----:B------:R1:W-:Y:S04]  /*96420*/  STL [R1+0x2774], R17 ;  /* 0x0027741101007387 */ /* 0x0003e80000100800 */
[----:B------:R-:W3:Y:S01]  /*96430*/  LDL.LU R2, [R1+0x56ec] ;  /* 0x0056ec0001027983 */ /* 0x000ee20000300800 */
[C---:B--2---:R-:W-:Y:S02]  /*96440*/  IMAD.X R23, R11.reuse, 0x1, R15, P1 ;  /* 0x000000010b177824 */ /* 0x044fe400008e060f */
[----:B-1----:R-:W-:Y:S02]  /*96450*/  IMAD.MOV.U32 R17, RZ, RZ, R29 ;  /* 0x000000ffff117224 */ /* 0x002fe400078e001d */
[----:B------:R-:W-:Y:S01]  /*96460*/  IMAD.X R29, R11, 0x1, R4, P2 ;  /* 0x000000010b1d7824 */ /* 0x000fe200010e0604 */
[----:B------:R-:W-:Y:S04]  /*96470*/  STL [R1+0x277c], R23 ;  /* 0x00277c1701007387 */ /* 0x000fe80000100800 */
[----:B------:R1:W-:Y:S02]  /*96480*/  STL.64 [R1+0x2780], R28 ;  /* 0x0027801c01007387 */ /* 0x0003e40000100a00 */
[----:B-1----:R-:W-:-:S02]  /*96490*/  IMAD.MOV.U32 R29, RZ, RZ, R17 ;  /* 0x000000ffff1d7224 */ /* 0x002fc400078e0011 */
[----:B---3--:R-:W-:Y:S02]  /*964a0*/  IMAD.X R17, R11, 0x1, R2, P0 ;  /* 0x000000010b117824 */ /* 0x008fe400000e0602 */
[----:B------:R-:W2:Y:S04]  /*964b0*/  LDL.LU R11, [R1+0x56e8] ;  /* 0x0056e800010b7983 */ /* 0x000ea80000300800 */
[----:B------:R-:W-:Y:S04]  /*964c0*/  STL.64 [R1+0x56c0], R2 ;  /* 0x0056c00201007387 */ /* 0x000fe80000100a00 */
[----:B------:R1:W-:Y:S04]  /*964d0*/  STL.64 [R1+0x2748], R16 ;  /* 0x0027481001007387 */ /* 0x0003e80000100a00 */
[----:B-1----:R-:W3:Y:S01]  /*964e0*/  LDL.LU R17, [R1+0x590] ;  /* 0x0005900001117983 */ /* 0x002ee20000300800 */
[----:B------:R-:W-:-:S02]  /*964f0*/  IADD3 R22, P1, PT, R21, R10, RZ ;  /* 0x0000000a15167210 */ /* 0x000fc40007f3e0ff */
[C---:B------:R-:W-:Y:S01]  /*96500*/  IADD3 R28, P2, PT, R21.reuse, R9, RZ ;  /* 0x00000009151c7210 */ /* 0x040fe20007f5e0ff */
[----:B------:R-:W-:Y:S01]  /*96510*/  IMAD.MOV.U32 R3, RZ, RZ, R29 ;  /* 0x000000ffff037224 */ /* 0x000fe200078e001d */
[----:B------:R-:W-:Y:S01]  /*96520*/  IADD3 R16, P0, PT, R21, R7, RZ ;  /* 0x0000000715107210 */ /* 0x000fe20007f1e0ff */
[----:B------:R-:W-:-:S05]  /*96530*/  IMAD.X R23, R29, 0x1, R12, P1 ;  /* 0x000000011d177824 */ /* 0x000fca00008e060c */
[----:B------:R1:W-:Y:S04]  /*96540*/  STL.64 [R1+0x2750], R22 ;  /* 0x0027501601007387 */ /* 0x0003e80000100a00 */
[----:B-1----:R-:W4:Y:S01]  /*96550*/  LDL.LU.64 R22, [R1+0x56e0] ;  /* 0x0056e00001167983 */ /* 0x002f220000300a00 */
[----:B--2---:R-:W-:-:S05]  /*96560*/  IMAD.X R29, R3, 0x1, R11, P2 ;  /* 0x00000001031d7824 */ /* 0x004fca00010e060b */
[----:B------:R1:W-:Y:S01]  /*96570*/  STL.64 [R1+0x2758], R28 ;  /* 0x0027581c01007387 */ /* 0x0003e20000100a00 */
[----:B---3--:R-:W-:Y:S01]  /*96580*/  ISETP.GE.AND P2, PT, R17, UR7, PT ;  /* 0x0000000711007c0c */ /* 0x008fe2000bf46270 */
[----:B------:R-:W-:Y:S02]  /*96590*/  IMAD.X R17, R3, 0x1, R8, P0 ;  /* 0x0000000103117824 */ /* 0x000fe400000e0608 */
[----:B-1----:R-:W2:Y:S04]  /*965a0*/  LDL.LU.64 R28, [R1+0x56d8] ;  /* 0x0056d800011c7983 */ /* 0x002ea80000300a00 */
[----:B------:R1:W-:Y:S04]  /*965b0*/  STL.64 [R1+0x2720], R16 ;  /* 0x0027201001007387 */ /* 0x0003e80000100a00 */
[----:B-1----:R-:W3:Y:S04]  /*965c0*/  LDL.LU.64 R16, [R1+0x56d0] ;  /* 0x0056d00001107983 */ /* 0x002ee80000300a00 */
[----:B------:R3:W-:Y:S02]  /*965d0*/  STL.64 [R1+0x56b8], R8 ;  /* 0x0056b80801007387 */ /* 0x0007e40000100a00 */
[----:B---3--:R-:W-:Y:S01]  /*965e0*/  IMAD.MOV.U32 R9, RZ, RZ, R16 ;  /* 0x000000ffff097224 */ /* 0x008fe200078e0010 */
[----:B------:R-:W-:-:S05]  /*965f0*/  IADD3 R16, P0, PT, R21, R5, RZ ;  /* 0x0000000515107210 */ /* 0x000fca0007f1e0ff */
[----:B------:R1:W-:Y:S04]  /*96600*/  STL [R1+0x2730], R16 ;  /* 0x0027301001007387 */ /* 0x0003e80000100800 */
[----:B-1----:R-:W3:Y:S01]  /*96610*/  LDL.LU.64 R16, [R1+0x56c8] ;  /* 0x0056c80001107983 */ /* 0x002ee20000300a00 */
[----:B------:R-:W-:Y:S01]  /*96620*/  IADD3 R2, P1, PT, R21, R14, RZ ;  /* 0x0000000e15027210 */ /* 0x000fe20007f3e0ff */
[----:B------:R-:W-:Y:S01]  /*96630*/  IMAD.MOV.U32 R8, RZ, RZ, R3 ;  /* 0x000000ffff087224 */ /* 0x000fe200078e0003 */
[----:B---3--:R-:W-:-:S03]  /*96640*/  LOP3.LUT R17, R17, 0xffff7fff, RZ, 0xc0, !PT ;  /* 0xffff7fff11117812 */ /* 0x008fc600078ec0ff */
[----:B------:R-:W-:Y:S01]  /*96650*/  IMAD.X R3, R8, 0x1, R16, P1 ;  /* 0x0000000108037824 */ /* 0x000fe200008e0610 */
[----:B------:R-:W-:-:S04]  /*96660*/  @P2 LOP3.LUT R17, R17, 0x8000, RZ, 0xfc, !PT ;  /* 0x0000800011112812 */ /* 0x000fc800078efcff */
[----:B------:R1:W-:Y:S04]  /*96670*/  STL.64 [R1+0x2728], R2 ;  /* 0x0027280201007387 */ /* 0x0003e80000100a00 */
[----:B-1----:R-:W3:Y:S04]  /*96680*/  LDL.LU.64 R2, [R1+0x56c0] ;  /* 0x0056c00001027983 */ /* 0x002ee80000300a00 */
[----:B------:R-:W-:Y:S04]  /*96690*/  STL.64 [R1+0x56a8], R16 ;  /* 0x0056a81001007387 */ /* 0x000fe80000100a00 */
[----:B----4-:R1:W-:Y:S04]  /*966a0*/  STL.64 [R1+0x56b0], R22 ;  /* 0x0056b01601007387 */ /* 0x0103e80000100a00 */
[----:B-1----:R0:W4:Y:S01]  /*966b0*/  LDL.64 R22, [R1+0x2730] ;  /* 0x0027300001167983 */ /* 0x0021220000100a00 */
[----:B------:R-:W-:Y:S01]  /*966c0*/  IMAD.MOV.U32 R16, RZ, RZ, R8 ;  /* 0x000000ffff107224 */ /* 0x000fe200078e0008 */
[----:B------:R-:W-:Y:S01]  /*966d0*/  IADD3 R8, P1, PT, R21, R13, RZ ;  /* 0x0000000d15087210 */ /* 0x000fe20007f3e0ff */
[----:B------:R-:W-:-:S04]  /*966e0*/  IMAD.MOV.U32 R17, RZ, RZ, R9 ;  /* 0x000000ffff117224 */ /* 0x000fc800078e0009 */
[C---:B------:R-:W-:Y:S02]  /*966f0*/  IMAD.X R9, R16.reuse, 0x1, R15, P1 ;  /* 0x0000000110097824 */ /* 0x040fe400008e060f */
[----:B----4-:R-:W-:Y:S01]  /*96700*/  IMAD.X R23, R16, 0x1, R6, P0 ;  /* 0x0000000110177824 */ /* 0x010fe200000e0606 */
[----:B---3--:R-:W-:-:S04]  /*96710*/  IADD3 R22, P0, PT, R21, R3, RZ ;  /* 0x0000000315167210 */ /* 0x008fc80007f1e0ff */
[----:B------:R-:W-:Y:S04]  /*96720*/  STL [R1+0x2734], R23 ;  /* 0x0027341701007387 */ /* 0x000fe80000100800 */
[----:B------:R1:W-:Y:S02]  /*96730*/  STL.64 [R1+0x2738], R8 ;  /* 0x0027380801007387 */ /* 0x0003e40000100a00 */
[----:B-1----:R-:W-:Y:S01]  /*96740*/  IADD3 R8, P1, PT, R21, R0, RZ ;  /* 0x0000000015087210 */ /* 0x002fe20007f3e0ff */
[----:B------:R-:W-:-:S04]  /*96750*/  IMAD.X R23, R16, 0x1, R4, P0 ;  /* 0x0000000110177824 */ /* 0x000fc800000e0604 */
[----:B------:R-:W-:Y:S01]  /*96760*/  IMAD.X R9, R16, 0x1, R2, P1 ;  /* 0x0000000110097824 */ /* 0x000fe200008e0602 */
[----:B------:R-:W-:Y:S04]  /*96770*/  STL.64 [R1+0x2740], R22 ;  /* 0x0027401601007387 */ /* 0x000fe80000100a00 */
[----:B------:R1:W-:Y:S04]  /*96780*/  STL.64 [R1+0x2710], R8 ;  /* 0x0027100801007387 */ /* 0x0003e80000100a00 */
[----:B-1----:R-:W3:Y:S01]  /*96790*/  LDL.LU.64 R8, [R1+0x56b8] ;  /* 0x0056b80001087983 */ /* 0x002ee20000300a00 */
[----:B------:R-:W-:-:S02]  /*967a0*/  SHF.R.S32.HI R21, RZ, 0x1f, R17 ;  /* 0x0000001fff157819 */ /* 0x000fc40000011411 */
[----:B------:R-:W-:Y:S01]  /*967b0*/  IADD3 R22, P0, PT, R17, R10, RZ ;  /* 0x0000000a11167210 */ /* 0x000fe20007f1e0ff */
[----:B------:R1:W-:Y:S04]  /*967c0*/  STL.64 [R1+0x56a0], R2 ;  /* 0x0056a00201007387 */ /* 0x0003e80000100a00 */
[----:B------:R-:W-:Y:S02]  /*967d0*/  IMAD.X R23, R21, 0x1, R12, P0 ;  /* 0x0000000115177824 */ /* 0x000fe400000e060c */
[----:B-1----:R-:W-:-:S03]  /*967e0*/  IMAD.MOV.U32 R3, RZ, RZ, R17 ;  /* 0x000000ffff037224 */ /* 0x002fc600078e0011 */
[----:B------:R1:W-:Y:S04]  /*967f0*/  STL.64 [R1+0x2718], R22 ;  /* 0x0027181601007387 */ /* 0x0003e80000100a00 */
[----:B-1----:R-:W4:Y:S04]  /*96800*/  LDL.LU.64 R22, [R1+0x56b0] ;  /* 0x0056b00001167983 */ /* 0x002f280000300a00 */
[----:B--2---:R-:W-:Y:S01]  /*96810*/  STL.64 [R1+0x5690], R28 ;  /* 0x0056901c01007387 */ /* 0x004fe20000100a00 */
[----:B---3--:R-:W-:-:S05]  /*96820*/  IADD3 R16, P1, PT, R3, R9, RZ ;  /* 0x0000000903107210 */ /* 0x008fca0007f3e0ff */
[----:B------:R-:W-:-:S05]  /*96830*/  IMAD.X R17, R21, 0x1, R11, P1 ;  /* 0x0000000115117824 */ /* 0x000fca00008e060b */
[----:B------:R1:W-:Y:S04]  /*96840*/  STL.64 [R1+0x26e0], R16 ;  /* 0x0026e01001007387 */ /* 0x0003e80000100a00 */
[----:B-1----:R-:W2:Y:S01]  /*96850*/  LDL.LU.64 R16, [R1+0x56a8] ;  /* 0x0056a80001107983 */ /* 0x002ea20000300a00 */
[----:B------:R-:W-:-:S05]  /*96860*/  IMAD.MOV.U32 R29, RZ, RZ, R3 ;  /* 0x000000ffff1d7224 */ /* 0x000fca00078e0003 */
[----:B------:R-:W-:Y:S01]  /*96870*/  IADD3 R2, P0, PT, R29, R7, RZ ;  /* 0x000000071d027210 */ /* 0x000fe20007f1e0ff */
[----:B------:R-:W-:Y:S04]  /*96880*/  STL.64 [R1+0x5698], R10 ;  /* 0x0056980a01007387 */ /* 0x000fe80000100a00 */
[----:B----4-:R1:W-:Y:S01]  /*96890*/  STL.64 [R1+0x5688], R22 ;  /* 0x0056881601007387 */ /* 0x0103e20000100a00 */
[----:B------:R-:W-:-:S05]  /*968a0*/  IMAD.X R3, R21, 0x1, R8, P0 ;  /* 0x0000000115037824 */ /* 0x000fca00000e0608 */
[----:B------:R3:W-:Y:S01]  /*968b0*/  STL.64 [R1+0x26e8], R2 ;  /* 0x0026e80201007387 */ /* 0x0007e20000100a00 */
[----:B-1----:R-:W-:-:S05]  /*968c0*/  IMAD.MOV.U32 R23, RZ, RZ, R29 ;  /* 0x000000ffff177224 */ /* 0x002fca00078e001d */
[C---:B------:R-:W-:Y:S01]  /*968d0*/  IADD3 R28, P1, PT, R23.reuse, R14, RZ ;  /* 0x0000000e171c7210 */ /* 0x040fe20007f3e0ff */
[----:B---3--:R-:W3:Y:S01]  /*968e0*/  LDL.LU.64 R2, [R1+0x56a0] ;  /* 0x0056a00001027983 */ /* 0x008ee20000300a00 */
[----:B------:R-:W-:-:S05]  /*968f0*/  IADD3 R10, P0, PT, R23, R5, RZ ;  /* 0x00000005170a7210 */ /* 0x000fca0007f1e0ff */
[C---:B------:R-:W-:Y:S02]  /*96900*/  IMAD.X R11, R21.reuse, 0x1, R6, P0 ;  /* 0x00000001150b7824 */ /* 0x040fe400000e0606 */
[----:B--2---:R-:W-:Y:S01]  /*96910*/  IMAD.X R29, R21, 0x1, R16, P1 ;  /* 0x00000001151d7824 */ /* 0x004fe200008e0610 */
[----:B------:R-:W-:Y:S04]  /*96920*/  STL.64 [R1+0x5680], R16 ;  /* 0x0056801001007387 */ /* 0x000fe80000100a00 */
[----:B------:R1:W-:Y:S04]  /*96930*/  STL.64 [R1+0x26f0], R28 ;  /* 0x0026f01c01007387 */ /* 0x0003e80000100a00 */
[----:B------:R2:W-:Y:S01]  /*96940*/  STL.64 [R1+0x26f8], R10 ;  /* 0x0026f80a01007387 */ /* 0x0005e20000100a00 */
[----:B-1----:R-:W-:-:S03]  /*96950*/  IADD3 R28, P1, PT, R23, R13, RZ ;  /* 0x0000000d171c7210 */ /* 0x002fc60007f3e0ff */
[----:B--2---:R-:W2:Y:S02]  /*96960*/  LDL.LU.64 R10, [R1+0x5698] ;  /* 0x00569800010a7983 */ /* 0x004ea40000300a00 */
[----:B------:R-:W-:-:S05]  /*96970*/  IMAD.X R29, R21, 0x1, R15, P1 ;  /* 0x00000001151d7824 */ /* 0x000fca00008e060f */
[----:B------:R1:W-:Y:S04]  /*96980*/  STL.64 [R1+0x2700], R28 ;  /* 0x0027001c01007387 */ /* 0x0003e80000100a00 */
[----:B-1----:R-:W4:Y:S01]  /*96990*/  LDL.LU.64 R28, [R1+0x5690] ;  /* 0x00569000011c7983 */ /* 0x002f220000300a00 */
[C---:B---3--:R-:W-:Y:S02]  /*969a0*/  IADD3 R16, P0, PT, R23.reuse, R3, RZ ;  /* 0x0000000317107210 */ /* 0x048fe40007f1e0ff */
[----:B------:R-:W-:Y:S01]  /*969b0*/  IADD3 R22, P1, PT, R23, R0, RZ ;  /* 0x0000000017167210 */ /* 0x000fe20007f3e0ff */
[----:B------:R-:W-:Y:S02]  /*969c0*/  IMAD.MOV.U32 R23, RZ, RZ, R20 ;  /* 0x000000ffff177224 */ /* 0x000fe400078e0014 */
[----:B------:R-:W-:-:S05]  /*969d0*/  IMAD.X R17, R21, 0x1, R4, P0 ;  /* 0x0000000115117824 */ /* 0x000fca00000e0604 */
[----:B------:R1:W-:Y:S01]  /*969e0*/  STL.64 [R1+0x2708], R16 ;  /* 0x0027081001007387 */ /* 0x0003e20000100a00 */
[----:B------:R-:W-:Y:S01]  /*969f0*/  SHF.R.S32.HI R20, RZ, 0x1f, R18 ;  /* 0x0000001fff147819 */ /* 0x000fe20000011412 */
[----:B-1----:R-:W-:Y:S02]  /*96a00*/  IMAD.MOV.U32 R17, RZ, RZ, R23 ;  /* 0x000000ffff117224 */ /* 0x002fe400078e0017 */
[----:B------:R-:W-:-:S05]  /*96a10*/  IMAD.X R23, R21, 0x1, R2, P1 ;  /* 0x0000000115177824 */ /* 0x000fca00008e0602 */
[----:B------:R1:W-:Y:S04]  /*96a20*/  STL.64 [R1+0x26d0], R22 ;  /* 0x0026d01601007387 */ /* 0x0003e80000100a00 */
[----:B-1----:R-:W3:Y:S01]  /*96a30*/  LDL.LU.64 R22, [R1+0x5688] ;  /* 0x0056880001167983 */ /* 0x002ee20000300a00 */
[----:B--2---:R-:W-:-:S03]  /*96a40*/  IADD3 R16, P0, PT, R18, R10, RZ ;  /* 0x0000000a12107210 */ /* 0x004fc60007f1e0ff */
[----:B----4-:R1:W-:Y:S02]  /*96a50*/  STL.64 [R1+0x5678], R28 ;  /* 0x0056781c01007387 */ /* 0x0103e40000100a00 */
[----:B-1----:R-:W-:Y:S02]  /*96a60*/  IMAD.MOV.U32 R28, RZ, RZ, R17 ;  /* 0x000000ffff1c7224 */ /* 0x002fe400078e0011 */
[----:B------:R-:W-:-:S05]  /*96a70*/  IMAD.X R17, R20, 0x1, R12, P0 ;  /* 0x0000000114117824 */ /* 0x000fca00000e060c */
[----:B------:R1:W-:Y:S04]  /*96a80*/  STL.64 [R1+0x26d8], R16 ;  /* 0x0026d81001007387 */ /* 0x0003e80000100a00 */
[----:B-1----:R-:W2:Y:S01]  /*96a90*/  LDL.LU.64 R16, [R1+0x5680] ;  /* 0x0056800001107983 */ /* 0x002ea20000300a00 */
[----:B------:R-:W-:Y:S02]  /*96aa0*/  IMAD.MOV.U32 R29, RZ, RZ, R18 ;  /* 0x000000ffff1d7224 */ /* 0x000fe400078e0012 */
[----:B------:R-:W-:-:S03]  /*96ab0*/  IMAD.MOV.U32 R21, RZ, RZ, R19 ;  /* 0x000000ffff157224 */ /* 0x000fc600078e0013 */
[----:B------:R-:W-:Y:S01]  /*96ac0*/  IADD3 R18, P1, PT, R29, R9, RZ ;  /* 0x000000091d127210 */ /* 0x000fe20007f3e0ff */
[----:B---3--:R1:W-:Y:S04]  /*96ad0*/  STL.64 [R1+0x5668], R22 ;  /* 0x0056681601007387 */ /* 0x0083e80000100a00 */
[----:B------:R-:W-:Y:S01]  /*96ae0*/  IMAD.X R19, R20, 0x1, R11, P1 ;  /* 0x0000000114137824 */ /* 0x000fe200008e060b */
[----:B------:R-:W-:Y:S04]  /*96af0*/  STL.64 [R1+0x5660], R10 ;  /* 0x0056600a01007387 */ /* 0x000fe80000100a00 */
[----:B------:R3:W-:Y:S01]  /*96b00*/  STL.64 [R1+0x26a0], R18 ;  /* 0x0026a01201007387 */ /* 0x0007e20000100a00 */
[----:B-1----:R-:W-:-:S02]  /*96b10*/  IMAD.MOV.U32 R23, RZ, RZ, R29 ;  /* 0x000000ffff177224 */ /* 0x002fc400078e001d */
[----:B------:R-:W-:-:S03]  /*96b20*/  IMAD.MOV.U32 R22, RZ, RZ, R28 ;  /* 0x000000ffff167224 */ /* 0x000fc600078e001c */
[C---:B------:R-:W-:Y:S02]  /*96b30*/  IADD3 R28, P0, PT, R23.reuse, R7, RZ ;  /* 0x00000007171c7210 */ /* 0x040fe40007f1e0ff */
[----:B---3--:R-:W-:-:S03]  /*96b40*/  IADD3 R18, P1, PT, R23, R14, RZ ;  /* 0x0000000e17127210 */ /* 0x008fc60007f3e0ff */
[----:B------:R-:W-:Y:S01]  /*96b50*/  IMAD.X R29, R20, 0x1, R8, P0 ;  /* 0x00000001141d7824 */ /* 0x000fe200000e0608 */
[----:B------:R-:W-:-:S04]  /*96b60*/  IADD3 R10, P0, PT, R23, R5, RZ ;  /* 0x00000005170a7210 */ /* 0x000fc80007f1e0ff */
[----:B------:R1:W-:Y:S01]  /*96b70*/  STL.64 [R1+0x26a8], R28 ;  /* 0x0026a81c01007387 */ /* 0x0003e20000100a00 */
[----:B------:R-:W-:-:S03]  /*96b80*/  IMAD.X R11, R20, 0x1, R6, P0 ;  /* 0x00000001140b7824 */ /* 0x000fc600000e0606 */
[----:B-1----:R-:W3:Y:S01]  /*96b90*/  LDL.LU.64 R28, [R1+0x5678] ;  /* 0x00567800011c7983 */ /* 0x002ee20000300a00 */
[----:B--2---:R-:W-:-:S05]  /*96ba0*/  IMAD.X R19, R20, 0x1, R16, P1 ;  /* 0x0000000114137824 */ /* 0x004fca00008e0610 */
[----:B------:R1:W-:Y:S04]  /*96bb0*/  STL.64 [R1+0x26b0], R18 ;  /* 0x0026b01201007387 */ /* 0x0003e80000100a00 */
[----:B------:R2:W-:Y:S01]  /*96bc0*/  STL.64 [R1+0x26b8], R10 ;  /* 0x0026b80a01007387 */ /* 0x0005e20000100a00 */
[C---:B-1----:R-:W-:Y:S02]  /*96bd0*/  IADD3 R18, P1, PT, R23.reuse, R13, RZ ;  /* 0x0000000d17127210 */ /* 0x042fe40007f3e0ff */
[C---:B--2---:R-:W-:Y:S01]  /*96be0*/  IADD3 R10, P0, PT, R23.reuse, R3, RZ ;  /* 0x00000003170a7210 */ /* 0x044fe20007f1e0ff */
[----:B------:R-:W-:Y:S02]  /*96bf0*/  IMAD.MOV.U32 R11, RZ, RZ, R22 ;  /* 0x000000ffff0b7224 */ /* 0x000fe400078e0016 */
[----:B------:R-:W-:Y:S01]  /*96c00*/  IMAD.X R19, R20, 0x1, R15, P1 ;  /* 0x0000000114137824 */ /* 0x000fe200008e060f */
[----:B------:R-:W-:Y:S01]  /*96c10*/  IADD3 R22, P1, PT, R23, R0, RZ ;  /* 0x0000000017167210 */ /* 0x000fe20007f3e0ff */
[----:B------:R-:W-:-:S02]  /*96c20*/  IMAD.MOV.U32 R23, RZ, RZ, R11 ;  /* 0x000000ffff177224 */ /* 0x000fc400078e000b */
[----:B------:R-:W-:Y:S01]  /*96c30*/  IMAD.X R11, R20, 0x1, R4, P0 ;  /* 0x00000001140b7824 */ /* 0x000fe200000e0604 */
[----:B------:R1:W-:Y:S04]  /*96c40*/  STL.64 [R1+0x26c0], R18 ;  /* 0x0026c01201007387 */ /* 0x0003e80000100a00 */
[----:B-1----:R-:W2:Y:S04]  /*96c50*/  LDL.LU.64 R18, [R1+0x5670] ;  /* 0x0056700001127983 */ /* 0x002ea80000300a00 */
[----:B------:R1:W-:Y:S04]  /*96c60*/  STL.64 [R1+0x26c8], R10 ;  /* 0x0026c80a01007387 */ /* 0x0003e80000100a00 */
[----:B-1----:R-:W4:Y:S04]  /*96c70*/  LDL R11, [R1+0x58c] ;  /* 0x00058c00010b7983 */ /* 0x002f280000100800 */
[----:B--2---:R1:W-:Y:S01]  /*96c80*/  STL.64 [R1+0x5638], R18 ;  /* 0x0056381201007387 */ /* 0x0043e20000100a00 */
[----:B------:R-:W-:Y:S01]  /*96c90*/  IADD3 R10, P0, PT, R19, R14, RZ ;  /* 0x0000000e130a7210 */ /* 0x000fe20007f1e0ff */
[----:B-1----:R-:W-:-:S02]  /*96ca0*/  IMAD.MOV.U32 R18, RZ, RZ, R23 ;  /* 0x000000ffff127224 */ /* 0x002fc400078e0017 */
[----:B------:R-:W-:Y:S01]  /*96cb0*/  IMAD.X R23, R20, 0x1, R2, P1 ;  /* 0x0000000114177824 */ /* 0x000fe200008e0602 */
[----:B------:R-:W2:Y:S01]  /*96cc0*/  LDL.LU R19, [R1+0x2224] ;  /* 0x0022240001137983 */ /* 0x000ea20000300800 */
[----:B----4-:R-:W-:-:S03]  /*96cd0*/  IMAD.X R11, R11, 0x1, R16, P0 ;  /* 0x000000010b0b7824 */ /* 0x010fc600000e0610 */
[----:B------:R1:W-:Y:S04]  /*96ce0*/  STL.64 [R1+0x2698], R22 ;  /* 0x0026981601007387 */ /* 0x0003e80000100a00 */
[----:B-1----:R-:W4:Y:S04]  /*96cf0*/  LDL.LU.64 R22, [R1+0x5668] ;  /* 0x0056680001167983 */ /* 0x002f280000300a00 */
[----:B------:R-:W4:Y:S04]  /*96d00*/  LDL R20, [R1+0x2218] ;  /* 0x0022180001147983 */ /* 0x000f280000100800 */
[----:B---3--:R-:W-:Y:S04]  /*96d10*/  STL.64 [R1+0x5650], R28 ;  /* 0x0056501c01007387 */ /* 0x008fe80000100a00 */
[----:B------:R1:W-:Y:S04]  /*96d20*/  STL.64 [R1+0x4580], R10 ;  /* 0x0045800a01007387 */ /* 0x0003e80000100a00 */
[----:B-1----:R-:W3:Y:S01]  /*96d30*/  LDL.LU.64 R10, [R1+0x5660] ;  /* 0x00566000010a7983 */ /* 0x002ee20000300a00 */
[----:B------:R-:W-:Y:S01]  /*96d40*/  IMAD.MOV.U32 R29, RZ, RZ, R21 ;  /* 0x000000ffff1d7224 */ /* 0x000fe200078e0015 */
[----:B------:R-:W-:-:S02]  /*96d50*/  SHF.R.S32.HI R21, RZ, 0x1f, R18 ;  /* 0x0000001fff157819 */ /* 0x000fc40000011412 */
[C---:B------:R-:W-:Y:S01]  /*96d60*/  IADD3 R28, P1, PT, R18.reuse, R9, RZ ;  /* 0x00000009121c7210 */ /* 0x040fe20007f3e0ff */
[----:B--2---:R1:W-:Y:S04]  /*96d70*/  STL [R1+0x5648], R19 ;  /* 0x0056481301007387 */ /* 0x0043e80000100800 */
[----:B----4-:R3:W-:Y:S01]  /*96d80*/  STL.64 [R1+0x5658], R22 ;  /* 0x0056581601007387 */ /* 0x0107e20000100a00 */
[----:B-1----:R-:W-:Y:S01]  /*96d90*/  IMAD.MOV.U32 R19, RZ, RZ, R29 ;  /* 0x000000ffff137224 */ /* 0x002fe200078e001d */
[----:B---3--:R-:W-:Y:S01]  /*96da0*/  IADD3 R22, P0, PT, R18, R10, RZ ;  /* 0x0000000a12167210 */ /* 0x008fe20007f1e0ff */
[----:B------:R-:W-:-:S04]  /*96db0*/  IMAD.X R29, R21, 0x1, R11, P1 ;  /* 0x00000001151d7824 */ /* 0x000fc800008e060b */
[----:B------:R-:W-:-:S05]  /*96dc0*/  IMAD.X R23, R21, 0x1, R12, P0 ;  /* 0x0000000115177824 */ /* 0x000fca00000e060c */
[----:B------:R1:W-:Y:S04]  /*96dd0*/  STL.64 [R1+0x2660], R22 ;  /* 0x0026601601007387 */ /* 0x0003e80000100a00 */
[----:B------:R2:W-:Y:S01]  /*96de0*/  STL.64 [R1+0x2668], R28 ;  /* 0x0026681c01007387 */ /* 0x0005e20000100a00 */
[C---:B-1----:R-:W-:Y:S02]  /*96df0*/  IADD3 R22, P0, PT, R18.reuse, R7, RZ ;  /* 0x0000000712167210 */ /* 0x042fe40007f1e0ff */
[----:B--2---:R-:W-:-:S03]  /*96e00*/  IADD3 R28, P1, PT, R18, R14, RZ ;  /* 0x0000000e121c7210 */ /* 0x004fc60007f3e0ff */
[C---:B------:R-:W-:Y:S02]  /*96e10*/  IMAD.X R23, R21.reuse, 0x1, R8, P0 ;  /* 0x0000000115177824 */ /* 0x040fe400000e0608 */
[----:B------:R-:W-:-:S03]  /*96e20*/  IMAD.X R29, R21, 0x1, R16, P1 ;  /* 0x00000001151d7824 */ /* 0x000fc600008e0610 */
[----:B------:R1:W-:Y:S04]  /*96e30*/  STL.64 [R1+0x2670], R22 ;  /* 0x0026701601007387 */ /* 0x0003e80000100a00 */
[----:B------:R-:W-:Y:S04]  /*96e40*/  STL.64 [R1+0x5640], R16 ;  /* 0x0056401001007387 */ /* 0x000fe80000100a00 */
[----:B------:R2:W-:Y:S01]  /*96e50*/  STL.64 [R1+0x2678], R28 ;  /* 0x0026781c01007387 */ /* 0x0005e20000100a00 */
[C---:B-1----:R-:W-:Y:S02]  /*96e60*/  IADD3 R22, P0, PT, R18.reuse, R5, RZ ;  /* 0x0000000512167210 */ /* 0x042fe40007f1e0ff */
[----:B--2---:R-:W-:-:S03]  /*96e70*/  IADD3 R28, P1, PT, R18, R13, RZ ;  /* 0x0000000d121c7210 */ /* 0x004fc60007f3e0ff */
[C---:B------:R-:W-:Y:S02]  /*96e80*/  IMAD.X R23, R21.reuse, 0x1, R6, P0 ;  /* 0x0000000115177824 */ /* 0x040fe400000e0606 */
[----:B------:R-:W-:-:S03]  /*96e90*/  IMAD.X R29, R21, 0x1, R15, P1 ;  /* 0x00000001151d7824 */ /* 0x000fc600008e060f */
[----:B------:R1:W-:Y:S04]  /*96ea0*/  STL.64 [R1+0x2680], R22 ;  /* 0x0026801601007387 */ /* 0x0003e80000100a00 */
[----:B-1----:R-:W2:Y:S04]  /*96eb0*/  LDL.LU.64 R22, [R1+0x5658] ;  /* 0x0056580001167983 */ /* 0x002ea80000300a00 */
[----:B------:R1:W-:Y:S04]  /*96ec0*/  STL.64 [R1+0x2688], R28 ;  /* 0x0026881c01007387 */ /* 0x0003e80000100a00 */
[----:B-1----:R-:W3:Y:S01]  /*96ed0*/  LDL.LU.64 R28, [R1+0x5650] ;  /* 0x00565000011c7983 */ /* 0x002ee20000300a00 */
[C---:B------:R-:W-:Y:S01]  /*96ee0*/  IADD3 R16, P0, PT, R18.reuse, R3, RZ ;  /* 0x0000000312107210 */ /* 0x040fe20007f1e0ff */
[----:B------:R-:W-:Y:S01]  /*96ef0*/  IMAD.MOV.U32 R17, RZ, RZ, R19 ;  /* 0x000000ffff117224 */ /* 0x000fe200078e0013 */
[----:B------:R-:W-:-:S03]  /*96f00*/  IADD3 R18, P1, PT, R18, R0, RZ ;  /* 0x0000000012127210 */ /* 0x000fc60007f3e0ff */
[----:B------:R-:W-:Y:S02]  /*96f10*/  IMAD.MOV.U32 R19, RZ, RZ, R17 ;  /* 0x000000ffff137224 */ /* 0x000fe400078e0011 */
[----:B------:R-:W-:Y:S01]  /*96f20*/  IMAD.X R17, R21, 0x1, R4, P0 ;  /* 0x0000000115117824 */ /* 0x000fe200000e0604 */
[----:B---3--:R1:W-:Y:S04]  /*96f30*/  STL [R1+0x5628], R28 ;  /* 0x0056281c01007387 */ /* 0x0083e80000100800 */
[----:B-1----:R-:W3:Y:S04]  /*96f40*/  LDL.LU R28, [R1+0x2218] ;  /* 0x00221800011c7983 */ /* 0x002ee80000300800 */
[----:B------:R1:W-:Y:S02]  /*96f50*/  STL.64 [R1+0x2690], R16 ;  /* 0x0026901001007387 */ /* 0x0003e40000100a00 */
[----:B-1----:R-:W-:-:S02]  /*96f60*/  IMAD.MOV.U32 R17, RZ, RZ, R19 ;  /* 0x000000ffff117224 */ /* 0x002fc400078e0013 */
[----:B------:R-:W-:-:S05]  /*96f70*/  IMAD.X R19, R21, 0x1, R2, P1 ;  /* 0x0000000115137824 */ /* 0x000fca00008e0602 */
[----:B------:R1:W-:Y:S04]  /*96f80*/  STL.64 [R1+0x2650], R18 ;  /* 0x0026501201007387 */ /* 0x0003e80000100a00 */
[----:B-1----:R-:W4:Y:S01]  /*96f90*/  LDL.LU R19, [R1+0x5648] ;  /* 0x0056480001137983 */ /* 0x002f220000300800 */
[----:B------:R-:W-:-:S03]  /*96fa0*/  SHF.R.S32.HI R20, RZ, 0x1f, R20 ;  /* 0x0000001fff147819 */ /* 0x000fc60000011414 */
[----:B--2---:R-:W-:Y:S01]  /*96fb0*/  STL.64 [R1+0x5630], R22 ;  /* 0x0056301601007387 */ /* 0x004fe20000100a00 */
[----:B---3--:R-:W-:Y:S01]  /*96fc0*/  IADD3 R16, P0, PT, R28, R10, RZ ;  /* 0x0000000a1c107210 */ /* 0x008fe20007f1e0ff */
[----:B----4-:R-:W-:Y:S02]  /*96fd0*/  IMAD.MOV.U32 R21, RZ, RZ, R19 ;  /* 0x000000ffff157224 */ /* 0x010fe400078e0013 */
[----:B------:R-:W-:Y:S02]  /*96fe0*/  IMAD.MOV.U32 R19, RZ, RZ, R17 ;  /* 0x000000ffff137224 */ /* 0x000fe400078e0011 */
[----:B------:R-:W-:-:S05]  /*96ff0*/  IMAD.X R17, R20, 0x1, R12, P0 ;  /* 0x0000000114117824 */ /* 0x000fca00000e060c */
[----:B------:R1:W-:Y:S04]  /*97000*/  STL.64 [R1+0x2658], R16 ;  /* 0x0026581001007387 */ /* 0x0003e80000100a00 */
[----:B-1----:R-:W2:Y:S01]  /*97010*/  LDL.LU.64 R16, [R1+0x5640] ;  /* 0x0056400001107983 */ /* 0x002ea20000300a00 */
[----:B------:R-:W-:Y:S01]  /*97020*/  IADD3 R18, P1, PT, R28, R9, RZ ;  /* 0x000000091c127210 */ /* 0x000fe20007f3e0ff */
[----:B------:R-:W-:-:S04]  /*97030*/  IMAD.MOV.U32 R23, RZ, RZ, R19 ;  /* 0x000000ffff177224 */ /* 0x000fc800078e0013 */
[----:B------:R-:W-:-:S05]  /*97040*/  IMAD.X R19, R20, 0x1, R11, P1 ;  /* 0x0000000114137824 */ /* 0x000fca00008e060b */
[----:B------:R1:W-:Y:S04]  /*97050*/  STL.64 [R1+0x2620], R18 ;  /* 0x0026201201007387 */ /* 0x0003e80000100a00 */
[----:B-1----:R-:W3:Y:S01]  /*97060*/  LDL.LU.64 R18, [R1+0x5638] ;  /* 0x0056380001127983 */ /* 0x002ee20000300a00 */
[----:B------:R-:W-:-:S03]  /*97070*/  IADD3 R22, P0, PT, R28, R7, RZ ;  /* 0x000000071c167210 */ /* 0x000fc60007f1e0ff */
[----:B------:R1:W-:Y:S02]  /*97080*/  STL.64 [R1+0x5620], R10 ;  /* 0x0056200a01007387 */ /* 0x0003e40000100a00 */
[----:B-1----:R-:W-:Y:S02]  /*97090*/  IMAD.MOV.U32 R11, RZ, RZ, R23 ;  /* 0x000000ffff0b7224 */ /* 0x002fe400078e0017 */
[----:B------:R-:W-:Y:S01]  /*970a0*/  IMAD.X R23, R20, 0x1, R8, P0 ;  /* 0x0000000114177824 */ /* 0x000fe200000e0608 */
[----:B------:R-:W-:-:S04]  /*970b0*/  IADD3 R10, P1, PT, R28, R14, RZ ;  /* 0x0000000e1c0a7210 */ /* 0x000fc80007f3e0ff */
[----:B------:R1:W-:Y:S02]  /*970c0*/  STL.64 [R1+0x2628], R22 ;  /* 0x0026281601007387 */ /* 0x0003e40000100a00 */
[----:B-1----:R-:W-:Y:S01]  /*970d0*/  IMAD.MOV.U32 R23, RZ, RZ, R11 ;  /* 0x000000ffff177224 */ /* 0x002fe200078e000b */
[----:B------:R-:W-:Y:S01]  /*970e0*/  IADD3 R22, P0, PT, R28, R5, RZ ;  /* 0x000000051c167210 */ /* 0x000fe20007f1e0ff */
[----:B--2---:R-:W-:Y:S01]  /*970f0*/  IMAD.X R11, R20, 0x1, R16, P1 ;  /* 0x00000001140b7824 */ /* 0x004fe200008e0610 */
[----:B------:R-:W-:Y:S04]  /*97100*/  STL.64 [R1+0x5618], R16 ;  /* 0x0056181001007387 */ /* 0x000fe80000100a00 */
[----:B------:R1:W-:Y:S02]  /*97110*/  STL.64 [R1+0x2630], R10 ;  /* 0x0026300a01007387 */ /* 0x0003e40000100a00 */
[----:B-1----:R-:W-:Y:S01]  /*97120*/  IADD3 R10, P1, PT, R28, R13, RZ ;  /* 0x0000000d1c0a7210 */ /* 0x002fe20007f3e0ff */
[----:B------:R-:W-:-:S02]  /*97130*/  IMAD.MOV.U32 R11, RZ, RZ, R23 ;  /* 0x000000ffff0b7224 */ /* 0x000fc400078e0017 */
[C---:B------:R-:W-:Y:S02]  /*97140*/  IMAD.X R23, R20.reuse, 0x1, R6, P0 ;  /* 0x0000000114177824 */ /* 0x040fe400000e0606 */
[----:B------:R-:W-:Y:S02]  /*97150*/  IMAD.MOV.U32 R17, RZ, RZ, R11 ;  /* 0x000000ffff117224 */ /* 0x000fe400078e000b */
[----:B------:R-:W-:Y:S01]  /*97160*/  IMAD.X R11, R20, 0x1, R15, P1 ;  /* 0x00000001140b7824 */ /* 0x000fe200008e060f */
[----:B------:R1:W-:Y:S01]  /*97170*/  STL.64 [R1+0x2638], R22 ;  /* 0x0026381601007387 */ /* 0x0003e20000100a00 */
[----:B------:R-:W-:-:S03]  /*97180*/  IADD3 R16, P0, PT, R28, R3, RZ ;  /* 0x000000031c107210 */ /* 0x000fc60007f1e0ff */
[----:B-1----:R-:W2:Y:S04]  /*97190*/  LDL.LU.64 R22, [R1+0x5630] ;  /* 0x0056300001167983 */ /* 0x002ea80000300a00 */
[----:B------:R1:W-:Y:S02]  /*971a0*/  STL.64 [R1+0x2640], R10 ;  /* 0x0026400a01007387 */ /* 0x0003e40000100a00 */
[----:B-1----:R-:W-:Y:S02]  /*971b0*/  IADD3 R10, P1, PT, R28, R0, RZ ;  /* 0x000000001c0a7210 */ /* 0x002fe40007f3e0ff */
[----:B------:R-:W4:Y:S01]  /*971c0*/  LDL.LU R28, [R1+0x5628] ;  /* 0x00562800011c7983 */ /* 0x000f220000300800 */
[----:B------:R-:W-:Y:S02]  /*971d0*/  IMAD.MOV.U32 R11, RZ, RZ, R17 ;  /* 0x000000ffff0b7224 */ /* 0x000fe400078e0011 */
[----:B------:R-:W-:-:S05]  /*971e0*/  IMAD.X R17, R20, 0x1, R4, P0 ;  /* 0x0000000114117824 */ /* 0x000fca00000e0604 */
[----:B------:R1:W-:Y:S04]  /*971f0*/  STL.64 [R1+0x2648], R16 ;  /* 0x0026481001007387 */ /* 0x0003e80000100a00 */
[----:B-1----:R-:W2:Y:S01]  /*97200*/  LDL R17, [R1+0x58c] ;  /* 0x00058c0001117983 */ /* 0x002ea20000100800 */
[----:B---3--:R-:W-:-:S03]  /*97210*/  IADD3 R16, P0, PT, R19, R7, RZ ;  /* 0x0000000713107210 */ /* 0x008fc60007f1e0ff */
[----:B------:R1:W-:Y:S04]  /*97220*/  STL.64 [R1+0x55e8], R18 ;  /* 0x0055e81201007387 */ /* 0x0003e80000100a00 */
[----:B-1----:R-:W3:Y:S01]  /*97230*/  LDL.LU R19, [R1+0x2220] ;  /* 0x0022200001137983 */ /* 0x002ee20000300800 */
[----:B------:R-:W-:-:S03]  /*97240*/  IMAD.MOV.U32 R18, RZ, RZ, R21 ;  /* 0x000000ffff127224 */ /* 0x000fc600078e0015 */
[----:B----4-:R1:W-:Y:S02]  /*97250*/  STL.64 [R1+0x55f8], R28 ;  /* 0x0055f81c01007387 */ /* 0x0103e40000100a00 */
[----:B-1----:R-:W-:Y:S02]  /*97260*/  IMAD.MOV.U32 R29, RZ, RZ, R11 ;  /* 0x000000ffff1d7224 */ /* 0x002fe400078e000b */
[----:B------:R-:W-:-:S05]  /*97270*/  IMAD.X R11, R20, 0x1, R2, P1 ;  /* 0x00000001140b7824 */ /* 0x000fca00008e0602 */
[----:B------:R1:W-:Y:S04]  /*97280*/  STL.64 [R1+0x2618], R10 ;  /* 0x0026180a01007387 */ /* 0x0003e80000100a00 */
[----:B-1----:R-:W4:Y:S01]  /*97290*/  LDL.LU.64 R10, [R1+0x5620] ;  /* 0x00562000010a7983 */ /* 0x002f220000300a00 */
[----:B--2---:R-:W-:-:S03]  /*972a0*/  IMAD.X R17, R17, 0x1, R8, P0 ;  /* 0x0000000111117824 */ /* 0x004fc600000e0608 */
[----:B---3--:R-:W-:Y:S04]  /*972b0*/  STL.64 [R1+0x5610], R18 ;  /* 0x0056101201007387 */ /* 0x008fe80000100a00 */
[----:B------:R-:W-:Y:S04]  /*972c0*/  STL.64 [R1+0x5600], R22 ;  /* 0x0056001601007387 */ /* 0x000fe80000100a00 */
[----:B------:R-:W-:Y:S04]  /*972d0*/  STL [R1+0x5608], R23 ;  /* 0x0056081701007387 */ /* 0x000fe80000100800 */
[----:B------:R1:W-:Y:S04]  /*972e0*/  STL.64 [R1+0x4568], R16 ;  /* 0x0045681001007387 */ /* 0x0003e80000100a00 */
[----:B-1----:R-:W2:Y:S01]  /*972f0*/  LDL.LU.64 R16, [R1+0x5618] ;  /* 0x0056180001107983 */ /* 0x002ea20000300a00 */
[----:B------:R-:W-:-:S02]  /*97300*/  SHF.R.S32.HI R21, RZ, 0x1f, R29 ;  /* 0x0000001fff157819 */ /* 0x000fc4000001141d */
[C---:B------:R-:W-:Y:S02]  /*97310*/  IADD3 R18, P1, PT, R29.reuse, R9, RZ ;  /* 0x000000091d127210 */ /* 0x040fe40007f3e0ff */
[----:B----4-:R-:W-:-:S05]  /*97320*/  IADD3 R22, P0, PT, R29, R10, RZ ;  /* 0x0000000a1d167210 */ /* 0x010fca0007f1e0ff */
[C---:B------:R-:W-:Y:S02]  /*97330*/  IMAD.X R23, R21.reuse, 0x1, R12, P0 ;  /* 0x0000000115177824 */ /* 0x040fe400000e060c */
[----:B------:R-:W-:-:S03]  /*97340*/  IMAD.X R19, R21, 0x1, R11, P1 ;  /* 0x0000000115137824 */ /* 0x000fc600008e060b */
[----:B------:R1:W-:Y:S04]  /*97350*/  STL.64 [R1+0x25e0], R22 ;  /* 0x0025e01601007387 */ /* 0x0003e80000100a00 */
[----:B------:R3:W-:Y:S01]  /*97360*/  STL.64 [R1+0x25e8], R18 ;  /* 0x0025e81201007387 */ /* 0x0007e20000100a00 */
[C---:B-1----:R-:W-:Y:S02]  /*97370*/  IADD3 R22, P0, PT, R29.reuse, R7, RZ ;  /* 0x000000071d167210 */ /* 0x042fe40007f1e0ff */
[----:B---3--:R-:W-:-:S03]  /*97380*/  IADD3 R18, P1, PT, R29, R14, RZ ;  /* 0x0000000e1d127210 */ /* 0x008fc60007f3e0ff */
[C---:B------:R-:W-:Y:S02]  /*97390*/  IMAD.X R23, R21.reuse, 0x1, R8, P0 ;  /* 0x0000000115177824 */ /* 0x040fe400000e0608 */
[----:B--2---:R-:W-:-:S03]  /*973a0*/  IMAD.X R19, R21, 0x1, R16, P1 ;  /* 0x0000000115137824 */ /* 0x004fc600008e0610 */
[----:B------:R1:W-:Y:S04]  /*973b0*/  STL.64 [R1+0x25f0], R22 ;  /* 0x0025f01601007387 */ /* 0x0003e80000100a00 */
[----:B------:R2:W-:Y:S01]  /*973c0*/  STL.64 [R1+0x25f8], R18 ;  /* 0x0025f81201007387 */ /* 0x0005e20000100a00 */
[C---:B-1----:R-:W-:Y:S02]  /*973d0*/  IADD3 R22, P0, PT, R29.reuse, R5, RZ ;  /* 0x000000051d167210 */ /* 0x042fe40007f1e0ff */
[----:B--2---:R-:W-:-:S03]  /*973e0*/  IADD3 R18, P1, PT, R29, R13, RZ ;  /* 0x0000000d1d127210 */ /* 0x004fc60007f3e0ff */
[C---:B------:R-:W-:Y:S02]  /*973f0*/  IMAD.X R23, R21.reuse, 0x1, R6, P0 ;  /* 0x0000000115177824 */ /* 0x040fe400000e0606 */
[----:B------:R-:W-:-:S03]  /*97400*/  IMAD.X R19, R21, 0x1, R15, P1 ;  /* 0x0000000115137824 */ /* 0x000fc600008e060f */
[----:B------:R1:W-:Y:S04]  /*97410*/  STL.64 [R1+0x2600], R22 ;  /* 0x0026001601007387 */ /* 0x0003e80000100a00 */
[----:B------:R2:W-:Y:S01]  /*97420*/  STL.64 [R1+0x2608], R18 ;  /* 0x0026081201007387 */ /* 0x0005e20000100a00 */
[----:B-1----:R-:W-:-:S03]  /*97430*/  IADD3 R22, P0, PT, R29, R3, RZ ;  /* 0x000000031d167210 */ /* 0x002fc60007f1e0ff */
[----:B--2---:R-:W2:Y:S02]  /*97440*/  LDL.LU.64 R18, [R1+0x5610] ;  /* 0x0056100001127983 */ /* 0x004ea40000300a00 */
[----:B------:R-:W-:-:S05]  /*97450*/  IMAD.X R23, R21, 0x1, R4, P0 ;  /* 0x0000000115177824 */ /* 0x000fca00000e0604 */
[----:B------:R1:W-:Y:S04]  /*97460*/  STL.64 [R1+0x2610], R22 ;  /* 0x0026101601007387 */ /* 0x0003e80000100a00 */
[----:B-1----:R0:W3:Y:S01]  /*97470*/  LDL.LU R23, [R1+0x5608] ;  /* 0x0056080001177983 */ /* 0x0020e20000300800 */
[----:B------:R-:W-:-:S05]  /*97480*/  IADD3 R28, P1, PT, R29, R0, RZ ;  /* 0x000000001d1c7210 */ /* 0x000fca0007f3e0ff */
[----:B------:R-:W-:Y:S01]  /*97490*/  IMAD.X R29, R21, 0x1, R2, P1 ;  /* 0x00000001151d7824 */ /* 0x000fe200008e0602 */
[----:B--2---:R-:W-:-:S05]  /*974a0*/  IADD3 R22, P0, PT, R19, R10, RZ ;  /* 0x0000000a13167210 */ /* 0x004fca0007f1e0ff */
[----:B------:R3:W-:Y:S04]  /*974b0*/  STL [R1+0x25d8], R22 ;  /* 0x0025d81601007387 */ /* 0x0007e80000100800 */
[----:B---3--:R-:W2:Y:S04]  /*974c0*/  LDL.LU.64 R22, [R1+0x5600] ;  /* 0x0056000001167983 */ /* 0x008ea80000300a00 */
[----:B------:R1:W-:Y:S04]  /*974d0*/  STL.64 [R1+0x25d0], R28 ;  /* 0x0025d01c01007387 */ /* 0x0003e80000100a00 */
[----:B-1----:R-:W3:Y:S04]  /*974e0*/  LDL.LU.64 R28, [R1+0x55f8] ;  /* 0x0055f800011c7983 */ /* 0x002ee80000300a00 */
[----:B------:R-:W4:Y:S01]  /*974f0*/  LDL.LU R21, [R1+0x223c] ;  /* 0x00223c0001157983 */ /* 0x000f220000300800 */
[----:B------:R-:W-:-:S03]  /*97500*/  SHF.R.S32.HI R20, RZ, 0x1f, R19 ;  /* 0x0000001fff147819 */ /* 0x000fc60000011413 */
[----:B---3--:R-:W-:Y:S04]  /*97510*/  STL.64 [R1+0x55e0], R28 ;  /* 0x0055e01c01007387 */ /* 0x008fe80000100a00 */
[----:B--2---:R1:W-:Y:S04]  /*97520*/  STL.64 [R1+0x55f0], R22 ;  /* 0x0055f01601007387 */ /* 0x0043e80000100a00 */
[----:B-1----:R0:W2:Y:S01]  /*97530*/  LDL.64 R22, [R1+0x25d8] ;  /* 0x0025d80001167983 */ /* 0x0020a20000100a00 */
[----:B------:R-:W-:Y:S02]  /*97540*/  IMAD.MOV.U32 R29, RZ, RZ, R19 ;  /* 0x000000ffff1d7224 */ /* 0x000fe400078e0013 */
[----:B------:R-:W-:-:S03]  /*97550*/  IMAD.MOV.U32 R28, RZ, RZ, R18 ;  /* 0x000000ffff1c7224 */ /* 0x000fc600078e0012 */
[----:B------:R-:W-:-:S05]  /*97560*/  IADD3 R18, P1, PT, R29, R9, RZ ;  /* 0x000000091d127210 */ /* 0x000fca0007f3e0ff */
[C---:B------:R-:W-:Y:S02]  /*97570*/  IMAD.X R19, R20.reuse, 0x1, R11, P1 ;  /* 0x0000000114137824 */ /* 0x040fe400008e060b */
[----:B--2---:R-:W-:Y:S01]  /*97580*/  IMAD.X R23, R20, 0x1, R12, P0 ;  /* 0x0000000114177824 */ /* 0x004fe200000e060c */
[----:B------:R-:W-:-:S04]  /*97590*/  IADD3 R22, P0, PT, R29, R7, RZ ;  /* 0x000000071d167210 */ /* 0x000fc80007f1e0ff */
[----:B------:R1:W-:Y:S04]  /*975a0*/  STL [R1+0x25dc], R23 ;  /* 0x0025dc1701007387 */ /* 0x0003e80000100800 */
[----:B------:R2:W-:Y:S01]  /*975b0*/  STL.64 [R1+0x25a0], R18 ;  /* 0x0025a01201007387 */ /* 0x0005e20000100a00 */
[----:B-1----:R-:W-:Y:S01]  /*975c0*/  IMAD.X R23, R20, 0x1, R8, P0 ;  /* 0x0000000114177824 */ /* 0x002fe200000e0608 */
[----:B--2---:R-:W-:-:S04]  /*975d0*/  IADD3 R18, P1, PT, R29, R14, RZ ;  /* 0x0000000e1d127210 */ /* 0x004fc80007f3e0ff */
[----:B------:R1:W-:Y:S01]  /*975e0*/  STL.64 [R1+0x25a8], R22 ;  /* 0x0025a81601007387 */ /* 0x0003e20000100a00 */
[----:B------:R-:W-:-:S03]  /*975f0*/  IMAD.X R19, R20, 0x1, R16, P1 ;  /* 0x0000000114137824 */ /* 0x000fc600008e0610 */
[----:B------:R-:W-:Y:S04]  /*97600*/  STL.64 [R1+0x55d8], R16 ;  /* 0x0055d81001007387 */ /* 0x000fe80000100a00 */
[----:B------:R2:W-:Y:S01]  /*97610*/  STL.64 [R1+0x25b0], R18 ;  /* 0x0025b01201007387 */ /* 0x0005e20000100a00 */
[----:B-1----:R-:W-:-:S05]  /*97620*/  IADD3 R22, P0, PT, R29, R5, RZ ;  /* 0x000000051d167210 */ /* 0x002fca0007f1e0ff */
[----:B------:R-:W-:Y:S01]  /*97630*/  IMAD.X R23, R20, 0x1, R6, P0 ;  /* 0x0000000114177824 */ /* 0x000fe200000e0606 */
[----:B--2---:R-:W-:-:S04]  /*97640*/  IADD3 R18, P1, PT, R29, R13, RZ ;  /* 0x0000000d1d127210 */ /* 0x004fc80007f3e0ff */
[----:B------:R1:W-:Y:S01]  /*97650*/  STL.64 [R1+0x25b8], R22 ;  /* 0x0025b81601007387 */ /* 0x0003e20000100a00 */
[----:B------:R-:W-:-:S03]  /*97660*/  IMAD.X R19, R20, 0x1, R15, P1 ;  /* 0x0000000114137824 */ /* 0x000fc600008e060f */
[----:B-1----:R-:W2:Y:S04]  /*97670*/  LDL.LU.64 R22, [R1+0x55f0] ;  /* 0x0055f00001167983 */ /* 0x002ea80000300a00 */
[----:B------:R1:W-:Y:S04]  /*97680*/  STL.64 [R1+0x25c0], R18 ;  /* 0x0025c01201007387 */ /* 0x0003e80000100a00 */
[----:B-1----:R-:W3:Y:S01]  /*97690*/  LDL.LU.64 R18, [R1+0x55e8] ;  /* 0x0055e80001127983 */ /* 0x002ee20000300a00 */
[C---:B------:R-:W-:Y:S01]  /*976a0*/  IADD3 R16, P0, PT, R29.reuse, R3, RZ ;  /* 0x000000031d107210 */ /* 0x040fe20007f1e0ff */
[----:B------:R-:W-:Y:S01]  /*976b0*/  IMAD.MOV.U32 R17, RZ, RZ, R28 ;  /* 0x000000ffff117224 */ /* 0x000fe200078e001c */
[----:B------:R-:W-:-:S03]  /*976c0*/  IADD3 R28, P1, PT, R29, R0, RZ ;  /* 0x000000001d1c7210 */ /* 0x000fc60007f3e0ff */
[----:B------:R-:W-:Y:S02]  /*976d0*/  IMAD.MOV.U32 R29, RZ, RZ, R17 ;  /* 0x000000ffff1d7224 */ /* 0x000fe400078e0011 */
[----:B------:R-:W-:-:S05]  /*976e0*/  IMAD.X R17, R20, 0x1, R4, P0 ;  /* 0x0000000114117824 */ /* 0x000fca00000e0604 */
[----:B------:R1:W-:Y:S04]  /*976f0*/  STL.64 [R1+0x25c8], R16 ;  /* 0x0025c81001007387 */ /* 0x0003e80000100a00 */
[----:B-1----:R-:W2:Y:S01]  /*97700*/  LDL.LU R17, [R1+0x58c] ;  /* 0x00058c0001117983 */ /* 0x002ea20000300800 */
[----:B---3--:R-:W-:-:S03]  /*97710*/  IADD3 R16, P0, PT, R19, R9, RZ ;  /* 0x0000000913107210 */ /* 0x008fc60007f1e0ff */
[----:B------:R1:W-:Y:S04]  /*97720*/  STL.64 [R1+0x55b8], R18 ;  /* 0x0055b81201007387 */ /* 0x0003e80000100a00 */
[----:B-1----:R-:W3:Y:S01]  /*97730*/  LDL.LU R19, [R1+0x2228] ;  /* 0x0022280001137983 */ /* 0x002ee20000300800 */
[----:B------:R-:W-:Y:S02]  /*97740*/  IMAD.MOV.U32 R18, RZ, RZ, R29 ;  /* 0x000000ffff127224 */ /* 0x000fe400078e001d */
[----:B------:R-:W-:-:S05]  /*97750*/  IMAD.X R29, R20, 0x1, R2, P1 ;  /* 0x00000001141d7824 */ /* 0x000fca00008e0602 */
[----:B------:R1:W-:Y:S04]  /*97760*/  STL.64 [R1+0x2598], R28 ;  /* 0x0025981c01007387 */ /* 0x0003e80000100a00 */
[----:B-1----:R-:W4:Y:S01]  /*97770*/  LDL.LU.64 R28, [R1+0x55e0] ;  /* 0x0055e000011c7983 */ /* 0x002f220000300a00 */
[----:B--2---:R-:W-:Y:S02]  /*97780*/  IMAD.X R17, R17, 0x1, R11, P0 ;  /* 0x0000000111117824 */ /* 0x004fe400000e060b */
[----:B---3--:R-:W-:Y:S02]  /*97790*/  IMAD.MOV.U32 R20, RZ, RZ, R19 ;  /* 0x000000ffff147224 */ /* 0x008fe400078e0013 */
[----:B----4-:R-:W-:-:S05]  /*977a0*/  IMAD.MOV.U32 R19, RZ, RZ, R21 ;  /* 0x000000ffff137224 */ /* 0x010fca00078e0015 */
[----:B------:R-:W-:Y:S04]  /*977b0*/  STL [R1+0x55c8], R19 ;  /* 0x0055c81301007387 */ /* 0x000fe80000100800 */
[----:B------:R-:W-:Y:S04]  /*977c0*/  STL.64 [R1+0x55c0], R28 ;  /* 0x0055c01c01007387 */ /* 0x000fe80000100a00 */
[----:B------:R1:W-:Y:S04]  /*977d0*/  STL.64 [R1+0x4550], R16 ;  /* 0x0045501001007387 */ /* 0x0003e80000100a00 */
[----:B-1----:R-:W2:Y:S01]  /*977e0*/  LDL.LU.64 R16, [R1+0x55d8] ;  /* 0x0055d80001107983 */ /* 0x002ea20000300a00 */
[----:B------:R-:W-:-:S02]  /*977f0*/  SHF.R.S32.HI R21, RZ, 0x1f, R18 ;  /* 0x0000001fff157819 */ /* 0x000fc40000011412 */
[----:B------:R-:W-:Y:S01]  /*97800*/  IADD3 R28, P0, PT, R18, R10, RZ ;  /* 0x0000000a121c7210 */ /* 0x000fe20007f1e0ff */
[----:B------:R1:W-:Y:S04]  /*97810*/  STL.64 [R1+0x55d0], R22 ;  /* 0x0055d01601007387 */ /* 0x0003e80000100a00 */
[----:B------:R-:W-:-:S05]  /*97820*/  IMAD.X R29, R21, 0x1, R12, P0 ;  /* 0x00000001151d7824 */ /* 0x000fca00000e060c */
[----:B------:R3:W-:Y:S01]  /*97830*/  STL.64 [R1+0x2560], R28 ;  /* 0x0025601c01007387 */ /* 0x0007e20000100a00 */
[----:B-1----:R-:W-:-:S05]  /*97840*/  IADD3 R22, P1, PT, R18, R9, RZ ;  /* 0x0000000912167210 */ /* 0x002fca0007f3e0ff */
[----:B------:R-:W-:Y:S01]  /*97850*/  IMAD.X R23, R21, 0x1, R11, P1 ;  /* 0x0000000115177824 */ /* 0x000fe200008e060b */
[----:B---3--:R-:W-:-:S04]  /*97860*/  IADD3 R28, P0, PT, R18, R7, RZ ;  /* 0x00000007121c7210 */ /* 0x008fc80007f1e0ff */
[----:B------:R1:W-:Y:S01]  /*97870*/  STL.64 [R1+0x2568], R22 ;  /* 0x0025681601007387 */ /* 0x0003e20000100a00 */
[----:B------:R-:W-:-:S05]  /*97880*/  IMAD.X R29, R21, 0x1, R8, P0 ;  /* 0x00000001151d7824 */ /* 0x000fca00000e0608 */
[----:B------:R3:W-:Y:S01]  /*97890*/  STL.64 [R1+0x2570], R28 ;  /* 0x0025701c01007387 */ /* 0x0007e20000100a00 */
[C---:B-1----:R-:W-:Y:S02]  /*978a0*/  IADD3 R22, P1, PT, R18.reuse, R14, RZ ;  /* 0x0000000e12167210 */ /* 0x042fe40007f3e0ff */
[----:B---3--:R-:W-:-:S05]  /*978b0*/  IADD3 R28, P0, PT, R18, R5, RZ ;  /* 0x00000005121c7210 */ /* 0x008fca0007f1e0ff */
[----:B------:R-:W-:Y:S02]  /*978c0*/  IMAD.X R29, R21, 0x1, R6, P0 ;  /* 0x00000001151d7824 */ /* 0x000fe400000e0606 */
[----:B------:R-:W-:-:S05]  /*978d0*/  IMAD.MOV.U32 R19, RZ, RZ, R20 ;  /* 0x000000ffff137224 */ /* 0x000fca00078e0014 */
[----:B------:R-:W-:Y:S01]  /*978e0*/  SHF.R.S32.HI R20, RZ, 0x1f, R19 ;  /* 0x0000001fff147819 */ /* 0x000fe20000011413 */
[----:B--2---:R-:W-:-:S05]  /*978f0*/  IMAD.X R23, R21, 0x1, R16, P1 ;  /* 0x0000000115177824 */ /* 0x004fca00008e0610 */
[----:B------:R1:W-:Y:S04]  /*97900*/  STL.64 [R1+0x2578], R22 ;  /* 0x0025781601007387 */ /* 0x0003e80000100a00 */
[----:B------:R2:W-:Y:S01]  /*97910*/  STL.64 [R1+0x2580], R28 ;  /* 0x0025801c01007387 */ /* 0x0005e20000100a00 */
[C---:B-1----:R-:W-:Y:S02]  /*97920*/  IADD3 R22, P1, PT, R18.reuse, R13, RZ ;  /* 0x0000000d12167210 */ /* 0x042fe40007f3e0ff */
[----:B--2---:R-:W-:-:S03]  /*97930*/  IADD3 R28, P0, PT, R18, R3, RZ ;  /* 0x00000003121c7210 */ /* 0x004fc60007f1e0ff */
[C---:B------:R-:W-:Y:S02]  /*97940*/  IMAD.X R23, R21.reuse, 0x1, R15, P1 ;  /* 0x0000000115177824 */ /* 0x040fe400008e060f */
[----:B------:R-:W-:Y:S01]  /*97950*/  IMAD.X R29, R21, 0x1, R4, P0 ;  /* 0x00000001151d7824 */ /* 0x000fe200000e0604 */
[----:B------:R-:W-:Y:S02]  /*97960*/  IADD3 R18, P1, PT, R18, R0, RZ ;  /* 0x0000000012127210 */ /* 0x000fe40007f3e0ff */
[----:B------:R1:W-:Y:S04]  /*97970*/  STL.64 [R1+0x2588], R22 ;  /* 0x0025881601007387 */ /* 0x0003e80000100a00 */
[----:B-1----:R-:W2:Y:S04]  /*97980*/  LDL.LU.64 R22, [R1+0x55d0] ;  /* 0x0055d00001167983 */ /* 0x002ea80000300a00 */
[----:B------:R1:W-:Y:S02]  /*97990*/  STL.64 [R1+0x2590], R28 ;  /* 0x0025901c01007387 */ /* 0x0003e40000100a00 */
[----:B-1----:R-:W-:Y:S01]  /*979a0*/  IADD3 R28, P0, PT, R19, R10, RZ ;  /* 0x0000000a131c7210 */ /* 0x002fe20007f1e0ff */
[----:B------:R-:W-:-:S02]  /*979b0*/  IMAD.MOV.U32 R29, RZ, RZ, R19 ;  /* 0x000000ffff1d7224 */ /* 0x000fc400078e0013 */
[----:B------:R-:W-:-:S05]  /*979c0*/  IMAD.X R19, R21, 0x1, R2, P1 ;  /* 0x0000000115137824 */ /* 0x000fca00008e0602 */
[----:B------:R1:W-:Y:S04]  /*979d0*/  STL.64 [R1+0x2558], R18 ;  /* 0x0025581201007387 */ /* 0x0003e80000100a00 */
[----:B-1----:R-:W3:Y:S01]  /*979e0*/  LDL.LU R19, [R1+0x55c8] ;  /* 0x0055c80001137983 */ /* 0x002ee20000300800 */
[----:B------:R-:W-:Y:S01]  /*979f0*/  IADD3 R18, P1, PT, R29, R9, RZ ;  /* 0x000000091d127210 */ /* 0x000fe20007f3e0ff */
[----:B---3--:R-:W-:Y:S02]  /*97a00*/  IMAD.MOV.U32 R21, RZ, RZ, R19 ;  /* 0x000000ffff157224 */ /* 0x008fe400078e0013 */
[----:B------:R-:W-:Y:S02]  /*97a10*/  IMAD.MOV.U32 R19, RZ, RZ, R29 ;  /* 0x000000ffff137224 */ /* 0x000fe400078e001d */
[----:B------:R-:W-:-:S05]  /*97a20*/  IMAD.X R29, R20, 0x1, R12, P0 ;  /* 0x00000001141d7824 */ /* 0x000fca00000e060c */
[----:B------:R1:W-:Y:S04]  /*97a30*/  STL.64 [R1+0x2550], R28 ;  /* 0x0025501c01007387 */ /* 0x0003e80000100a00 */
[----:B-1----:R-:W3:Y:S04]  /*97a40*/  LDL.LU.64 R28, [R1+0x55c0] ;  /* 0x0055c000011c7983 */ /* 0x002ee80000300a00 */
[----:B---3--:R1:W-:Y:S02]  /*97a50*/  STL.64 [R1+0x55b0], R28 ;  /* 0x0055b01c01007387 */ /* 0x0083e40000100a00 */
[----:B-1----:R-:W-:-:S02]  /*97a60*/  IMAD.MOV.U32 R29, RZ, RZ, R19 ;  /* 0x000000ffff1d7224 */ /* 0x002fc400078e0013 */
[----:B------:R-:W-:Y:S01]  /*97a70*/  IMAD.X R19, R20, 0x1, R11, P1 ;  /* 0x0000000114137824 */ /* 0x000fe200008e060b */
[----:B------:R-:W3:Y:S04]  /*97a80*/  LDL.LU R28, [R1+0x2230] ;  /* 0x00223000011c7983 */ /* 0x000ee80000300800 */
[----:B--2---:R1:W-:Y:S04]  /*97a90*/  STL.64 [R1+0x55a8], R22 ;  /* 0x0055a81601007387 */ /* 0x0043e80000100a00 */
[----:B------:R2:W-:Y:S01]  /*97aa0*/  STL.64 [R1+0x2520], R18 ;  /* 0x0025201201007387 */ /* 0x0005e20000100a00 */
[----:B-1----:R-:W-:-:S02]  /*97ab0*/  IADD3 R22, P0, PT, R29, R7, RZ ;  /* 0x000000071d167210 */ /* 0x002fc40007f1e0ff */
[----:B--2---:R-:W-:-:S03]  /*97ac0*/  IADD3 R18, P1, PT, R29, R14, RZ ;  /* 0x0000000e1d127210 */ /* 0x004fc60007f3e0ff */
[C---:B------:R-:W-:Y:S02]  /*97ad0*/  IMAD.X R23, R20.reuse, 0x1, R8, P0 ;  /* 0x0000000114177824 */ /* 0x040fe400000e0608 */
[----:B------:R-:W-:-:S03]  /*97ae0*/  IMAD.X R19, R20, 0x1, R16, P1 ;  /* 0x0000000114137824 */ /* 0x000fc600008e0610 */
[----:B------:R1:W-:Y:S04]  /*97af0*/  STL.64 [R1+0x2528], R22 ;  /* 0x0025281601007387 */ /* 0x0003e80000100a00 */
[----:B------:R2:W-:Y:S01]  /*97b00*/  STL.64 [R1+0x2530], R18 ;  /* 0x0025301201007387 */ /* 0x0005e20000100a00 */
[C---:B-1----:R-:W-:Y:S02]  /*97b10*/  IADD3 R22, P0, PT, R29.reuse, R5, RZ ;  /* 0x000000051d167210 */ /* 0x042fe40007f1e0ff */
[----:B--2---:R-:W-:-:S03]  /*97b20*/  IADD3 R18, P1, PT, R29, R13, RZ ;  /* 0x0000000d1d127210 */ /* 0x004fc60007f3e0ff */
[C---:B------:R-:W-:Y:S02]  /*97b30*/  IMAD.X R23, R20.reuse, 0x1, R6, P0 ;  /* 0x0000000114177824 */ /* 0x040fe400000e0606 */
[----:B------:R-:W-:-:S03]  /*97b40*/  IMAD.X R19, R20, 0x1, R15, P1 ;  /* 0x0000000114137824 */ /* 0x000fc600008e060f */
[----:B------:R-:W-:Y:S04]  /*97b50*/  STL.64 [R1+0x2538], R22 ;  /* 0x0025381601007387 */ /* 0x000fe80000100a00 */
[----:B------:R1:W-:Y:S04]  /*97b60*/  STL.64 [R1+0x2540], R18 ;  /* 0x0025401201007387 */ /* 0x0003e80000100a00 */
[----:B-1----:R-:W2:Y:S01]  /*97b70*/  LDL.LU.64 R18, [R1+0x55b8] ;  /* 0x0055b80001127983 */ /* 0x002ea20000300a00 */
[C---:B------:R-:W-:Y:S01]  /*97b80*/  IADD3 R22, P0, PT, R29.reuse, R3, RZ ;  /* 0x000000031d167210 */ /* 0x040fe20007f1e0ff */
[----:B---3--:R-:W-:Y:S01]  /*97b90*/  IMAD.MOV.U32 R23, RZ, RZ, R28 ;  /* 0x000000ffff177224 */ /* 0x008fe200078e001c */
[----:B------:R-:W-:-:S03]  /*97ba0*/  IADD3 R28, P1, PT, R29, R0, RZ ;  /* 0x000000001d1c7210 */ /* 0x000fc60007f3e0ff */
[----:B------:R-:W-:Y:S02]  /*97bb0*/  IMAD.MOV.U32 R29, RZ, RZ, R23 ;  /* 0x000000ffff1d7224 */ /* 0x000fe400078e0017 */
[----:B------:R-:W-:-:S05]  /*97bc0*/  IMAD.X R23, R20, 0x1, R4, P0 ;  /* 0x0000000114177824 */ /* 0x000fca00000e0604 */
[----:B------:R1:W-:Y:S02]  /*97bd0*/  STL.64 [R1+0x2548], R22 ;  /* 0x0025481601007387 */ /* 0x0003e40000100a00 */
[----:B-1----:R-:W-:Y:S02]  /*97be0*/  IMAD.MOV.U32 R23, RZ, RZ, R29 ;  /* 0x000000ffff177224 */ /* 0x002fe400078e001d */
[----:B------:R-:W-:-:S05]  /*97bf0*/  IMAD.X R29, R20, 0x1, R2, P1 ;  /* 0x00000001141d7824 */ /* 0x000fca00008e0602 */
[----:B------:R1:W-:Y:S04]  /*97c00*/  STL.64 [R1+0x2518], R28 ;  /* 0x0025181c01007387 */ /* 0x0003e80000100a00 */
[----:B-1----:R-:W3:Y:S04]  /*97c10*/  LDL.LU.64 R28, [R1+0x55b0] ;  /* 0x0055b000011c7983 */ /* 0x002ee80000300a00 */
[----:B------:R-:W4:Y:S04]  /*97c20*/  LDL.LU R20, [R1+0x222c] ;  /* 0x00222c0001147983 */ /* 0x000f280000300800 */
[----:B------:R1:W-:Y:S02]  /*97c30*/  STL.64 [R1+0x5598], R2 ;  /* 0x0055980201007387 */ /* 0x0003e40000100a00 */
[----:B-1----:R-:W-:-:S02]  /*97c40*/  IMAD.MOV.U32 R2, RZ, RZ, R23 ;  /* 0x000000ffff027224 */ /* 0x002fc400078e0017 */
[----:B------:R-:W4:Y:S01]  /*97c50*/  LDL.LU R3, [R1+0x2238] ;  /* 0x0022380001037983 */ /* 0x000f220000300800 */
[----:B--2---:R-:W-:Y:S02]  /*97c60*/  IADD3 R22, P0, PT, R19, R10, RZ ;  /* 0x0000000a13167210 */ /* 0x004fe40007f1e0ff */
[----:B------:R-:W-:-:S05]  /*97c70*/  SHF.R.S32.HI R23, RZ, 0x1f, R19 ;  /* 0x0000001fff177819 */ /* 0x000fca0000011413 */
[----:B------:R-:W-:-:S05]  /*97c80*/  IMAD.X R23, R23, 0x1, R12, P0 ;  /* 0x0000000117177824 */ /* 0x000fca00000e060c */
[----:B------:R1:W-:Y:S04]  /*97c90*/  STL.64 [R1+0x4530], R22 ;  /* 0x0045301601007387 */ /* 0x0003e80000100a00 */
[----:B-1----:R-:W2:Y:S04]  /*97ca0*/  LDL.LU.64 R22, [R1+0x55a8] ;  /* 0x0055a80001167983 */ /* 0x002ea80000300a00 */
[----:B---3--:R1:W-:Y:S02]  /*97cb0*/  STL.64 [R1+0x5590], R28 ;  /* 0x0055901c01007387 */ /* 0x0083e40000100a00 */
[----:B-1----:R-:W-:-:S02]  /*97cc0*/  IMAD.MOV.U32 R28, RZ, RZ, R2 ;  /* 0x000000ffff1c7224 */ /* 0x002fc400078e0002 */
[----:B----4-:R-:W-:Y:S01]  /*97cd0*/  IMAD.MOV.U32 R29, RZ, RZ, R3 ;  /* 0x000000ffff1d7224 */ /* 0x010fe200078e0003 */
[----:B--2---:R-:W-:Y:S04]  /*97ce0*/  STL.64 [R1+0x55a0], R22 ;  /* 0x0055a01601007387 */ /* 0x004fe80000100a00 */
[----:B------:R1:W-:Y:S02]  /*97cf0*/  STL.64 [R1+0x5588], R24 ;  /* 0x0055881801007387 */ /* 0x0003e40000100a00 */
[----:B-1----:R-:W-:-:S05]  /*97d00*/  IMAD.MOV.U32 R25, RZ, RZ, R20 ;  /* 0x000000ffff197224 */ /* 0x002fca00078e0014 */
[----:B------:R-:W-:Y:S02]  /*97d10*/  SHF.R.S32.HI R20, RZ, 0x1f, R25 ;  /* 0x0000001fff147819 */ /* 0x000fe40000011419 */
[C---:B------:R-:W-:Y:S02]  /*97d20*/  IADD3 R22, P0, PT, R25.reuse, R10, RZ ;  /* 0x0000000a19167210 */ /* 0x040fe40007f1e0ff */
[----:B------:R-:W-:-:S03]  /*97d30*/  IADD3 R2, P1, PT, R25, R9, RZ ;  /* 0x0000000919027210 */ /* 0x000fc60007f3e0ff */
        /* <DEDUP_REMOVED lines=9> */
[----:B------:R1:W-:Y:S01]  /*97dd0*/  STL.64 [R1+0x24e8], R22 ;  /* 0x0024e81601007387 */ /* 0x0003e20000100a00 */
[----:B------:R-:W-:-:S03]  /*97de0*/  IADD3 R10, P0, PT, R25, R5, RZ ;  /* 0x00000005190a7210 */ /* 0x000fc60007f1e0ff */
[----:B-1----:R-:W2:Y:S04]  /*97df0*/  LDL.LU.64 R22, [R1+0x55a0] ;  /* 0x0055a00001167983 */ /* 0x002ea80000300a00 */
[----:B------:R1:W-:Y:S01]  /*97e00*/  STL.64 [R1+0x24f0], R2 ;  /* 0x0024f00201007387 */ /* 0x0003e20000100a00 */
[----:B------:R-:W-:-:S03]  /*97e10*/  IMAD.X R11, R20, 0x1, R6, P0 ;  /* 0x00000001140b7824 */ /* 0x000fc600000e0606 */
[----:B-1----:R-:W3:Y:S04]  /*97e20*/  LDL.LU.64 R2, [R1+0x5598] ;  /* 0x0055980001027983 */ /* 0x002ee80000300a00 */
[----:B------:R1:W-:Y:S04]  /*97e30*/  STL.64 [R1+0x5578], R16 ;  /* 0x0055781001007387 */ /* 0x0003e80000100a00 */
[----:B------:R-:W-:Y:S01]  /*97e40*/  STL.64 [R1+0x24f8], R10 ;  /* 0x0024f80a01007387 */ /* 0x000fe20000100a00 */
[----:B-1----:R-:W-:Y:S01]  /*97e50*/  IMAD.MOV.U32 R16, RZ, RZ, R28 ;  /* 0x000000ffff107224 */ /* 0x002fe200078e001c */
[----:B------:R-:W-:Y:S01]  /*97e60*/  IADD3 R28, P1, PT, R25, R13, RZ ;  /* 0x0000000d191c7210 */ /* 0x000fe20007f3e0ff */
[----:B------:R-:W-:-:S04]  /*97e70*/  IMAD.MOV.U32 R17, RZ, RZ, R29 ;  /* 0x000000ffff117224 */ /* 0x000fc800078e001d */
[----:B------:R-:W-:-:S05]  /*97e80*/  IMAD.X R29, R20, 0x1, R15, P1 ;  /* 0x00000001141d7824 */ /* 0x000fca00008e060f */
[----:B------:R1:W-:Y:S04]  /*97e90*/  STL.64 [R1+0x2500], R28 ;  /* 0x0025001c01007387 */ /* 0x0003e80000100a00 */
[----:B-1----:R-:W4:Y:S01]  /*97ea0*/  LDL.LU.64 R28, [R1+0x5590] ;  /* 0x00559000011c7983 */ /* 0x002f220000300a00 */
[----:B------:R-:W-:Y:S01]  /*97eb0*/  VIADD R19, R19, UR5 ;  /* 0x0000000513137c36 */ /* 0x000fe20008000000 */
[C---:B------:R-:W-:Y:S02]  /*97ec0*/  IADD3 R24, P1, PT, R25.reuse, R0, RZ ;  /* 0x0000000019187210 */ /* 0x040fe40007f3e0ff */
[----:B---3--:R-:W-:-:S05]  /*97ed0*/  IADD3 R10, P0, PT, R25, R3, RZ ;  /* 0x00000003190a7210 */ /* 0x008fca0007f1e0ff */
[----:B------:R-:W-:-:S05]  /*97ee0*/  IMAD.X R11, R20, 0x1, R4, P0 ;  /* 0x00000001140b7824 */ /* 0x000fca00000e0604 */
[----:B------:R1:W-:Y:S04]  /*97ef0*/  STL.64 [R1+0x2508], R10 ;  /* 0x0025080a01007387 */ /* 0x0003e80000100a00 */
[----:B------:R3:W-:Y:S01]  /*97f00*/  STL.64 [R1+0x5540], R18 ;  /* 0x0055401201007387 */ /* 0x0007e20000100a00 */
[----:B-1----:R-:W-:Y:S01]  /*97f10*/  IADD3 R10, P0, PT, R19, R0, RZ ;  /* 0x00000000130a7210 */ /* 0x002fe20007f1e0ff */
[----:B----4-:R-:W-:Y:S02]  /*97f20*/  IMAD.MOV.U32 R25, RZ, RZ, R28 ;  /* 0x000000ffff197224 */ /* 0x010fe400078e001c */
[----:B------:R-:W-:Y:S02]  /*97f30*/  IMAD.MOV.U32 R28, RZ, RZ, R26 ;  /* 0x000000ffff1c7224 */ /* 0x000fe400078e001a */
[----:B--2---:R-:W-:Y:S01]  /*97f40*/  IMAD.MOV.U32 R26, RZ, RZ, R22 ;  /* 0x000000ffff1a7224 */ /* 0x004fe200078e0016 */
[----:B------:R-:W-:Y:S01]  /*97f50*/  SHF.R.S32.HI R22, RZ, 0x1f, R19 ;  /* 0x0000001fff167819 */ /* 0x000fe20000011413 */
[----:B---3--:R-:W-:-:S02]  /*97f60*/  IMAD.MOV.U32 R18, RZ, RZ, R25 ;  /* 0x000000ffff127224 */ /* 0x008fc400078e0019 */
[--C-:B------:R-:W-:Y:S01]  /*97f70*/  IMAD.X R25, R20, 0x1, R2.reuse, P1 ;  /* 0x0000000114197824 */ /* 0x100fe200008e0602 */
[----:B------:R-:W2:Y:S01]  /*97f80*/  LDL.LU R19, [R1+0x2248] ;  /* 0x0022480001137983 */ /* 0x000ea20000300800 */
[----:B------:R-:W-:-:S03]  /*97f90*/  IMAD.X R11, R22, 0x1, R2, P0 ;  /* 0x00000001160b7824 */ /* 0x000fc600000e0602 */
[----:B------:R1:W-:Y:S04]  /*97fa0*/  STL.64 [R1+0x24d8], R24 ;  /* 0x0024d81801007387 */ /* 0x0003e80000100a00 */
[----:B-1----:R-:W3:Y:S04]  /*97fb0*/  LDL.LU.64 R24, [R1+0x5588] ;  /* 0x0055880001187983 */ /* 0x002ee80000300a00 */
[----:B------:R1:W-:Y:S04]  /*97fc0*/  STL.64 [R1+0x4518], R10 ;  /* 0x0045180a01007387 */ /* 0x0003e80000100a00 */
[----:B-1----:R-:W4:Y:S04]  /*97fd0*/  LDL.LU.64 R10, [R1+0x5580] ;  /* 0x00558000010a7983 */ /* 0x002f280000300a00 */
[----:B------:R-:W-:Y:S04]  /*97fe0*/  STL.64 [R1+0x5570], R2 ;  /* 0x0055700201007387 */ /* 0x000fe80000100a00 */
[----:B------:R1:W-:Y:S04]  /*97ff0*/  STL [R1+0x5538], R22 ;  /* 0x0055381601007387 */ /* 0x0003e80000100800 */
[----:B-1----:R-:W2:Y:S01]  /*98000*/  LDL.LU R22, [R1+0x2234] ;  /* 0x0022340001167983 */ /* 0x002ea20000300800 */
[----:B------:R-:W-:-:S02]  /*98010*/  IMAD.MOV.U32 R2, RZ, RZ, R16 ;  /* 0x000000ffff027224 */ /* 0x000fc400078e0010 */
[----:B------:R-:W-:Y:S01]  /*98020*/  IMAD.MOV.U32 R20, RZ, RZ, R21 ;  /* 0x000000ffff147224 */ /* 0x000fe200078e0015 */
[----:B------:R-:W-:Y:S01]  /*98030*/  SHF.R.S32.HI R21, RZ, 0x1f, R16 ;  /* 0x0000001fff157819 */ /* 0x000fe20000011410 */
[----:B------:R-:W-:Y:S01]  /*98040*/  IMAD.MOV.U32 R3, RZ, RZ, R17 ;  /* 0x000000ffff037224 */ /* 0x000fe200078e0011 */
[----:B----4-:R-:W-:-:S05]  /*98050*/  IADD3 R16, P0, PT, R2, R10, RZ ;  /* 0x0000000a02107210 */ /* 0x010fca0007f1e0ff */
[----:B------:R-:W-:Y:S01]  /*98060*/  IMAD.X R17, R21, 0x1, R12, P0 ;  /* 0x0000000115117824 */ /* 0x000fe200000e060c */
[----:B--2---:R-:W-:Y:S04]  /*98070*/  STL.64 [R1+0x5560], R22 ;  /* 0x0055601601007387 */ /* 0x004fe80000100a00 */
[----:B------:R1:W-:Y:S04]  /*98080*/  STL.64 [R1+0x24a0], R16 ;  /* 0x0024a01001007387 */ /* 0x0003e80000100a00 */
[----:B-1----:R-:W2:Y:S04]  /*98090*/  LDL.LU.64 R16, [R1+0x5578] ;  /* 0x0055780001107983 */ /* 0x002ea80000300a00 */
[----:B------:R1:W-:Y:S01]  /*980a0*/  STL.64 [R1+0x5550], R18 ;  /* 0x0055501201007387 */ /* 0x0003e20000100a00 */
[----:B------:R-:W-:Y:S01]  /*980b0*/  IADD3 R22, P1, PT, R2, R9, RZ ;  /* 0x0000000902167210 */ /* 0x000fe20007f3e0ff */
[----:B-1----:R-:W-:-:S02]  /*980c0*/  IMAD.MOV.U32 R18, RZ, RZ, R2 ;  /* 0x000000ffff127224 */ /* 0x002fc400078e0002 */
[----:B------:R-:W-:-:S03]  /*980d0*/  IMAD.MOV.U32 R19, RZ, RZ, R3 ;  /* 0x000000ffff137224 */ /* 0x000fc600078e0003 */
[C---:B------:R-:W-:Y:S01]  /*980e0*/  IADD3 R2, P0, PT, R18.reuse, R7, RZ ;  /* 0x0000000712027210 */ /* 0x040fe20007f1e0ff */
[C---:B------:R-:W-:Y:S01]  /*980f0*/  IMAD.X R23, R21.reuse, 0x1, R11, P1 ;  /* 0x0000000115177824 */ /* 0x040fe200008e060b */
[----:B------:R-:W-:Y:S03]  /*98100*/  STL [R1+0x5558], R19 ;  /* 0x0055581301007387 */ /* 0x000fe60000100800 */
[----:B------:R-:W-:Y:S01]  /*98110*/  IMAD.X R3, R21, 0x1, R8, P0 ;  /* 0x0000000115037824 */ /* 0x000fe200000e0608 */
[----:B------:R-:W-:Y:S04]  /*98120*/  STL.64 [R1+0x5568], R10 ;  /* 0x0055680a01007387 */ /* 0x000fe80000100a00 */
[----:B------:R-:W-:Y:S04]  /*98130*/  STL.64 [R1+0x24a8], R22 ;  /* 0x0024a81601007387 */ /* 0x000fe80000100a00 */
[----:B------:R1:W-:Y:S04]  /*98140*/  STL.64 [R1+0x24b0], R2 ;  /* 0x0024b00201007387 */ /* 0x0003e80000100a00 */
[----:B-1----:R-:W4:Y:S01]  /*98150*/  LDL.LU.64 R2, [R1+0x5570] ;  /* 0x0055700001027983 */ /* 0x002f220000300a00 */
[----:B------:R-:W-:-:S02]  /*98160*/  IADD3 R22, P1, PT, R18, R14, RZ ;  /* 0x0000000e12167210 */ /* 0x000fc40007f3e0ff */
[----:B------:R-:W-:-:S05]  /*98170*/  IADD3 R10, P0, PT, R18, R5, RZ ;  /* 0x00000005120a7210 */ /* 0x000fca0007f1e0ff */
[C---:B------:R-:W-:Y:S02]  /*98180*/  IMAD.X R11, R21.reuse, 0x1, R6, P0 ;  /* 0x00000001150b7824 */ /* 0x040fe400000e0606 */
[----:B------:R-:W-:Y:S02]  /*98190*/  IMAD.MOV.U32 R19, RZ, RZ, R20 ;  /* 0x000000ffff137224 */ /* 0x000fe400078e0014 */
        /* <DEDUP_REMOVED lines=8> */
[----:B-1----:R-:W2:Y:S01]  /*98220*/  LDL.LU.64 R22, [R1+0x5560] ;  /* 0x0055600001167983 */ /* 0x002ea20000300a00 */
[C---:B----4-:R-:W-:Y:S02]  /*98230*/  IADD3 R16, P0, PT, R18.reuse, R3, RZ ;  /* 0x0000000312107210 */ /* 0x050fe40007f1e0ff */
[----:B------:R-:W-:-:S03]  /*98240*/  IADD3 R18, P1, PT, R18, R0, RZ ;  /* 0x0000000012127210 */ /* 0x000fc60007f3e0ff */
[----:B------:R-:W-:-:S05]  /*98250*/  IMAD.X R17, R21, 0x1, R4, P0 ;  /* 0x0000000115117824 */ /* 0x000fca00000e0604 */
[----:B------:R1:W-:Y:S02]  /*98260*/  STL.64 [R1+0x24d0], R16 ;  /* 0x0024d01001007387 */ /* 0x0003e40000100a00 */
[----:B-1----:R-:W-:Y:S02]  /*98270*/  IMAD.MOV.U32 R17, RZ, RZ, R19 ;  /* 0x000000ffff117224 */ /* 0x002fe400078e0013 */
[----:B------:R-:W-:-:S05]  /*98280*/  IMAD.X R19, R21, 0x1, R2, P1 ;  /* 0x0000000115137824 */ /* 0x000fca00008e0602 */
[----:B------:R1:W-:Y:S04]  /*98290*/  STL.64 [R1+0x2490], R18 ;  /* 0x0024901201007387 */ /* 0x0003e80000100a00 */
[----:B-1----:R-:W4:Y:S01]  /*982a0*/  LDL.LU R19, [R1+0x5558] ;  /* 0x0055580001137983 */ /* 0x002f220000300800 */
[----:B--2---:R-:W-:Y:S02]  /*982b0*/  SHF.R.S32.HI R20, RZ, 0x1f, R22 ;  /* 0x0000001fff147819 */ /* 0x004fe40000011416 */
[C---:B------:R-:W-:Y:S02]  /*982c0*/  IADD3 R16, P0, PT, R22.reuse, R10, RZ ;  /* 0x0000000a16107210 */ /* 0x040fe40007f1e0ff */
[----:B------:R-:W-:Y:S01]  /*982d0*/  IADD3 R18, P1, PT, R22, R9, RZ ;  /* 0x0000000916127210 */ /* 0x000fe20007f3e0ff */
[----:B----4-:R-:W-:-:S02]  /*982e0*/  IMAD.MOV.U32 R21, RZ, RZ, R19 ;  /* 0x000000ffff157224 */ /* 0x010fc400078e0013 */
[----:B------:R-:W-:Y:S02]  /*982f0*/  IMAD.MOV.U32 R19, RZ, RZ, R17 ;  /* 0x000000ffff137224 */ /* 0x000fe400078e0011 */
[----:B------:R-:W-:-:S05]  /*98300*/  IMAD.X R17, R20, 0x1, R12, P0 ;  /* 0x0000000114117824 */ /* 0x000fca00000e060c */
[----:B------:R1:W-:Y:S02]  /*98310*/  STL.64 [R1+0x2498], R16 ;  /* 0x0024981001007387 */ /* 0x0003e40000100a00 */
[----:B-1----:R-:W-:Y:S02]  /*98320*/  IMAD.MOV.U32 R17, RZ, RZ, R19 ;  /* 0x000000ffff117224 */ /* 0x002fe400078e0013 */
[----:B------:R-:W-:-:S05]  /*98330*/  IMAD.X R19, R20, 0x1, R11, P1 ;  /* 0x0000000114137824 */ /* 0x000fca00008e060b */
[----:B------:R1:W-:Y:S04]  /*98340*/  STL.64 [R1+0x2460], R18 ;  /* 0x0024601201007387 */ /* 0x0003e80000100a00 */
[----:B-1----:R-:W2:Y:S01]  /*98350*/  LDL.LU.64 R18, [R1+0x5550] ;  /* 0x0055500001127983 */ /* 0x002ea20000300a00 */
[----:B------:R-:W-:-:S03]  /*98360*/  IADD3 R16, P0, PT, R22, R7, RZ ;  /* 0x0000000716107210 */ /* 0x000fc60007f1e0ff */
[----:B------:R2:W-:Y:S02]  /*98370*/  STL.64 [R1+0x5528], R10 ;  /* 0x0055280a01007387 */ /* 0x0005e40000100a00 */
[----:B--2---:R-:W-:Y:S02]  /*98380*/  IMAD.MOV.U32 R11, RZ, RZ, R19 ;  /* 0x000000ffff0b7224 */ /* 0x004fe400078e0013 */
[----:B------:R-:W-:Y:S02]  /*98390*/  IMAD.MOV.U32 R19, RZ, RZ, R17 ;  /* 0x000000ffff137224 */ /* 0x000fe400078e0011 */
[----:B------:R-:W-:-:S05]  /*983a0*/  IMAD.X R17, R20, 0x1, R8, P0 ;  /* 0x0000000114117824 */ /* 0x000fca00000e0608 */
[----:B------:R1:W-:Y:S04]  /*983b0*/  STL.64 [R1+0x2468], R16 ;  /* 0x0024681001007387 */ /* 0x0003e80000100a00 */
[----:B-1----:R-:W2:Y:S01]  /*983c0*/  LDL.LU.64 R16, [R1+0x5548] ;  /* 0x0055480001107983 */ /* 0x002ea20000300a00 */
[----:B------:R-:W-:Y:S01]  /*983d0*/  IMAD.MOV.U32 R10, RZ, RZ, R18 ;  /* 0x000000ffff0a7224 */ /* 0x000fe200078e0012 */
[C---:B------:R-:W-:Y:S02]  /*983e0*/  IADD3 R18, P1, PT, R22.reuse, R14, RZ ;  /* 0x0000000e16127210 */ /* 0x040fe40007f3e0ff */
[----:B------:R1:W-:Y:S02]  /*983f0*/  STL.64 [R1+0x5530], R8 ;  /* 0x0055300801007387 */ /* 0x0003e40000100a00 */
[----:B-1----:R-:W-:Y:S01]  /*98400*/  IMAD.MOV.U32 R9, RZ, RZ, R19 ;  /* 0x000000ffff097224 */ /* 0x002fe200078e0013 */
[----:B------:R-:W-:Y:S01]  /*98410*/  IADD3 R8, P0, PT, R22, R5, RZ ;  /* 0x0000000516087210 */ /* 0x000fe20007f1e0ff */
[----:B--2---:R-:W-:-:S05]  /*98420*/  IMAD.X R19, R20, 0x1, R16, P1 ;  /* 0x0000000114137824 */ /* 0x004fca00008e0610 */
[----:B------:R1:W-:Y:S04]  /*98430*/  STL.64 [R1+0x2470], R18 ;  /* 0x0024701201007387 */ /* 0x0003e80000100a00 */
[----:B-1----:R-:W2:Y:S04]  /*98440*/  LDL.LU.64 R18, [R1+0x5540] ;  /* 0x0055400001127983 */ /* 0x002ea80000300a00 */
[----:B------:R1:W-:Y:S02]  /*98450*/  STL.64 [R1+0x5520], R16 ;  /* 0x0055201001007387 */ /* 0x0003e40000100a00 */
[----:B-1----:R-:W-:-:S02]  /*98460*/  IMAD.MOV.U32 R17, RZ, RZ, R11 ;  /* 0x000000ffff117224 */ /* 0x002fc400078e000b */
[----:B------:R-:W-:Y:S02]  /*98470*/  IMAD.MOV.U32 R11, RZ, RZ, R9 ;  /* 0x000000ffff0b7224 */ /* 0x000fe400078e0009 */
[----:B------:R-:W-:Y:S02]  /*98480*/  IMAD.X R9, R20, 0x1, R6, P0 ;  /* 0x0000000114097824 */ /* 0x000fe400000e0606 */
[----:B------:R-:W-:Y:S01]  /*98490*/  IMAD.MOV.U32 R16, RZ, RZ, R10 ;  /* 0x000000ffff107224 */ /* 0x000fe200078e000a */
[----:B------:R-:W-:Y:S02]  /*984a0*/  IADD3 R10, P1, PT, R22, R13, RZ ;  /* 0x0000000d160a7210 */ /* 0x000fe40007f3e0ff */
[----:B------:R1:W-:Y:S02]  /*984b0*/  STL.64 [R1+0x2478], R8 ;  /* 0x0024780801007387 */ /* 0x0003e40000100a00 */
[----:B-1----:R-:W-:Y:S02]  /*984c0*/  IMAD.MOV.U32 R9, RZ, RZ, R11 ;  /* 0x000000ffff097224 */ /* 0x002fe400078e000b */
[----:B------:R-:W-:Y:S01]  /*984d0*/  IMAD.X R11, R20, 0x1, R15, P1 ;  /* 0x00000001140b7824 */ /* 0x000fe200008e060f */
[----:B------:R-:W-:-:S04]  /*984e0*/  IADD3 R8, P0, PT, R22, R3, RZ ;  /* 0x0000000316087210 */ /* 0x000fc80007f1e0ff */
[----:B------:R1:W-:Y:S02]  /*984f0*/  STL.64 [R1+0x2480], R10 ;  /* 0x0024800a01007387 */ /* 0x0003e40000100a00 */
[----:B-1----:R-:W-:Y:S02]  /*98500*/  IMAD.MOV.U32 R11, RZ, RZ, R9 ;  /* 0x000000ffff0b7224 */ /* 0x002fe400078e0009 */
[----:B------:R-:W-:Y:S01]  /*98510*/  IMAD.X R9, R20, 0x1, R4, P0 ;  /* 0x0000000114097824 */ /* 0x000fe200000e0604 */
[----:B------:R-:W-:Y:S02]  /*98520*/  IADD3 R10, P1, PT, R22, R0, RZ ;  /* 0x00000000160a7210 */ /* 0x000fe40007f3e0ff */
[----:B------:R-:W4:Y:S04]  /*98530*/  LDL.LU R22, [R1+0x5538] ;  /* 0x0055380001167983 */ /* 0x000f280000300800 */
[----:B---3--:R-:W-:Y:S04]  /*98540*/  STL.64 [R1+0x5518], R24 ;  /* 0x0055181801007387 */ /* 0x008fe80000100a00 */
[----:B------:R1:W-:Y:S04]  /*98550*/  STL.64 [R1+0x2488], R8 ;  /* 0x0024880801007387 */ /* 0x0003e80000100a00 */
[----:B-1----:R-:W3:Y:S01]  /*98560*/  LDL.LU.64 R8, [R1+0x5530] ;  /* 0x0055300001087983 */ /* 0x002ee20000300a00 */
[----:B--2---:R-:W-:-:S03]  /*98570*/  IADD3 R24, P0, PT, R19, R3, RZ ;  /* 0x0000000313187210 */ /* 0x004fc60007f1e0ff */
[----:B------:R1:W-:Y:S02]  /*98580*/  STL.64 [R1+0x54f0], R18 ;  /* 0x0054f01201007387 */ /* 0x0003e40000100a00 */
[----:B-1----:R-:W-:Y:S02]  /*98590*/  IMAD.MOV.U32 R19, RZ, RZ, R11 ;  /* 0x000000ffff137224 */ /* 0x002fe400078e000b */
[----:B------:R-:W-:-:S05]  /*985a0*/  IMAD.X R11, R20, 0x1, R2, P1 ;  /* 0x00000001140b7824 */ /* 0x000fca00008e0602 */
[----:B------:R1:W-:Y:S04]  /*985b0*/  STL.64 [R1+0x2458], R10 ;  /* 0x0024580a01007387 */ /* 0x0003e80000100a00 */
[----:B-1----:R-:W2:Y:S01]  /*985c0*/  LDL.LU.64 R10, [R1+0x5528] ;  /* 0x00552800010a7983 */ /* 0x002ea20000300a00 */
[----:B------:R-:W-:Y:S02]  /*985d0*/  IMAD.MOV.U32 R20, RZ, RZ, R21 ;  /* 0x000000ffff147224 */ /* 0x000fe400078e0015 */
[----:B------:R-:W-:-:S03]  /*985e0*/  IMAD.MOV.U32 R18, RZ, RZ, R16 ;  /* 0x000000ffff127224 */ /* 0x000fc600078e0010 */
[----:B------:R-:W-:Y:S01]  /*985f0*/  SHF.R.S32.HI R21, RZ, 0x1f, R20 ;  /* 0x0000001fff157819 */ /* 0x000fe20000011414 */
[----:B----4-:R-:W-:Y:S01]  /*98600*/  IMAD.X R25, R22, 0x1, R4, P0 ;  /* 0x0000000116197824 */ /* 0x010fe200000e0604 */
[----:B------:R1:W-:Y:S04]  /*98610*/  STL.64 [R1+0x5510], R22 ;  /* 0x0055101601007387 */ /* 0x0003e80000100a00 */
[----:B------:R3:W-:Y:S01]  /*98620*/  STL.64 [R1+0x4500], R24 ;  /* 0x0045001801007387 */ /* 0x0007e20000100a00 */
[----:B-1----:R-:W-:Y:S01]  /*98630*/  IMAD.MOV.U32 R23, RZ, RZ, R17 ;  /* 0x000000ffff177224 */ /* 0x002fe200078e0011 */
[C---:B---3--:R-:W-:Y:S02]  /*98640*/  IADD3 R24, P1, PT, R20.reuse, R9, RZ ;  /* 0x0000000914187210 */ /* 0x048fe40007f3e0ff */
[----:B--2---:R-:W-:-:S05]  /*98650*/  IADD3 R16, P0, PT, R20, R10, RZ ;  /* 0x0000000a14107210 */ /* 0x004fca0007f1e0ff */
[----:B------:R-:W-:-:S05]  /*98660*/  IMAD.X R17, R21, 0x1, R12, P0 ;  /* 0x0000000115117824 */ /* 0x000fca00000e060c */
[----:B------:R1:W-:Y:S01]  /*98670*/  STL.64 [R1+0x2420], R16 ;  /* 0x0024201001007387 */ /* 0x0003e20000100a00 */
[----:B------:R-:W-:Y:S01]  /*98680*/  IMAD.X R25, R21, 0x1, R11, P1 ;  /* 0x0000000115197824 */ /* 0x000fe200008e060b */
[----:B-1----:R-:W-:-:S04]  /*98690*/  IADD3 R16, P0, PT, R20, R7, RZ ;  /* 0x0000000714107210 */ /* 0x002fc80007f1e0ff */
[----:B------:R-:W-:Y:S01]  /*986a0*/  STL.64 [R1+0x2428], R24 ;  /* 0x0024281801007387 */ /* 0x000fe20000100a00 */
[----:B------:R-:W-:-:S05]  /*986b0*/  IMAD.X R17, R21, 0x1, R8, P0 ;  /* 0x0000000115117824 */ /* 0x000fca00000e0608 */
[----:B------:R1:W-:Y:S04]  /*986c0*/  STL.64 [R1+0x2430], R16 ;  /* 0x0024301001007387 */ /* 0x0003e80000100a00 */
[----:B-1----:R-:W2:Y:S01]  /*986d0*/  LDL.LU.64 R16, [R1+0x5520] ;  /* 0x0055200001107983 */ /* 0x002ea20000300a00 */
[C---:B------:R-:W-:Y:S02]  /*986e0*/  IADD3 R24, P1, PT, R20.reuse, R14, RZ ;  /* 0x0000000e14187210 */ /* 0x040fe40007f3e0ff */
[----:B------:R-:W-:Y:S01]  /*986f0*/  IADD3 R22, P0, PT, R20, R5, RZ ;  /* 0x0000000514167210 */ /* 0x000fe20007f1e0ff */
[----:B------:R1:W-:Y:S02]  /*98700*/  STL.64 [R1+0x5508], R8 ;  /* 0x0055080801007387 */ /* 0x0003e40000100a00 */
[----:B-1----:R-:W-:-:S02]  /*98710*/  IMAD.MOV.U32 R9, RZ, RZ, R23 ;  /* 0x000000ffff097224 */ /* 0x002fc400078e0017 */
[C---:B------:R-:W-:Y:S02]  /*98720*/  IMAD.X R23, R21.reuse, 0x1, R6, P0 ;  /* 0x0000000115177824 */ /* 0x040fe400000e0606 */
[----:B--2---:R-:W-:Y:S01]  /*98730*/  IMAD.X R25, R21, 0x1, R16, P1 ;  /* 0x0000000115197824 */ /* 0x004fe200008e0610 */
[----:B------:R-:W-:-:S04]  /*98740*/  IADD3 R8, P1, PT, R20, R13, RZ ;  /* 0x0000000d14087210 */ /* 0x000fc80007f3e0ff */
[----:B------:R1:W-:Y:S04]  /*98750*/  STL.64 [R1+0x2438], R24 ;  /* 0x0024381801007387 */ /* 0x0003e80000100a00 */
[----:B-1----:R-:W2:Y:S04]  /*98760*/  LDL.LU.64 R24, [R1+0x5518] ;  /* 0x0055180001187983 */ /* 0x002ea80000300a00 */
[----:B------:R-:W-:Y:S04]  /*98770*/  STL.64 [R1+0x5500], R16 ;  /* 0x0055001001007387 */ /* 0x000fe80000100a00 */
[----:B------:R1:W-:Y:S02]  /*98780*/  STL.64 [R1+0x2440], R22 ;  /* 0x0024401601007387 */ /* 0x0003e40000100a00 */
[----:B-1----:R-:W-:Y:S01]  /*98790*/  IADD3 R22, P0, PT, R20, R3, RZ ;  /* 0x0000000314167210 */ /* 0x002fe20007f1e0ff */
[----:B------:R-:W-:-:S02]  /*987a0*/  IMAD.MOV.U32 R17, RZ, RZ, R9 ;  /* 0x000000ffff117224 */ /* 0x000fc400078e0009 */
[C---:B------:R-:W-:Y:S02]  /*987b0*/  IMAD.X R9, R21.reuse, 0x1, R15, P1 ;  /* 0x0000000115097824 */ /* 0x040fe400008e060f */
[----:B------:R-:W-:-:S03]  /*987c0*/  IMAD.X R23, R21, 0x1, R4, P0 ;  /* 0x0000000115177824 */ /* 0x000fc600000e0604 */
[----:B------:R-:W-:Y:S04]  /*987d0*/  STL.64 [R1+0x2448], R8 ;  /* 0x0024480801007387 */ /* 0x000fe80000100a00 */
[----:B------:R1:W-:Y:S04]  /*987e0*/  STL.64 [R1+0x2450], R22 ;  /* 0x0024501601007387 */ /* 0x0003e80000100a00 */
[----:B-1----:R-:W3:Y:S01]  /*987f0*/  LDL.LU.64 R22, [R1+0x5510] ;  /* 0x0055100001167983 */ /* 0x002ee20000300a00 */
[----:B------:R-:W-:-:S05]  /*98800*/  IADD3 R8, P1, PT, R20, R0, RZ ;  /* 0x0000000014087210 */ /* 0x000fca0007f3e0ff */
[----:B------:R-:W-:Y:S01]  /*98810*/  IMAD.X R9, R21, 0x1, R2, P1 ;  /* 0x0000000115097824 */ /* 0x000fe200008e0602 */
[----:B---3--:R-:W-:Y:S04]  /*98820*/  STL.64 [R1+0x54e8], R22 ;  /* 0x0054e81601007387 */ /* 0x008fe80000100a00 */
[----:B------:R1:W-:Y:S04]  /*98830*/  STL.64 [R1+0x2410], R8 ;  /* 0x0024100801007387 */ /* 0x0003e80000100a00 */
[----:B-1----:R-:W3:Y:S01]  /*98840*/  LDL.LU.64 R8, [R1+0x5508] ;  /* 0x0055080001087983 */ /* 0x002ee20000300a00 */
[----:B------:R-:W-:-:S02]  /*98850*/  IMAD.MOV.U32 R23, RZ, RZ, R19 ;  /* 0x000000ffff177224 */ /* 0x000fc400078e0013 */
[----:B------:R-:W-:Y:S01]  /*98860*/  IMAD.MOV.U32 R22, RZ, RZ, R18 ;  /* 0x000000ffff167224 */ /* 0x000fe200078e0012 */
[----:B------:R-:W-:Y:S02]  /*98870*/  SHF.R.S32.HI R20, RZ, 0x1f, R19 ;  /* 0x0000001fff147819 */ /* 0x000fe40000011413 */
[----:B------:R-:W-:Y:S01]  /*98880*/  IADD3 R18, P0, PT, R23, R10, RZ ;  /* 0x0000000a17127210 */ /* 0x000fe20007f1e0ff */
[----:B------:R-:W-:-:S04]  /*98890*/  IMAD.MOV.U32 R21, RZ, RZ, R17 ;  /* 0x000000ffff157224 */ /* 0x000fc800078e0011 */
[----:B------:R-:W-:-:S05]  /*988a0*/  IMAD.X R19, R20, 0x1, R12, P0 ;  /* 0x0000000114137824 */ /* 0x000fca00000e060c */
[----:B------:R-:W-:Y:S01]  /*988b0*/  STL.64 [R1+0x2418], R18 ;  /* 0x0024181201007387 */ /* 0x000fe20000100a00 */
[----:B---3--:R-:W-:-:S05]  /*988c0*/  IADD3 R16, P1, PT, R23, R9, RZ ;  /* 0x0000000917107210 */ /* 0x008fca0007f3e0ff */
[----:B------:R-:W-:-:S05]  /*988d0*/  IMAD.X R17, R20, 0x1, R11, P1 ;  /* 0x0000000114117824 */ /* 0x000fca00008e060b */
[----:B------:R1:W-:Y:S04]  /*988e0*/  STL.64 [R1+0x23e0], R16 ;  /* 0x0023e01001007387 */ /* 0x0003e80000100a00 */
[----:B-1----:R-:W3:Y:S01]  /*988f0*/  LDL.LU.64 R16, [R1+0x5500] ;  /* 0x0055000001107983 */ /* 0x002ee20000300a00 */
[----:B------:R-:W-:-:S03]  /*98900*/  IADD3 R18, P0, PT, R23, R7, RZ ;  /* 0x0000000717127210 */ /* 0x000fc60007f1e0ff */
[----:B------:R1:W-:Y:S02]  /*98910*/  STL.64 [R1+0x54f8], R10 ;  /* 0x0054f80a01007387 */ /* 0x0003e40000100a00 */
[----:B------:R-:W-:-:S05]  /*98920*/  IMAD.X R19, R20, 0x1, R8, P0 ;  /* 0x0000000114137824 */ /* 0x000fca00000e0608 */
[----:B------:R4:W-:Y:S01]  /*98930*/  STL.64 [R1+0x23e8], R18 ;  /* 0x0023e81201007387 */ /* 0x0009e20000100a00 */
[C---:B-1----:R-:W-:Y:S02]  /*98940*/  IADD3 R10, P1, PT, R23.reuse, R14, RZ ;  /* 0x0000000e170a7210 */ /* 0x042fe40007f3e0ff */
[----:B----4-:R-:W-:-:S05]  /*98950*/  IADD3 R18, P0, PT, R23, R5, RZ ;  /* 0x0000000517127210 */ /* 0x010fca0007f1e0ff */
[C---:B------:R-:W-:Y:S02]  /*98960*/  IMAD.X R19, R20.reuse, 0x1, R6, P0 ;  /* 0x0000000114137824 */ /* 0x040fe400000e0606 */
[----:B---3--:R-:W-:-:S05]  /*98970*/  IMAD.X R11, R20, 0x1, R16, P1 ;  /* 0x00000001140b7824 */ /* 0x008fca00008e0610 */
[----:B------:R1:W-:Y:S04]  /*98980*/  STL.64 [R1+0x23f0], R10 ;  /* 0x0023f00a01007387 */ /* 0x0003e80000100a00 */
[----:B------:R3:W-:Y:S01]  /*98990*/  STL.64 [R1+0x23f8], R18 ;  /* 0x0023f81201007387 */ /* 0x0007e20000100a00 */
[C---:B-1----:R-:W-:Y:S02]  /*989a0*/  IADD3 R10, P1, PT, R23.reuse, R13, RZ ;  /* 0x0000000d170a7210 */ /* 0x042fe40007f3e0ff */
[C---:B---3--:R-:W-:Y:S01]  /*989b0*/  IADD3 R18, P0, PT, R23.reuse, R3, RZ ;  /* 0x0000000317127210 */ /* 0x048fe20007f1e0ff */
[----:B------:R-:W-:Y:S02]  /*989c0*/  IMAD.MOV.U32 R19, RZ, RZ, R22 ;  /* 0x000000ffff137224 */ /* 0x000fe400078e0016 */
[----:B------:R-:W-:Y:S01]  /*989d0*/  IMAD.X R11, R20, 0x1, R15, P1 ;  /* 0x00000001140b7824 */ /* 0x000fe200008e060f */
[----:B------:R-:W-:Y:S01]  /*989e0*/  IADD3 R22, P1, PT, R23, R0, RZ ;  /* 0x0000000017167210 */ /* 0x000fe20007f3e0ff */
[----:B------:R-:W-:-:S02]  /*989f0*/  IMAD.MOV.U32 R23, RZ, RZ, R19 ;  /* 0x000000ffff177224 */ /* 0x000fc400078e0013 */
[----:B------:R-:W-:Y:S01]  /*98a00*/  IMAD.X R19, R20, 0x1, R4, P0 ;  /* 0x0000000114137824 */ /* 0x000fe200000e0604 */
[----:B------:R1:W-:Y:S04]  /*98a10*/  STL.64 [R1+0x2400], R10 ;  /* 0x0024000a01007387 */ /* 0x0003e80000100a00 */
[----:B-1----:R-:W3:Y:S04]  /*98a20*/  LDL.LU.64 R10, [R1+0x54f8] ;  /* 0x0054f800010a7983 */ /* 0x002ee80000300a00 */
[----:B------:R1:W-:Y:S04]  /*98a30*/  STL.64 [R1+0x2408], R18 ;  /* 0x0024081201007387 */ /* 0x0003e80000100a00 */
[----:B-1----:R-:W4:Y:S04]  /*98a40*/  LDL.LU.64 R18, [R1+0x54f0] ;  /* 0x0054f00001127983 */ /* 0x002f280000300a00 */
[----:B------:R4:W-:Y:S02]  /*98a50*/  STL.64 [R1+0x54e0], R28 ;  /* 0x0054e01c01007387 */ /* 0x0009e40000100a00 */
[----:B----4-:R-:W-:-:S02]  /*98a60*/  IADD3 R28, P0, PT, R19, R13, RZ ;  /* 0x0000000d131c7210 */ /* 0x010fc40007f1e0ff */
[----:B------:R1:W-:Y:S02]  /*98a70*/  STL.64 [R1+0x54c8], R18 ;  /* 0x0054c81201007387 */ /* 0x0003e40000100a00 */
[----:B-1----:R-:W-:Y:S02]  /*98a80*/  IMAD.MOV.U32 R18, RZ, RZ, R23 ;  /* 0x000000ffff127224 */ /* 0x002fe400078e0017 */
[----:B------:R-:W-:Y:S02]  /*98a90*/  IMAD.MOV.U32 R19, RZ, RZ, R21 ;  /* 0x000000ffff137224 */ /* 0x000fe400078e0015 */
[----:B------:R-:W-:-:S03]  /*98aa0*/  IMAD.X R23, R20, 0x1, R2, P1 ;  /* 0x0000000114177824 */ /* 0x000fc600008e0602 */
[----:B------:R-:W-:Y:S04]  /*98ab0*/  STL [R1+0x54d8], R19 ;  /* 0x0054d81301007387 */ /* 0x000fe80000100800 */
[----:B------:R1:W-:Y:S04]  /*98ac0*/  STL.64 [R1+0x23d8], R22 ;  /* 0x0023d81601007387 */ /* 0x0003e80000100a00 */
[----:B-1----:R-:W4:Y:S01]  /*98ad0*/  LDL.LU.64 R22, [R1+0x54e8] ;  /* 0x0054e80001167983 */ /* 0x002f220000300a00 */
[----:B------:R-:W-:Y:S01]  /*98ae0*/  SHF.R.S32.HI R21, RZ, 0x1f, R18 ;  /* 0x0000001fff157819 */ /* 0x000fe20000011412 */
[----:B----4-:R-:W-:-:S02]  /*98af0*/  IMAD.X R29, R22, 0x1, R15, P0 ;  /* 0x00000001161d7824 */ /* 0x010fc400000e060f */
[----:B------:R3:W-:Y:S04]  /*98b00*/  STL.64 [R1+0x54d0], R22 ;  /* 0x0054d01601007387 */ /* 0x0007e80000100a00 */
[----:B------:R1:W-:Y:S01]  /*98b10*/  STL.64 [R1+0x44e8], R28 ;  /* 0x0044e81c01007387 */ /* 0x0003e20000100a00 */
[C---:B---3--:R-:W-:Y:S02]  /*98b20*/  IADD3 R22, P0, PT, R18.reuse, R10, RZ ;  /* 0x0000000a12167210 */ /* 0x048fe40007f1e0ff */
[----:B-1----:R-:W-:-:S03]  /*98b30*/  IADD3 R28, P1, PT, R18, R9, RZ ;  /* 0x00000009121c7210 */ /* 0x002fc60007f3e0ff */
[C---:B------:R-:W-:Y:S02]  /*98b40*/  IMAD.X R23, R21.reuse, 0x1, R12, P0 ;  /* 0x0000000115177824 */ /* 0x040fe400000e060c */
[----:B------:R-:W-:-:S03]  /*98b50*/  IMAD.X R29, R21, 0x1, R11, P1 ;  /* 0x00000001151d7824 */ /* 0x000fc600008e060b */
[----:B------:R1:W-:Y:S04]  /*98b60*/  STL.64 [R1+0x23a0], R22 ;  /* 0x0023a01601007387 */ /* 0x0003e80000100a00 */
[----:B------:R3:W-:Y:S01]  /*98b70*/  STL.64 [R1+0x23a8], R28 ;  /* 0x0023a81c01007387 */ /* 0x0007e20000100a00 */
[C---:B-1----:R-:W-:Y:S02]  /*98b80*/  IADD3 R22, P0, PT, R18.reuse, R7, RZ ;  /* 0x0000000712167210 */ /* 0x042fe40007f1e0ff */
[----:B---3--:R-:W-:-:S03]  /*98b90*/  IADD3 R28, P1, PT, R18, R14, RZ ;  /* 0x0000000e121c7210 */ /* 0x008fc60007f3e0ff */
        /* <DEDUP_REMOVED lines=11> */
[----:B------:R-:W-:Y:S01]  /*98c50*/  IADD3 R18, P1, PT, R18, R0, RZ ;  /* 0x0000000012127210 */ /* 0x000fe20007f3e0ff */
[----:B---3--:R-:W3:Y:S02]  /*98c60*/  LDL.LU.64 R28, [R1+0x54e0] ;  /* 0x0054e000011c7983 */ /* 0x008ee40000300a00 */
[----:B------:R-:W-:-:S02]  /*98c70*/  IMAD.X R23, R21, 0x1, R4, P0 ;  /* 0x0000000115177824 */ /* 0x000fc400000e0604 */
[----:B------:R-:W-:-:S03]  /*98c80*/  IMAD.X R19, R21, 0x1, R2, P1 ;  /* 0x0000000115137824 */ /* 0x000fc600008e0602 */
[----:B------:R-:W-:Y:S04]  /*98c90*/  STL.64 [R1+0x23d0], R22 ;  /* 0x0023d01601007387 */ /* 0x000fe80000100a00 */
[----:B------:R1:W-:Y:S04]  /*98ca0*/  STL.64 [R1+0x2390], R18 ;  /* 0x0023901201007387 */ /* 0x0003e80000100a00 */
[----:B-1----:R-:W4:Y:S01]  /*98cb0*/  LDL.LU R19, [R1+0x54d8] ;  /* 0x0054d80001137983 */ /* 0x002f220000300800 */
[----:B---3--:R-:W-:Y:S02]  /*98cc0*/  SHF.R.S32.HI R20, RZ, 0x1f, R28 ;  /* 0x0000001fff147819 */ /* 0x008fe4000001141c */
[----:B------:R-:W-:-:S02]  /*98cd0*/  IADD3 R22, P0, PT, R28, R10, RZ ;  /* 0x0000000a1c167210 */ /* 0x000fc40007f1e0ff */
[----:B------:R-:W-:-:S03]  /*98ce0*/  IADD3 R18, P1, PT, R28, R9, RZ ;  /* 0x000000091c127210 */ /* 0x000fc60007f3e0ff */
[----:B------:R-:W-:-:S05]  /*98cf0*/  IMAD.X R23, R20, 0x1, R12, P0 ;  /* 0x0000000114177824 */ /* 0x000fca00000e060c */
[----:B------:R1:W-:Y:S01]  /*98d00*/  STL.64 [R1+0x2398], R22 ;  /* 0x0023981601007387 */ /* 0x0003e20000100a00 */
[----:B----4-:R-:W-:Y:S02]  /*98d10*/  IMAD.MOV.U32 R21, RZ, RZ, R19 ;  /* 0x000000ffff157224 */ /* 0x010fe400078e0013 */
[----:B------:R-:W-:Y:S01]  /*98d20*/  IMAD.X R19, R20, 0x1, R11, P1 ;  /* 0x0000000114137824 */ /* 0x000fe200008e060b */
[----:B-1----:R-:W3:Y:S04]  /*98d30*/  LDL.LU.64 R22, [R1+0x54d0] ;  /* 0x0054d00001167983 */ /* 0x002ee80000300a00 */
[----:B--2---:R1:W-:Y:S04]  /*98d40*/  STL.64 [R1+0x54c0], R24 ;  /* 0x0054c01801007387 */ /* 0x0043e80000100a00 */
[----:B------:R2:W-:Y:S01]  /*98d50*/  STL.64 [R1+0x2360], R18 ;  /* 0x0023601201007387 */ /* 0x0005e20000100a00 */
[----:B-1----:R-:W-:-:S02]  /*98d60*/  IMAD.MOV.U32 R25, RZ, RZ, R28 ;  /* 0x000000ffff197224 */ /* 0x002fc400078e001c */
[----:B------:R-:W-:-:S03]  /*98d70*/  IMAD.MOV.U32 R24, RZ, RZ, R29 ;  /* 0x000000ffff187224 */ /* 0x000fc600078e001d */
[C---:B------:R-:W-:Y:S02]  /*98d80*/  IADD3 R28, P0, PT, R25.reuse, R7, RZ ;  /* 0x00000007191c7210 */ /* 0x040fe40007f1e0ff */
        /* <DEDUP_REMOVED lines=13> */
[----:B------:R-:W-:Y:S01]  /*98e60*/  IMAD.MOV.U32 R29, RZ, RZ, R24 ;  /* 0x000000ffff1d7224 */ /* 0x000fe200078e0018 */
[----:B------:R-:W-:-:S03]  /*98e70*/  IADD3 R24, P1, PT, R25, R0, RZ ;  /* 0x0000000019187210 */ /* 0x000fc60007f3e0ff */
[----:B------:R-:W-:Y:S02]  /*98e80*/  IMAD.MOV.U32 R25, RZ, RZ, R29 ;  /* 0x000000ffff197224 */ /* 0x000fe400078e001d */
[----:B------:R-:W-:-:S05]  /*98e90*/  IMAD.X R29, R20, 0x1, R4, P0 ;  /* 0x00000001141d7824 */ /* 0x000fca00000e0604 */
[----:B------:R2:W-:Y:S02]  /*98ea0*/  STL.64 [R1+0x2388], R28 ;  /* 0x0023881c01007387 */ /* 0x0005e40000100a00 */
[----:B--2---:R-:W-:Y:S02]  /*98eb0*/  IADD3 R28, P0, PT, R19, R5, RZ ;  /* 0x00000005131c7210 */ /* 0x004fe40007f1e0ff */
[----:B------:R1:W-:Y:S02]  /*98ec0*/  STL.64 [R1+0x54a8], R18 ;  /* 0x0054a81201007387 */ /* 0x0003e40000100a00 */
[----:B-1----:R-:W-:Y:S02]  /*98ed0*/  IMAD.MOV.U32 R19, RZ, RZ, R25 ;  /* 0x000000ffff137224 */ /* 0x002fe400078e0019 */
[----:B------:R-:W-:Y:S01]  /*98ee0*/  IMAD.X R25, R20, 0x1, R2, P1 ;  /* 0x0000000114197824 */ /* 0x000fe200008e0602 */
[----:B------:R-:W2:Y:S04]  /*98ef0*/  LDL.LU R18, [R1+0x2250] ;  /* 0x0022500001127983 */ /* 0x000ea80000300800 */
[----:B------:R1:W-:Y:S04]  /*98f00*/  STL.64 [R1+0x2358], R24 ;  /* 0x0023581801007387 */ /* 0x0003e80000100a00 */
[----:B-1----:R-:W4:Y:S01]  /*98f10*/  LDL.LU.64 R24, [R1+0x54c0] ;  /* 0x0054c00001187983 */ /* 0x002f220000300a00 */
[----:B---3--:R-:W-:-:S03]  /*98f20*/  IMAD.X R29, R22, 0x1, R6, P0 ;  /* 0x00000001161d7824 */ /* 0x008fc600000e0606 */
[----:B------:R-:W-:Y:S01]  /*98f30*/  STL.64 [R1+0x54b8], R26 ;  /* 0x0054b81a01007387 */ /* 0x000fe20000100a00 */
[----:B------:R-:W-:-:S03]  /*98f40*/  SHF.R.S32.HI R20, RZ, 0x1f, R21 ;  /* 0x0000001fff147819 */ /* 0x000fc60000011415 */
[----:B------:R1:W-:Y:S02]  /*98f50*/  STL.64 [R1+0x44c8], R28 ;  /* 0x0044c81c01007387 */ /* 0x0003e40000100a00 */
[C---:B-1----:R-:W-:Y:S02]  /*98f60*/  IADD3 R28, P0, PT, R21.reuse, R10, RZ ;  /* 0x0000000a151c7210 */ /* 0x042fe40007f1e0ff */
[----:B------:R-:W-:-:S03]  /*98f70*/  IADD3 R26, P1, PT, R21, R9, RZ ;  /* 0x00000009151a7210 */ /* 0x000fc60007f3e0ff */
[C---:B------:R-:W-:Y:S02]  /*98f80*/  IMAD.X R29, R20.reuse, 0x1, R12, P0 ;  /* 0x00000001141d7824 */ /* 0x040fe400000e060c */
[----:B------:R-:W-:-:S03]  /*98f90*/  IMAD.X R27, R20, 0x1, R11, P1 ;  /* 0x00000001141b7824 */ /* 0x000fc600008e060b */
[----:B------:R1:W-:Y:S04]  /*98fa0*/  STL.64 [R1+0x2320], R28 ;  /* 0x0023201c01007387 */ /* 0x0003e80000100a00 */
[----:B------:R3:W-:Y:S01]  /*98fb0*/  STL.64 [R1+0x2328], R26 ;  /* 0x0023281a01007387 */ /* 0x0007e20000100a00 */
[C---:B-1----:R-:W-:Y:S02]  /*98fc0*/  IADD3 R28, P0, PT, R21.reuse, R7, RZ ;  /* 0x00000007151c7210 */ /* 0x042fe40007f1e0ff */
[----:B---3--:R-:W-:-:S03]  /*98fd0*/  IADD3 R26, P1, PT, R21, R14, RZ ;  /* 0x0000000e151a7210 */ /* 0x008fc60007f3e0ff */
[C---:B------:R-:W-:Y:S02]  /*98fe0*/  IMAD.X R29, R20.reuse, 0x1, R8, P0 ;  /* 0x00000001141d7824 */ /* 0x040fe400000e0608 */
[----:B------:R-:W-:Y:S01]  /*98ff0*/  IMAD.X R27, R20, 0x1, R16, P1 ;  /* 0x00000001141b7824 */ /* 0x000fe200008e0610 */
[----:B----4-:R1:W-:Y:S04]  /*99000*/  STL.64 [R1+0x54b0], R24 ;  /* 0x0054b01801007387 */ /* 0x0103e80000100a00 */
[----:B------:R3:W-:Y:S04]  /*99010*/  STL.64 [R1+0x2330], R28 ;  /* 0x0023301c01007387 */ /* 0x0007e80000100a00 */
[----:B------:R4:W-:Y:S01]  /*99020*/  STL.64 [R1+0x2338], R26 ;  /* 0x0023381a01007387 */ /* 0x0009e20000100a00 */
[----:B-1----:R-:W-:-:S02]  /*99030*/  IADD3 R24, P1, PT, R21, R13, RZ ;  /* 0x0000000d15187210 */ /* 0x002fc40007f3e0ff */
[----:B---3--:R-:W-:Y:S01]  /*99040*/  IADD3 R28, P0, PT, R21, R5, RZ ;  /* 0x00000005151c7210 */ /* 0x008fe20007f1e0ff */
[----:B----4-:R-:W3:Y:S02]  /*99050*/  LDL.LU.64 R26, [R1+0x54b8] ;  /* 0x0054b800011a7983 */ /* 0x010ee40000300a00 */
[C---:B------:R-:W-:Y:S02]  /*99060*/  IMAD.X R25, R20.reuse, 0x1, R15, P1 ;  /* 0x0000000114197824 */ /* 0x040fe400008e060f */
[----:B------:R-:W-:-:S05]  /*99070*/  IMAD.X R29, R20, 0x1, R6, P0 ;  /* 0x00000001141d7824 */ /* 0x000fca00000e0606 */
[----:B------:R1:W-:Y:S04]  /*99080*/  STL.64 [R1+0x2340], R28 ;  /* 0x0023401c01007387 */ /* 0x0003e80000100a00 */
[----:B------:R4:W-:Y:S01]  /*99090*/  STL.64 [R1+0x2348], R24 ;  /* 0x0023481801007387 */ /* 0x0009e20000100a00 */
[C---:B-1----:R-:W-:Y:S02]  /*990a0*/  IADD3 R28, P0, PT, R21.reuse, R3, RZ ;  /* 0x00000003151c7210 */ /* 0x042fe40007f1e0ff */
[----:B----4-:R-:W-:-:S03]  /*990b0*/  IADD3 R24, P1, PT, R21, R0, RZ ;  /* 0x0000000015187210 */ /* 0x010fc60007f3e0ff */
[C---:B------:R-:W-:Y:S02]  /*990c0*/  IMAD.X R29, R20.reuse, 0x1, R4, P0 ;  /* 0x00000001141d7824 */ /* 0x040fe400000e0604 */
[----:B------:R-:W-:Y:S01]  /*990d0*/  IMAD.X R25, R20, 0x1, R2, P1 ;  /* 0x0000000114197824 */ /* 0x000fe200008e0602 */
[----:B------:R-:W-:Y:S02]  /*990e0*/  SHF.R.S32.HI R21, RZ, 0x1f, R19 ;  /* 0x0000001fff157819 */ /* 0x000fe40000011413 */
[----:B------:R1:W-:Y:S04]  /*990f0*/  STL.64 [R1+0x2350], R28 ;  /* 0x0023501c01007387 */ /* 0x0003e80000100a00 */
[----:B------:R4:W-:Y:S01]  /*99100*/  STL.64 [R1+0x2310], R24 ;  /* 0x0023101801007387 */ /* 0x0009e20000100a00 */
[----:B-1----:R-:W-:-:S02]  /*99110*/  IADD3 R28, P0, PT, R19, R10, RZ ;  /* 0x0000000a131c7210 */ /* 0x002fc40007f1e0ff */
[----:B----4-:R-:W-:-:S03]  /*99120*/  IADD3 R24, P1, PT, R19, R9, RZ ;  /* 0x0000000913187210 */ /* 0x010fc60007f3e0ff */
[C---:B------:R-:W-:Y:S02]  /*99130*/  IMAD.X R29, R21.reuse, 0x1, R12, P0 ;  /* 0x00000001151d7824 */ /* 0x040fe400000e060c */
[----:B------:R-:W-:-:S03]  /*99140*/  IMAD.X R25, R21, 0x1, R11, P1 ;  /* 0x0000000115197824 */ /* 0x000fc600008e060b */
[----:B------:R-:W-:Y:S04]  /*99150*/  STL.64 [R1+0x2318], R28 ;  /* 0x0023181c01007387 */ /* 0x000fe80000100a00 */
[----:B------:R1:W-:Y:S01]  /*99160*/  STL.64 [R1+0x22f8], R24 ;  /* 0x0022f81801007387 */ /* 0x0003e20000100a00 */
[----:B--2---:R-:W-:-:S03]  /*99170*/  IMAD.MOV.U32 R20, RZ, RZ, R18 ;  /* 0x000000ffff147224 */ /* 0x004fc600078e0012 */
[----:B-1----:R-:W2:Y:S04]  /*99180*/  LDL.LU.64 R24, [R1+0x54b0] ;  /* 0x0054b00001187983 */ /* 0x002ea80000300a00 */
[----:B------:R1:W-:Y:S01]  /*99190*/  STL.64 [R1+0x54a0], R10 ;  /* 0x0054a00a01007387 */ /* 0x0003e20000100a00 */
[----:B------:R-:W-:Y:S01]  /*991a0*/  IADD3 R28, P0, PT, R19, R7, RZ ;  /* 0x00000007131c7210 */ /* 0x000fe20007f1e0ff */
[----:B-1----:R-:W-:-:S04]  /*991b0*/  IMAD.MOV.U32 R11, RZ, RZ, R19 ;  /* 0x000000ffff0b7224 */ /* 0x002fc800078e0013 */
[----:B------:R-:W-:Y:S01]  /*991c0*/  IMAD.X R29, R21, 0x1, R8, P0 ;  /* 0x00000001151d7824 */ /* 0x000fe200000e0608 */
[----:B------:R-:W-:-:S04]  /*991d0*/  IADD3 R18, P1, PT, R11, R14, RZ ;  /* 0x0000000e0b127210 */ /* 0x000fc80007f3e0ff */
[----:B------:R1:W-:Y:S01]  /*991e0*/  STL.64 [R1+0x2300], R28 ;  /* 0x0023001c01007387 */ /* 0x0003e20000100a00 */
[----:B------:R-:W-:-:S05]  /*991f0*/  IMAD.X R19, R21, 0x1, R16, P1 ;  /* 0x0000000115137824 */ /* 0x000fca00008e0610 */
[----:B------:R4:W-:Y:S01]  /*99200*/  STL.64 [R1+0x2308], R18 ;  /* 0x0023081201007387 */ /* 0x0009e20000100a00 */
[----:B-1----:R-:W-:-:S05]  /*99210*/  IADD3 R28, P0, PT, R11, R5, RZ ;  /* 0x000000050b1c7210 */ /* 0x002fca0007f1e0ff */
[----:B------:R-:W-:Y:S01]  /*99220*/  IMAD.X R29, R21, 0x1, R6, P0 ;  /* 0x00000001151d7824 */ /* 0x000fe200000e0606 */
[----:B----4-:R-:W-:-:S04]  /*99230*/  IADD3 R18, P1, PT, R11, R13, RZ ;  /* 0x0000000d0b127210 */ /* 0x010fc80007f3e0ff */
[----:B------:R-:W-:Y:S01]  /*99240*/  STL.64 [R1+0x22e0], R28 ;  /* 0x0022e01c01007387 */ /* 0x000fe20000100a00 */
[----:B------:R-:W-:-:S05]  /*99250*/  IMAD.X R19, R21, 0x1, R15, P1 ;  /* 0x0000000115137824 */ /* 0x000fca00008e060f */
[----:B------:R1:W-:Y:S04]  /*99260*/  STL.64 [R1+0x22e8], R18 ;  /* 0x0022e81201007387 */ /* 0x0003e80000100a00 */
[----:B-1----:R-:W4:Y:S01]  /*99270*/  LDL.LU.64 R18, [R1+0x54a8] ;  /* 0x0054a80001127983 */ /* 0x002f220000300a00 */
[C---:B------:R-:W-:Y:S02]  /*99280*/  IADD3 R28, P0, PT, R11.reuse, R3, RZ ;  /* 0x000000030b1c7210 */ /* 0x040fe40007f1e0ff */
[----:B------:R-:W-:-:S03]  /*99290*/  IADD3 R10, P1, PT, R11, R0, RZ ;  /* 0x000000000b0a7210 */ /* 0x000fc60007f3e0ff */
[C---:B------:R-:W-:Y:S02]  /*992a0*/  IMAD.X R29, R21.reuse, 0x1, R4, P0 ;  /* 0x00000001151d7824 */ /* 0x040fe400000e0604 */
[----:B------:R-:W-:-:S03]  /*992b0*/  IMAD.X R11, R21, 0x1, R2, P1 ;  /* 0x00000001150b7824 */ /* 0x000fc600008e0602 */
[----:B------:R-:W-:Y:S04]  /*992c0*/  STL.64 [R1+0x22f0], R28 ;  /* 0x0022f01c01007387 */ /* 0x000fe80000100a00 */
[----:B----4-:R-:W-:Y:S04]  /*992d0*/  STL.64 [R1+0x5490], R18 ;  /* 0x0054901201007387 */ /* 0x010fe80000100a00 */
[----:B------:R1:W-:Y:S04]  /*992e0*/  STL.64 [R1+0x22d8], R10 ;  /* 0x0022d80a01007387 */ /* 0x0003e80000100a00 */
[----:B-1----:R-:W4:Y:S01]  /*992f0*/  LDL.LU.64 R10, [R1+0x54a0] ;  /* 0x0054a000010a7983 */ /* 0x002f220000300a00 */
[----:B------:R-:W-:Y:S01]  /*99300*/  IADD3 R28, P0, PT, R19, R14, RZ ;  /* 0x0000000e131c7210 */ /* 0x000fe20007f1e0ff */
[----:B------:R-:W-:-:S04]  /*99310*/  IMAD.MOV.U32 R19, RZ, RZ, R20 ;  /* 0x000000ffff137224 */ /* 0x000fc800078e0014 */
[----:B------:R-:W-:Y:S01]  /*99320*/  IMAD.X R29, R22, 0x1, R16, P0 ;  /* 0x00000001161d7824 */ /* 0x000fe200000e0610 */
[----:B------:R1:W-:Y:S01]  /*99330*/  STL.64 [R1+0x5498], R22 ;  /* 0x0054981601007387 */ /* 0x0003e20000100a00 */
[----:B------:R-:W-:-:S03]  /*99340*/  SHF.R.S32.HI R20, RZ, 0x1f, R19 ;  /* 0x0000001fff147819 */ /* 0x000fc60000011413 */
[----:B------:R4:W-:Y:S01]  /*99350*/  STL.64 [R1+0x44b0], R28 ;  /* 0x0044b01c01007387 */ /* 0x0009e20000100a00 */
[C---:B-1----:R-:W-:Y:S02]  /*99360*/  IADD3 R22, P1, PT, R19.reuse, R9, RZ ;  /* 0x0000000913167210 */ /* 0x042fe40007f3e0ff */
[----:B---3--:R-:W-:Y:S02]  /*99370*/  SHF.R.S32.HI R21, RZ, 0x1f, R27 ;  /* 0x0000001fff157819 */ /* 0x008fe4000001141b */
        /* <DEDUP_REMOVED lines=14> */
[C---:B------:R-:W-:Y:S01]  /*99460*/  IMAD.X R23, R20.reuse, 0x1, R15, P1 ;  /* 0x0000000114177824 */ /* 0x040fe200008e060f */
[C---:B------:R-:W-:Y:S02]  /*99470*/  IADD3 R18, P1, PT, R19.reuse, R0, RZ ;  /* 0x0000000013127210 */ /* 0x040fe40007f3e0ff */
[----:B------:R1:W-:Y:S04]  /*99480*/  STL.64 [R1+0x22c0], R28 ;  /* 0x0022c01c01007387 */ /* 0x0003e80000100a00 */
[----:B------:R3:W-:Y:S01]  /*99490*/  STL.64 [R1+0x22c8], R22 ;  /* 0x0022c81601007387 */ /* 0x0007e20000100a00 */
[----:B-1----:R-:W-:Y:S01]  /*994a0*/  IADD3 R28, P0, PT, R19, R3, RZ ;  /* 0x00000003131c7210 */ /* 0x002fe20007f1e0ff */
[----:B------:R-:W-:-:S02]  /*994b0*/  IMAD.X R19, R20, 0x1, R2, P1 ;  /* 0x0000000114137824 */ /* 0x000fc400008e0602 */
[----:B---3--:R-:W3:Y:S02]  /*994c0*/  LDL.LU.64 R22, [R1+0x5498] ;  /* 0x0054980001167983 */ /* 0x008ee40000300a00 */
[----:B------:R-:W-:-:S05]  /*994d0*/  IMAD.X R29, R20, 0x1, R4, P0 ;  /* 0x00000001141d7824 */ /* 0x000fca00000e0604 */
[----:B------:R1:W-:Y:S04]  /*994e0*/  STL.64 [R1+0x22d0], R28 ;  /* 0x0022d01c01007387 */ /* 0x0003e80000100a00 */
[----:B------:R4:W-:Y:S01]  /*994f0*/  STL.64 [R1+0x2290], R18 ;  /* 0x0022901201007387 */ /* 0x0009e20000100a00 */
[C---:B-1----:R-:W-:Y:S02]  /*99500*/  IADD3 R28, P0, PT, R27.reuse, R10, RZ ;  /* 0x0000000a1b1c7210 */ /* 0x042fe40007f1e0ff */
[----:B----4-:R-:W-:-:S03]  /*99510*/  IADD3 R18, P1, PT, R27, R9, RZ ;  /* 0x000000091b127210 */ /* 0x010fc60007f3e0ff */
[C---:B------:R-:W-:Y:S02]  /*99520*/  IMAD.X R29, R21.reuse, 0x1, R12, P0 ;  /* 0x00000001151d7824 */ /* 0x040fe400000e060c */
[----:B------:R-:W-:-:S03]  /*99530*/  IMAD.X R19, R21, 0x1, R11, P1 ;  /* 0x0000000115137824 */ /* 0x000fc600008e060b */
[----:B------:R1:W-:Y:S04]  /*99540*/  STL.64 [R1+0x2298], R28 ;  /* 0x0022981c01007387 */ /* 0x0003e80000100a00 */
[----:B------:R4:W-:Y:S01]  /*99550*/  STL.64 [R1+0x2260], R18 ;  /* 0x0022601201007387 */ /* 0x0009e20000100a00 */
[C---:B-1----:R-:W-:Y:S02]  /*99560*/  IADD3 R28, P0, PT, R27.reuse, R7, RZ ;  /* 0x000000071b1c7210 */ /* 0x042fe40007f1e0ff */
[----:B----4-:R-:W-:-:S03]  /*99570*/  IADD3 R18, P1, PT, R27, R14, RZ ;  /* 0x0000000e1b127210 */ /* 0x010fc60007f3e0ff */
[C---:B------:R-:W-:Y:S02]  /*99580*/  IMAD.X R29, R21.reuse, 0x1, R8, P0 ;  /* 0x00000001151d7824 */ /* 0x040fe400000e0608 */
[----:B------:R-:W-:-:S03]  /*99590*/  IMAD.X R19, R21, 0x1, R16, P1 ;  /* 0x0000000115137824 */ /* 0x000fc600008e0610 */
[----:B------:R-:W-:Y:S04]  /*995a0*/  STL.64 [R1+0x2268], R28 ;  /* 0x0022681c01007387 */ /* 0x000fe80000100a00 */
[----:B------:R1:W-:Y:S04]  /*995b0*/  STL.64 [R1+0x2270], R18 ;  /* 0x0022701201007387 */ /* 0x0003e80000100a00 */
[----:B-1----:R-:W4:Y:S01]  /*995c0*/  LDL.LU.64 R18, [R1+0x5490] ;  /* 0x0054900001127983 */ /* 0x002f220000300a00 */
[----:B------:R-:W-:-:S03]  /*995d0*/  IADD3 R28, P0, PT, R27, R5, RZ ;  /* 0x000000051b1c7210 */ /* 0x000fc60007f1e0ff */
[----:B------:R1:W-:Y:S02]  /*995e0*/  STL.64 [R1+0x5488], R16 ;  /* 0x0054881001007387 */ /* 0x0003e40000100a00 */
[----:B------:R-:W-:Y:S01]  /*995f0*/  IMAD.X R29, R21, 0x1, R6, P0 ;  /* 0x00000001151d7824 */ /* 0x000fe200000e0606 */
[----:B-1----:R-:W-:-:S04]  /*99600*/  IADD3 R16, P1, PT, R27, R13, RZ ;  /* 0x0000000d1b107210 */ /* 0x002fc80007f3e0ff */
[----:B------:R1:W-:Y:S01]  /*99610*/  STL.64 [R1+0x2278], R28 ;  /* 0x0022781c01007387 */ /* 0x0003e20000100a00 */
[----:B------:R-:W-:-:S05]  /*99620*/  IMAD.X R17, R21, 0x1, R15, P1 ;  /* 0x0000000115117824 */ /* 0x000fca00008e060f */
[----:B------:R0:W-:Y:S01]  /*99630*/  STL.64 [R1+0x2280], R16 ;  /* 0x0022801001007387 */ /* 0x0001e20000100a00 */
[----:B-1----:R-:W-:-:S05]  /*99640*/  IADD3 R28, P0, PT, R27, R3, RZ ;  /* 0x000000031b1c7210 */ /* 0x002fca0007f1e0ff */
[----:B------:R-:W-:Y:S01]  /*99650*/  IMAD.X R29, R21, 0x1, R4, P0 ;  /* 0x00000001151d7824 */ /* 0x000fe200000e0604 */
[----:B0-----:R-:W-:-:S04]  /*99660*/  IADD3 R16, P1, PT, R27, R0, RZ ;  /* 0x000000001b107210 */ /* 0x001fc80007f3e0ff */
[----:B------:R-:W-:Y:S01]  /*99670*/  STL.64 [R1+0x2288], R28 ;  /* 0x0022881c01007387 */ /* 0x000fe20000100a00 */
[----:B------:R-:W-:-:S03]  /*99680*/  IMAD.X R17, R21, 0x1, R2, P1 ;  /* 0x0000000115117824 */ /* 0x000fc600008e0602 */
[----:B----4-:R-:W-:Y:S04]  /*99690*/  STL.64 [R1+0x5480], R18 ;  /* 0x0054801201007387 */ /* 0x010fe80000100a00 */
[----:B------:R0:W-:Y:S04]  /*996a0*/  STL.64 [R1+0x2258], R16 ;  /* 0x0022581001007387 */ /* 0x0001e80000100a00 */
[----:B0-----:R-:W4:Y:S01]  /*996b0*/  LDL.LU.64 R16, [R1+0x5488] ;  /* 0x0054880001107983 */ /* 0x001f220000300a00 */
[----:B------:R-:W-:-:S05]  /*996c0*/  IADD3 R28, P0, PT, R19, R7, RZ ;  /* 0x00000007131c7210 */ /* 0x000fca0007f1e0ff */
[----:B---3--:R-:W-:Y:S01]  /*996d0*/  IMAD.X R29, R22, 0x1, R8, P0 ;  /* 0x00000001161d7824 */ /* 0x008fe200000e0608 */
[----:B------:R-:W-:Y:S02]  /*996e0*/  SHF.R.S32.HI R20, RZ, 0x1f, R26 ;  /* 0x0000001fff147819 */ /* 0x000fe4000001141a */
[----:B------:R-:W-:Y:S02]  /*996f0*/  IADD3 R18, P0, PT, R26, R9, RZ ;  /* 0x000000091a127210 */ /* 0x000fe40007f1e0ff */
[----:B------:R0:W-:Y:S03]  /*99700*/  STL.64 [R1+0x4498], R28 ;  /* 0x0044981c01007387 */ /* 0x0001e60000100a00 */
[----:B------:R-:W-:Y:S01]  /*99710*/  IMAD.X R19, R20, 0x1, R11, P0 ;  /* 0x0000000114137824 */ /* 0x000fe200000e060b */
[----:B0-----:R-:W-:-:S05]  /*99720*/  IADD3 R28, P1, PT, R26, R10, RZ ;  /* 0x0000000a1a1c7210 */ /* 0x001fca0007f3e0ff */
[----:B------:R-:W-:-:S05]  /*99730*/  IMAD.X R29, R20, 0x1, R12, P1 ;  /* 0x00000001141d7824 */ /* 0x000fca00008e060c */
[----:B------:R0:W-:Y:S04]  /*99740*/  STL.64 [R1+0x2210], R28 ;  /* 0x0022101c01007387 */ /* 0x0001e80000100a00 */
[----:B------:R1:W-:Y:S01]  /*99750*/  STL.64 [R1+0x2218], R18 ;  /* 0x0022181201007387 */ /* 0x0003e20000100a00 */
[C---:B0-----:R-:W-:Y:S02]  /*99760*/  IADD3 R28, P1, PT, R26.reuse, R7, RZ ;  /* 0x000000071a1c7210 */ /* 0x041fe40007f3e0ff */
[----:B-1----:R-:W-:-:S03]  /*99770*/  IADD3 R18, P0, PT, R26, R14, RZ ;  /* 0x0000000e1a127210 */ /* 0x002fc60007f1e0ff */
[----:B------:R-:W-:-:S05]  /*99780*/  IMAD.X R29, R20, 0x1, R8, P1 ;  /* 0x00000001141d7824 */ /* 0x000fca00008e0608 */
[----:B------:R0:W-:Y:S02]  /*99790*/  STL.64 [R1+0x2220], R28 ;  /* 0x0022201c01007387 */ /* 0x0001e40000100a00 */
[----:B0-----:R-:W-:-:S05]  /*997a0*/  IADD3 R28, P1, PT, R26, R5, RZ ;  /* 0x000000051a1c7210 */ /* 0x001fca0007f3e0ff */
[C---:B------:R-:W-:Y:S02]  /*997b0*/  IMAD.X R29, R20.reuse, 0x1, R6, P1 ;  /* 0x00000001141d7824 */ /* 0x040fe400008e0606 */
[----:B----4-:R-:W-:-:S05]  /*997c0*/  IMAD.X R19, R20, 0x1, R16, P0 ;  /* 0x0000000114137824 */ /* 0x010fca00000e0610 */
[----:B------:R0:W-:Y:S04]  /*997d0*/  STL.64 [R1+0x2228], R18 ;  /* 0x0022281201007387 */ /* 0x0001e80000100a00 */
[----:B------:R-:W-:Y:S01]  /*997e0*/  STL.64 [R1+0x2230], R28 ;  /* 0x0022301c01007387 */ /* 0x000fe20000100a00 */
[----:B0-----:R-:W-:-:S05]  /*997f0*/  IADD3 R18, P0, PT, R26, R13, RZ ;  /* 0x0000000d1a127210 */ /* 0x001fca0007f1e0ff */
[----:B------:R-:W-:-:S05]  /*99800*/  IMAD.X R19, R20, 0x1, R15, P0 ;  /* 0x0000000114137824 */ /* 0x000fca00000e060f */
[----:B------:R0:W-:Y:S04]  /*99810*/  STL.64 [R1+0x2238], R18 ;  /* 0x0022381201007387 */ /* 0x0001e80000100a00 */
[----:B0-----:R-:W3:Y:S01]  /*99820*/  LDL.LU.64 R18, [R1+0x5480] ;  /* 0x0054800001127983 */ /* 0x001ee20000300a00 */
[----:B------:R-:W-:Y:S01]  /*99830*/  UMOV UR32, UR10 ;  /* 0x0000000a00207c82 */ /* 0x000fe20008000000 */
[----:B------:R-:W-:Y:S01]  /*99840*/  UMOV UR10, UR13 ;  /* 0x0000000d000a7c82 */ /* 0x000fe20008000000 */
[----:B------:R-:W0:Y:S01]  /*99850*/  LDCU.64 UR12, c[0x0][0x398] ;  /* 0x00007300ff0c77ac */ /* 0x000e220008000a00 */
[C---:B------:R-:W-:Y:S02]  /*99860*/  IADD3 R28, P1, PT, R26.reuse, R3, RZ ;  /* 0x000000031a1c7210 */ /* 0x040fe40007f3e0ff */
[----:B------:R-:W-:-:S03]  /*99870*/  IADD3 R26, P0, PT, R26, R0, RZ ;  /* 0x000000001a1a7210 */ /* 0x000fc60007f1e0ff */
[C---:B------:R-:W-:Y:S02]  /*99880*/  IMAD.X R29, R20.reuse, 0x1, R4, P1 ;  /* 0x00000001141d7824 */ /* 0x040fe400008e0604 */
[----:B------:R-:W-:Y:S01]  /*99890*/  IMAD.X R27, R20, 0x1, R2, P0 ;  /* 0x00000001141b7824 */ /* 0x000fe200000e0602 */
[----:B--2---:R-:W-:Y:S02]  /*998a0*/  SHF.R.S32.HI R21, RZ, 0x1f, R25 ;  /* 0x0000001fff157819 */ /* 0x004fe40000011419 */
[----:B------:R1:W-:Y:S04]  /*998b0*/  STL.64 [R1+0x2240], R28 ;  /* 0x0022401c01007387 */ /* 0x0003e80000100a00 */
[----:B------:R2:W-:Y:S01]  /*998c0*/  STL.64 [R1+0x2248], R26 ;  /* 0x0022481a01007387 */ /* 0x0005e20000100a00 */
[----:B0-----:R-:W-:Y:S01]  /*998d0*/  UMOV UR9, UR13 ;  /* 0x0000000d00097c82 */ /* 0x001fe20008000000 */
[----:B------:R-:W-:Y:S01]  /*998e0*/  UMOV UR24, UR12 ;  /* 0x0000000c00187c82 */ /* 0x000fe20008000000 */
[----:B------:R-:W0:Y:S01]  /*998f0*/  LDCU.64 UR12, c[0x0][0x398] ;  /* 0x00007300ff0c77ac */ /* 0x000e220008000a00 */
[----:B-1----:R-:W-:-:S02]  /*99900*/  IADD3 R28, P1, PT, R25, R10, RZ ;  /* 0x0000000a191c7210 */ /* 0x002fc40007f3e0ff */
[----:B--2---:R-:W-:-:S03]  /*99910*/  IADD3 R26, P0, PT, R25, R9, RZ ;  /* 0x00000009191a7210 */ /* 0x004fc60007f1e0ff */
[C---:B------:R-:W-:Y:S02]  /*99920*/  IMAD.X R29, R21.reuse, 0x1, R12, P1 ;  /* 0x00000001151d7824 */ /* 0x040fe400008e060c */
[----:B------:R-:W-:-:S03]  /*99930*/  IMAD.X R27, R21, 0x1, R11, P0 ;  /* 0x00000001151b7824 */ /* 0x000fc600000e060b */
[----:B------:R1:W-:Y:S04]  /*99940*/  STL.64 [R1+0x2250], R28 ;  /* 0x0022501c01007387 */ /* 0x0003e80000100a00 */
[----:B------:R-:W-:Y:S04]  /*99950*/  STL [R1+0x5474], R7 ;  /* 0x0054740701007387 */ /* 0x000fe80000100800 */
[----:B------:R2:W-:Y:S04]  /*99960*/  STL.64 [R1+0x768], R26 ;  /* 0x0007681a01007387 */ /* 0x0005e80000100a00 */
[----:B------:R-:W-:Y:S01]  /*99970*/  STL [R1+0x5478], R14 ;  /* 0x0054780e01007387 */ /* 0x000fe20000100800 */
[----:B-1----:R-:W-:-:S02]  /*99980*/  IADD3 R28, P1, PT, R25, R7, RZ ;  /* 0x00000007191c7210 */ /* 0x002fc40007f3e0ff */
[----:B--2---:R-:W-:-:S03]  /*99990*/  IADD3 R26, P0, PT, R25, R14, RZ ;  /* 0x0000000e191a7210 */ /* 0x004fc60007f1e0ff */
[C---:B------:R-:W-:Y:S02]  /*999a0*/  IMAD.X R29, R21.reuse, 0x1, R8, P1 ;  /* 0x00000001151d7824 */ /* 0x040fe400008e0608 */
[----:B------:R-:W-:Y:S01]  /*999b0*/  IMAD.X R27, R21, 0x1, R16, P0 ;  /* 0x00000001151b7824 */ /* 0x000fe200000e0610 */
[----:B------:R-:W-:Y:S04]  /*999c0*/  STL [R1+0x547c], R8 ;  /* 0x00547c0801007387 */ /* 0x000fe80000100800 */
[----:B------:R1:W-:Y:S01]  /*999d0*/  STL.64 [R1+0x21b0], R28 ;  /* 0x0021b01c01007387 */ /* 0x0003e20000100a00 */
[----:B0-----:R-:W-:Y:S01]  /*999e0*/  UMOV UR7, UR13 ;  /* 0x0000000d00077c82 */ /* 0x001fe20008000000 */
[----:B------:R-:W-:Y:S02]  /*999f0*/  UMOV UR36, UR12 ;  /* 0x0000000c00247c82 */ /* 0x000fe40008000000 */
[----:B------:R0:W-:Y:S01]  /*99a00*/  STL.64 [R1+0x21e8], R26 ;  /* 0x0021e81a01007387 */ /* 0x0001e20000100a00 */
[----:B------:R-:W2:Y:S01]  /*99a10*/  LDCU.64 UR12, c[0x0][0x398] ;  /* 0x00007300ff0c77ac */ /* 0x000ea20008000a00 */
[----:B-1----:R-:W-:-:S02]  /*99a20*/  IADD3 R28, P1, PT, R25, R5, RZ ;  /* 0x00000005191c7210 */ /* 0x002fc40007f3e0ff */
[----:B0-----:R-:W-:-:S03]  /*99a30*/  IADD3 R26, P0, PT, R25, R13, RZ ;  /* 0x0000000d191a7210 */ /* 0x001fc60007f1e0ff */
[C---:B------:R-:W-:Y:S02]  /*99a40*/  IMAD.X R29, R21.reuse, 0x1, R6, P1 ;  /* 0x00000001151d7824 */ /* 0x040fe400008e0606 */
[----:B------:R-:W-:-:S03]  /*99a50*/  IMAD.X R27, R21, 0x1, R15, P0 ;  /* 0x00000001151b7824 */ /* 0x000fc600000e060f */
[----:B------:R0:W-:Y:S04]  /*99a60*/  STL.64 [R1+0x21f0], R28 ;  /* 0x0021f01c01007387 */ /* 0x0001e80000100a00 */
[----:B------:R1:W-:Y:S01]  /*99a70*/  STL.64 [R1+0x21f8], R26 ;  /* 0x0021f81a01007387 */ /* 0x0003e20000100a00 */
[----:B------:R-:W-:Y:S01]  /*99a80*/  VIADD R20, R24, 0xd3 ;  /* 0x000000d318147836 */ /* 0x000fe20000000000 */
[----:B------:R-:W-:Y:S01]  /*99a90*/  UMOV UR8, UR11 ;  /* 0x0000000b00087c82 */ /* 0x000fe20008000000 */
[----:B--2---:R-:W-:Y:S01]  /*99aa0*/  UMOV UR30, UR12 ;  /* 0x0000000c001e7c82 */ /* 0x004fe20008000000 */
[C---:B0-----:R-:W-:Y:S02]  /*99ab0*/  IADD3 R28, P1, PT, R25.reuse, R3, RZ ;  /* 0x00000003191c7210 */ /* 0x041fe40007f3e0ff */
[----:B-1----:R-:W-:-:S03]  /*99ac0*/  IADD3 R26, P0, PT, R25, R0, RZ ;  /* 0x00000000191a7210 */ /* 0x002fc60007f1e0ff */
[C---:B------:R-:W-:Y:S02]  /*99ad0*/  IMAD.X R29, R21.reuse, 0x1, R4, P1 ;  /* 0x00000001151d7824 */ /* 0x040fe400008e0604 */
[----:B------:R-:W-:Y:S01]  /*99ae0*/  IMAD.X R27, R21, 0x1, R2, P0 ;  /* 0x00000001151b7824 */ /* 0x000fe200000e0602 */
[----:B------:R-:W-:Y:S01]  /*99af0*/  ISETP.GE.AND P1, PT, R20, UR8, PT ;  /* 0x0000000814007c0c */ /* 0x000fe2000bf26270 */
[----:B------:R-:W-:Y:S01]  /*99b00*/  UMOV UR8, UR13 ;  /* 0x0000000d00087c82 */ /* 0x000fe20008000000 */
[----:B------:R-:W0:Y:S01]  /*99b10*/  LDCU.64 UR12, c[0x0][0x398] ;  /* 0x00007300ff0c77ac */ /* 0x000e220008000a00 */
[----:B------:R-:W-:Y:S04]  /*99b20*/  STL.64 [R1+0x2200], R28 ;  /* 0x0022001c01007387 */ /* 0x000fe80000100a00 */
[----:B------:R3:W-:Y:S01]  /*99b30*/  STL.64 [R1+0x2208], R26 ;  /* 0x0022081a01007387 */ /* 0x0007e20000100a00 */
[----:B------:R-:W-:Y:S01]  /*99b40*/  VIADD R20, R24, 0xd2 ;  /* 0x000000d218147836 */ /* 0x000fe20000000000 */
[----:B------:R-:W-:Y:S01]  /*99b50*/  LOP3.LUT R17, R17, 0xffffbfff, RZ, 0xc0, !PT ;  /* 0xffffbfff11117812 */ /* 0x000fe200078ec0ff */
[----:B------:R-:W-:Y:S01]  /*99b60*/  UMOV UR20, UR49 ;  /* 0x0000003100147c82 */ /* 0x000fe20008000000 */
[----:B------:R-:W2:Y:S02]  /*99b70*/  LDL.LU R14, [R1+0x760] ;  /* 0x00076000010e7983 */ /* 0x000ea40000300800 */
[----:B------:R-:W-:-:S04]  /*99b80*/  @P1 LOP3.LUT R17, R17, 0x4000, RZ, 0xfc, !PT ;  /* 0x0000400011111812 */ /* 0x000fc800078efcff */
[----:B------:R-:W-:Y:S01]  /*99b90*/  LOP3.LUT R17, R17, 0xffffdfff, RZ, 0xc0, !PT ;  /* 0xffffdfff11117812 */ /* 0x000fe200078ec0ff */
[----:B0-----:R-:W-:Y:S01]  /*99ba0*/  UMOV UR11, UR13 ;  /* 0x0000000d000b7c82 */ /* 0x001fe20008000000 */
[----:B------:R-:W-:Y:S01]  /*99bb0*/  UMOV UR5, UR12 ;  /* 0x0000000c00057c82 */ /* 0x000fe20008000000 */
[----:B------:R-:W0:Y:S02]  /*99bc0*/  LDCU.64 UR12, c[0x0][0x398] ;  /* 0x00007300ff0c77ac */ /* 0x000e240008000a00 */
[----:B0-----:R-:W-:Y:S01]  /*99bd0*/  UMOV UR40, UR12 ;  /* 0x0000000c00287c82 */ /* 0x001fe20008000000 */
[----:B---3--:R-:W-:-:S05]  /*99be0*/  IADD3 R26, P0, PT, R19, R9, RZ ;  /* 0x00000009131a7210 */ /* 0x008fca0007f1e0ff */
[----:B------:R-:W-:Y:S01]  /*99bf0*/  IMAD.X R27, R22, 0x1, R11, P0 ;  /* 0x00000001161b7824 */ /* 0x000fe200000e060b */
[----:B------:R-:W-:Y:S01]  /*99c00*/  ISETP.GE.AND P0, PT, R20, UR10, PT ;  /* 0x0000000a14007c0c */ /* 0x000fe2000bf06270 */
[----:B------:R-:W-:-:S12]  /*99c10*/  VIADD R20, R24, 0xd1 ;  /* 0x000000d118147836 */ /* 0x000fd80000000000 */
[----:B------:R-:W-:Y:S02]  /*99c20*/  @P0 LOP3.LUT R17, R17, 0x2000, RZ, 0xfc, !PT ;  /* 0x0000200011110812 */ /* 0x000fe400078efcff */
[----:B------:R-:W-:Y:S01]  /*99c30*/  ISETP.GE.AND P0, PT, R20, UR9, PT ;  /* 0x0000000914007c0c */ /* 0x000fe2000bf06270 */
[----:B------:R-:W-:Y:S01]  /*99c40*/  VIADD R20, R24, 0xd0 ;  /* 0x000000d018147836 */ /* 0x000fe20000000000 */
[----:B------:R-:W-:Y:S01]  /*99c50*/  LOP3.LUT R17, R17, 0xffffefff, RZ, 0xc0, !PT ;  /* 0xffffefff11117812 */ /* 0x000fe200078ec0ff */
[----:B------:R-:W-:Y:S01]  /*99c60*/  UMOV UR10, UR13 ;  /* 0x0000000d000a7c82 */ /* 0x000fe20008000000 */
[----:B------:R-:W0:Y:S09]  /*99c70*/  LDCU.64 UR12, c[0x0][0x398] ;  /* 0x00007300ff0c77ac */ /* 0x000e320008000a00 */
[----:B------:R-:W-:-:S02]  /*99c80*/  @P0 LOP3.LUT R17, R17, 0x1000, RZ, 0xfc, !PT ;  /* 0x0000100011110812 */ /* 0x000fc400078efcff */
[----:B------:R-:W-:Y:S01]  /*99c90*/  ISETP.GE.AND P0, PT, R20, UR7, PT ;  /* 0x0000000714007c0c */ /* 0x000fe2000bf06270 */
[----:B------:R-:W-:Y:S01]  /*99ca0*/  VIADD R20, R24, 0xcf ;  /* 0x000000cf18147836 */ /* 0x000fe20000000000 */
[----:B------:R-:W-:-:S11]  /*99cb0*/  LOP3.LUT R17, R17, 0xfffff7ff, RZ, 0xc0, !PT ;  /* 0xfffff7ff11117812 */ /* 0x000fd600078ec0ff */
[----:B------:R-:W-:Y:S02]  /*99cc0*/  @P0 LOP3.LUT R17, R17, 0x800, RZ, 0xfc, !PT ;  /* 0x0000080011110812 */ /* 0x000fe400078efcff */
[----:B------:R-:W-:Y:S01]  /*99cd0*/  ISETP.GE.AND P0, PT, R20, UR8, PT ;  /* 0x0000000814007c0c */ /* 0x000fe2000bf06270 */
[----:B0-----:R-:W-:Y:S01]  /*99ce0*/  UMOV UR9, UR13 ;  /* 0x0000000d00097c82 */ /* 0x001fe20008000000 */
[----:B------:R-:W-:Y:S01]  /*99cf0*/  UMOV UR42, UR12 ;  /* 0x0000000c002a7c82 */ /* 0x000fe20008000000 */
[----:B------:R-:W0:Y:S01]  /*99d00*/  LDCU.64 UR12, c[0x0][0x398] ;  /* 0x00007300ff0c77ac */ /* 0x000e220008000a00 */
[----:B------:R-:W-:Y:S01]  /*99d10*/  VIADD R20, R24, 0xce ;  /* 0x000000ce18147836 */ /* 0x000fe20000000000 */
[----:B------:R-:W-:-:S08]  /*99d20*/  LOP3.LUT R17, R17, 0xfffffbff, RZ, 0xc0, !PT ;  /* 0xfffffbff11117812 */ /* 0x000fd000078ec0ff */
[----:B------:R-:W-:Y:S02]  /*99d30*/  @P0 LOP3.LUT R17, R17, 0x400, RZ, 0xfc, !PT ;  /* 0x0000040011110812 */ /* 0x000fe400078efcff */
[----:B------:R-:W-:Y:S01]  /*99d40*/  ISETP.GE.AND P0, PT, R20, UR11, PT ;  /* 0x0000000b14007c0c */ /* 0x000fe2000bf06270 */
[----:B------:R-:W-:Y:S01]  /*99d50*/  VIADD R20, R24, 0xcd ;  /* 0x000000cd18147836 */ /* 0x000fe20000000000 */
[----:B------:R-:W-:Y:S01]  /*99d60*/  LOP3.LUT R17, R17, 0xfffffdff, RZ, 0xc0, !PT ;  /* 0xfffffdff11117812 */ /* 0x000fe200078ec0ff */
[----:B0-----:R-:W-:Y:S01]  /*99d70*/  UMOV UR7, UR13 ;  /* 0x0000000d00077c82 */ /* 0x001fe20008000000 */
[----:B------:R-:W-:Y:S01]  /*99d80*/  UMOV UR38, UR12 ;  /* 0x0000000c00267c82 */ /* 0x000fe20008000000 */
[----:B------:R-:W0:Y:S08]  /*99d90*/  LDCU.64 UR12, c[0x0][0x398] ;  /* 0x00007300ff0c77ac */ /* 0x000e300008000a00 */
        /* <DEDUP_REMOVED lines=47> */
[----:B------:R-:W-:Y:S01]  /*9a090*/  @P0 LOP3.LUT R17, R17, 0x2, RZ, 0xfc, !PT ;  /* 0x0000000211110812 */ /* 0x000fe200078efcff */
[----:B0-----:R-:W-:Y:S02]  /*9a0a0*/  UMOV UR8, UR13 ;  /* 0x0000000d00087c82 */ /* 0x001fe40008000000 */
[----:B------:R-:W-:Y:S01]  /*9a0b0*/  ISETP.GE.AND P0, PT, R20, UR8, PT ;  /* 0x0000000814007c0c */ /* 0x000fe2000bf06270 */
[----:B------:R-:W-:Y:S01]  /*9a0c0*/  VIADD R20, R24, 0xc4 ;  /* 0x000000c418147836 */ /* 0x000fe20000000000 */
[----:B------:R-:W-:Y:S01]  /*9a0d0*/  LOP3.LUT R17, R17, 0xfffffffe, RZ, 0xc0, !PT ;  /* 0xfffffffe11117812 */ /* 0x000fe200078ec0ff */
[----:B------:R-:W-:Y:S01]  /*9a0e0*/  UMOV UR46, UR12 ;  /* 0x0000000c002e7c82 */ /* 0x000fe20008000000 */
[----:B------:R-:W-:Y:S01]  /*9a0f0*/  UMOV UR12, UR17 ;  /* 0x00000011000c7c82 */ /* 0x000fe20008000000 */
[----:B------:R-:W-:Y:S01]  /*9a100*/  LOP3.LUT R18, R18, 0x7fffffff, RZ, 0xc0, !PT ;  /* 0x7fffffff12127812 */ /* 0x000fe200078ec0ff */
[----:B------:R-:W-:Y:S01]  /*9a110*/  UMOV UR11, UR16 ;  /* 0x00000010000b7c82 */ /* 0x000fe20008000000 */
[----:B------:R-:W-:Y:S01]  /*9a120*/  UMOV UR10, UR18 ;  /* 0x00000012000a7c82 */ /* 0x000fe20008000000 */
[----:B------:R-:W0:Y:S05]  /*9a130*/  LDCU.64 UR8, c[0x0][0x398] ;  /* 0x00007300ff0877ac */ /* 0x000e2a0008000a00 */
[----:B------:R-:W-:-:S02]  /*9a140*/  @P0 LOP3.LUT R17, R17, 0x1, RZ, 0xfc, !PT ;  /* 0x0000000111110812 */ /* 0x000fc400078efcff */
[----:B------:R-:W-:Y:S01]  /*9a150*/  ISETP.GE.AND P0, PT, R20, UR12, PT ;  /* 0x0000000c14007c0c */ /* 0x000fe2000bf06270 */
[----:B------:R-:W-:Y:S01]  /*9a160*/  VIADD R20, R24, 0xc3 ;  /* 0x000000c318147836 */ /* 0x000fe20000000000 */
[----:B------:R-:W-:Y:S01]  /*9a170*/  UMOV UR16, UR19 ;  /* 0x0000001300107c82 */ /* 0x000fe20008000000 */
[----:B------:R-:W-:Y:S01]  /*9a180*/  UMOV UR18, UR21 ;  /* 0x0000001500127c82 */ /* 0x000fe20008000000 */
[----:B------:R-:W1:Y:S09]  /*9a190*/  LDCU.64 UR12, c[0x0][0x398] ;  /* 0x00007300ff0c77ac */ /* 0x000e720008000a00 */
[----:B------:R-:W-:-:S02]  /*9a1a0*/  @P0 LOP3.LUT R18, R18, 0x80000000, RZ, 0xfc, !PT ;  /* 0x8000000012120812 */ /* 0x000fc400078efcff */
[----:B------:R-:W-:Y:S01]  /*9a1b0*/  ISETP.GE.AND P0, PT, R20, UR16, PT ;  /* 0x0000001014007c0c */ /* 0x000fe2000bf06270 */
[----:B------:R-:W-:Y:S01]  /*9a1c0*/  VIADD R20, R24, 0xc2 ;  /* 0x000000c218147836 */ /* 0x000fe20000000000 */
[----:B------:R-:W3:Y:S01]  /*9a1d0*/  LDCU.64 UR16, c[0x0][0x398] ;  /* 0x00007300ff1077ac */ /* 0x000ee20008000a00 */
[----:B------:R-:W-:-:S10]  /*9a1e0*/  LOP3.LUT R18, R18, 0xbfffffff, RZ, 0xc0, !PT ;  /* 0xbfffffff12127812 */ /* 0x000fd400078ec0ff */
[----:B------:R-:W-:Y:S02]  /*9a1f0*/  @P0 LOP3.LUT R18, R18, 0x40000000, RZ, 0xfc, !PT ;  /* 0x4000000012120812 */ /* 0x000fe400078efcff */
[----:B------:R-:W-:Y:S01]  /*9a200*/  ISETP.GE.AND P0, PT, R20, UR18, PT ;  /* 0x0000001214007c0c */ /* 0x000fe2000bf06270 */
[----:B------:R-:W-:Y:S01]  /*9a210*/  VIADD R20, R24, 0xc1 ;  /* 0x000000c118147836 */ /* 0x000fe20000000000 */
[----:B------:R-:W4:Y:S01]  /*9a220*/  LDCU.64 UR18, c[0x0][0x398] ;  /* 0x00007300ff1277ac */ /* 0x000f220008000a00 */
[----:B------:R-:W-:-:S10]  /*9a230*/  LOP3.LUT R18, R18, 0xdfffffff, RZ, 0xc0, !PT ;  /* 0xdfffffff12127812 */ /* 0x000fd400078ec0ff */
[----:B------:R-:W-:Y:S02]  /*9a240*/  @P0 LOP3.LUT R18, R18, 0x20000000, RZ, 0xfc, !PT ;  /* 0x2000000012120812 */ /* 0x000fe400078efcff */
[----:B------:R-:W-:Y:S01]  /*9a250*/  ISETP.GE.AND P0, PT, R20, UR20, PT ;  /* 0x0000001414007c0c */ /* 0x000fe2000bf06270 */
[----:B------:R-:W-:Y:S01]  /*9a260*/  VIADD R20, R24, 0xc0 ;  /* 0x000000c018147836 */ /* 0x000fe20000000000 */
[----:B------:R-:W1:Y:S01]  /*9a270*/  LDCU.64 UR20, c[0x0][0x398] ;  /* 0x00007300ff1477ac */ /* 0x000e620008000a00 */
[----:B------:R-:W-:-:S10]  /*9a280*/  LOP3.LUT R18, R18, 0xefffffff, RZ, 0xc0, !PT ;  /* 0xefffffff12127812 */ /* 0x000fd400078ec0ff */
[----:B------:R-:W-:Y:S02]  /*9a290*/  @P0 LOP3.LUT R18, R18, 0x10000000, RZ, 0xfc, !PT ;  /* 0x1000000012120812 */ /* 0x000fe400078efcff */
[----:B0-----:R-:W-:Y:S01]  /*9a2a0*/  ISETP.GE.AND P0, PT, R20, UR9, PT ;  /* 0x0000000914007c0c */ /* 0x001fe2000bf06270 */
[----:B------:R-:W-:Y:S01]  /*9a2b0*/  VIADD R20, R24, 0xbf ;  /* 0x000000bf18147836 */ /* 0x000fe20000000000 */
[----:B------:R-:W-:-:S11]  /*9a2c0*/  LOP3.LUT R18, R18, 0xf7ffffff, RZ, 0xc0, !PT ;  /* 0xf7ffffff12127812 */ /* 0x000fd600078ec0ff */
[----:B------:R-:W-:Y:S02]  /*9a2d0*/  @P0 LOP3.LUT R18, R18, 0x8000000, RZ, 0xfc, !PT ;  /* 0x0800000012120812 */ /* 0x000fe400078efcff */
[----:B-1----:R-:W-:Y:S01]  /*9a2e0*/  ISETP.GE.AND P0, PT, R20, UR13, PT ;  /* 0x0000000d14007c0c */ /* 0x002fe2000bf06270 */
[----:B------:R-:W-:Y:S01]  /*9a2f0*/  VIADD R20, R24, 0xbe ;  /* 0x000000be18147836 */ /* 0x000fe20000000000 */
[----:B------:R-:W-:-:S11]  /*9a300*/  LOP3.LUT R18, R18, 0xfbffffff, RZ, 0xc0, !PT ;  /* 0xfbffffff12127812 */ /* 0x000fd600078ec0ff */
[----:B------:R-:W-:Y:S02]  /*9a310*/  @P0 LOP3.LUT R18, R18, 0x4000000, RZ, 0xfc, !PT ;  /* 0x0400000012120812 */ /* 0x000fe400078efcff */
[----:B---3--:R-:W-:Y:S01]  /*9a320*/  ISETP.GE.AND P0, PT, R20, UR17, PT ;  /* 0x0000001114007c0c */ /* 0x008fe2000bf06270 */
[----:B------:R-:W-:Y:S01]  /*9a330*/  VIADD R20, R24, 0xbd ;  /* 0x000000bd18147836 */ /* 0x000fe20000000000 */
[----:B------:R-:W-:-:S11]  /*9a340*/  LOP3.LUT R18, R18, 0xfdffffff, RZ, 0xc0, !PT ;  /* 0xfdffffff12127812 */ /* 0x000fd600078ec0ff */
[----:B------:R-:W-:Y:S02]  /*9a350*/  @P0 LOP3.LUT R18, R18, 0x2000000, RZ, 0xfc, !PT ;  /* 0x0200000012120812 */ /* 0x000fe400078efcff */
[----:B----4-:R-:W-:Y:S01]  /*9a360*/  ISETP.GE.AND P0, PT, R20, UR19, PT ;  /* 0x0000001314007c0c */ /* 0x010fe2000bf06270 */
[----:B------:R-:W-:Y:S01]  /*9a370*/  UMOV UR9, UR22 ;  /* 0x0000001600097c82 */ /* 0x000fe20008000000 */
[----:B------:R-:W-:Y:S01]  /*9a380*/  VIADD R20, R24, 0xbc ;  /* 0x000000bc18147836 */ /* 0x000fe20000000000 */
[----:B------:R-:W-:Y:S01]  /*9a390*/  LOP3.LUT R18, R18, 0xfeffffff, RZ, 0xc0, !PT ;  /* 0xfeffffff12127812 */ /* 0x000fe200078ec0ff */
[----:B------:R-:W0:Y:S09]  /*9a3a0*/  LDCU.64 UR22, c[0x0][0x398] ;  /* 0x00007300ff1677ac */ /* 0x000e320008000a00 */
[----:B------:R-:W-:-:S02]  /*9a3b0*/  @P0 LOP3.LUT R18, R18, 0x1000000, RZ, 0xfc, !PT ;  /* 0x0100000012120812 */ /* 0x000fc400078efcff */
[----:B------:R-:W-:Y:S01]  /*9a3c0*/  ISETP.GE.AND P0, PT, R20, UR21, PT ;  /* 0x0000001514007c0c */ /* 0x000fe2000bf06270 */
[----:B------:R-:W-:Y:S01]  /*9a3d0*/  UMOV UR13, UR24 ;  /* 0x00000018000d7c82 */ /* 0x000fe20008000000 */
[----:B------:R-:W-:Y:S01]  /*9a3e0*/  VIADD R20, R24, 0xbb ;  /* 0x000000bb18147836 */ /* 0x000fe20000000000 */
[----:B------:R-:W-:Y:S01]  /*9a3f0*/  LOP3.LUT R18, R18, 0xff7fffff, RZ, 0xc0, !PT ;  /* 0xff7fffff12127812 */ /* 0x000fe200078ec0ff */
[----:B------:R-:W1:Y:S09]  /*9a400*/  LDCU.64 UR24, c[0x0][0x398] ;  /* 0x00007300ff1877ac */ /* 0x000e720008000a00 */
[----:B------:R-:W-:-:S02]  /*9a410*/  @P0 LOP3.LUT R18, R18, 0x800000, RZ, 0xfc, !PT ;  /* 0x0080000012120812 */ /* 0x000fc400078efcff */
[----:B0-----:R-:W-:Y:S01]  /*9a420*/  ISETP.GE.AND P0, PT, R20, UR23, PT ;  /* 0x0000001714007c0c */ /* 0x001fe2000bf06270 */
[----:B------:R-:W-:Y:S01]  /*9a430*/  UMOV UR17, UR26 ;  /* 0x0000001a00117c82 */ /* 0x000fe20008000000 */
[----:B------:R-:W-:Y:S01]  /*9a440*/  VIADD R20, R24, 0xba ;  /* 0x000000ba18147836 */ /* 0x000fe20000000000 */
[----:B------:R-:W-:Y:S01]  /*9a450*/  LOP3.LUT R18, R18, 0xffbfffff, RZ, 0xc0, !PT ;  /* 0xffbfffff12127812 */ /* 0x000fe200078ec0ff */
[----:B------:R-:W0:Y:S09]  /*9a460*/  LDCU.64 UR26, c[0x0][0x398] ;  /* 0x00007300ff1a77ac */ /* 0x000e320008000a00 */
[----:B------:R-:W-:-:S02]  /*9a470*/  @P0 LOP3.LUT R18, R18, 0x400000, RZ, 0xfc, !PT ;  /* 0x0040000012120812 */ /* 0x000fc400078efcff */
[----:B-1----:R-:W-:Y:S01]  /*9a480*/  ISETP.GE.AND P0, PT, R20, UR25, PT ;  /* 0x0000001914007c0c */ /* 0x002fe2000bf06270 */
        /* <DEDUP_REMOVED lines=45> */
[----:B------:R-:W0:Y:S01]  /*9a760*/  LDCU.64 UR42, c[0x0][0x398] ;  /* 0x00007300ff2a77ac */ /* 0x000e220008000a00 */
[----:B------:R-:W-:Y:S01]  /*9a770*/  UMOV UR35, UR44 ;  /* 0x0000002c00237c82 */ /* 0x000fe20008000000 */
[----:B------:R-:W3:Y:S01]  /*9a780*/  LDCU.64 UR44, c[0x0][0x398] ;  /* 0x00007300ff2c77ac */ /* 0x000ee20008000a00 */
[----:B------:R-:W-:Y:S01]  /*9a790*/  UMOV UR37, UR46 ;  /* 0x0000002e00257c82 */ /* 0x000fe20008000000 */
[----:B------:R-:W4:Y:S01]  /*9a7a0*/  LDCU.64 UR46, c[0x0][0x398] ;  /* 0x00007300ff2e77ac */ /* 0x000f220008000a00 */
[----:B------:R-:W-:Y:S01]  /*9a7b0*/  UMOV UR7, UR48 ;  /* 0x0000003000077c82 */ /* 0x000fe20008000000 */
[----:B------:R-:W0:Y:S01]  /*9a7c0*/  LDCU.64 UR48, c[0x0][0x398] ;  /* 0x00007300ff3077ac */ /* 0x000e220008000a00 */
[----:B--2---:R-:W-:Y:S01]  /*9a7d0*/  LOP3.LUT R14, R14, 0xffffdfff, RZ, 0xc0, !PT ;  /* 0xffffdfff0e0e7812 */ /* 0x004fe200078ec0ff */
[----:B------:R-:W-:Y:S01]  /*9a7e0*/  UMOV UR4, UR76 ;  /* 0x0000004c00047c82 */ /* 0x000fe20008000000 */
[----:B------:R-:W-:-:S02]  /*9a7f0*/  @P0 LOP3.LUT R18, R18, 0x4000, RZ, 0xfc, !PT ;  /* 0x0000400012120812 */ /* 0x000fc400078efcff */
[----:B-1----:R-:W-:Y:S01]  /*9a800*/  ISETP.GE.AND P0, PT, R20, UR41, PT ;  /* 0x0000002914007c0c */ /* 0x002fe2000bf06270 */
[----:B------:R-:W-:Y:S01]  /*9a810*/  VIADD R20, R24, 0xb1 ;  /* 0x000000b118147836 */ /* 0x000fe20000000000 */
[----:B------:R-:W1:Y:S01]  /*9a820*/  LDCU.64 UR76, c[0x0][0x398] ;  /* 0x00007300ff4c77ac */ /* 0x000e620008000a00 */
[----:B------:R-:W-:Y:S01]  /*9a830*/  LOP3.LUT R18, R18, 0xffffdfff, RZ, 0xc0, !PT ;  /* 0xffffdfff12127812 */ /* 0x000fe200078ec0ff */
[----:B------:R2:W-:Y:S01]  /*9a840*/  STL.64 [R1+0x3b08], R26 ;  /* 0x003b081a01007387 */ /* 0x0005e20000100a00 */
[----:B------:R-:W1:Y:S01]  /*9a850*/  LDCU UR41, c[0x0][0x398] ;  /* 0x00007300ff2977ac */ /* 0x000e620008000800 */
[----:B------:R-:W1:Y:S07]  /*9a860*/  LDCU UR39, c[0x0][0x398] ;  /* 0x00007300ff2777ac */ /* 0x000e6e0008000800 */
[----:B------:R-:W-:-:S02]  /*9a870*/  @P0 LOP3.LUT R18, R18, 0x2000, RZ, 0xfc, !PT ;  /* 0x0000200012120812 */ /* 0x000fc400078efcff */
[----:B0-----:R-:W-:Y:S01]  /*9a880*/  ISETP.GE.AND P0, PT, R20, UR43, PT ;  /* 0x0000002b14007c0c */ /* 0x001fe2000bf06270 */
[----:B------:R-:W-:Y:S01]  /*9a890*/  VIADD R20, R24, 0xb0 ;  /* 0x000000b018147836 */ /* 0x000fe20000000000 */
[----:B------:R-:W0:Y:S01]  /*9a8a0*/  LDCU UR43, c[0x0][0x398] ;  /* 0x00007300ff2b77ac */ /* 0x000e220008000800 */
[----:B------:R-:W-:-:S10]  /*9a8b0*/  LOP3.LUT R18, R18, 0xffffefff, RZ, 0xc0, !PT ;  /* 0xffffefff12127812 */ /* 0x000fd400078ec0ff */
[----:B------:R-:W-:Y:S02]  /*9a8c0*/  @P0 LOP3.LUT R18, R18, 0x1000, RZ, 0xfc, !PT ;  /* 0x0000100012120812 */ /* 0x000fe400078efcff */
[----:B---3--:R-:W-:Y:S01]  /*9a8d0*/  ISETP.GE.AND P0, PT, R20, UR45, PT ;  /* 0x0000002d14007c0c */ /* 0x008fe2000bf06270 */
[----:B------:R-:W-:Y:S01]  /*9a8e0*/  VIADD R20, R24, 0xaf ;  /* 0x000000af18147836 */ /* 0x000fe20000000000 */
[----:B------:R-:W-:-:S11]  /*9a8f0*/  LOP3.LUT R18, R18, 0xfffff7ff, RZ, 0xc0, !PT ;  /* 0xfffff7ff12127812 */ /* 0x000fd600078ec0ff */
[----:B------:R-:W-:Y:S02]  /*9a900*/  @P0 LOP3.LUT R18, R18, 0x800, RZ, 0xfc, !PT ;  /* 0x0000080012120812 */ /* 0x000fe400078efcff */
[----:B----4-:R-:W-:Y:S01]  /*9a910*/  ISETP.GE.AND P0, PT, R20, UR47, PT ;  /* 0x0000002f14007c0c */ /* 0x010fe2000bf06270 */
[----:B------:R-:W-:Y:S01]  /*9a920*/  VIADD R20, R24, 0xae ;  /* 0x000000ae18147836 */ /* 0x000fe20000000000 */
[----:B------:R-:W-:Y:S01]  /*9a930*/  UMOV UR45, UR5 ;  /* 0x00000005002d7c82 */ /* 0x000fe20008000000 */
[----:B------:R-:W-:Y:S01]  /*9a940*/  LOP3.LUT R18, R18, 0xfffffbff, RZ, 0xc0, !PT ;  /* 0xfffffbff12127812 */ /* 0x000fe200078ec0ff */
[----:B------:R-:W3:Y:S01]  /*9a950*/  LDCU UR5, c[0x0][0x398] ;  /* 0x00007300ff0577ac */ /* 0x000ee20008000800 */
[----:B------:R-:W4:Y:S08]  /*9a960*/  LDCU UR47, c[0x0][0x398] ;  /* 0x00007300ff2f77ac */ /* 0x000f300008000800 */
[----:B------:R-:W-:-:S02]  /*9a970*/  @P0 LOP3.LUT R18, R18, 0x400, RZ, 0xfc, !PT ;  /* 0x0000040012120812 */ /* 0x000fc400078efcff */
[----:B------:R-:W-:Y:S01]  /*9a980*/  ISETP.GE.AND P0, PT, R20, UR49, PT ;  /* 0x0000003114007c0c */ /* 0x000fe2000bf06270 */
[----:B------:R-:W-:Y:S01]  /*9a990*/  VIADD R20, R24, 0xad ;  /* 0x000000ad18147836 */ /* 0x000fe20000000000 */
[----:B------:R-:W0:Y:S01]  /*9a9a0*/  LDCU UR49, c[0x0][0x398] ;  /* 0x00007300ff3177ac */ /* 0x000e220008000800 */
[----:B------:R-:W-:-:S10]  /*9a9b0*/  LOP3.LUT R18, R18, 0xfffffdff, RZ, 0xc0, !PT ;  /* 0xfffffdff12127812 */ /* 0x000fd400078ec0ff */
[----:B------:R-:W-:Y:S02]  /*9a9c0*/  @P0 LOP3.LUT R18, R18, 0x200, RZ, 0xfc, !PT ;  /* 0x0000020012120812 */ /* 0x000fe400078efcff */
[----:B------:R-:W-:Y:S01]  /*9a9d0*/  ISETP.GE.AND P0, PT, R20, UR51, PT ;  /* 0x0000003314007c0c */ /* 0x000fe2000bf06270 */
[----:B------:R-:W-:Y:S01]  /*9a9e0*/  VIADD R20, R24, 0xac ;  /* 0x000000ac18147836 */ /* 0x000fe20000000000 */
[----:B------:R-:W-:-:S11]  /*9a9f0*/  LOP3.LUT R18, R18, 0xfffffeff, RZ, 0xc0, !PT ;  /* 0xfffffeff12127812 */ /* 0x000fd600078ec0ff */
        /* <DEDUP_REMOVED lines=22> */
[----:B------:R-:W-:-:S05]  /*9ab60*/  VIADD R20, R24, 0xa4 ;  /* 0x000000a418147836 */ /* 0x000fca0000000000 */
[----:B------:R-:W-:Y:S01]  /*9ab70*/  ISETP.GE.AND P1, PT, R20, UR65, PT ;  /* 0x0000004114007c0c */ /* 0x000fe2000bf26270 */
[----:B------:R-:W-:-:S05]  /*9ab80*/  VIADD R20, R24, 0xa3 ;  /* 0x000000a318147836 */ /* 0x000fca0000000000 */
[----:B------:R-:W-:Y:S01]  /*9ab90*/  ISETP.GE.AND P2, PT, R20, UR67, PT ;  /* 0x0000004314007c0c */ /* 0x000fe2000bf46270 */
[----:B------:R-:W-:-:S06]  /*9aba0*/  VIADD R20, R24, 0xa2 ;  /* 0x000000a218147836 */ /* 0x000fcc0000000000 */
[----:B------:R-:W-:Y:S02]  /*9abb0*/  @P1 LOP3.LUT R14, R14, 0x2000, RZ, 0xfc, !PT ;  /* 0x000020000e0e1812 */ /* 0x000fe400078efcff */
[----:B------:R-:W-:Y:S01]  /*9abc0*/  ISETP.GE.AND P3, PT, R20, UR69, PT ;  /* 0x0000004514007c0c */ /* 0x000fe2000bf66270 */
[----:B------:R-:W-:Y:S01]  /*9abd0*/  VIADD R20, R24, 0xa1 ;  /* 0x000000a118147836 */ /* 0x000fe20000000000 */
[----:B------:R-:W-:-:S04]  /*9abe0*/  LOP3.LUT R14, R14, 0xffffefff, RZ, 0xc0, !PT ;  /* 0xffffefff0e0e7812 */ /* 0x000fc800078ec0ff */
[----:B------:R-:W-:Y:S02]  /*9abf0*/  @P2 LOP3.LUT R14, R14, 0x1000, RZ, 0xfc, !PT ;  /* 0x000010000e0e2812 */ /* 0x000fe400078efcff */
[----:B------:R-:W-:Y:S01]  /*9ac00*/  ISETP.GE.AND P4, PT, R20, UR71, PT ;  /* 0x0000004714007c0c */ /* 0x000fe2000bf86270 */
[----:B------:R-:W-:Y:S01]  /*9ac10*/  VIADD R20, R24, 0xa0 ;  /* 0x000000a018147836 */ /* 0x000fe20000000000 */
[----:B------:R-:W-:-:S04]  /*9ac20*/  LOP3.LUT R14, R14, 0xffffbfff, RZ, 0xc0, !PT ;  /* 0xffffbfff0e0e7812 */ /* 0x000fc800078ec0ff */
[----:B------:R-:W-:Y:S02]  /*9ac30*/  @P3 LOP3.LUT R14, R14, 0x4000, RZ, 0xfc, !PT ;  /* 0x000040000e0e3812 */ /* 0x000fe400078efcff */
[----:B------:R-:W-:Y:S02]  /*9ac40*/  ISETP.GE.AND P5, PT, R20, UR73, PT ;  /* 0x0000004914007c0c */ /* 0x000fe4000bfa6270 */
[----:B------:R-:W-:Y:S01]  /*9ac50*/  LOP3.LUT R14, R14, 0xffff7fff, RZ, 0xc0, !PT ;  /* 0xffff7fff0e0e7812 */ /* 0x000fe200078ec0ff */
[----:B------:R-:W-:-:S03]  /*9ac60*/  VIADD R20, R24, 0x9f ;  /* 0x0000009f18147836 */ /* 0x000fc60000000000 */
[----:B------:R-:W-:Y:S02]  /*9ac70*/  @P4 LOP3.LUT R14, R14, 0x8000, RZ, 0xfc, !PT ;  /* 0x000080000e0e4812 */ /* 0x000fe400078efcff */
[----:B------:R-:W-:Y:S01]  /*9ac80*/  ISETP.GE.AND P6, PT, R20, UR75, PT ;  /* 0x0000004b14007c0c */ /* 0x000fe2000bfc6270 */
[----:B------:R-:W-:Y:S01]  /*9ac90*/  VIADD R20, R24, 0x9e ;  /* 0x0000009e18147836 */ /* 0x000fe20000000000 */
[----:B------:R-:W-:Y:S02]  /*9aca0*/  LOP3.LUT R14, R14, 0xfffeffff, RZ, 0xc0, !PT ;  /* 0xfffeffff0e0e7812 */ /* 0x000fe400078ec0ff */
[----:B------:R-:W-:Y:S02]  /*9acb0*/  IADD3 R24, P2, PT, R19, R10, RZ ;  /* 0x0000000a13187210 */ /* 0x000fe40007f5e0ff */
[----:B------:R-:W-:Y:S02]  /*9acc0*/  LOP3.LUT R18, R18, 0xfffffffe, RZ, 0xc0, !PT ;  /* 0xfffffffe12127812 */ /* 0x000fe400078ec0ff */
[----:B------:R-:W-:Y:S01]  /*9acd0*/  @P5 LOP3.LUT R14, R14, 0x10000, RZ, 0xfc, !PT ;  /* 0x000100000e0e5812 */ /* 0x000fe200078efcff */
[----:B------:R-:W-:Y:S01]  /*9ace0*/  IMAD.X R25, R22, 0x1, R12, P2 ;  /* 0x0000000116197824 */ /* 0x000fe200010e060c */
[----:B------:R-:W-:-:S02]  /*9acf0*/  @P0 LOP3.LUT R18, R18, 0x1, RZ, 0xfc, !PT ;  /* 0x0000000112120812 */ /* 0x000fc400078efcff */
[----:B-1----:R-:W-:Y:S01]  /*9ad00*/  ISETP.GE.AND P0, PT, R20, UR77, PT ;  /* 0x0000004d14007c0c */ /* 0x002fe2000bf06270 */
[----:B------:R-:W-:Y:S04]  /*9ad10*/  STL [R1+0x760], R14 ;  /* 0x0007600e01007387 */ /* 0x000fe80000100800 */
[----:B------:R-:W3:Y:S04]  /*9ad20*/  LDL.LU R8, [R1+0x4ac] ;  /* 0x0004ac0001087983 */ /* 0x000ee80000300800 */
[----:B------:R-:W3:Y:S04]  /*9ad30*/  LDL.LU R20, [R1+0x4a8] ;  /* 0x0004a80001147983 */ /* 0x000ee80000300800 */
[----:B------:R1:W-:Y:S04]  /*9ad40*/  STL.64 [R1+0x4480], R24 ;  /* 0x0044801801007387 */ /* 0x0003e80000100a00 */
[----:B------:R-:W3:Y:S04]  /*9ad50*/  LDL R29, [R1+0x21d4] ;  /* 0x0021d400011d7983 */ /* 0x000ee80000100800 */
[----:B------:R-:W4:Y:S04]  /*9ad60*/  LDL R21, [R1+0x21c8] ;  /* 0x0021c80001157983 */ /* 0x000f280000100800 */
[----:B------:R-:W4:Y:S04]  /*9ad70*/  LDL R22, [R1+0x21cc] ;  /* 0x0021cc0001167983 */ /* 0x000f280000100800 */
[----:B------:R-:W4:Y:S04]  /*9ad80*/  LDL R7, [R1+0x21d0] ;  /* 0x0021d00001077983 */ /* 0x000f280000100800 */
[----:B------:R-:W4:Y:S04]  /*9ad90*/  LDL R28, [R1+0x21d8] ;  /* 0x0021d800011c7983 */ /* 0x000f280000100800 */
[----:B--2---:R-:W2:Y:S04]  /*9ada0*/  LDL R27, [R1+0x21dc] ;  /* 0x0021dc00011b7983 */ /* 0x004ea80000100800 */
[----:B-1----:R-:W2:Y:S04]  /*9adb0*/  LDL R25, [R1+0x21e0] ;  /* 0x0021e00001197983 */ /* 0x002ea80000100800 */
[----:B------:R-:W2:Y:S01]  /*9adc0*/  LDL R24, [R1+0x21c4] ;  /* 0x0021c40001187983 */ /* 0x000ea20000100800 */
[----:B------:R-:W-:Y:S01]  /*9add0*/  UMOV UR65, UR33 ;  /* 0x0000002100417c82 */ /* 0x000fe20008000000 */
[C---:B------:R-:W-:Y:S01]  /*9ade0*/  LOP3.LUT P1, RZ, R17.reuse, 0x10000, RZ, 0xc0, !PT ;  /* 0x0001000011ff7812 */ /* 0x040fe2000782c0ff */
[----:B------:R-:W1:Y:S01]  /*9adf0*/  LDCU UR33, c[0x0][0x398] ;  /* 0x00007300ff2177ac */ /* 0x000e620008000800 */
[----:B------:R-:W-:Y:S01]  /*9ae00*/  UMOV UR71, UR23 ;  /* 0x0000001700477c82 */ /* 0x000fe20008000000 */
[----:B------:R-:W-:Y:S01]  /*9ae10*/  UMOV UR63, UR29 ;  /* 0x0000001d003f7c82 */ /* 0x000fe20008000000 */
[----:B------:R-:W4:Y:S01]  /*9ae20*/  LDCU UR29, c[0x0][0x398] ;  /* 0x00007300ff1d77ac */ /* 0x000f220008000800 */
[----:B------:R-:W-:Y:S01]  /*9ae30*/  UMOV UR51, UR27 ;  /* 0x0000001b00337c82 */ /* 0x000fe20008000000 */
[----:B------:R-:W0:Y:S01]  /*9ae40*/  LDCU UR27, c[0x0][0x398] ;  /* 0x00007300ff1b77ac */ /* 0x000e220008000800 */
[----:B------:R-:W-:Y:S01]  /*9ae50*/  UMOV UR53, UR13 ;  /* 0x0000000d00357c82 */ /* 0x000fe20008000000 */
[----:B------:R-:W0:Y:S01]  /*9ae60*/  LDCU UR13, c[0x0][0x398] ;  /* 0x00007300ff0d77ac */ /* 0x000e220008000800 */
[----:B------:R-:W-:Y:S01]  /*9ae70*/  UMOV UR55, UR11 ;  /* 0x0000000b00377c82 */ /* 0x000fe20008000000 */
[----:B------:R-:W2:Y:S01]  /*9ae80*/  LDCU UR11, c[0x0][0x398] ;  /* 0x00007300ff0b77ac */ /* 0x000ea20008000800 */
[----:B------:R-:W-:Y:S01]  /*9ae90*/  UMOV UR59, UR9 ;  /* 0x00000009003b7c82 */ /* 0x000fe20008000000 */
[----:B------:R-:W0:Y:S01]  /*9aea0*/  LDCU UR9, c[0x0][0x398] ;  /* 0x00007300ff0977ac */ /* 0x000e220008000800 */
[----:B------:R-:W-:Y:S01]  /*9aeb0*/  UMOV UR75, UR35 ;  /* 0x00000023004b7c82 */ /* 0x000fe20008000000 */
[----:B------:R-:W-:Y:S01]  /*9aec0*/  UMOV UR61, UR17 ;  /* 0x00000011003d7c82 */ /* 0x000fe20008000000 */
[----:B------:R-:W-:Y:S01]  /*9aed0*/  UMOV UR35, UR25 ;  /* 0x0000001900237c82 */ /* 0x000fe20008000000 */
[----:B------:R-:W-:Y:S01]  /*9aee0*/  LOP3.LUT P2, RZ, R17, 0x8000, RZ, 0xc0, !PT ;  /* 0x0000800011ff7812 */ /* 0x000fe2000784c0ff */
[----:B------:R-:W0:Y:S01]  /*9aef0*/  LDCU UR17, c[0x0][0x398] ;  /* 0x00007300ff1177ac */ /* 0x000e220008000800 */
[----:B------:R-:W-:Y:S01]  /*9af00*/  UMOV UR69, UR21 ;  /* 0x0000001500457c82 */ /* 0x000fe20008000000 */
[----:B------:R-:W0:Y:S01]  /*9af10*/  LDCU UR21, c[0x0][0x398] ;  /* 0x00007300ff1577ac */ /* 0x000e220008000800 */
[----:B------:R-:W-:Y:S01]  /*9af20*/  UMOV UR67, UR19 ;  /* 0x0000001300437c82 */ /* 0x000fe20008000000 */
[----:B------:R-:W0:Y:S01]  /*9af30*/  LDCU UR19, c[0x0][0x398] ;  /* 0x00007300ff1377ac */ /* 0x000e220008000800 */
[----:B------:R-:W-:Y:S01]  /*9af40*/  UMOV UR57, UR15 ;  /* 0x0000000f00397c82 */ /* 0x000fe20008000000 */
[----:B------:R-:W0:Y:S01]  /*9af50*/  LDCU UR15, c[0x0][0x398] ;  /* 0x00007300ff0f77ac */ /* 0x000e220008000800 */
[----:B------:R-:W0:Y:S01]  /*9af60*/  LDCU UR23, c[0x0][0x398] ;  /* 0x00007300ff1777ac */ /* 0x000e220008000800 */
[----:B------:R-:W-:Y:S01]  /*9af70*/  UMOV UR77, UR31 ;  /* 0x0000001f004d7c82 */ /* 0x000fe20008000000 */
[----:B------:R-:W0:Y:S01]  /*9af80*/  LDCU UR31, c[0x0][0x398] ;  /* 0x00007300ff1f77ac */ /* 0x000e220008000800 */
[----:B------:R-:W0:Y:S01]  /*9af90*/  LDCU UR25, c[0x0][0x398] ;  /* 0x00007300ff1977ac */ /* 0x000e220008000800 */
[----:B------:R-:W-:Y:S01]  /*9afa0*/  UMOV UR73, UR37 ;  /* 0x0000002500497c82 */ /* 0x000fe20008000000 */
[----:B------:R-:W0:Y:S01]  /*9afb0*/  LDCU UR37, c[0x0][0x398] ;  /* 0x00007300ff2577ac */ /* 0x000e220008000800 */
[----:B---3--:R-:W-:-:S02]  /*9afc0*/  ISETP.LT.AND P3, PT, R29, UR71, !P1 ;  /* 0x000000471d007c0c */ /* 0x008fc4000cf61270 */
[----:B------:R-:W-:Y:S02]  /*9afd0*/  LOP3.LUT R8, R8, 0xfffffeff, RZ, 0xc0, !PT ;  /* 0xfffffeff08087812 */ /* 0x000fe400078ec0ff */
[----:B----4-:R-:W-:Y:S02]  /*9afe0*/  ISETP.LT.AND P5, PT, R22, UR29, !P1 ;  /* 0x0000001d16007c0c */ /* 0x010fe4000cfa1270 */
[----:B0-----:R-:W-:Y:S02]  /*9aff0*/  ISETP.LT.AND P4, PT, R7, UR27, !P1 ;  /* 0x0000001b07007c0c */ /* 0x001fe4000cf81270 */
[----:B------:R-:W-:Y:S01]  /*9b000*/  LOP3.LUT R20, R20, 0x7fffffff, RZ, 0xc0, !PT ;  /* 0x7fffffff14147812 */ /* 0x000fe200078ec0ff */
[----:B------:R-:W-:-:S04]  /*9b010*/  UMOV UR71, UR69 ;  /* 0x0000004500477c82 */ /* 0x000fc80008000000 */
[----:B------:R-:W-:Y:S02]  /*9b020*/  @P3 LOP3.LUT R8, R8, 0x100, RZ, 0xfc, !PT ;  /* 0x0000010008083812 */ /* 0x000fe400078efcff */
[----:B-1----:R-:W-:Y:S01]  /*9b030*/  ISETP.LT.AND P3, PT, R21, UR33, !P1 ;  /* 0x0000002115007c0c */ /* 0x002fe2000cf61270 */
[----:B------:R-:W0:Y:S01]  /*9b040*/  LDCU UR29, c[0x0][0x398] ;  /* 0x00007300ff1d77ac */ /* 0x000e220008000800 */
[----:B------:R-:W1:Y:S01]  /*9b050*/  LDCU UR27, c[0x0][0x398] ;  /* 0x00007300ff1b77ac */ /* 0x000e620008000800 */
[----:B------:R-:W-:-:S10]  /*9b060*/  LOP3.LUT R8, R8, 0xfffff7ff, RZ, 0xc0, !PT ;  /* 0xfffff7ff08087812 */ /* 0x000fd400078ec0ff */
[----:B------:R-:W-:-:S04]  /*9b070*/  @P3 LOP3.LUT R8, R8, 0x800, RZ, 0xfc, !PT ;  /* 0x0000080008083812 */ /* 0x000fc800078efcff */
[----:B------:R-:W-:Y:S02]  /*9b080*/  LOP3.LUT R8, R8, 0xfffffbff, RZ, 0xc0, !PT ;  /* 0xfffffbff08087812 */ /* 0x000fe400078ec0ff */
[----:B------:R-:W-:Y:S01]  /*9b090*/  ISETP.LT.AND P3, PT, R28, UR13, !P1 ;  /* 0x0000000d1c007c0c */ /* 0x000fe2000cf61270 */
[----:B------:R-:W-:Y:S01]  /*9b0a0*/  UMOV UR33, UR35 ;  /* 0x0000002300217c82 */ /* 0x000fe20008000000 */
[----:B------:R-:W3:Y:S01]  /*9b0b0*/  LDCU UR13, c[0x0][0x398] ;  /* 0x00007300ff0d77ac */ /* 0x000ee20008000800 */
[----:B------:R-:W-:Y:S01]  /*9b0c0*/  @P5 LOP3.LUT R8, R8, 0x400, RZ, 0xfc, !PT ;  /* 0x0000040008085812 */ /* 0x000fe200078efcff */
[----:B------:R-:W-:Y:S01]  /*9b0d0*/  UMOV UR69, UR67 ;  /* 0x0000004300457c82 */ /* 0x000fe20008000000 */
[----:B------:R-:W4:Y:S02]  /*9b0e0*/  LDCU UR35, c[0x0][0x398] ;  /* 0x00007300ff2377ac */ /* 0x000f240008000800 */
[----:B------:R-:W-:Y:S02]  /*9b0f0*/  LOP3.LUT R8, R8, 0xfffffdff, RZ, 0xc0, !PT ;  /* 0xfffffdff08087812 */ /* 0x000fe400078ec0ff */
[----:B--2---:R-:W-:Y:S01]  /*9b100*/  ISETP.LT.AND P5, PT, R27, UR11, !P1 ;  /* 0x0000000b1b007c0c */ /* 0x004fe2000cfa1270 */
[----:B------:R-:W-:Y:S01]  /*9b110*/  UMOV UR67, UR45 ;  /* 0x0000002d00437c82 */ /* 0x000fe20008000000 */
[----:B------:R-:W2:Y:S01]  /*9b120*/  LDCU UR45, c[0x0][0x398] ;  /* 0x00007300ff2d77ac */ /* 0x000ea20008000800 */
[----:B------:R-:W-:Y:S01]  /*9b130*/  @P4 LOP3.LUT R8, R8, 0x200, RZ, 0xfc, !PT ;  /* 0x0000020008084812 */ /* 0x000fe200078efcff */
[----:B------:R-:W0:Y:S03]  /*9b140*/  LDCU UR11, c[0x0][0x398] ;  /* 0x00007300ff0b77ac */ /* 0x000e260008000800 */
[----:B------:R-:W-:-:S02]  /*9b150*/  LOP3.LUT R8, R8, 0xffffff7f, RZ, 0xc0, !PT ;  /* 0xffffff7f08087812 */ /* 0x000fc400078ec0ff */
[----:B------:R-:W-:Y:S01]  /*9b160*/  ISETP.LT.AND P4, PT, R25, UR9, !P1 ;  /* 0x0000000919007c0c */ /* 0x000fe2000cf81270 */
[----:B------:R-:W0:Y:S01]  /*9b170*/  LDCU UR9, c[0x0][0x398] ;  /* 0x00007300ff0977ac */ /* 0x000e220008000800 */
[----:B------:R-:W-:-:S04]  /*9b180*/  @P3 LOP3.LUT R8, R8, 0x80, RZ, 0xfc, !PT ;  /* 0x0000008008083812 */ /* 0x000fc800078efcff */
[----:B------:R-:W-:Y:S02]  /*9b190*/  LOP3.LUT R8, R8, 0xffffffbf, RZ, 0xc0, !PT ;  /* 0xffffffbf08087812 */ /* 0x000fe400078ec0ff */
[----:B------:R-:W-:Y:S02]  /*9b1a0*/  ISETP.LT.AND P3, PT, R24, UR5, !P1 ;  /* 0x0000000518007c0c */ /* 0x000fe4000cf61270 */
[----:B------:R-:W-:Y:S01]  /*9b1b0*/  @P5 LOP3.LUT R8, R8, 0x40, RZ, 0xfc, !PT ;  /* 0x0000004008085812 */ /* 0x000fe200078efcff */
[----:B------:R-:W0:Y:S03]  /*9b1c0*/  LDCU UR5, c[0x0][0x398] ;  /* 0x00007300ff0577ac */ /* 0x000e260008000800 */
[----:B------:R-:W-:-:S04]  /*9b1d0*/  LOP3.LUT R8, R8, 0xffffffdf, RZ, 0xc0, !PT ;  /* 0xffffffdf08087812 */ /* 0x000fc800078ec0ff */
[----:B------:R-:W-:-:S04]  /*9b1e0*/  @P4 LOP3.LUT R8, R8, 0x20, RZ, 0xfc, !PT ;  /* 0x0000002008084812 */ /* 0x000fc800078efcff */
[----:B------:R-:W-:-:S04]  /*9b1f0*/  LOP3.LUT R8, R8, 0xffffffef, RZ, 0xc0, !PT ;  /* 0xffffffef08087812 */ /* 0x000fc800078ec0ff */
[----:B------:R-:W-:Y:S02]  /*9b200*/  @P3 LOP3.LUT R8, R8, 0x10, RZ, 0xfc, !PT ;  /* 0x0000001008083812 */ /* 0x000fe400078efcff */
[----:B------:R-:W-:Y:S02]  /*9b210*/  ISETP.LT.AND P3, PT, R29, UR33, !P2 ;  /* 0x000000211d007c0c */ /* 0x000fe4000d761270 */
[----:B------:R-:W-:Y:S02]  /*9b220*/  ISETP.LT.AND P5, PT, R22, UR21, !P2 ;  /* 0x0000001516007c0c */ /* 0x000fe4000d7a1270 */
[----:B------:R-:W-:Y:S02]  /*9b230*/  ISETP.LT.AND P4, PT, R7, UR19, !P2 ;  /* 0x0000001307007c0c */ /* 0x000fe4000d781270 */
[----:B------:R-:W-:Y:S02]  /*9b240*/  LOP3.LUT R8, R8, 0xfffffffe, RZ, 0xc0, !PT ;  /* 0xfffffffe08087812 */ /* 0x000fe400078ec0ff */
[----:B------:R-:W-:Y:S01]  /*9b250*/  LOP3.LUT P1, RZ, R17, 0x4000, RZ, 0xc0, !PT ;  /* 0x0000400011ff7812 */ /* 0x000fe2000782c0ff */
[----:B------:R-:W0:Y:S01]  /*9b260*/  LDCU UR19, c[0x0][0x398] ;  /* 0x00007300ff1377ac */ /* 0x000e220008000800 */
[----:B------:R-:W0:Y:S01]  /*9b270*/  LDCU UR21, c[0x0][0x398] ;  /* 0x00007300ff1577ac */ /* 0x000e220008000800 */
[----:B------:R-:W0:Y:S02]  /*9b280*/  LDCU UR33, c[0x0][0x398] ;  /* 0x00007300ff2177ac */ /* 0x000e240008000800 */
[----:B------:R-:W-:-:S02]  /*9b290*/  @P3 LOP3.LUT R8, R8, 0x1, RZ, 0xfc, !PT ;  /* 0x0000000108083812 */ /* 0x000fc400078efcff */
[----:B------:R-:W-:Y:S01]  /*9b2a0*/  ISETP.LT.AND P3, PT, R21, UR17, !P2 ;  /* 0x0000001115007c0c */ /* 0x000fe2000d761270 */
[----:B------:R-:W0:Y:S01]  /*9b2b0*/  LDCU UR17, c[0x0][0x398] ;  /* 0x00007300ff1177ac */ /* 0x000e220008000800 */
[----:B------:R-:W-:-:S11]  /*9b2c0*/  LOP3.LUT R8, R8, 0xfffffff7, RZ, 0xc0, !PT ;  /* 0xfffffff708087812 */ /* 0x000fd600078ec0ff */
[----:B------:R-:W-:-:S04]  /*9b2d0*/  @P3 LOP3.LUT R8, R8, 0x8, RZ, 0xfc, !PT ;  /* 0x0000000808083812 */ /* 0x000fc800078efcff */
[----:B------:R-:W-:-:S04]  /*9b2e0*/  LOP3.LUT R8, R8, 0xfffffffb, RZ, 0xc0, !PT ;  /* 0xfffffffb08087812 */ /* 0x000fc800078ec0ff */
[----:B------:R-:W-:Y:S02]  /*9b2f0*/  @P5 LOP3.LUT R8, R8, 0x4, RZ, 0xfc, !PT ;  /* 0x0000000408085812 */ /* 0x000fe400078efcff */
[----:B------:R-:W-:Y:S02]  /*9b300*/  ISETP.LT.AND P3, PT, R28, UR15, !P2 ;  /* 0x0000000f1c007c0c */ /* 0x000fe4000d761270 */
[----:B------:R-:W-:-:S04]  /*9b310*/  LOP3.LUT R8, R8, 0xfffffffd, RZ, 0xc0, !PT ;  /* 0xfffffffd08087812 */ /* 0x000fc800078ec0ff */
[----:B------:R-:W-:Y:S02]  /*9b320*/  @P4 LOP3.LUT R8, R8, 0x2, RZ, 0xfc, !PT ;  /* 0x0000000208084812 */ /* 0x000fe400078efcff */
[----:B------:R-:W-:Y:S02]  /*9b330*/  ISETP.LT.AND P5, PT, R27, UR23, !P2 ;  /* 0x000000171b007c0c */ /* 0x000fe4000d7a1270 */
[----:B------:R-:W-:Y:S01]  /*9b340*/  ISETP.LT.AND P4, PT, R25, UR31, !P2 ;  /* 0x0000001f19007c0c */ /* 0x000fe2000d781270 */
[----:B------:R-:W-:Y:S01]  /*9b350*/  UMOV UR15, UR53 ;  /* 0x00000035000f7c82 */ /* 0x000fe20008000000 */
[----:B------:R-:W0:Y:S01]  /*9b360*/  LDCU UR23, c[0x0][0x398] ;  /* 0x00007300ff1777ac */ /* 0x000e220008000800 */
[----:B------:R1:W-:Y:S01]  /*9b370*/  STL [R1+0x4ac], R8 ;  /* 0x0004ac0801007387 */ /* 0x0003e20000100800 */
[----:B------:R-:W-:Y:S01]  /*9b380*/  @P3 LOP3.LUT R20, R20, 0x80000000, RZ, 0xfc, !PT ;  /* 0x8000000014143812 */ /* 0x000fe200078efcff */
[----:B------:R-:W0:Y:S01]  /*9b390*/  LDCU UR31, c[0x0][0x398] ;  /* 0x00007300ff1f77ac */ /* 0x000e220008000800 */
[----:B------:R-:W0:Y:S01]  /*9b3a0*/  LDCU UR53, c[0x0][0x398] ;  /* 0x00007300ff3577ac */ /* 0x000e220008000800 */
[----:B-1----:R-:W4:Y:S01]  /*9b3b0*/  LDL.LU R8, [R1+0x4a4] ;  /* 0x0004a40001087983 */ /* 0x002f220000300800 */
[----:B------:R-:W-:-:S02]  /*9b3c0*/  LOP3.LUT R20, R20, 0xbfffffff, RZ, 0xc0, !PT ;  /* 0xbfffffff14147812 */ /* 0x000fc400078ec0ff */
[----:B------:R-:W-:Y:S02]  /*9b3d0*/  ISETP.LT.AND P3, PT, R24, UR25, !P2 ;  /* 0x0000001918007c0c */ /* 0x000fe4000d761270 */
[----:B------:R-:W-:Y:S01]  /*9b3e0*/  @P5 LOP3.LUT R20, R20, 0x40000000, RZ, 0xfc, !PT ;  /* 0x4000000014145812 */ /* 0x000fe200078efcff */
[----:B------:R-:W1:Y:S03]  /*9b3f0*/  LDCU UR25, c[0x0][0x398] ;  /* 0x00007300ff1977ac */ /* 0x000e660008000800 */
        /* <DEDUP_REMOVED lines=13> */
[----:B------:R-:W-:Y:S02]  /*9b4d0*/  ISETP.LT.AND P3, PT, R22, UR47, !P1 ;  /* 0x0000002f16007c0c */ /* 0x000fe4000cf61270 */
[----:B------:R-:W-:-:S04]  /*9b4e0*/  LOP3.LUT R20, R20, 0xf7ffffff, RZ, 0xc0, !PT ;  /* 0xf7ffffff14147812 */ /* 0x000fc800078ec0ff */
[----:B------:R-:W-:Y:S02]  /*9b4f0*/  @P4 LOP3.LUT R20, R20, 0x8000000, RZ, 0xfc, !PT ;  /* 0x0800000014144812 */ /* 0x000fe400078efcff */
[----:B------:R-:W-:Y:S01]  /*9b500*/  ISETP.LT.AND P4, PT, R7, UR43, !P1 ;  /* 0x0000002b07007c0c */ /* 0x000fe2000cf81270 */
[----:B------:R-:W-:Y:S01]  /*9b510*/  UMOV UR47, UR51 ;  /* 0x00000033002f7c82 */ /* 0x000fe20008000000 */
[----:B------:R-:W0:Y:S01]  /*9b520*/  LDCU UR43, c[0x0][0x398] ;  /* 0x00007300ff2b77ac */ /* 0x000e220008000800 */
[----:B------:R-:W-:Y:S01]  /*9b530*/  LOP3.LUT R20, R20, 0xfbffffff, RZ, 0xc0, !PT ;  /* 0xfbffffff14147812 */ /* 0x000fe200078ec0ff */
[----:B------:R-:W0:Y:S03]  /*9b540*/  LDCU UR51, c[0x0][0x398] ;  /* 0x00007300ff3377ac */ /* 0x000e260008000800 */
[----:B------:R-:W-:Y:S02]  /*9b550*/  @P3 LOP3.LUT R20, R20, 0x4000000, RZ, 0xfc, !PT ;  /* 0x0400000014143812 */ /* 0x000fe400078efcff */
[----:B------:R-:W-:Y:S01]  /*9b560*/  ISETP.LT.AND P3, PT, R28, UR41, !P1 ;  /* 0x000000291c007c0c */ /* 0x000fe2000cf61270 */
[----:B------:R-:W0:Y:S01]  /*9b570*/  LDCU UR41, c[0x0][0x398] ;  /* 0x00007300ff2977ac */ /* 0x000e220008000800 */
[----:B------:R-:W-:-:S04]  /*9b580*/  LOP3.LUT R20, R20, 0xfdffffff, RZ, 0xc0, !PT ;  /* 0xfdffffff14147812 */ /* 0x000fc800078ec0ff */
[----:B------:R-:W-:-:S04]  /*9b590*/  @P4 LOP3.LUT R20, R20, 0x2000000, RZ, 0xfc, !PT ;  /* 0x0200000014144812 */ /* 0x000fc800078efcff */
[----:B------:R-:W-:Y:S02]  /*9b5a0*/  LOP3.LUT R20, R20, 0xff7fffff, RZ, 0xc0, !PT ;  /* 0xff7fffff14147812 */ /* 0x000fe400078ec0ff */
[----:B------:R-:W-:Y:S01]  /*9b5b0*/  ISETP.LT.AND P4, PT, R25, UR37, !P1 ;  /* 0x0000002519007c0c */ /* 0x000fe2000cf81270 */
[----:B------:R-:W0:Y:S01]  /*9b5c0*/  LDCU UR37, c[0x0][0x398] ;  /* 0x00007300ff2577ac */ /* 0x000e220008000800 */
[----:B------:R-:W-:-:S04]  /*9b5d0*/  @P3 LOP3.LUT R20, R20, 0x800000, RZ, 0xfc, !PT ;  /* 0x0080000014143812 */ /* 0x000fc800078efcff */
[----:B------:R-:W-:Y:S02]  /*9b5e0*/  LOP3.LUT R20, R20, 0xffbfffff, RZ, 0xc0, !PT ;  /* 0xffbfffff14147812 */ /* 0x000fe400078ec0ff */
[----:B---3--:R-:W-:Y:S02]  /*9b5f0*/  ISETP.LT.AND P3, PT, R24, UR13, !P1 ;  /* 0x0000000d18007c0c */ /* 0x008fe4000cf61270 */
[----:B------:R-:W-:Y:S01]  /*9b600*/  @P5 LOP3.LUT R20, R20, 0x400000, RZ, 0xfc, !PT ;  /* 0x0040000014145812 */ /* 0x000fe200078efcff */
[----:B------:R-:W3:Y:S03]  /*9b610*/  LDCU UR13, c[0x0][0x398] ;  /* 0x00007300ff0d77ac */ /* 0x000ee60008000800 */
[----:B------:R-:W-:-:S04]  /*9b620*/  LOP3.LUT R20, R20, 0xffdfffff, RZ, 0xc0, !PT ;  /* 0xffdfffff14147812 */ /* 0x000fc800078ec0ff */
[----:B------:R-:W-:-:S04]  /*9b630*/  @P4 LOP3.LUT R20, R20, 0x200000, RZ, 0xfc, !PT ;  /* 0x0020000014144812 */ /* 0x000fc800078efcff */
[----:B------:R-:W-:-:S04]  /*9b640*/  LOP3.LUT R20, R20, 0xffefffff, RZ, 0xc0, !PT ;  /* 0xffefffff14147812 */ /* 0x000fc800078ec0ff */
[----:B------:R-:W-:Y:S02]  /*9b650*/  @P3 LOP3.LUT R20, R20, 0x100000, RZ, 0xfc, !PT ;  /* 0x0010000014143812 */ /* 0x000fe400078efcff */
[----:B------:R-:W-:Y:S02]  /*9b660*/  ISETP.LT.AND P3, PT, R29, UR47, !P2 ;  /* 0x0000002f1d007c0c */ /* 0x000fe4000d761270 */
[----:B--2---:R-:W-:Y:S02]  /*9b670*/  ISETP.LT.AND P5, PT, R21, UR45, !P2 ;  /* 0x0000002d15007c0c */ /* 0x004fe4000d7a1270 */
[----:B0-----:R-:W-:Y:S02]  /*9b680*/  ISETP.LT.AND P4, PT, R7, UR5, !P2 ;  /* 0x0000000507007c0c */ /* 0x001fe4000d781270 */
[----:B------:R-:W-:Y:S02]  /*9b690*/  LOP3.LUT R20, R20, 0xfffeffff, RZ, 0xc0, !PT ;  /* 0xfffeffff14147812 */ /* 0x000fe400078ec0ff */
[----:B------:R-:W-:Y:S01]  /*9b6a0*/  LOP3.LUT P1, RZ, R17, 0x1000, RZ, 0xc0, !PT ;  /* 0x0000100011ff7812 */ /* 0x000fe2000782c0ff */
[----:B------:R-:W0:Y:S01]  /*9b6b0*/  LDCU UR5, c[0x0][0x398] ;  /* 0x00007300ff0577ac */ /* 0x000e220008000800 */
[----:B------:R-:W2:Y:S01]  /*9b6c0*/  LDCU UR47, c[0x0][0x398] ;  /* 0x00007300ff2f77ac */ /* 0x000ea20008000800 */
[----:B------:R-:W0:Y:S02]  /*9b6d0*/  LDCU UR45, c[0x0][0x398] ;  /* 0x00007300ff2d77ac */ /* 0x000e240008000800 */
[----:B------:R-:W-:-:S02]  /*9b6e0*/  @P3 LOP3.LUT R20, R20, 0x10000, RZ, 0xfc, !PT ;  /* 0x0001000014143812 */ /* 0x000fc400078efcff */
[----:B------:R-:W-:Y:S01]  /*9b6f0*/  ISETP.LT.AND P3, PT, R22, UR9, !P2 ;  /* 0x0000000916007c0c */ /* 0x000fe2000d761270 */
[----:B------:R-:W0:Y:S01]  /*9b700*/  LDCU UR9, c[0x0][0x398] ;  /* 0x00007300ff0977ac */ /* 0x000e220008000800 */
[----:B------:R-:W-:-:S04]  /*9b710*/  LOP3.LUT R20, R20, 0xfff7ffff, RZ, 0xc0, !PT ;  /* 0xfff7ffff14147812 */ /* 0x000fc800078ec0ff */
[----:B------:R-:W-:-:S04]  /*9b720*/  @P5 LOP3.LUT R20, R20, 0x80000, RZ, 0xfc, !PT ;  /* 0x0008000014145812 */ /* 0x000fc800078efcff */
[----:B------:R-:W-:Y:S02]  /*9b730*/  LOP3.LUT R20, R20, 0xfffbffff, RZ, 0xc0, !PT ;  /* 0xfffbffff14147812 */ /* 0x000fe400078ec0ff */
[----:B----4-:R-:W-:Y:S01]  /*9b740*/  ISETP.LT.AND P5, PT, R28, UR35, !P2 ;  /* 0x000000231c007c0c */ /* 0x010fe2000d7a1270 */
[----:B------:R-:W4:Y:S01]  /*9b750*/  LDCU UR35, c[0x0][0x398] ;  /* 0x00007300ff2377ac */ /* 0x000f220008000800 */
[----:B------:R-:W-:-:S04]  /*9b760*/  @P3 LOP3.LUT R20, R20, 0x40000, RZ, 0xfc, !PT ;  /* 0x0004000014143812 */ /* 0x000fc800078efcff */
[----:B------:R-:W-:Y:S02]  /*9b770*/  LOP3.LUT R20, R20, 0xfffdffff, RZ, 0xc0, !PT ;  /* 0xfffdffff14147812 */ /* 0x000fe400078ec0ff */
[----:B------:R-:W-:Y:S01]  /*9b780*/  ISETP.LT.AND P3, PT, R27, UR29, !P2 ;  /* 0x0000001d1b007c0c */ /* 0x000fe2000d761270 */
[----:B------:R-:W0:Y:S01]  /*9b790*/  LDCU UR29, c[0x0][0x398] ;  /* 0x00007300ff1d77ac */ /* 0x000e220008000800 */
[----:B------:R-:W-:-:S04]  /*9b7a0*/  @P4 LOP3.LUT R20, R20, 0x20000, RZ, 0xfc, !PT ;  /* 0x0002000014144812 */ /* 0x000fc800078efcff */
[----:B------:R-:W-:Y:S02]  /*9b7b0*/  LOP3.LUT R20, R20, 0xffff7fff, RZ, 0xc0, !PT ;  /* 0xffff7fff14147812 */ /* 0x000fe400078ec0ff */
[----:B------:R-:W-:Y:S02]  /*9b7c0*/  ISETP.LT.AND P4, PT, R25, UR27, !P2 ;  /* 0x0000001b19007c0c */ /* 0x000fe4000d781270 */
[----:B------:R-:W-:Y:S01]  /*9b7d0*/  @P5 LOP3.LUT R20, R20, 0x8000, RZ, 0xfc, !PT ;  /* 0x0000800014145812 */ /* 0x000fe200078efcff */
[----:B------:R-:W0:Y:S03]  /*9b7e0*/  LDCU UR27, c[0x0][0x398] ;  /* 0x00007300ff1b77ac */ /* 0x000e260008000800 */
[----:B------:R-:W-:Y:S02]  /*9b7f0*/  LOP3.LUT R20, R20, 0xffffbfff, RZ, 0xc0, !PT ;  /* 0xffffbfff14147812 */ /* 0x000fe400078ec0ff */
[----:B------:R-:W-:-:S02]  /*9b800*/  ISETP.LT.AND P2, PT, R24, UR11, !P2 ;  /* 0x0000000b18007c0c */ /* 0x000fc4000d741270 */
[----:B------:R-:W-:Y:S01]  /*9b810*/  ISETP.LT.AND P5, PT, R28, UR23, !P1 ;  /* 0x000000171c007c0c */ /* 0x000fe2000cfa1270 */
[----:B------:R-:W0:Y:S01]  /*9b820*/  LDCU UR11, c[0x0][0x398] ;  /* 0x00007300ff0b77ac */ /* 0x000e220008000800 */
[----:B------:R-:W-:Y:S01]  /*9b830*/  @P3 LOP3.LUT R20, R20, 0x4000, RZ, 0xfc, !PT ;  /* 0x0000400014143812 */ /* 0x000fe200078efcff */
[----:B------:R-:W0:Y:S03]  /*9b840*/  LDCU UR23, c[0x0][0x398] ;  /* 0x00007300ff1777ac */ /* 0x000e260008000800 */
[----:B------:R-:W-:-:S04]  /*9b850*/  LOP3.LUT R20, R20, 0xffffdfff, RZ, 0xc0, !PT ;  /* 0xffffdfff14147812 */ /* 0x000fc800078ec0ff */
[----:B------:R-:W-:-:S04]  /*9b860*/  @P4 LOP3.LUT R20, R20, 0x2000, RZ, 0xfc, !PT ;  /* 0x0000200014144812 */ /* 0x000fc800078efcff */
[----:B------:R-:W-:-:S04]  /*9b870*/  LOP3.LUT R20, R20, 0xffffefff, RZ, 0xc0, !PT ;  /* 0xffffefff14147812 */ /* 0x000fc800078ec0ff */
[----:B------:R-:W-:Y:S02]  /*9b880*/  @P2 LOP3.LUT R20, R20, 0x1000, RZ, 0xfc, !PT ;  /* 0x0000100014142812 */ /* 0x000fe400078efcff */
[----:B------:R-:W-:Y:S02]  /*9b890*/  ISETP.LT.AND P2, PT, R29, UR71, !P1 ;  /* 0x000000471d007c0c */ /* 0x000fe4000cf41270 */
[----:B------:R-:W-:Y:S02]  /*9b8a0*/  LOP3.LUT R20, R20, 0xfffffeff, RZ, 0xc0, !PT ;  /* 0xfffffeff14147812 */ /* 0x000fe400078ec0ff */
[----:B------:R-:W-:Y:S02]  /*9b8b0*/  ISETP.LT.AND P4, PT, R22, UR19, !P1 ;  /* 0x0000001316007c0c */ /* 0x000fe4000cf81270 */
[----:B------:R-:W-:Y:S01]  /*9b8c0*/  LOP3.LUT P3, RZ, R17, 0x800, RZ, 0xc0, !PT ;  /* 0x0000080011ff7812 */ /* 0x000fe2000786c0ff */
[----:B------:R-:W0:Y:S06]  /*9b8d0*/  LDCU UR19, c[0x0][0x398] ;  /* 0x00007300ff1377ac */ /* 0x000e2c0008000800 */
[----:B------:R-:W-:-:S02]  /*9b8e0*/  @P2 LOP3.LUT R20, R20, 0x100, RZ, 0xfc, !PT ;  /* 0x0000010014142812 */ /* 0x000fc400078efcff */
[----:B------:R-:W-:Y:S02]  /*9b8f0*/  ISETP.LT.AND P2, PT, R21, UR17, !P1 ;  /* 0x0000001115007c0c */ /* 0x000fe4000cf41270 */
[----:B------:R-:W-:-:S11]  /*9b900*/  LOP3.LUT R20, R20, 0xfffff7ff, RZ, 0xc0, !PT ;  /* 0xfffff7ff14147812 */ /* 0x000fd600078ec0ff */
[----:B------:R-:W-:Y:S02]  /*9b910*/  @P2 LOP3.LUT R20, R20, 0x800, RZ, 0xfc, !PT ;  /* 0x0000080014142812 */ /* 0x000fe400078efcff */
[----:B------:R-:W-:Y:S01]  /*9b920*/  ISETP.LT.AND P2, PT, R7, UR21, !P1 ;  /* 0x0000001507007c0c */ /* 0x000fe2000cf41270 */
[----:B------:R-:W-:Y:S01]  /*9b930*/  UMOV UR17, UR67 ;  /* 0x0000004300117c82 */ /* 0x000fe20008000000 */
[----:B------:R-:W0:Y:S01]  /*9b940*/  LDCU UR21, c[0x0][0x398] ;  /* 0x00007300ff1577ac */ /* 0x000e220008000800 */
[----:B------:R-:W-:Y:S02]  /*9b950*/  LOP3.LUT R20, R20, 0xfffffbff, RZ, 0xc0, !PT ;  /* 0xfffffbff14147812 */ /* 0x000fe400078ec0ff */
[----:B------:R-:W-:Y:S02]  /*9b960*/  LOP3.LUT R8, R8, 0x7fffffff, RZ, 0xc0, !PT ;  /* 0x7fffffff08087812 */ /* 0x000fe400078ec0ff */
[----:B------:R-:W-:Y:S01]  /*9b970*/  @P4 LOP3.LUT R20, R20, 0x400, RZ, 0xfc, !PT ;  /* 0x0000040014144812 */ /* 0x000fe200078efcff */
[----:B------:R-:W-:Y:S01]  /*9b980*/  UMOV UR71, UR69 ;  /* 0x0000004500477c82 */ /* 0x000fe20008000000 */
[----:B-1----:R-:W-:Y:S01]  /*9b990*/  ISETP.LT.AND P4, PT, R27, UR25, !P1 ;  /* 0x000000191b007c0c */ /* 0x002fe2000cf81270 */
[----:B------:R-:W1:Y:S01]  /*9b9a0*/  LDCU UR25, c[0x0][0x398] ;  /* 0x00007300ff1977ac */ /* 0x000e620008000800 */
[----:B------:R-:W-:Y:S01]  /*9b9b0*/  LOP3.LUT R20, R20, 0xfffffdff, RZ, 0xc0, !PT ;  /* 0xfffffdff14147812 */ /* 0x000fe200078ec0ff */
[----:B------:R-:W0:Y:S01]  /*9b9c0*/  LDCU UR69, c[0x0][0x398] ;  /* 0x00007300ff4577ac */ /* 0x000e220008000800 */
[----:B------:R-:W0:Y:S02]  /*9b9d0*/  LDCU UR67, c[0x0][0x398] ;  /* 0x00007300ff4377ac */ /* 0x000e240008000800 */
[----:B------:R-:W-:-:S04]  /*9b9e0*/  @P2 LOP3.LUT R20, R20, 0x200, RZ, 0xfc, !PT ;  /* 0x0000020014142812 */ /* 0x000fc800078efcff */
[----:B------:R-:W-:Y:S02]  /*9b9f0*/  LOP3.LUT R20, R20, 0xffffff7f, RZ, 0xc0, !PT ;  /* 0xffffff7f14147812 */ /* 0x000fe400078ec0ff */
[----:B------:R-:W-:Y:S02]  /*9ba00*/  ISETP.LT.AND P2, PT, R25, UR31, !P1 ;  /* 0x0000001f19007c0c */ /* 0x000fe4000cf41270 */
[----:B------:R-:W-:-:S04]  /*9ba10*/  @P5 LOP3.LUT R20, R20, 0x80, RZ, 0xfc, !PT ;  /* 0x0000008014145812 */ /* 0x000fc800078efcff */
[----:B------:R-:W-:Y:S02]  /*9ba20*/  LOP3.LUT R20, R20, 0xffffffbf, RZ, 0xc0, !PT ;  /* 0xffffffbf14147812 */ /* 0x000fe400078ec0ff */
[----:B------:R-:W-:Y:S02]  /*9ba30*/  ISETP.LT.AND P1, PT, R24, UR33, !P1 ;  /* 0x0000002118007c0c */ /* 0x000fe4000cf21270 */
[----:B------:R-:W-:-:S04]  /*9ba40*/  @P4 LOP3.LUT R20, R20, 0x40, RZ, 0xfc, !PT ;  /* 0x0000004014144812 */ /* 0x000fc800078efcff */
[----:B------:R-:W-:Y:S02]  /*9ba50*/  LOP3.LUT R20, R20, 0xffffffdf, RZ, 0xc0, !PT ;  /* 0xffffffdf14147812 */ /* 0x000fe400078ec0ff */
[----:B------:R-:W-:Y:S02]  /*9ba60*/  ISETP.LT.AND P5, PT, R29, UR17, !P3 ;  /* 0x000000111d007c0c */ /* 0x000fe4000dfa1270 */
[----:B------:R-:W-:Y:S01]  /*9ba70*/  ISETP.LT.AND P4, PT, R21, UR53, !P3 ;  /* 0x0000003515007c0c */ /* 0x000fe2000df81270 */
[----:B------:R-:W-:Y:S01]  /*9ba80*/  UMOV UR31, UR65 ;  /* 0x00000041001f7c82 */ /* 0x000fe20008000000 */
[----:B------:R-:W-:Y:S01]  /*9ba90*/  @P2 LOP3.LUT R20, R20, 0x20, RZ, 0xfc, !PT ;  /* 0x0000002014142812 */ /* 0x000fe200078efcff */
[----:B------:R-:W-:Y:S01]  /*9baa0*/  UMOV UR33, UR63 ;  /* 0x0000003f00217c82 */ /* 0x000fe20008000000 */
[----:B------:R-:W-:Y:S01]  /*9bab0*/  LOP3.LUT P2, RZ, R17, 0x400, RZ, 0xc0, !PT ;  /* 0x0000040011ff7812 */ /* 0x000fe2000784c0ff */
[----:B------:R-:W0:Y:S01]  /*9bac0*/  LDCU UR65, c[0x0][0x398] ;  /* 0x00007300ff4177ac */ /* 0x000e220008000800 */
[----:B------:R-:W-:Y:S01]  /*9bad0*/  LOP3.LUT R20, R20, 0xffffffef, RZ, 0xc0, !PT ;  /* 0xffffffef14147812 */ /* 0x000fe200078ec0ff */
[----:B------:R-:W0:Y:S01]  /*9bae0*/  LDCU UR63, c[0x0][0x398] ;  /* 0x00007300ff3f77ac */ /* 0x000e220008000800 */
[----:B------:R-:W0:Y:S01]  /*9baf0*/  LDCU UR17, c[0x0][0x398] ;  /* 0x00007300ff1177ac */ /* 0x000e220008000800 */
[----:B------:R-:W0:Y:S01]  /*9bb00*/  LDCU UR53, c[0x0][0x398] ;  /* 0x00007300ff3577ac */ /* 0x000e220008000800 */
[----:B------:R-:W-:-:S04]  /*9bb10*/  @P1 LOP3.LUT R20, R20, 0x10, RZ, 0xfc, !PT ;  /* 0x0000001014141812 */ /* 0x000fc800078efcff */
[----:B------:R-:W-:Y:S02]  /*9bb20*/  LOP3.LUT R20, R20, 0xfffffffe, RZ, 0xc0, !PT ;  /* 0xfffffffe14147812 */ /* 0x000fe400078ec0ff */
[----:B------:R-:W-:Y:S02]  /*9bb30*/  ISETP.LT.AND P1, PT, R22, UR43, !P3 ;  /* 0x0000002b16007c0c */ /* 0x000fe4000df21270 */
[----:B------:R-:W-:-:S04]  /*9bb40*/  @P5 LOP3.LUT R20, R20, 0x1, RZ, 0xfc, !PT ;  /* 0x0000000114145812 */ /* 0x000fc800078efcff */
[----:B------:R-:W-:-:S04]  /*9bb50*/  LOP3.LUT R20, R20, 0xfffffff7, RZ, 0xc0, !PT ;  /* 0xfffffff714147812 */ /* 0x000fc800078ec0ff */
[----:B------:R-:W-:Y:S02]  /*9bb60*/  @P4 LOP3.LUT R20, R20, 0x8, RZ, 0xfc, !PT ;  /* 0x0000000814144812 */ /* 0x000fe400078efcff */
[----:B------:R-:W-:Y:S02]  /*9bb70*/  ISETP.LT.AND P4, PT, R7, UR41, !P3 ;  /* 0x0000002907007c0c */ /* 0x000fe4000df81270 */
[----:B------:R-:W-:-:S04]  /*9bb80*/  LOP3.LUT R20, R20, 0xfffffffb, RZ, 0xc0, !PT ;  /* 0xfffffffb14147812 */ /* 0x000fc800078ec0ff */
[----:B------:R-:W-:-:S04]  /*9bb90*/  @P1 LOP3.LUT R20, R20, 0x4, RZ, 0xfc, !PT ;  /* 0x0000000414141812 */ /* 0x000fc800078efcff */
[----:B------:R-:W-:-:S04]  /*9bba0*/  LOP3.LUT R20, R20, 0xfffffffd, RZ, 0xc0, !PT ;  /* 0xfffffffd14147812 */ /* 0x000fc800078ec0ff */
[----:B------:R-:W-:-:S05]  /*9bbb0*/  @P4 LOP3.LUT R20, R20, 0x2, RZ, 0xfc, !PT ;  /* 0x0000000214144812 */ /* 0x000fca00078efcff */
[----:B------:R0:W-:Y:S01]  /*9bbc0*/  STL [R1+0x4a8], R20 ;  /* 0x0004a81401007387 */ /* 0x0001e20000100800 */
[----:B------:R-:W-:-:S03]  /*9bbd0*/  ISETP.LT.AND P1, PT, R28, UR39, !P3 ;  /* 0x000000271c007c0c */ /* 0x000fc6000df21270 */
[----:B0-----:R-:W4:Y:S01]  /*9bbe0*/  LDL.LU R20, [R1+0x4a0] ;  /* 0x0004a00001147983 */ /* 0x001f220000300800 */
[----:B------:R-:W-:-:S09]  /*9bbf0*/  ISETP.LT.AND P4, PT, R27, UR37, !P3 ;  /* 0x000000251b007c0c */ /* 0x000fd2000df81270 */
[----:B------:R-:W-:-:S04]  /*9bc00*/  @P1 LOP3.LUT R8, R8, 0x80000000, RZ, 0xfc, !PT ;  /* 0x8000000008081812 */ /* 0x000fc800078efcff */
[----:B------:R-:W-:-:S04]  /*9bc10*/  LOP3.LUT R8, R8, 0xbfffffff, RZ, 0xc0, !PT ;  /* 0xbfffffff08087812 */ /* 0x000fc800078ec0ff */
[----:B------:R-:W-:Y:S02]  /*9bc20*/  @P4 LOP3.LUT R8, R8, 0x40000000, RZ, 0xfc, !PT ;  /* 0x4000000008084812 */ /* 0x000fe400078efcff */
[----:B---3--:R-:W-:Y:S02]  /*9bc30*/  ISETP.LT.AND P4, PT, R25, UR13, !P3 ;  /* 0x0000000d19007c0c */ /* 0x008fe4000df81270 */
[----:B------:R-:W-:Y:S01]  /*9bc40*/  ISETP.LT.AND P3, PT, R24, UR15, !P3 ;  /* 0x0000000f18007c0c */ /* 0x000fe2000df61270 */
[----:B------:R-:W-:Y:S01]  /*9bc50*/  UMOV UR43, UR77 ;  /* 0x0000004d002b7c82 */ /* 0x000fe20008000000 */
[----:B------:R-:W-:Y:S02]  /*9bc60*/  LOP3.LUT R8, R8, 0xdfffffff, RZ, 0xc0, !PT ;  /* 0xdfffffff08087812 */ /* 0x000fe400078ec0ff */
[----:B------:R-:W-:Y:S02]  /*9bc70*/  ISETP.LT.AND P5, PT, R27, UR11, !P2 ;  /* 0x0000000b1b007c0c */ /* 0x000fe4000d7a1270 */
[----:B------:R-:W-:Y:S01]  /*9bc80*/  LOP3.LUT P1, RZ, R17, 0x200, RZ, 0xc0, !PT ;  /* 0x0000020011ff7812 */ /* 0x000fe2000782c0ff */
[----:B------:R-:W0:Y:S01]  /*9bc90*/  LDCU UR13, c[0x0][0x398] ;  /* 0x00007300ff0d77ac */ /* 0x000e220008000800 */
[----:B------:R-:W3:Y:S01]  /*9bca0*/  LDCU UR15, c[0x0][0x398] ;  /* 0x00007300ff0f77ac */ /* 0x000ee20008000800 */
[----:B------:R-:W-:-:S02]  /*9bcb0*/  UMOV UR41, UR75 ;  /* 0x0000004b00297c82 */ /* 0x000fc40008000000 */
[----:B------:R-:W-:Y:S01]  /*9bcc0*/  @P4 LOP3.LUT R8, R8, 0x20000000, RZ, 0xfc, !PT ;  /* 0x2000000008084812 */ /* 0x000fe200078efcff */
[----:B------:R-:W-:Y:S01]  /*9bcd0*/  UMOV UR37, UR71 ;  /* 0x0000004700257c82 */ /* 0x000fe20008000000 */
[----:B------:R-:W-:Y:S01]  /*9bce0*/  UMOV UR39, UR73 ;  /* 0x0000004900277c82 */ /* 0x000fe20008000000 */
[----:B------:R-:W-:Y:S01]  /*9bcf0*/  UMOV UR77, UR55 ;  /* 0x00000037004d7c82 */ /* 0x000fe20008000000 */
[----:B------:R-:W-:Y:S02]  /*9bd00*/  LOP3.LUT R8, R8, 0xefffffff, RZ, 0xc0, !PT ;  /* 0xefffffff08087812 */ /* 0x000fe400078ec0ff */
[----:B------:R-:W-:Y:S01]  /*9bd10*/  ISETP.LT.AND P4, PT, R21, UR51, !P2 ;  /* 0x0000003315007c0c */ /* 0x000fe2000d781270 */
[----:B------:R-:W-:Y:S01]  /*9bd20*/  UMOV UR75, UR61 ;  /* 0x0000003d004b7c82 */ /* 0x000fe20008000000 */
[----:B------:R-:W0:Y:S01]  /*9bd30*/  LDCU UR61, c[0x0][0x398] ;  /* 0x00007300ff3d77ac */ /* 0x000e220008000800 */
[----:B------:R-:W-:Y:S02]  /*9bd40*/  @P3 LOP3.LUT R8, R8, 0x10000000, RZ, 0xfc, !PT ;  /* 0x1000000008083812 */ /* 0x000fe400078efcff */
[----:B------:R-:W-:Y:S01]  /*9bd50*/  ISETP.LT.AND P3, PT, R29, UR43, !P2 ;  /* 0x0000002b1d007c0c */ /* 0x000fe2000d761270 */
[----:B------:R-:W-:Y:S01]  /*9bd60*/  UMOV UR71, UR59 ;  /* 0x0000003b00477c82 */ /* 0x000fe20008000000 */
[----:B------:R-:W-:Y:S01]  /*9bd70*/  UMOV UR73, UR57 ;  /* 0x0000003900497c82 */ /* 0x000fe20008000000 */
[----:B------:R-:W-:Y:S01]  /*9bd80*/  LOP3.LUT R8, R8, 0xfeffffff, RZ, 0xc0, !PT ;  /* 0xfeffffff08087812 */ /* 0x000fe200078ec0ff */
[----:B------:R-:W-:Y:S01]  /*9bd90*/  UMOV UR43, UR33 ;  /* 0x00000021002b7c82 */ /* 0x000fe20008000000 */
[----:B------:R-:W0:Y:S01]  /*9bda0*/  LDCU UR59, c[0x0][0x398] ;  /* 0x00007300ff3b77ac */ /* 0x000e220008000800 */
[----:B------:R-:W0:Y:S01]  /*9bdb0*/  LDCU UR57, c[0x0][0x398] ;  /* 0x00007300ff3977ac */ /* 0x000e220008000800 */
[----:B------:R-:W0:Y:S01]  /*9bdc0*/  LDCU UR55, c[0x0][0x398] ;  /* 0x00007300ff3777ac */ /* 0x000e220008000800 */
[----:B------:R-:W0:Y:S01]  /*9bdd0*/  LDCU UR51, c[0x0][0x398] ;  /* 0x00007300ff3377ac */ /* 0x000e220008000800 */
[----:B------:R-:W0:Y:S01]  /*9bde0*/  LDCU UR33, c[0x0][0x398] ;  /* 0x00007300ff2177ac */ /* 0x000e220008000800 */
[----:B------:R-:W0:Y:S03]  /*9bdf0*/  LDCU UR11, c[0x0][0x398] ;  /* 0x00007300ff0b77ac */ /* 0x000e260008000800 */
        /* <DEDUP_REMOVED lines=27> */
[----:B--2---:R-:W-:Y:S02]  /*9bfb0*/  ISETP.LT.AND P4, PT, R21, UR47, !P1 ;  /* 0x0000002f15007c0c */ /* 0x004fe4000cf81270 */
[----:B------:R-:W-:Y:S02]  /*9bfc0*/  ISETP.LT.AND P5, PT, R22, UR45, !P1 ;  /* 0x0000002d16007c0c */ /* 0x000fe4000cfa1270 */
[----:B------:R-:W-:Y:S02]  /*9bfd0*/  LOP3.LUT R8, R8, 0xfffeffff, RZ, 0xc0, !PT ;  /* 0xfffeffff08087812 */ /* 0x000fe400078ec0ff */
[----:B------:R-:W-:Y:S01]  /*9bfe0*/  LOP3.LUT P2, RZ, R17, 0x100, RZ, 0xc0, !PT ;  /* 0x0000010011ff7812 */ /* 0x000fe2000784c0ff */
[----:B------:R-:W2:Y:S01]  /*9bff0*/  LDCU UR45, c[0x0][0x398] ;  /* 0x00007300ff2d77ac */ /* 0x000ea20008000800 */
[----:B------:R-:W0:Y:S01]  /*9c000*/  LDCU UR47, c[0x0][0x398] ;  /* 0x00007300ff2f77ac */ /* 0x000e220008000800 */
[----:B------:R-:W0:Y:S02]  /*9c010*/  LDCU UR49, c[0x0][0x398] ;  /* 0x00007300ff3177ac */ /* 0x000e240008000800 */
[----:B------:R-:W-:-:S04]  /*9c020*/  @P3 LOP3.LUT R8, R8, 0x10000, RZ, 0xfc, !PT ;  /* 0x0001000008083812 */ /* 0x000fc800078efcff */
[----:B------:R-:W-:Y:S02]  /*9c030*/  LOP3.LUT R8, R8, 0xfff7ffff, RZ, 0xc0, !PT ;  /* 0xfff7ffff08087812 */ /* 0x000fe400078ec0ff */
[----:B----4-:R-:W-:Y:S01]  /*9c040*/  ISETP.LT.AND P3, PT, R7, UR35, !P1 ;  /* 0x0000002307007c0c */ /* 0x010fe2000cf61270 */
[----:B------:R-:W4:Y:S01]  /*9c050*/  LDCU UR35, c[0x0][0x398] ;  /* 0x00007300ff2377ac */ /* 0x000f220008000800 */
        /* <DEDUP_REMOVED lines=8> */
[----:B------:R-:W-:Y:S02]  /*9c0e0*/  @P4 LOP3.LUT R8, R8, 0x8000, RZ, 0xfc, !PT ;  /* 0x0000800008084812 */ /* 0x000fe400078efcff */
[----:B------:R-:W-:Y:S02]  /*9c0f0*/  ISETP.LT.AND P4, PT, R25, UR23, !P1 ;  /* 0x0000001719007c0c */ /* 0x000fe4000cf81270 */
[----:B------:R-:W-:Y:S02]  /*9c100*/  LOP3.LUT R8, R8, 0xffffbfff, RZ, 0xc0, !PT ;  /* 0xffffbfff08087812 */ /* 0x000fe400078ec0ff */
[----:B-1----:R-:W-:Y:S02]  /*9c110*/  ISETP.LT.AND P1, PT, R24, UR25, !P1 ;  /* 0x0000001918007c0c */ /* 0x002fe4000cf21270 */
[----:B------:R-:W-:-:S04]  /*9c120*/  @P3 LOP3.LUT R8, R8, 0x4000, RZ, 0xfc, !PT ;  /* 0x0000400008083812 */ /* 0x000fc800078efcff */
[----:B------:R-:W-:Y:S01]  /*9c130*/  LOP3.LUT R8, R8, 0xffffdfff, RZ, 0xc0, !PT ;  /* 0xffffdfff08087812 */ /* 0x000fe200078ec0ff */
[----:B------:R-:W-:Y:S01]  /*9c140*/  UMOV UR25, UR43 ;  /* 0x0000002b00197c82 */ /* 0x000fe20008000000 */
[----:B0-----:R-:W-:Y:S01]  /*9c150*/  ISETP.LT.AND P5, PT, R27, UR13, !P2 ;  /* 0x0000000d1b007c0c */ /* 0x001fe2000d7a1270 */
[----:B------:R-:W-:Y:S01]  /*9c160*/  UMOV UR19, UR37 ;  /* 0x0000002500137c82 */ /* 0x000fe20008000000 */
[----:B------:R-:W-:Y:S02]  /*9c170*/  @P4 LOP3.LUT R8, R8, 0x2000, RZ, 0xfc, !PT ;  /* 0x0000200008084812 */ /* 0x000fe400078efcff */
[----:B------:R-:W-:Y:S02]  /*9c180*/  ISETP.LT.AND P4, PT, R29, UR25, !P2 ;  /* 0x000000191d007c0c */ /* 0x000fe4000d781270 */
[----:B------:R-:W-:Y:S01]  /*9c190*/  LOP3.LUT P3, RZ, R17, 0x80, RZ, 0xc0, !PT ;  /* 0x0000008011ff7812 */ /* 0x000fe2000786c0ff */
[----:B------:R-:W0:Y:S01]  /*9c1a0*/  LDCU UR37, c[0x0][0x398] ;  /* 0x00007300ff2577ac */ /* 0x000e220008000800 */
[----:B------:R-:W-:Y:S01]  /*9c1b0*/  LOP3.LUT R8, R8, 0xffffefff, RZ, 0xc0, !PT ;  /* 0xffffefff08087812 */ /* 0x000fe200078ec0ff */
[----:B------:R-:W-:Y:S01]  /*9c1c0*/  UMOV UR21, UR39 ;  /* 0x0000002700157c82 */ /* 0x000fe20008000000 */
[----:B------:R-:W1:Y:S01]  /*9c1d0*/  LDCU UR39, c[0x0][0x398] ;  /* 0x00007300ff2777ac */ /* 0x000e620008000800 */
[----:B------:R-:W-:Y:S01]  /*9c1e0*/  UMOV UR23, UR41 ;  /* 0x0000002900177c82 */ /* 0x000fe20008000000 */
[----:B------:R-:W-:-:S02]  /*9c1f0*/  @P1 LOP3.LUT R8, R8, 0x1000, RZ, 0xfc, !PT ;  /* 0x0000100008081812 */ /* 0x000fc400078efcff */
[----:B------:R-:W-:Y:S01]  /*9c200*/  ISETP.LT.AND P1, PT, R21, UR69, !P2 ;  /* 0x0000004515007c0c */ /* 0x000fe2000d721270 */
[----:B------:R-:W0:Y:S01]  /*9c210*/  LDCU UR41, c[0x0][0x398] ;  /* 0x00007300ff2977ac */ /* 0x000e220008000800 */
[----:B------:R-:W0:Y:S01]  /*9c220*/  LDCU UR43, c[0x0][0x398] ;  /* 0x00007300ff2b77ac */ /* 0x000e220008000800 */
[----:B------:R-:W-:Y:S01]  /*9c230*/  LOP3.LUT R8, R8, 0xfffffeff, RZ, 0xc0, !PT ;  /* 0xfffffeff08087812 */ /* 0x000fe200078ec0ff */
[----:B------:R-:W0:Y:S01]  /*9c240*/  LDCU UR13, c[0x0][0x398] ;  /* 0x00007300ff0d77ac */ /* 0x000e220008000800 */
[----:B------:R-:W0:Y:S02]  /*9c250*/  LDCU UR25, c[0x0][0x398] ;  /* 0x00007300ff1977ac */ /* 0x000e240008000800 */
[----:B------:R-:W-:Y:S02]  /*9c260*/  @P4 LOP3.LUT R8, R8, 0x100, RZ, 0xfc, !PT ;  /* 0x0000010008084812 */ /* 0x000fe400078efcff */
[----:B------:R-:W-:Y:S02]  /*9c270*/  ISETP.LT.AND P4, PT, R22, UR67, !P2 ;  /* 0x0000004316007c0c */ /* 0x000fe4000d781270 */
[----:B------:R-:W-:-:S04]  /*9c280*/  LOP3.LUT R8, R8, 0xfffff7ff, RZ, 0xc0, !PT ;  /* 0xfffff7ff08087812 */ /* 0x000fc800078ec0ff */
[----:B------:R-:W-:Y:S02]  /*9c290*/  @P1 LOP3.LUT R8, R8, 0x800, RZ, 0xfc, !PT ;  /* 0x0000080008081812 */ /* 0x000fe400078efcff */
[----:B------:R-:W-:Y:S02]  /*9c2a0*/  ISETP.LT.AND P1, PT, R7, UR65, !P2 ;  /* 0x0000004107007c0c */ /* 0x000fe4000d721270 */
[----:B------:R-:W-:-:S04]  /*9c2b0*/  LOP3.LUT R8, R8, 0xfffffbff, RZ, 0xc0, !PT ;  /* 0xfffffbff08087812 */ /* 0x000fc800078ec0ff */
[----:B------:R-:W-:Y:S02]  /*9c2c0*/  @P4 LOP3.LUT R8, R8, 0x400, RZ, 0xfc, !PT ;  /* 0x0000040008084812 */ /* 0x000fe400078efcff */
[----:B------:R-:W-:Y:S01]  /*9c2d0*/  ISETP.LT.AND P4, PT, R28, UR63, !P2 ;  /* 0x0000003f1c007c0c */ /* 0x000fe2000d781270 */
[----:B------:R-:W-:Y:S01]  /*9c2e0*/  UMOV UR65, UR19 ;  /* 0x0000001300417c82 */ /* 0x000fe20008000000 */
[----:B------:R-:W-:Y:S02]  /*9c2f0*/  LOP3.LUT R20, R20, 0x7fffffff, RZ, 0xc0, !PT ;  /* 0x7fffffff14147812 */ /* 0x000fe400078ec0ff */
[----:B------:R-:W-:Y:S01]  /*9c300*/  LOP3.LUT R8, R8, 0xfffffdff, RZ, 0xc0, !PT ;  /* 0xfffffdff08087812 */ /* 0x000fe200078ec0ff */
[----:B------:R-:W-:Y:S01]  /*9c310*/  UMOV UR69, UR23 ;  /* 0x0000001700457c82 */ /* 0x000fe20008000000 */
[----:B------:R-:W0:Y:S01]  /*9c320*/  LDCU UR19, c[0x0][0x398] ;  /* 0x00007300ff1377ac */ /* 0x000e220008000800 */
[----:B------:R-:W-:Y:S01]  /*9c330*/  UMOV UR67, UR21 ;  /* 0x0000001500437c82 */ /* 0x000fe20008000000 */
[----:B------:R-:W-:Y:S01]  /*9c340*/  @P1 LOP3.LUT R8, R8, 0x200, RZ, 0xfc, !PT ;  /* 0x0000020008081812 */ /* 0x000fe200078efcff */
[----:B------:R-:W0:Y:S01]  /*9c350*/  LDCU UR21, c[0x0][0x398] ;  /* 0x00007300ff1577ac */ /* 0x000e220008000800 */
[----:B------:R-:W0:Y:S01]  /*9c360*/  LDCU UR23, c[0x0][0x398] ;  /* 0x00007300ff1777ac */ /* 0x000e220008000800 */
[----:B------:R-:W0:Y:S01]  /*9c370*/  LDCU UR63, c[0x0][0x398] ;  /* 0x00007300ff3f77ac */ /* 0x000e220008000800 */
[----:B------:R-:W-:-:S04]  /*9c380*/  LOP3.LUT R8, R8, 0xffffff7f, RZ, 0xc0, !PT ;  /* 0xffffff7f08087812 */ /* 0x000fc800078ec0ff */
[----:B------:R-:W-:Y:S02]  /*9c390*/  @P4 LOP3.LUT R8, R8, 0x80, RZ, 0xfc, !PT ;  /* 0x0000008008084812 */ /* 0x000fe400078efcff */
[----:B---3--:R-:W-:Y:S02]  /*9c3a0*/  ISETP.LT.AND P4, PT, R25, UR15, !P2 ;  /* 0x0000000f19007c0c */ /* 0x008fe4000d781270 */
[----:B------:R-:W-:Y:S02]  /*9c3b0*/  LOP3.LUT R8, R8, 0xffffffbf, RZ, 0xc0, !PT ;  /* 0xffffffbf08087812 */ /* 0x000fe400078ec0ff */
[----:B------:R-:W-:Y:S02]  /*9c3c0*/  ISETP.LT.AND P2, PT, R24, UR17, !P2 ;  /* 0x0000001118007c0c */ /* 0x000fe4000d741270 */
[----:B------:R-:W-:Y:S01]  /*9c3d0*/  LOP3.LUT P1, RZ, R17, 0x40, RZ, 0xc0, !PT ;  /* 0x0000004011ff7812 */ /* 0x000fe2000782c0ff */
[----:B------:R-:W3:Y:S01]  /*9c3e0*/  LDCU UR15, c[0x0][0x398] ;  /* 0x00007300ff0f77ac */ /* 0x000ee20008000800 */
        /* <DEDUP_REMOVED lines=8> */
[----:B------:R-:W-:Y:S02]  /*9c470*/  LOP3.LUT R8, R8, 0xfffffffe, RZ, 0xc0, !PT ;  /* 0xfffffffe08087812 */ /* 0x000fe400078ec0ff */
[----:B------:R-:W-:Y:S01]  /*9c480*/  ISETP.LT.AND P5, PT, R7, UR57, !P3 ;  /* 0x0000003907007c0c */ /* 0x000fe2000dfa1270 */
[----:B------:R-:W0:Y:S06]  /*9c490*/  LDCU UR65, c[0x0][0x398] ;  /* 0x00007300ff4177ac */ /* 0x000e2c0008000800 */
[----:B------:R-:W-:-:S04]  /*9c4a0*/  @P2 LOP3.LUT R8, R8, 0x1, RZ, 0xfc, !PT ;  /* 0x0000000108082812 */ /* 0x000fc800078efcff */
[----:B------:R-:W-:-:S04]  /*9c4b0*/  LOP3.LUT R8, R8, 0xfffffff7, RZ, 0xc0, !PT ;  /* 0xfffffff708087812 */ /* 0x000fc800078ec0ff */
[----:B------:R-:W-:Y:S02]  /*9c4c0*/  @P4 LOP3.LUT R8, R8, 0x8, RZ, 0xfc, !PT ;  /* 0x0000000808084812 */ /* 0x000fe400078efcff */
[----:B------:R-:W-:Y:S02]  /*9c4d0*/  ISETP.LT.AND P4, PT, R22, UR59, !P3 ;  /* 0x0000003b16007c0c */ /* 0x000fe4000df81270 */
[----:B------:R-:W-:-:S11]  /*9c4e0*/  LOP3.LUT R8, R8, 0xfffffffb, RZ, 0xc0, !PT ;  /* 0xfffffffb08087812 */ /* 0x000fd600078ec0ff */
[----:B------:R-:W-:Y:S02]  /*9c4f0*/  @P4 LOP3.LUT R8, R8, 0x4, RZ, 0xfc, !PT ;  /* 0x0000000408084812 */ /* 0x000fe400078efcff */
[----:B------:R-:W-:Y:S01]  /*9c500*/  ISETP.LT.AND P4, PT, R28, UR55, !P3 ;  /* 0x000000371c007c0c */ /* 0x000fe2000df81270 */
[----:B------:R-:W-:Y:S01]  /*9c510*/  UMOV UR57, UR71 ;  /* 0x0000004700397c82 */ /* 0x000fe20008000000 */
[----:B------:R-:W-:Y:S02]  /*9c520*/  LOP3.LUT P2, RZ, R17, 0x20, RZ, 0xc0, !PT ;  /* 0x0000002011ff7812 */ /* 0x000fe4000784c0ff */
[----:B------:R-:W-:Y:S01]  /*9c530*/  LOP3.LUT R8, R8, 0xfffffffd, RZ, 0xc0, !PT ;  /* 0xfffffffd08087812 */ /* 0x000fe200078ec0ff */
[----:B------:R-:W-:Y:S01]  /*9c540*/  UMOV UR59, UR73 ;  /* 0x00000049003b7c82 */ /* 0x000fe20008000000 */
[----:B------:R-:W-:Y:S01]  /*9c550*/  UMOV UR61, UR69 ;  /* 0x00000045003d7c82 */ /* 0x000fe20008000000 */
[----:B------:R-:W0:Y:S01]  /*9c560*/  LDCU UR73, c[0x0][0x398] ;  /* 0x00007300ff4977ac */ /* 0x000e220008000800 */
[----:B------:R-:W-:-:S02]  /*9c570*/  @P5 LOP3.LUT R8, R8, 0x2, RZ, 0xfc, !PT ;  /* 0x0000000208085812 */ /* 0x000fc400078efcff */
[----:B------:R-:W-:Y:S01]  /*9c580*/  ISETP.LT.AND P5, PT, R27, UR53, !P3 ;  /* 0x000000351b007c0c */ /* 0x000fe2000dfa1270 */
[----:B------:R-:W0:Y:S01]  /*9c590*/  LDCU UR71, c[0x0][0x398] ;  /* 0x00007300ff4777ac */ /* 0x000e220008000800 */
[----:B------:R-:W0:Y:S01]  /*9c5a0*/  LDCU UR69, c[0x0][0x398] ;  /* 0x00007300ff4577ac */ /* 0x000e220008000800 */
[----:B------:R-:W0:Y:S01]  /*9c5b0*/  LDCU UR55, c[0x0][0x398] ;  /* 0x00007300ff3777ac */ /* 0x000e220008000800 */
[----:B------:R-:W-:Y:S02]  /*9c5c0*/  @P4 LOP3.LUT R20, R20, 0x80000000, RZ, 0xfc, !PT ;  /* 0x8000000014144812 */ /* 0x000fe400078efcff */
[----:B------:R-:W-:Y:S01]  /*9c5d0*/  ISETP.LT.AND P4, PT, R25, UR51, !P3 ;  /* 0x0000003319007c0c */ /* 0x000fe2000df81270 */
[----:B------:R1:W-:Y:S01]  /*9c5e0*/  STL [R1+0x4a4], R8 ;  /* 0x0004a40801007387 */ /* 0x0003e20000100800 */
[----:B------:R-:W0:Y:S01]  /*9c5f0*/  LDCU UR53, c[0x0][0x398] ;  /* 0x00007300ff3577ac */ /* 0x000e220008000800 */
[----:B------:R-:W-:Y:S02]  /*9c600*/  LOP3.LUT R20, R20, 0xbfffffff, RZ, 0xc0, !PT ;  /* 0xbfffffff14147812 */ /* 0x000fe400078ec0ff */
[----:B------:R-:W-:Y:S01]  /*9c610*/  ISETP.LT.AND P3, PT, R24, UR31, !P3 ;  /* 0x0000001f18007c0c */ /* 0x000fe2000df61270 */
[----:B------:R-:W0:Y:S01]  /*9c620*/  LDCU UR31, c[0x0][0x398] ;  /* 0x00007300ff1f77ac */ /* 0x000e220008000800 */
[----:B------:R-:W0:Y:S01]  /*9c630*/  LDCU UR51, c[0x0][0x398] ;  /* 0x00007300ff3377ac */ /* 0x000e220008000800 */
[----:B------:R-:W-:-:S04]  /*9c640*/  @P5 LOP3.LUT R20, R20, 0x40000000, RZ, 0xfc, !PT ;  /* 0x4000000014145812 */ /* 0x000fc800078efcff */
[----:B------:R-:W-:Y:S01]  /*9c650*/  LOP3.LUT R20, R20, 0xdfffffff, RZ, 0xc0, !PT ;  /* 0xdfffffff14147812 */ /* 0x000fe200078ec0ff */
[----:B-1----:R-:W3:Y:S03]  /*9c660*/  LDL.LU R8, [R1+0x49c] ;  /* 0x00049c0001087983 */ /* 0x002ee60000300800 */
[----:B------:R-:W-:Y:S02]  /*9c670*/  @P4 LOP3.LUT R20, R20, 0x20000000, RZ, 0xfc, !PT ;  /* 0x2000000014144812 */ /* 0x000fe400078efcff */
[----:B------:R-:W-:Y:S02]  /*9c680*/  ISETP.LT.AND P4, PT, R29, UR57, !P1 ;  /* 0x000000391d007c0c */ /* 0x000fe4000cf81270 */
[----:B------:R-:W-:Y:S01]  /*9c690*/  ISETP.LT.AND P5, PT, R21, UR5, !P1 ;  /* 0x0000000515007c0c */ /* 0x000fe2000cfa1270 */
[----:B------:R-:W1:Y:S01]  /*9c6a0*/  LDCU UR57, c[0x0][0x398] ;  /* 0x00007300ff3977ac */ /* 0x000e620008000800 */
[----:B------:R-:W-:Y:S01]  /*9c6b0*/  LOP3.LUT R20, R20, 0xefffffff, RZ, 0xc0, !PT ;  /* 0xefffffff14147812 */ /* 0x000fe200078ec0ff */
[----:B------:R-:W0:Y:S03]  /*9c6c0*/  LDCU UR5, c[0x0][0x398] ;  /* 0x00007300ff0577ac */ /* 0x000e260008000800 */
[----:B------:R-:W-:-:S04]  /*9c6d0*/  @P3 LOP3.LUT R20, R20, 0x10000000, RZ, 0xfc, !PT ;  /* 0x1000000014143812 */ /* 0x000fc800078efcff */
[----:B------:R-:W-:-:S04]  /*9c6e0*/  LOP3.LUT R20, R20, 0xfeffffff, RZ, 0xc0, !PT ;  /* 0xfeffffff14147812 */ /* 0x000fc800078ec0ff */
[----:B------:R-:W-:Y:S02]  /*9c6f0*/  @P4 LOP3.LUT R20, R20, 0x1000000, RZ, 0xfc, !PT ;  /* 0x0100000014144812 */ /* 0x000fe400078efcff */
[----:B------:R-:W-:Y:S02]  /*9c700*/  ISETP.LT.AND P4, PT, R22, UR33, !P1 ;  /* 0x0000002116007c0c */ /* 0x000fe4000cf81270 */
        /* <DEDUP_REMOVED lines=9> */
[----:B------:R-:W-:Y:S01]  /*9c7a0*/  LOP3.LUT P3, RZ, R17, 0x10, RZ, 0xc0, !PT ;  /* 0x0000001011ff7812 */ /* 0x000fe2000786c0ff */
[----:B------:R-:W-:Y:S01]  /*9c7b0*/  UMOV UR29, UR61 ;  /* 0x0000003d001d7c82 */ /* 0x000fe20008000000 */
[----:B------:R-:W-:Y:S01]  /*9c7c0*/  LOP3.LUT R20, R20, 0xff7fffff, RZ, 0xc0, !PT ;  /* 0xff7fffff14147812 */ /* 0x000fe200078ec0ff */
[----:B------:R-:W-:Y:S01]  /*9c7d0*/  UMOV UR27, UR75 ;  /* 0x0000004b001b7c82 */ /* 0x000fe20008000000 */
[----:B------:R-:W0:Y:S01]  /*9c7e0*/  LDCU UR61, c[0x0][0x398] ;  /* 0x00007300ff3d77ac */ /* 0x000e220008000800 */
[----:B------:R-:W-:Y:S01]  /*9c7f0*/  UMOV UR33, UR77 ;  /* 0x0000004d00217c82 */ /* 0x000fe20008000000 */
[----:B------:R-:W-:-:S02]  /*9c800*/  @P4 LOP3.LUT R20, R20, 0x800000, RZ, 0xfc, !PT ;  /* 0x0080000014144812 */ /* 0x000fc400078efcff */
[----:B------:R-:W-:Y:S01]  /*9c810*/  ISETP.LT.AND P4, PT, R25, UR11, !P1 ;  /* 0x0000000b19007c0c */ /* 0x000fe2000cf81270 */
[----:B------:R-:W0:Y:S01]  /*9c820*/  LDCU UR9, c[0x0][0x398] ;  /* 0x00007300ff0977ac */ /* 0x000e220008000800 */
[----:B------:R-:W0:Y:S01]  /*9c830*/  LDCU UR77, c[0x0][0x398] ;  /* 0x00007300ff4d77ac */ /* 0x000e220008000800 */
[----:B------:R-:W-:Y:S02]  /*9c840*/  LOP3.LUT R20, R20, 0xffbfffff, RZ, 0xc0, !PT ;  /* 0xffbfffff14147812 */ /* 0x000fe400078ec0ff */
[----:B----4-:R-:W-:Y:S01]  /*9c850*/  ISETP.LT.AND P1, PT, R24, UR35, !P1 ;  /* 0x0000002318007c0c */ /* 0x010fe2000cf21270 */
[----:B------:R-:W4:Y:S01]  /*9c860*/  LDCU UR11, c[0x0][0x398] ;  /* 0x00007300ff0b77ac */ /* 0x000f220008000800 */
        /* <DEDUP_REMOVED lines=8> */
[----:B0-----:R-:W-:Y:S02]  /*9c8f0*/  ISETP.LT.AND P5, PT, R21, UR37, !P2 ;  /* 0x0000002515007c0c */ /* 0x001fe4000d7a1270 */
[----:B------:R-:W-:Y:S02]  /*9c900*/  ISETP.LT.AND P4, PT, R22, UR39, !P2 ;  /* 0x0000002716007c0c */ /* 0x000fe4000d781270 */
[----:B------:R-:W-:Y:S01]  /*9c910*/  LOP3.LUT R20, R20, 0xfffeffff, RZ, 0xc0, !PT ;  /* 0xfffeffff14147812 */ /* 0x000fe200078ec0ff */
[----:B------:R-:W0:Y:S01]  /*9c920*/  LDCU UR59, c[0x0][0x398] ;  /* 0x00007300ff3b77ac */ /* 0x000e220008000800 */
[----:B------:R-:W0:Y:S01]  /*9c930*/  LDCU UR39, c[0x0][0x398] ;  /* 0x00007300ff2777ac */ /* 0x000e220008000800 */
[----:B------:R-:W0:Y:S04]  /*9c940*/  LDCU UR37, c[0x0][0x398] ;  /* 0x00007300ff2577ac */ /* 0x000e280008000800 */
[----:B------:R-:W-:-:S04]  /*9c950*/  @P1 LOP3.LUT R20, R20, 0x10000, RZ, 0xfc, !PT ;  /* 0x0001000014141812 */ /* 0x000fc800078efcff */
[----:B------:R-:W-:-:S04]  /*9c960*/  LOP3.LUT R20, R20, 0xfff7ffff, RZ, 0xc0, !PT ;  /* 0xfff7ffff14147812 */ /* 0x000fc800078ec0ff */
[----:B------:R-:W-:Y:S02]  /*9c970*/  @P5 LOP3.LUT R20, R20, 0x80000, RZ, 0xfc, !PT ;  /* 0x0008000014145812 */ /* 0x000fe400078efcff */
[----:B------:R-:W-:Y:S02]  /*9c980*/  ISETP.LT.AND P5, PT, R7, UR41, !P2 ;  /* 0x0000002907007c0c */ /* 0x000fe4000d7a1270 */
[----:B------:R-:W-:Y:S01]  /*9c990*/  LOP3.LUT P1, RZ, R17, 0x8, RZ, 0xc0, !PT ;  /* 0x0000000811ff7812 */ /* 0x000fe2000782c0ff */
[----:B------:R-:W0:Y:S01]  /*9c9a0*/  LDCU UR41, c[0x0][0x398] ;  /* 0x00007300ff2977ac */ /* 0x000e220008000800 */
[----:B------:R-:W-:-:S04]  /*9c9b0*/  LOP3.LUT R20, R20, 0xfffbffff, RZ, 0xc0, !PT ;  /* 0xfffbffff14147812 */ /* 0x000fc800078ec0ff */
[----:B------:R-:W-:Y:S02]  /*9c9c0*/  @P4 LOP3.LUT R20, R20, 0x40000, RZ, 0xfc, !PT ;  /* 0x0004000014144812 */ /* 0x000fe400078efcff */
[----:B------:R-:W-:Y:S01]  /*9c9d0*/  ISETP.LT.AND P4, PT, R28, UR43, !P2 ;  /* 0x0000002b1c007c0c */ /* 0x000fe2000d781270 */
[----:B------:R-:W0:Y:S01]  /*9c9e0*/  LDCU UR43, c[0x0][0x398] ;  /* 0x00007300ff2b77ac */ /* 0x000e220008000800 */
[----:B------:R-:W-:-:S04]  /*9c9f0*/  LOP3.LUT R20, R20, 0xfffdffff, RZ, 0xc0, !PT ;  /* 0xfffdffff14147812 */ /* 0x000fc800078ec0ff */
[----:B------:R-:W-:Y:S02]  /*9ca00*/  @P5 LOP3.LUT R20, R20, 0x20000, RZ, 0xfc, !PT ;  /* 0x0002000014145812 */ /* 0x000fe400078efcff */
[----:B--2---:R-:W-:Y:S01]  /*9ca10*/  ISETP.LT.AND P5, PT, R27, UR45, !P2 ;  /* 0x0000002d1b007c0c */ /* 0x004fe2000d7a1270 */
[----:B------:R-:W2:Y:S01]  /*9ca20*/  LDCU UR45, c[0x0][0x398] ;  /* 0x00007300ff2d77ac */ /* 0x000ea20008000800 */
[----:B------:R-:W-:-:S04]  /*9ca30*/  LOP3.LUT R20, R20, 0xffff7fff, RZ, 0xc0, !PT ;  /* 0xffff7fff14147812 */ /* 0x000fc800078ec0ff */
[----:B------:R-:W-:Y:S02]  /*9ca40*/  @P4 LOP3.LUT R20, R20, 0x8000, RZ, 0xfc, !PT ;  /* 0x0000800014144812 */ /* 0x000fe400078efcff */
[----:B------:R-:W-:Y:S02]  /*9ca50*/  ISETP.LT.AND P4, PT, R25, UR47, !P2 ;  /* 0x0000002f19007c0c */ /* 0x000fe4000d781270 */
[----:B------:R-:W-:Y:S02]  /*9ca60*/  LOP3.LUT R20, R20, 0xffffbfff, RZ, 0xc0, !PT ;  /* 0xffffbfff14147812 */ /* 0x000fe400078ec0ff */
[----:B------:R-:W-:Y:S01]  /*9ca70*/  ISETP.LT.AND P2, PT, R24, UR49, !P2 ;  /* 0x0000003118007c0c */ /* 0x000fe2000d741270 */
[----:B------:R-:W-:Y:S01]  /*9ca80*/  UMOV UR47, UR67 ;  /* 0x00000043002f7c82 */ /* 0x000fe20008000000 */
[----:B------:R-:W0:Y:S01]  /*9ca90*/  LDCU UR67, c[0x0][0x398] ;  /* 0x00007300ff4377ac */ /* 0x000e220008000800 */
[----:B------:R-:W-:Y:S01]  /*9caa0*/  @P5 LOP3.LUT R20, R20, 0x4000, RZ, 0xfc, !PT ;  /* 0x0000400014145812 */ /* 0x000fe200078efcff */
[----:B------:R-:W0:Y:S03]  /*9cab0*/  LDCU UR49, c[0x0][0x398] ;  /* 0x00007300ff3177ac */ /* 0x000e260008000800 */
[----:B------:R-:W-:-:S04]  /*9cac0*/  LOP3.LUT R20, R20, 0xffffdfff, RZ, 0xc0, !PT ;  /* 0xffffdfff14147812 */ /* 0x000fc800078ec0ff */
[----:B------:R-:W-:Y:S02]  /*9cad0*/  @P4 LOP3.LUT R20, R20, 0x2000, RZ, 0xfc, !PT ;  /* 0x0000200014144812 */ /* 0x000fe400078efcff */
[----:B------:R-:W-:Y:S02]  /*9cae0*/  ISETP.LT.AND P4, PT, R29, UR29, !P3 ;  /* 0x0000001d1d007c0c */ /* 0x000fe4000df81270 */
[----:B---3--:R-:W-:Y:S01]  /*9caf0*/  ISETP.LT.AND P5, PT, R22, UR15, !P3 ;  /* 0x0000000f16007c0c */ /* 0x008fe2000dfa1270 */
[----:B------:R-:W3:Y:S01]  /*9cb00*/  LDCU UR29, c[0x0][0x398] ;  /* 0x00007300ff1d77ac */ /* 0x000ee20008000800 */
[----:B------:R-:W-:Y:S01]  /*9cb10*/  LOP3.LUT R20, R20, 0xffffefff, RZ, 0xc0, !PT ;  /* 0xffffefff14147812 */ /* 0x000fe200078ec0ff */
[----:B------:R-:W0:Y:S03]  /*9cb20*/  LDCU UR15, c[0x0][0x398] ;  /* 0x00007300ff0f77ac */ /* 0x000e260008000800 */
[----:B------:R-:W-:-:S02]  /*9cb30*/  @P2 LOP3.LUT R20, R20, 0x1000, RZ, 0xfc, !PT ;  /* 0x0000100014142812 */ /* 0x000fc400078efcff */
        /* <DEDUP_REMOVED lines=22> */
[----:B------:R-:W-:Y:S01]  /*9cca0*/  LOP3.LUT P2, RZ, R17, 0x4, RZ, 0xc0, !PT ;  /* 0x0000000411ff7812 */ /* 0x000fe2000784c0ff */
[----:B------:R-:W0:Y:S01]  /*9ccb0*/  LDCU UR25, c[0x0][0x398] ;  /* 0x00007300ff1977ac */ /* 0x000e220008000800 */
[----:B------:R-:W-:-:S04]  /*9ccc0*/  @P5 LOP3.LUT R20, R20, 0x40, RZ, 0xfc, !PT ;  /* 0x0000004014145812 */ /* 0x000fc800078efcff */
[----:B------:R-:W-:Y:S02]  /*9ccd0*/  LOP3.LUT R20, R20, 0xffffffdf, RZ, 0xc0, !PT ;  /* 0xffffffdf14147812 */ /* 0x000fe400078ec0ff */
[----:B------:R-:W-:Y:S01]  /*9cce0*/  ISETP.LT.AND P5, PT, R29, UR27, !P1 ;  /* 0x0000001b1d007c0c */ /* 0x000fe2000cfa1270 */
[----:B------:R-:W0:Y:S01]  /*9ccf0*/  LDCU UR27, c[0x0][0x398] ;  /* 0x00007300ff1b77ac */ /* 0x000e220008000800 */
[----:B------:R-:W-:-:S04]  /*9cd00*/  @P4 LOP3.LUT R20, R20, 0x20, RZ, 0xfc, !PT ;  /* 0x0000002014144812 */ /* 0x000fc800078efcff */
[----:B------:R-:W-:Y:S02]  /*9cd10*/  LOP3.LUT R20, R20, 0xffffffef, RZ, 0xc0, !PT ;  /* 0xffffffef14147812 */ /* 0x000fe400078ec0ff */
[----:B---3--:R-:W-:Y:S01]  /*9cd20*/  ISETP.LT.AND P4, PT, R21, UR29, !P1 ;  /* 0x0000001d15007c0c */ /* 0x008fe2000cf81270 */
[----:B------:R-:W3:Y:S01]  /*9cd30*/  LDCU UR29, c[0x0][0x398] ;  /* 0x00007300ff1d77ac */ /* 0x000ee20008000800 */
        /* <DEDUP_REMOVED lines=9> */
[----:B------:R-:W-:-:S04]  /*9cdd0*/  LOP3.LUT R20, R20, 0xfffffffb, RZ, 0xc0, !PT ;  /* 0xfffffffb14147812 */ /* 0x000fc800078ec0ff */
[----:B------:R-:W-:-:S04]  /*9cde0*/  @P3 LOP3.LUT R20, R20, 0x4, RZ, 0xfc, !PT ;  /* 0x0000000414143812 */ /* 0x000fc800078efcff */
[----:B------:R-:W-:-:S04]  /*9cdf0*/  LOP3.LUT R20, R20, 0xfffffffd, RZ, 0xc0, !PT ;  /* 0xfffffffd14147812 */ /* 0x000fc800078ec0ff */
[----:B------:R-:W-:-:S05]  /*9ce00*/  @P5 LOP3.LUT R20, R20, 0x2, RZ, 0xfc, !PT ;  /* 0x0000000214145812 */ /* 0x000fca00078efcff */
[----:B------:R0:W-:Y:S04]  /*9ce10*/  STL [R1+0x4a0], R20 ;  /* 0x0004a01401007387 */ /* 0x0001e80000100800 */
[----:B0-----:R-:W3:Y:S04]  /*9ce20*/  LDL.LU R20, [R1+0x598] ;  /* 0x0005980001147983 */ /* 0x001ee80000300800 */
[----:B------:R-:W3:Y:S01]  /*9ce30*/  LDL.LU R26, [R1+0x59c] ;  /* 0x00059c00011a7983 */ /* 0x000ee20000300800 */
[----:B------:R-:W-:Y:S02]  /*9ce40*/  ISETP.LT.AND P4, PT, R28, UR69, !P1 ;  /* 0x000000451c007c0c */ /* 0x000fe4000cf81270 */
[----:B------:R-:W-:-:S02]  /*9ce50*/  ISETP.LT.AND P3, PT, R27, UR65, !P1 ;  /* 0x000000411b007c0c */ /* 0x000fc4000cf61270 */
[----:B------:R-:W-:Y:S01]  /*9ce60*/  ISETP.LT.AND P5, PT, R29, UR47, !P2 ;  /* 0x0000002f1d007c0c */ /* 0x000fe2000d7a1270 */
[----:B------:R-:W0:Y:S01]  /*9ce70*/  LDCU UR69, c[0x0][0x398] ;  /* 0x00007300ff4577ac */ /* 0x000e220008000800 */
[----:B------:R-:W-:Y:S01]  /*9ce80*/  LOP3.LUT R8, R8, 0x7fffffff, RZ, 0xc0, !PT ;  /* 0x7fffffff08087812 */ /* 0x000fe200078ec0ff */
[----:B------:R-:W-:Y:S01]  /*9ce90*/  UMOV UR65, UR33 ;  /* 0x0000002100417c82 */ /* 0x000fe20008000000 */
[----:B------:R-:W0:Y:S01]  /*9cea0*/  LDCU UR33, c[0x0][0x398] ;  /* 0x00007300ff2177ac */ /* 0x000e220008000800 */
[----:B------:R-:W0:Y:S04]  /*9ceb0*/  LDCU UR47, c[0x0][0x398] ;  /* 0x00007300ff2f77ac */ /* 0x000e280008000800 */
[----:B------:R-:W-:Y:S02]  /*9cec0*/  @P4 LOP3.LUT R8, R8, 0x80000000, RZ, 0xfc, !PT ;  /* 0x8000000008084812 */ /* 0x000fe400078efcff */
[----:B------:R-:W-:Y:S01]  /*9ced0*/  ISETP.LT.AND P4, PT, R25, UR63, !P1 ;  /* 0x0000003f19007c0c */ /* 0x000fe2000cf81270 */
[----:B------:R-:W0:Y:S01]  /*9cee0*/  LDCU UR63, c[0x0][0x398] ;  /* 0x00007300ff3f77ac */ /* 0x000e220008000800 */
[----:B------:R-:W-:-:S04]  /*9cef0*/  LOP3.LUT R8, R8, 0xbfffffff, RZ, 0xc0, !PT ;  /* 0xbfffffff08087812 */ /* 0x000fc800078ec0ff */
[----:B------:R-:W-:Y:S02]  /*9cf00*/  @P3 LOP3.LUT R8, R8, 0x40000000, RZ, 0xfc, !PT ;  /* 0x4000000008083812 */ /* 0x000fe400078efcff */
[----:B------:R-:W-:Y:S02]  /*9cf10*/  ISETP.LT.AND P3, PT, R24, UR31, !P1 ;  /* 0x0000001f18007c0c */ /* 0x000fe4000cf61270 */
[----:B------:R-:W-:Y:S01]  /*9cf20*/  LOP3.LUT R8, R8, 0xdfffffff, RZ, 0xc0, !PT ;  /* 0xdfffffff08087812 */ /* 0x000fe200078ec0ff */
[----:B------:R-:W0:Y:S03]  /*9cf30*/  LDCU UR31, c[0x0][0x398] ;  /* 0x00007300ff1f77ac */ /* 0x000e260008000800 */
[----:B------:R-:W-:-:S04]  /*9cf40*/  @P4 LOP3.LUT R8, R8, 0x20000000, RZ, 0xfc, !PT ;  /* 0x2000000008084812 */ /* 0x000fc800078efcff */
[----:B------:R-:W-:-:S04]  /*9cf50*/  LOP3.LUT R8, R8, 0xefffffff, RZ, 0xc0, !PT ;  /* 0xefffffff08087812 */ /* 0x000fc800078ec0ff */
[----:B------:R-:W-:Y:S02]  /*9cf60*/  @P3 LOP3.LUT R8, R8, 0x10000000, RZ, 0xfc, !PT ;  /* 0x1000000008083812 */ /* 0x000fe400078efcff */
[----:B--2---:R-:W-:Y:S02]  /*9cf70*/  ISETP.LT.AND P3, PT, R21, UR45, !P2 ;  /* 0x0000002d15007c0c */ /* 0x004fe4000d761270 */
[----:B------:R-:W-:Y:S02]  /*9cf80*/  ISETP.LT.AND P4, PT, R22, UR43, !P2 ;  /* 0x0000002b16007c0c */ /* 0x000fe4000d781270 */
[----:B------:R-:W-:Y:S02]  /*9cf90*/  LOP3.LUT P1, RZ, R17, 0x2, RZ, 0xc0, !PT ;  /* 0x0000000211ff7812 */ /* 0x000fe4000782c0ff */
[----:B------:R-:W-:Y:S01]  /*9cfa0*/  LOP3.LUT R8, R8, 0xfeffffff, RZ, 0xc0, !PT ;  /* 0xfeffffff08087812 */ /* 0x000fe200078ec0ff */
[----:B------:R-:W2:Y:S01]  /*9cfb0*/  LDCU UR45, c[0x0][0x398] ;  /* 0x00007300ff2d77ac */ /* 0x000ea20008000800 */
[----:B------:R-:W0:Y:S02]  /*9cfc0*/  LDCU UR43, c[0x0][0x398] ;  /* 0x00007300ff2b77ac */ /* 0x000e240008000800 */
[----:B------:R-:W-:-:S04]  /*9cfd0*/  @P5 LOP3.LUT R8, R8, 0x1000000, RZ, 0xfc, !PT ;  /* 0x0100000008085812 */ /* 0x000fc800078efcff */
[----:B------:R-:W-:Y:S02]  /*9cfe0*/  LOP3.LUT R8, R8, 0xf7ffffff, RZ, 0xc0, !PT ;  /* 0xf7ffffff08087812 */ /* 0x000fe400078ec0ff */
[----:B------:R-:W-:Y:S01]  /*9cff0*/  ISETP.LT.AND P5, PT, R7, UR61, !P2 ;  /* 0x0000003d07007c0c */ /* 0x000fe2000d7a1270 */
[----:B------:R-:W0:Y:S01]  /*9d000*/  LDCU UR61, c[0x0][0x398] ;  /* 0x00007300ff3d77ac */ /* 0x000e220008000800 */
[----:B------:R-:W-:-:S04]  /*9d010*/  @P3 LOP3.LUT R8, R8, 0x8000000, RZ, 0xfc, !PT ;  /* 0x0800000008083812 */ /* 0x000fc800078efcff */
[----:B------:R-:W-:Y:S02]  /*9d020*/  LOP3.LUT R8, R8, 0xfbffffff, RZ, 0xc0, !PT ;  /* 0xfbffffff08087812 */ /* 0x000fe400078ec0ff */
[----:B-1----:R-:W-:Y:S01]  /*9d030*/  ISETP.LT.AND P3, PT, R28, UR57, !P2 ;  /* 0x000000391c007c0c */ /* 0x002fe2000d761270 */
[----:B------:R-:W1:Y:S01]  /*9d040*/  LDCU UR57, c[0x0][0x398] ;  /* 0x00007300ff3977ac */ /* 0x000e620008000800 */
        /* <DEDUP_REMOVED lines=14> */
[----:B------:R-:W-:Y:S02]  /*9d130*/  @P5 LOP3.LUT R8, R8, 0x200000, RZ, 0xfc, !PT ;  /* 0x0020000008085812 */ /* 0x000fe400078efcff */
[----:B------:R-:W-:Y:S02]  /*9d140*/  ISETP.LT.AND P5, PT, R29, UR65, !P1 ;  /* 0x000000411d007c0c */ /* 0x000fe4000cfa1270 */
[----:B------:R-:W-:Y:S02]  /*9d150*/  LOP3.LUT P4, RZ, R17, 0x1, RZ, 0xc0, !PT ;  /* 0x0000000111ff7812 */ /* 0x000fe4000788c0ff */
[----:B------:R-:W-:Y:S02]  /*9d160*/  LOP3.LUT P2, RZ, R18, 0x80000000, RZ, 0xc0, !PT ;  /* 0x8000000012ff7812 */ /* 0x000fe4000784c0ff */
[----:B------:R-:W-:Y:S01]  /*9d170*/  LOP3.LUT R8, R8, 0xffefffff, RZ, 0xc0, !PT ;  /* 0xffefffff08087812 */ /* 0x000fe200078ec0ff */
[----:B------:R-:W1:Y:S03]  /*9d180*/  LDCU UR65, c[0x0][0x398] ;  /* 0x00007300ff4177ac */ /* 0x000e660008000800 */
[----:B------:R-:W-:-:S02]  /*9d190*/  @P3 LOP3.LUT R8, R8, 0x100000, RZ, 0xfc, !PT ;  /* 0x0010000008083812 */ /* 0x000fc400078efcff */
[----:B0-----:R-:W-:Y:S01]  /*9d1a0*/  ISETP.LT.AND P3, PT, R21, UR69, !P1 ;  /* 0x0000004515007c0c */ /* 0x001fe2000cf61270 */
[----:B------:R-:W0:Y:S01]  /*9d1b0*/  LDCU UR69, c[0x0][0x398] ;  /* 0x00007300ff4577ac */ /* 0x000e220008000800 */
[----:B------:R-:W-:-:S04]  /*9d1c0*/  LOP3.LUT R8, R8, 0xfffeffff, RZ, 0xc0, !PT ;  /* 0xfffeffff08087812 */ /* 0x000fc800078ec0ff */
[----:B------:R-:W-:Y:S02]  /*9d1d0*/  @P5 LOP3.LUT R8, R8, 0x10000, RZ, 0xfc, !PT ;  /* 0x0001000008085812 */ /* 0x000fe400078efcff */
[----:B------:R-:W-:Y:S01]  /*9d1e0*/  ISETP.LT.AND P5, PT, R22, UR71, !P1 ;  /* 0x0000004716007c0c */ /* 0x000fe2000cfa1270 */
        /* <DEDUP_REMOVED lines=11> */
[----:B----4-:R-:W-:Y:S01]  /*9d2a0*/  ISETP.LT.AND P3, PT, R27, UR11, !P1 ;  /* 0x0000000b1b007c0c */ /* 0x010fe2000cf61270 */
[----:B------:R-:W4:Y:S01]  /*9d2b0*/  LDCU UR11, c[0x0][0x398] ;  /* 0x00007300ff0b77ac */ /* 0x000f220008000800 */
[----:B------:R-:W-:-:S04]  /*9d2c0*/  LOP3.LUT R8, R8, 0xffff7fff, RZ, 0xc0, !PT ;  /* 0xffff7fff08087812 */ /* 0x000fc800078ec0ff */
[----:B------:R-:W-:Y:S02]  /*9d2d0*/  @P5 LOP3.LUT R8, R8, 0x8000, RZ, 0xfc, !PT ;  /* 0x0000800008085812 */ /* 0x000fe400078efcff */
[----:B------:R-:W-:Y:S01]  /*9d2e0*/  ISETP.LT.AND P5, PT, R25, UR5, !P1 ;  /* 0x0000000519007c0c */ /* 0x000fe2000cfa1270 */
[----:B------:R-:W0:Y:S01]  /*9d2f0*/  LDCU UR5, c[0x0][0x398] ;  /* 0x00007300ff0577ac */ /* 0x000e220008000800 */
[----:B------:R-:W-:-:S04]  /*9d300*/  LOP3.LUT R8, R8, 0xffffbfff, RZ, 0xc0, !PT ;  /* 0xffffbfff08087812 */ /* 0x000fc800078ec0ff */
[----:B------:R-:W-:Y:S02]  /*9d310*/  @P3 LOP3.LUT R8, R8, 0x4000, RZ, 0xfc, !PT ;  /* 0x0000400008083812 */ /* 0x000fe400078efcff */
[----:B------:R-:W-:Y:S02]  /*9d320*/  ISETP.LT.AND P3, PT, R24, UR9, !P1 ;  /* 0x0000000918007c0c */ /* 0x000fe4000cf61270 */
[----:B------:R-:W-:Y:S01]  /*9d330*/  LOP3.LUT R8, R8, 0xffffdfff, RZ, 0xc0, !PT ;  /* 0xffffdfff08087812 */ /* 0x000fe200078ec0ff */
[----:B------:R-:W1:Y:S03]  /*9d340*/  LDCU UR9, c[0x0][0x398] ;  /* 0x00007300ff0977ac */ /* 0x000e660008000800 */
[----:B------:R-:W-:Y:S02]  /*9d350*/  @P5 LOP3.LUT R8, R8, 0x2000, RZ, 0xfc, !PT ;  /* 0x0000200008085812 */ /* 0x000fe400078efcff */
[----:B------:R-:W-:-:S02]  /*9d360*/  ISETP.LT.AND P5, PT, R29, UR10, !P4 ;  /* 0x0000000a1d007c0c */ /* 0x000fc4000e7a1270 */
[----:B------:R-:W-:-:S04]  /*9d370*/  LOP3.LUT R8, R8, 0xffffefff, RZ, 0xc0, !PT ;  /* 0xffffefff08087812 */ /* 0x000fc800078ec0ff */
[----:B------:R-:W-:Y:S02]  /*9d380*/  @P3 LOP3.LUT R8, R8, 0x1000, RZ, 0xfc, !PT ;  /* 0x0000100008083812 */ /* 0x000fe400078efcff */
[----:B0-----:R-:W-:Y:S02]  /*9d390*/  ISETP.LT.AND P3, PT, R21, UR71, !P4 ;  /* 0x0000004715007c0c */ /* 0x001fe4000e761270 */
[----:B------:R-:W-:Y:S01]  /*9d3a0*/  LOP3.LUT P1, RZ, R18, 0x40000000, RZ, 0xc0, !PT ;  /* 0x4000000012ff7812 */ /* 0x000fe2000782c0ff */
[----:B------:R-:W0:Y:S01]  /*9d3b0*/  LDCU UR71, c[0x0][0x398] ;  /* 0x00007300ff4777ac */ /* 0x000e220008000800 */
[----:B------:R-:W-:-:S04]  /*9d3c0*/  LOP3.LUT R8, R8, 0xfffffeff, RZ, 0xc0, !PT ;  /* 0xfffffeff08087812 */ /* 0x000fc800078ec0ff */
[----:B------:R-:W-:Y:S02]  /*9d3d0*/  @P5 LOP3.LUT R8, R8, 0x100, RZ, 0xfc, !PT ;  /* 0x0000010008085812 */ /* 0x000fe400078efcff */
[----:B------:R-:W-:Y:S01]  /*9d3e0*/  ISETP.LT.AND P5, PT, R22, UR73, !P4 ;  /* 0x0000004916007c0c */ /* 0x000fe2000e7a1270 */
[----:B------:R-:W0:Y:S01]  /*9d3f0*/  LDCU UR73, c[0x0][0x398] ;  /* 0x00007300ff4977ac */ /* 0x000e220008000800 */
[----:B------:R-:W-:-:S04]  /*9d400*/  LOP3.LUT R8, R8, 0xfffff7ff, RZ, 0xc0, !PT ;  /* 0xfffff7ff08087812 */ /* 0x000fc800078ec0ff */
[----:B------:R-:W-:-:S04]  /*9d410*/  @P3 LOP3.LUT R8, R8, 0x800, RZ, 0xfc, !PT ;  /* 0x0000080008083812 */ /* 0x000fc800078efcff */
[----:B------:R-:W-:-:S04]  /*9d420*/  LOP3.LUT R8, R8, 0xfffffbff, RZ, 0xc0, !PT ;  /* 0xfffffbff08087812 */ /* 0x000fc800078ec0ff */
[----:B------:R-:W-:Y:S02]  /*9d430*/  @P5 LOP3.LUT R8, R8, 0x400, RZ, 0xfc, !PT ;  /* 0x0000040008085812 */ /* 0x000fe400078efcff */
[----:B------:R-:W-:Y:S02]  /*9d440*/  ISETP.LT.AND P5, PT, R7, UR77, !P4 ;  /* 0x0000004d07007c0c */ /* 0x000fe4000e7a1270 */
[----:B---3--:R-:W-:Y:S02]  /*9d450*/  R2UR.FILL UR10, R20 ;  /* 0x00000000140a72ca */ /* 0x008fe400004e0000 */
[----:B------:R-:W-:Y:S01]  /*9d460*/  LOP3.LUT R8, R8, 0xfffffdff, RZ, 0xc0, !PT ;  /* 0xfffffdff08087812 */ /* 0x000fe200078ec0ff */
[----:B------:R-:W3:Y:S01]  /*9d470*/  LDL.LU R20, [R1+0x4d20] ;  /* 0x004d200001147983 */ /* 0x000ee20000300800 */
[----:B------:R-:W-:Y:S01]  /*9d480*/  LOP3.LUT P3, RZ, R18, 0x20000000, RZ, 0xc0, !PT ;  /* 0x2000000012ff7812 */ /* 0x000fe2000786c0ff */
[----:B------:R-:W0:Y:S06]  /*9d490*/  LDCU UR77, c[0x0][0x398] ;  /* 0x00007300ff4d77ac */ /* 0x000e2c0008000800 */
[----:B------:R-:W-:-:S02]  /*9d4a0*/  @P5 LOP3.LUT R8, R8, 0x200, RZ, 0xfc, !PT ;  /* 0x0000020008085812 */ /* 0x000fc400078efcff */
[----:B------:R-:W-:Y:S01]  /*9d4b0*/  ISETP.LT.AND P5, PT, R28, UR75, !P4 ;  /* 0x0000004b1c007c0c */ /* 0x000fe2000e7a1270 */
[----:B------:R-:W0:Y:S01]  /*9d4c0*/  LDCU UR75, c[0x0][0x398] ;  /* 0x00007300ff4b77ac */ /* 0x000e220008000800 */
[----:B------:R-:W-:-:S11]  /*9d4d0*/  LOP3.LUT R8, R8, 0xffffff7f, RZ, 0xc0, !PT ;  /* 0xffffff7f08087812 */ /* 0x000fd600078ec0ff */
[----:B------:R-:W-:Y:S02]  /*9d4e0*/  @P5 LOP3.LUT R8, R8, 0x80, RZ, 0xfc, !PT ;  /* 0x0000008008085812 */ /* 0x000fe400078efcff */
[----:B------:R-:W-:Y:S01]  /*9d4f0*/  ISETP.LT.AND P5, PT, R27, UR67, !P4 ;  /* 0x000000431b007c0c */ /* 0x000fe2000e7a1270 */
[----:B------:R-:W0:Y:S01]  /*9d500*/  LDCU UR67, c[0x0][0x398] ;  /* 0x00007300ff4377ac */ /* 0x000e220008000800 */
[----:B------:R-:W-:-:S11]  /*9d510*/  LOP3.LUT R8, R8, 0xffffffbf, RZ, 0xc0, !PT ;  /* 0xffffffbf08087812 */ /* 0x000fd600078ec0ff */
[----:B------:R-:W-:Y:S02]  /*9d520*/  @P5 LOP3.LUT R8, R8, 0x40, RZ, 0xfc, !PT ;  /* 0x0000004008085812 */ /* 0x000fe400078efcff */
[----:B------:R-:W-:Y:S02]  /*9d530*/  ISETP.LT.AND P5, PT, R25, UR25, !P4 ;  /* 0x0000001919007c0c */ /* 0x000fe4000e7a1270 */
[----:B------:R-:W-:Y:S01]  /*9d540*/  LOP3.LUT R8, R8, 0xffffffdf, RZ, 0xc0, !PT ;  /* 0xffffffdf08087812 */ /* 0x000fe200078ec0ff */
[----:B------:R-:W0:Y:S10]  /*9d550*/  LDCU UR25, c[0x0][0x398] ;  /* 0x00007300ff1977ac */ /* 0x000e340008000800 */
[----:B------:R-:W-:-:S02]  /*9d560*/  @P5 LOP3.LUT R8, R8, 0x20, RZ, 0xfc, !PT ;  /* 0x0000002008085812 */ /* 0x000fc400078efcff */
[----:B------:R-:W-:Y:S02]  /*9d570*/  ISETP.LT.AND P5, PT, R29, UR14, !P2 ;  /* 0x0000000e1d007c0c */ /* 0x000fe4000d7a1270 */
[----:B------:R-:W-:Y:S02]  /*9d580*/  R2UR.FILL UR14, R26 ;  /* 0x000000001a0e72ca */ /* 0x000fe400004e0000 */
[----:B------:R-:W2:Y:S01]  /*9d590*/  LDL.LU R26, [R1+0x494] ;  /* 0x00049400011a7983 */ /* 0x000ea20000300800 */
[----:B------:R-:W-:Y:S02]  /*9d5a0*/  ISETP.LT.AND P4, PT, R24, UR23, !P4 ;  /* 0x0000001718007c0c */ /* 0x000fe4000e781270 */
[----:B------:R-:W-:Y:S01]  /*9d5b0*/  LOP3.LUT R8, R8, 0xffffffef, RZ, 0xc0, !PT ;  /* 0xffffffef08087812 */ /* 0x000fe200078ec0ff */
[----:B------:R-:W0:Y:S10]  /*9d5c0*/  LDCU UR23, c[0x0][0x398] ;  /* 0x00007300ff1777ac */ /* 0x000e340008000800 */
[----:B------:R-:W-:-:S02]  /*9d5d0*/  @P4 LOP3.LUT R8, R8, 0x10, RZ, 0xfc, !PT ;  /* 0x0000001008084812 */ /* 0x000fc400078efcff */
        /* <DEDUP_REMOVED lines=17> */
[----:B------:R-:W0:Y:S02]  /*9d6f0*/  LDCU UR21, c[0x0][0x398] ;  /* 0x00007300ff1577ac */ /* 0x000e240008000800 */
[----:B------:R1:W-:Y:S04]  /*9d700*/  STL [R1+0x49c], R8 ;  /* 0x00049c0801007387 */ /* 0x0003e80000100800 */
[----:B-1----:R-:W4:Y:S01]  /*9d710*/  LDL.LU R8, [R1+0x547c] ;  /* 0x00547c0001087983 */ /* 0x002f220000300800 */
[----:B--2---:R-:W-:-:S04]  /*9d720*/  LOP3.LUT R26, R26, 0x7fffffff, RZ, 0xc0, !PT ;  /* 0x7fffffff1a1a7812 */ /* 0x004fc800078ec0ff */
[----:B------:R-:W-:Y:S02]  /*9d730*/  @P5 LOP3.LUT R26, R26, 0x80000000, RZ, 0xfc, !PT ;  /* 0x800000001a1a5812 */ /* 0x000fe400078efcff */
[----:B------:R-:W-:Y:S01]  /*9d740*/  ISETP.LT.AND P5, PT, R25, UR39, !P2 ;  /* 0x0000002719007c0c */ /* 0x000fe2000d7a1270 */
[----:B------:R-:W1:Y:S01]  /*9d750*/  LDCU UR39, c[0x0][0x398] ;  /* 0x00007300ff2777ac */ /* 0x000e620008000800 */
[----:B------:R-:W-:-:S04]  /*9d760*/  LOP3.LUT R26, R26, 0xbfffffff, RZ, 0xc0, !PT ;  /* 0xbfffffff1a1a7812 */ /* 0x000fc800078ec0ff */
[----:B------:R-:W-:Y:S02]  /*9d770*/  @P4 LOP3.LUT R26, R26, 0x40000000, RZ, 0xfc, !PT ;  /* 0x400000001a1a4812 */ /* 0x000fe400078efcff */
[----:B------:R-:W-:Y:S02]  /*9d780*/  ISETP.LT.AND P4, PT, R24, UR37, !P2 ;  /* 0x0000002518007c0c */ /* 0x000fe4000d781270 */
[----:B------:R-:W-:Y:S01]  /*9d790*/  LOP3.LUT R26, R26, 0xdfffffff, RZ, 0xc0, !PT ;  /* 0xdfffffff1a1a7812 */ /* 0x000fe200078ec0ff */
[----:B------:R-:W2:Y:S03]  /*9d7a0*/  LDCU UR37, c[0x0][0x398] ;  /* 0x00007300ff2577ac */ /* 0x000ea60008000800 */
[----:B------:R-:W-:-:S04]  /*9d7b0*/  @P5 LOP3.LUT R26, R26, 0x20000000, RZ, 0xfc, !PT ;  /* 0x200000001a1a5812 */ /* 0x000fc800078efcff */
[----:B------:R-:W-:-:S04]  /*9d7c0*/  LOP3.LUT R26, R26, 0xefffffff, RZ, 0xc0, !PT ;  /* 0xefffffff1a1a7812 */ /* 0x000fc800078ec0ff */
[----:B------:R-:W-:Y:S02]  /*9d7d0*/  @P4 LOP3.LUT R26, R26, 0x10000000, RZ, 0xfc, !PT ;  /* 0x100000001a1a4812 */ /* 0x000fe400078efcff */
[----:B------:R-:W-:Y:S02]  /*9d7e0*/  ISETP.LT.AND P4, PT, R29, UR7, !P1 ;  /* 0x000000071d007c0c */ /* 0x000fe4000cf81270 */
[----:B---3--:R-:W-:Y:S02]  /*9d7f0*/  R2UR.FILL UR7, R20 ;  /* 0x00000000140772ca */ /* 0x008fe400004e0000 */
[----:B------:R-:W3:Y:S01]  /*9d800*/  LDL.LU R20, [R1+0x490] ;  /* 0x0004900001147983 */ /* 0x000ee20000300800 */
[----:B------:R-:W-:Y:S02]  /*9d810*/  ISETP.LT.AND P5, PT, R21, UR33, !P1 ;  /* 0x0000002115007c0c */ /* 0x000fe4000cfa1270 */
[----:B------:R-:W-:Y:S02]  /*9d820*/  LOP3.LUT R26, R26, 0xfeffffff, RZ, 0xc0, !PT ;  /* 0xfeffffff1a1a7812 */ /* 0x000fe400078ec0ff */
[----:B------:R-:W-:Y:S01]  /*9d830*/  LOP3.LUT P2, RZ, R18, 0x10000000, RZ, 0xc0, !PT ;  /* 0x1000000012ff7812 */ /* 0x000fe2000784c0ff */
[----:B------:R-:W0:Y:S03]  /*9d840*/  LDCU UR33, c[0x0][0x398] ;  /* 0x00007300ff2177ac */ /* 0x000e260008000800 */
        /* <DEDUP_REMOVED lines=17> */
[----:B------:R-:W-:Y:S02]  /*9d960*/  ISETP.LT.AND P4, PT, R25, UR41, !P1 ;  /* 0x0000002919007c0c */ /* 0x000fe4000cf81270 */
[----:B------:R-:W-:Y:S02]  /*9d970*/  LOP3.LUT R26, R26, 0xffbfffff, RZ, 0xc0, !PT ;  /* 0xffbfffff1a1a7812 */ /* 0x000fe400078ec0ff */
[----:B------:R-:W-:Y:S01]  /*9d980*/  ISETP.LT.AND P1, PT, R24, UR51, !P1 ;  /* 0x0000003318007c0c */ /* 0x000fe2000cf21270 */
[----:B------:R-:W0:Y:S01]  /*9d990*/  LDCU UR51, c[0x0][0x398] ;  /* 0x00007300ff3377ac */ /* 0x000e220008000800 */
        /* <DEDUP_REMOVED lines=35> */
[----:B------:R-:W-:-:S04]  /*9dbd0*/  LOP3.LUT R26, R26, 0xffffdfff, RZ, 0xc0, !PT ;  /* 0xffffdfff1a1a7812 */ /* 0x000fc800078ec0ff */
[----:B------:R-:W-:Y:S02]  /*9dbe0*/  @P4 LOP3.LUT R26, R26, 0x2000, RZ, 0xfc, !PT ;  /* 0x000020001a1a4812 */ /* 0x000fe400078efcff */
[----:B------:R-:W-:Y:S02]  /*9dbf0*/  ISETP.LT.AND P4, PT, R29, UR12, !P2 ;  /* 0x0000000c1d007c0c */ /* 0x000fe4000d781270 */
[----:B------:R-:W-:Y:S01]  /*9dc00*/  ISETP.LT.AND P5, PT, R22, UR9, !P2 ;  /* 0x0000000916007c0c */ /* 0x000fe2000d7a1270 */
[----:B------:R-:W0:Y:S01]  /*9dc10*/  LDCU UR12, c[0x0][0x398] ;  /* 0x00007300ff0c77ac */ /* 0x000e220008000800 */
        /* <DEDUP_REMOVED lines=33> */
[----:B--2---:R-:W-:Y:S02]  /*9de30*/  ISETP.LT.AND P4, PT, R22, UR37, !P1 ;  /* 0x0000002516007c0c */ /* 0x004fe4000cf81270 */
[----:B------:R-:W-:Y:S01]  /*9de40*/  LOP3.LUT R26, R26, 0xfffffffe, RZ, 0xc0, !PT ;  /* 0xfffffffe1a1a7812 */ /* 0x000fe200078ec0ff */
[----:B------:R-:W0:Y:S01]  /*9de50*/  LDCU UR33, c[0x0][0x398] ;  /* 0x00007300ff2177ac */ /* 0x000e220008000800 */
[----:B------:R-:W2:Y:S01]  /*9de60*/  LDCU UR37, c[0x0][0x398] ;  /* 0x00007300ff2577ac */ /* 0x000ea20008000800 */
[----:B------:R-:W-:Y:S01]  /*9de70*/  LOP3.LUT P2, RZ, R18, 0x4000000, RZ, 0xc0, !PT ;  /* 0x0400000012ff7812 */ /* 0x000fe2000784c0ff */
[----:B------:R-:W0:Y:S03]  /*9de80*/  LDCU UR16, c[0x0][0x398] ;  /* 0x00007300ff1077ac */ /* 0x000e260008000800 */
[----:B------:R-:W-:-:S04]  /*9de90*/  @P3 LOP3.LUT R26, R26, 0x1, RZ, 0xfc, !PT ;  /* 0x000000011a1a3812 */ /* 0x000fc800078efcff */
[----:B------:R-:W-:Y:S02]  /*9dea0*/  LOP3.LUT R26, R26, 0xfffffff7, RZ, 0xc0, !PT ;  /* 0xfffffff71a1a7812 */ /* 0x000fe400078ec0ff */
[----:B-1----:R-:W-:Y:S01]  /*9deb0*/  ISETP.LT.AND P3, PT, R7, UR39, !P1 ;  /* 0x0000002707007c0c */ /* 0x002fe2000cf61270 */
[----:B------:R-:W1:Y:S01]  /*9dec0*/  LDCU UR39, c[0x0][0x398] ;  /* 0x00007300ff2777ac */ /* 0x000e620008000800 */
[----:B------:R-:W-:-:S04]  /*9ded0*/  @P5 LOP3.LUT R26, R26, 0x8, RZ, 0xfc, !PT ;  /* 0x000000081a1a5812 */ /* 0x000fc800078efcff */
[----:B------:R-:W-:-:S04]  /*9dee0*/  LOP3.LUT R26, R26, 0xfffffffb, RZ, 0xc0, !PT ;  /* 0xfffffffb1a1a7812 */ /* 0x000fc800078ec0ff */
[----:B------:R-:W-:-:S04]  /*9def0*/  @P4 LOP3.LUT R26, R26, 0x4, RZ, 0xfc, !PT ;  /* 0x000000041a1a4812 */ /* 0x000fc800078efcff */
[----:B------:R-:W-:-:S04]  /*9df00*/  LOP3.LUT R26, R26, 0xfffffffd, RZ, 0xc0, !PT ;  /* 0xfffffffd1a1a7812 */ /* 0x000fc800078ec0ff */
[----:B------:R-:W-:Y:S02]  /*9df10*/  @P3 LOP3.LUT R26, R26, 0x2, RZ, 0xfc, !PT ;  /* 0x000000021a1a3812 */ /* 0x000fe400078efcff */
[----:B------:R-:W-:Y:S02]  /*9df20*/  ISETP.LT.AND P3, PT, R28, UR35, !P1 ;  /* 0x000000231c007c0c */ /* 0x000fe4000cf61270 */
[----:B0-----:R-:W-:Y:S02]  /*9df30*/  ISETP.LT.AND P5, PT, R27, UR33, !P1 ;  /* 0x000000211b007c0c */ /* 0x001fe4000cfa1270 */
[----:B--2---:R-:W-:Y:S01]  /*9df40*/  ISETP.LT.AND P4, PT, R25, UR37, !P1 ;  /* 0x0000002519007c0c */ /* 0x004fe2000cf81270 */
[----:B------:R-:W0:Y:S01]  /*9df50*/  LDCU UR33, c[0x0][0x398] ;  /* 0x00007300ff2177ac */ /* 0x000e220008000800 */
[----:B------:R2:W-:Y:S01]  /*9df60*/  STL [R1+0x494], R26 ;  /* 0x0004941a01007387 */ /* 0x0005e20000100800 */
[----:B------:R-:W0:Y:S01]  /*9df70*/  LDCU UR37, c[0x0][0x398] ;  /* 0x00007300ff2577ac */ /* 0x000e220008000800 */
[----:B------:R-:W0:Y:S02]  /*9df80*/  LDCU UR35, c[0x0][0x398] ;  /* 0x00007300ff2377ac */ /* 0x000e240008000800 */
[----:B--2---:R-:W2:Y:S01]  /*9df90*/  LDL.LU R26, [R1+0x48c] ;  /* 0x00048c00011a7983 */ /* 0x004ea20000300800 */
[----:B---3--:R-:W-:-:S04]  /*9dfa0*/  LOP3.LUT R20, R20, 0x7fffffff, RZ, 0xc0, !PT ;  /* 0x7fffffff14147812 */ /* 0x008fc800078ec0ff */
[----:B------:R-:W-:-:S04]  /*9dfb0*/  @P3 LOP3.LUT R20, R20, 0x80000000, RZ, 0xfc, !PT ;  /* 0x8000000014143812 */ /* 0x000fc800078efcff */
[----:B------:R-:W-:Y:S02]  /*9dfc0*/  LOP3.LUT R20, R20, 0xbfffffff, RZ, 0xc0, !PT ;  /* 0xbfffffff14147812 */ /* 0x000fe400078ec0ff */
[----:B-1----:R-:W-:Y:S02]  /*9dfd0*/  ISETP.LT.AND P3, PT, R24, UR39, !P1 ;  /* 0x0000002718007c0c */ /* 0x002fe4000cf61270 */
[----:B------:R-:W-:Y:S01]  /*9dfe0*/  @P5 LOP3.LUT R20, R20, 0x40000000, RZ, 0xfc, !PT ;  /* 0x4000000014145812 */ /* 0x000fe200078efcff */
[----:B------:R-:W1:Y:S03]  /*9dff0*/  LDCU UR39, c[0x0][0x398] ;  /* 0x00007300ff2777ac */ /* 0x000e660008000800 */
[----:B------:R-:W-:Y:S02]  /*9e000*/  LOP3.LUT R20, R20, 0xdfffffff, RZ, 0xc0, !PT ;  /* 0xdfffffff14147812 */ /* 0x000fe400078ec0ff */
[----:B------:R-:W-:-:S02]  /*9e010*/  ISETP.LT.AND P5, PT, R29, UR18, !P2 ;  /* 0x000000121d007c0c */ /* 0x000fc4000d7a1270 */
[----:B------:R-:W-:Y:S01]  /*9e020*/  LOP3.LUT P1, RZ, R18, 0x2000000, RZ, 0xc0, !PT ;  /* 0x0200000012ff7812 */ /* 0x000fe2000782c0ff */
        /* <DEDUP_REMOVED lines=13> */
[----:B------:R-:W-:Y:S01]  /*9e100*/  ISETP.LT.AND P5, PT, R28, UR55, !P2 ;  /* 0x000000371c007c0c */ /* 0x000fe2000d7a1270 */
[----:B------:R-:W1:Y:S01]  /*9e110*/  LDCU UR55, c[0x0][0x398] ;  /* 0x00007300ff3777ac */ /* 0x000e620008000800 */
[----:B------:R-:W-:Y:S01]  /*9e120*/  LOP3.LUT R20, R20, 0xfbffffff, RZ, 0xc0, !PT ;  /* 0xfbffffff14147812 */ /* 0x000fe200078ec0ff */
[----:B------:R-:W1:Y:S03]  /*9e130*/  LDCU UR57, c[0x0][0x398] ;  /* 0x00007300ff3977ac */ /* 0x000e660008000800 */
[----:B------:R-:W-:-:S04]  /*9e140*/  @P3 LOP3.LUT R20, R20, 0x4000000, RZ, 0xfc, !PT ;  /* 0x0400000014143812 */ /* 0x000fc800078efcff */
[----:B------:R-:W-:Y:S02]  /*9e150*/  LOP3.LUT R20, R20, 0xfdffffff, RZ, 0xc0, !PT ;  /* 0xfdffffff14147812 */ /* 0x000fe400078ec0ff */
[----:B0-----:R-:W-:Y:S01]  /*9e160*/  ISETP.LT.AND P3, PT, R27, UR53, !P2 ;  /* 0x000000351b007c0c */ /* 0x001fe2000d761270 */
[----:B------:R-:W0:Y:S01]  /*9e170*/  LDCU UR53, c[0x0][0x398] ;  /* 0x00007300ff3577ac */ /* 0x000e220008000800 */
[----:B------:R-:W-:-:S04]  /*9e180*/  @P4 LOP3.LUT R20, R20, 0x2000000, RZ, 0xfc, !PT ;  /* 0x0200000014144812 */ /* 0x000fc800078efcff */
[----:B------:R-:W-:-:S04]  /*9e190*/  LOP3.LUT R20, R20, 0xff7fffff, RZ, 0xc0, !PT ;  /* 0xff7fffff14147812 */ /* 0x000fc800078ec0ff */
[----:B------:R-:W-:Y:S02]  /*9e1a0*/  @P5 LOP3.LUT R20, R20, 0x800000, RZ, 0xfc, !PT ;  /* 0x0080000014145812 */ /* 0x000fe400078efcff */
[----:B------:R-:W-:Y:S02]  /*9e1b0*/  ISETP.LT.AND P5, PT, R25, UR51, !P2 ;  /* 0x0000003319007c0c */ /* 0x000fe4000d7a1270 */
[----:B------:R-:W-:Y:S02]  /*9e1c0*/  LOP3.LUT R20, R20, 0xffbfffff, RZ, 0xc0, !PT ;  /* 0xffbfffff14147812 */ /* 0x000fe400078ec0ff */
[----:B------:R-:W-:Y:S02]  /*9e1d0*/  ISETP.LT.AND P2, PT, R24, UR77, !P2 ;  /* 0x0000004d18007c0c */ /* 0x000fe4000d741270 */
[----:B------:R-:W-:Y:S01]  /*9e1e0*/  LOP3.LUT P4, RZ, R18, 0x1000000, RZ, 0xc0, !PT ;  /* 0x0100000012ff7812 */ /* 0x000fe2000788c0ff */
[----:B------:R-:W0:Y:S01]  /*9e1f0*/  LDCU UR77, c[0x0][0x398] ;  /* 0x00007300ff4d77ac */ /* 0x000e220008000800 */
[----:B------:R-:W-:Y:S01]  /*9e200*/  @P3 LOP3.LUT R20, R20, 0x400000, RZ, 0xfc, !PT ;  /* 0x0040000014143812 */ /* 0x000fe200078efcff */
[----:B------:R-:W0:Y:S03]  /*9e210*/  LDCU UR51, c[0x0][0x398] ;  /* 0x00007300ff3377ac */ /* 0x000e260008000800 */
        /* <DEDUP_REMOVED lines=34> */
[----:B------:R-:W-:-:S04]  /*9e440*/  @P5 LOP3.LUT R20, R20, 0x2000, RZ, 0xfc, !PT ;  /* 0x0000200014145812 */ /* 0x000fc800078efcff */
[----:B------:R-:W-:-:S04]  /*9e450*/  LOP3.LUT R20, R20, 0xffffefff, RZ, 0xc0, !PT ;  /* 0xffffefff14147812 */ /* 0x000fc800078ec0ff */
[----:B------:R-:W-:Y:S02]  /*9e460*/  @P1 LOP3.LUT R20, R20, 0x1000, RZ, 0xfc, !PT ;  /* 0x0000100014141812 */ /* 0x000fe400078efcff */
[----:B------:R-:W-:Y:S01]  /*9e470*/  ISETP.LT.AND P1, PT, R29, UR22, !P4 ;  /* 0x000000161d007c0c */ /* 0x000fe2000e721270 */
[----:B------:R-:W0:Y:S01]  /*9e480*/  LDCU UR22, c[0x0][0x398] ;  /* 0x00007300ff1677ac */ /* 0x000e220008000800 */
[----:B------:R-:W-:Y:S02]  /*9e490*/  ISETP.LT.AND P5, PT, R21, UR73, !P4 ;  /* 0x0000004915007c0c */ /* 0x000fe4000e7a1270 */
[----:B------:R-:W-:Y:S01]  /*9e4a0*/  LOP3.LUT R20, R20, 0xfffffeff, RZ, 0xc0, !PT ;  /* 0xfffffeff14147812 */ /* 0x000fe200078ec0ff */
[----:B------:R-:W0:Y:S08]  /*9e4b0*/  LDCU UR73, c[0x0][0x398] ;  /* 0x00007300ff4977ac */ /* 0x000e300008000800 */
[----:B------:R-:W-:-:S04]  /*9e4c0*/  @P1 LOP3.LUT R20, R20, 0x100, RZ, 0xfc, !PT ;  /* 0x0000010014141812 */ /* 0x000fc800078efcff */
[----:B------:R-:W-:-:S04]  /*9e4d0*/  LOP3.LUT R20, R20, 0xfffff7ff, RZ, 0xc0, !PT ;  /* 0xfffff7ff14147812 */ /* 0x000fc800078ec0ff */
[----:B------:R-:W-:Y:S02]  /*9e4e0*/  @P5 LOP3.LUT R20, R20, 0x800, RZ, 0xfc, !PT ;  /* 0x0000080014145812 */ /* 0x000fe400078efcff */
[----:B0-----:R-:W-:Y:S02]  /*9e4f0*/  ISETP.LT.AND P5, PT, R22, UR22, !P4 ;  /* 0x0000001616007c0c */ /* 0x001fe4000e7a1270 */
[----:B------:R-:W-:Y:S02]  /*9e500*/  LOP3.LUT P2, RZ, R18, 0x400000, RZ, 0xc0, !PT ;  /* 0x0040000012ff7812 */ /* 0x000fe4000784c0ff */
[----:B--2---:R-:W-:Y:S02]  /*9e510*/  LOP3.LUT R26, R26, 0x7fffffff, RZ, 0xc0, !PT ;  /* 0x7fffffff1a1a7812 */ /* 0x004fe400078ec0ff */
[----:B------:R-:W-:Y:S02]  /*9e520*/  LOP3.LUT R20, R20, 0xfffffbff, RZ, 0xc0, !PT ;  /* 0xfffffbff14147812 */ /* 0x000fe400078ec0ff */
[----:B------:R-:W-:Y:S01]  /*9e530*/  LOP3.LUT P1, RZ, R18, 0x200000, RZ, 0xc0, !PT ;  /* 0x0020000012ff7812 */ /* 0x000fe2000782c0ff */
[----:B------:R-:W0:Y:S04]  /*9e540*/  LDCU UR22, c[0x0][0x398] ;  /* 0x00007300ff1677ac */ /* 0x000e280008000800 */
[----:B------:R-:W-:-:S02]  /*9e550*/  @P5 LOP3.LUT R20, R20, 0x400, RZ, 0xfc, !PT ;  /* 0x0000040014145812 */ /* 0x000fc400078efcff */
[----:B------:R-:W-:Y:S01]  /*9e560*/  ISETP.LT.AND P5, PT, R7, UR75, !P4 ;  /* 0x0000004b07007c0c */ /* 0x000fe2000e7a1270 */
[----:B------:R-:W2:Y:S01]  /*9e570*/  LDCU UR75, c[0x0][0x398] ;  /* 0x00007300ff4b77ac */ /* 0x000ea20008000800 */
[----:B------:R-:W-:-:S11]  /*9e580*/  LOP3.LUT R20, R20, 0xfffffdff, RZ, 0xc0, !PT ;  /* 0xfffffdff14147812 */ /* 0x000fd600078ec0ff */
[----:B------:R-:W-:Y:S02]  /*9e590*/  @P5 LOP3.LUT R20, R20, 0x200, RZ, 0xfc, !PT ;  /* 0x0000020014145812 */ /* 0x000fe400078efcff */
        /* <DEDUP_REMOVED lines=9> */
[----:B------:R-:W-:Y:S01]  /*9e630*/  ISETP.LT.AND P4, PT, R24, UR19, !P4 ;  /* 0x0000001318007c0c */ /* 0x000fe2000e781270 */
[----:B------:R-:W0:Y:S01]  /*9e640*/  LDCU UR19, c[0x0][0x398] ;  /* 0x00007300ff1377ac */ /* 0x000e220008000800 */
[----:B------:R-:W-:Y:S01]  /*9e650*/  LOP3.LUT R20, R20, 0xffffffdf, RZ, 0xc0, !PT ;  /* 0xffffffdf14147812 */ /* 0x000fe200078ec0ff */
[----:B------:R-:W0:Y:S08]  /*9e660*/  LDCU UR21, c[0x0][0x398] ;  /* 0x00007300ff1577ac */ /* 0x000e300008000800 */
        /* <DEDUP_REMOVED lines=18> */
[----:B------:R-:W-:-:S05]  /*9e790*/  @P4 LOP3.LUT R20, R20, 0x2, RZ, 0xfc, !PT ;  /* 0x0000000214144812 */ /* 0x000fca00078efcff */
[----:B------:R0:W-:Y:S04]  /*9e7a0*/  STL [R1+0x490], R20 ;  /* 0x0004901401007387 */ /* 0x0001e80000100800 */
[----:B0-----:R-:W2:Y:S01]  /*9e7b0*/  LDL.LU R20, [R1+0x488] ;  /* 0x0004880001147983 */ /* 0x001ea20000300800 */
[----:B------:R-:W-:Y:S02]  /*9e7c0*/  ISETP.LT.AND P5, PT, R28, UR15, !P3 ;  /* 0x0000000f1c007c0c */ /* 0x000fe4000dfa1270 */
[----:B------:R-:W-:Y:S01]  /*9e7d0*/  ISETP.LT.AND P4, PT, R27, UR13, !P3 ;  /* 0x0000000d1b007c0c */ /* 0x000fe2000df81270 */
[----:B------:R-:W0:Y:S01]  /*9e7e0*/  LDCU UR13, c[0x0][0x398] ;  /* 0x00007300ff0d77ac */ /* 0x000e220008000800 */
[----:B------:R-:W0:Y:S09]  /*9e7f0*/  LDCU UR15, c[0x0][0x398] ;  /* 0x00007300ff0f77ac */ /* 0x000e320008000800 */
[----:B------:R-:W-:-:S02]  /*9e800*/  @P5 LOP3.LUT R26, R26, 0x80000000, RZ, 0xfc, !PT ;  /* 0x800000001a1a5812 */ /* 0x000fc400078efcff */
        /* <DEDUP_REMOVED lines=10> */
[----:B------:R-:W-:Y:S02]  /*9e8b0*/  ISETP.LT.AND P4, PT, R29, UR26, !P2 ;  /* 0x0000001a1d007c0c */ /* 0x000fe4000d781270 */
[----:B------:R-:W-:Y:S02]  /*9e8c0*/  ISETP.LT.AND P5, PT, R21, UR5, !P2 ;  /* 0x0000000515007c0c */ /* 0x000fe4000d7a1270 */
[----:B------:R-:W-:Y:S02]  /*9e8d0*/  LOP3.LUT P3, RZ, R18, 0x100000, RZ, 0xc0, !PT ;  /* 0x0010000012ff7812 */ /* 0x000fe4000786c0ff */
[----:B------:R-:W-:Y:S01]  /*9e8e0*/  LOP3.LUT R26, R26, 0xfeffffff, RZ, 0xc0, !PT ;  /* 0xfeffffff1a1a7812 */ /* 0x000fe200078ec0ff */
[----:B------:R-:W0:Y:S01]  /*9e8f0*/  LDCU UR5, c[0x0][0x398] ;  /* 0x00007300ff0577ac */ /* 0x000e220008000800 */
[----:B------:R-:W0:Y:S05]  /*9e900*/  LDCU UR26, c[0x0][0x398] ;  /* 0x00007300ff1a77ac */ /* 0x000e2a0008000800 */
        /* <DEDUP_REMOVED lines=27> */
[----:B------:R-:W-:Y:S02]  /*9eac0*/  ISETP.LT.AND P2, PT, R21, UR33, !P1 ;  /* 0x0000002115007c0c */ /* 0x000fe4000cf41270 */
[----:B------:R-:W-:Y:S02]  /*9ead0*/  ISETP.LT.AND P5, PT, R22, UR16, !P1 ;  /* 0x0000001016007c0c */ /* 0x000fe4000cfa1270 */
        /* <DEDUP_REMOVED lines=13> */
[----:B-1----:R-:W-:Y:S01]  /*9ebb0*/  ISETP.LT.AND P4, PT, R28, UR39, !P1 ;  /* 0x000000271c007c0c */ /* 0x002fe2000cf81270 */
[----:B------:R-:W1:Y:S01]  /*9ebc0*/  LDCU UR39, c[0x0][0x398] ;  /* 0x00007300ff2777ac */ /* 0x000e620008000800 */
        /* <DEDUP_REMOVED lines=39> */
[----:B------:R-:W-:Y:S02]  /*9ee40*/  LOP3.LUT R26, R26, 0xffffffbf, RZ, 0xc0, !PT ;  /* 0xffffffbf1a1a7812 */ /* 0x000fe400078ec0ff */
[----:B---3--:R-:W-:Y:S02]  /*9ee50*/  ISETP.LT.AND P3, PT, R24, UR18, !P3 ;  /* 0x0000001218007c0c */ /* 0x008fe4000df61270 */
[----:B--2---:R-:W-:Y:S02]  /*9ee60*/  LOP3.LUT R20, R20, 0x7fffffff, RZ, 0xc0, !PT ;  /* 0x7fffffff14147812 */ /* 0x004fe400078ec0ff */
[----:B------:R-:W-:-:S02]  /*9ee70*/  @P5 LOP3.LUT R26, R26, 0x40, RZ, 0xfc, !PT ;  /* 0x000000401a1a5812 */ /* 0x000fc400078efcff */
[----:B------:R-:W-:Y:S01]  /*9ee80*/  LOP3.LUT P1, RZ, R18, 0x40000, RZ, 0xc0, !PT ;  /* 0x0004000012ff7812 */ /* 0x000fe2000782c0ff */
[----:B------:R-:W2:Y:S01]  /*9ee90*/  LDCU UR18, c[0x0][0x398] ;  /* 0x00007300ff1277ac */ /* 0x000ea20008000800 */
[----:B------:R-:W3:Y:S01]  /*9eea0*/  LDCU UR47, c[0x0][0x398] ;  /* 0x00007300ff2f77ac */ /* 0x000ee20008000800 */
[----:B------:R-:W-:Y:S02]  /*9eeb0*/  LOP3.LUT R26, R26, 0xffffffdf, RZ, 0xc0, !PT ;  /* 0xffffffdf1a1a7812 */ /* 0x000fe400078ec0ff */
[----:B------:R-:W-:Y:S01]  /*9eec0*/  ISETP.LT.AND P5, PT, R21, UR20, !P2 ;  /* 0x0000001415007c0c */ /* 0x000fe2000d7a1270 */
[----:B------:R-:W0:Y:S01]  /*9eed0*/  LDCU UR20, c[0x0][0x398] ;  /* 0x00007300ff1477ac */ /* 0x000e220008000800 */
[----:B------:R-:W-:Y:S02]  /*9eee0*/  @P4 LOP3.LUT R26, R26, 0x20, RZ, 0xfc, !PT ;  /* 0x000000201a1a4812 */ /* 0x000fe400078efcff */
[----:B------:R-:W-:Y:S01]  /*9eef0*/  ISETP.LT.AND P4, PT, R28, UR30, !P2 ;  /* 0x0000001e1c007c0c */ /* 0x000fe2000d781270 */
[----:B------:R-:W0:Y:S01]  /*9ef00*/  LDCU UR30, c[0x0][0x398] ;  /* 0x00007300ff1e77ac */ /* 0x000e220008000800 */
[----:B------:R-:W-:-:S04]  /*9ef10*/  LOP3.LUT R26, R26, 0xffffffef, RZ, 0xc0, !PT ;  /* 0xffffffef1a1a7812 */ /* 0x000fc800078ec0ff */
[----:B------:R-:W-:Y:S02]  /*9ef20*/  @P3 LOP3.LUT R26, R26, 0x10, RZ, 0xfc, !PT ;  /* 0x000000101a1a3812 */ /* 0x000fe400078efcff */
[----:B------:R-:W-:Y:S01]  /*9ef30*/  ISETP.LT.AND P3, PT, R22, UR61, !P2 ;  /* 0x0000003d16007c0c */ /* 0x000fe2000d761270 */
[----:B------:R-:W0:Y:S01]  /*9ef40*/  LDCU UR61, c[0x0][0x398] ;  /* 0x00007300ff3d77ac */ /* 0x000e220008000800 */
[----:B------:R-:W-:-:S03]  /*9ef50*/  LOP3.LUT R26, R26, 0xfffffff7, RZ, 0xc0, !PT ;  /* 0xfffffff71a1a7812 */ /* 0x000fc600078ec0ff */
[----:B------:R-:W-:Y:S02]  /*9ef60*/  @P4 LOP3.LUT R20, R20, 0x80000000, RZ, 0xfc, !PT ;  /* 0x8000000014144812 */ /* 0x000fe400078efcff */
[----:B------:R-:W-:Y:S02]  /*9ef70*/  @P5 LOP3.LUT R26, R26, 0x8, RZ, 0xfc, !PT ;  /* 0x000000081a1a5812 */ /* 0x000fe400078efcff */
[----:B------:R-:W-:Y:S02]  /*9ef80*/  ISETP.LT.AND P4, PT, R7, UR63, !P2 ;  /* 0x0000003f07007c0c */ /* 0x000fe4000d781270 */
[----:B------:R-:W-:Y:S02]  /*9ef90*/  ISETP.LT.AND P5, PT, R29, UR65, !P2 ;  /* 0x000000411d007c0c */ /* 0x000fe4000d7a1270 */
[----:B------:R-:W-:Y:S02]  /*9efa0*/  LOP3.LUT R20, R20, 0xbfffffff, RZ, 0xc0, !PT ;  /* 0xbfffffff14147812 */ /* 0x000fe400078ec0ff */
[----:B------:R-:W-:Y:S01]  /*9efb0*/  LOP3.LUT R26, R26, 0xfffffffb, RZ, 0xc0, !PT ;  /* 0xfffffffb1a1a7812 */ /* 0x000fe200078ec0ff */
[----:B------:R-:W0:Y:S01]  /*9efc0*/  LDCU UR65, c[0x0][0x398] ;  /* 0x00007300ff4177ac */ /* 0x000e220008000800 */
[----:B------:R-:W0:Y:S02]  /*9efd0*/  LDCU UR63, c[0x0][0x398] ;  /* 0x00007300ff3f77ac */ /* 0x000e240008000800 */
[----:B------:R-:W-:-:S04]  /*9efe0*/  @P3 LOP3.LUT R26, R26, 0x4, RZ, 0xfc, !PT ;  /* 0x000000041a1a3812 */ /* 0x000fc800078efcff */
[----:B------:R-:W-:-:S04]  /*9eff0*/  LOP3.LUT R26, R26, 0xfffffffd, RZ, 0xc0, !PT ;  /* 0xfffffffd1a1a7812 */ /* 0x000fc800078ec0ff */
[----:B------:R-:W-:-:S04]  /*9f000*/  @P4 LOP3.LUT R26, R26, 0x2, RZ, 0xfc, !PT ;  /* 0x000000021a1a4812 */ /* 0x000fc800078efcff */
[----:B------:R-:W-:-:S04]  /*9f010*/  LOP3.LUT R26, R26, 0xfffffffe, RZ, 0xc0, !PT ;  /* 0xfffffffe1a1a7812 */ /* 0x000fc800078ec0ff */
[----:B------:R-:W-:-:S05]  /*9f020*/  @P5 LOP3.LUT R26, R26, 0x1, RZ, 0xfc, !PT ;  /* 0x000000011a1a5812 */ /* 0x000fca00078efcff */
[----:B------:R0:W-:Y:S04]  /*9f030*/  STL [R1+0x48c], R26 ;  /* 0x00048c1a01007387 */ /* 0x0001e80000100800 */
[----:B0-----:R-:W2:Y:S01]  /*9f040*/  LDL.LU R26, [R1+0x484] ;  /* 0x00048400011a7983 */ /* 0x001ea20000300800 */
[----:B------:R-:W-:Y:S02]  /*9f050*/  ISETP.LT.AND P3, PT, R27, UR67, !P2 ;  /* 0x000000431b007c0c */ /* 0x000fe4000d761270 */
[----:B------:R-:W-:Y:S02]  /*9f060*/  ISETP.LT.AND P4, PT, R25, UR69, !P2 ;  /* 0x0000004519007c0c */ /* 0x000fe4000d781270 */
[----:B------:R-:W-:Y:S02]  /*9f070*/  ISETP.LT.AND P2, PT, R24, UR71, !P2 ;  /* 0x0000004718007c0c */ /* 0x000fe4000d741270 */
[----:B------:R-:W-:Y:S01]  /*9f080*/  ISETP.LT.AND P5, PT, R21, UR51, !P1 ;  /* 0x0000003315007c0c */ /* 0x000fe2000cfa1270 */
[----:B------:R-:W0:Y:S01]  /*9f090*/  LDCU UR51, c[0x0][0x398] ;  /* 0x00007300ff3377ac */ /* 0x000e220008000800 */
[----:B------:R-:W0:Y:S01]  /*9f0a0*/  LDCU UR69, c[0x0][0x398] ;  /* 0x00007300ff4577ac */ /* 0x000e220008000800 */
[----:B------:R-:W0:Y:S01]  /*9f0b0*/  LDCU UR67, c[0x0][0x398] ;  /* 0x00007300ff4377ac */ /* 0x000e220008000800 */
[----:B------:R-:W0:Y:S03]  /*9f0c0*/  LDCU UR71, c[0x0][0x398] ;  /* 0x00007300ff4777ac */ /* 0x000e260008000800 */
[----:B------:R-:W-:-:S04]  /*9f0d0*/  @P3 LOP3.LUT R20, R20, 0x40000000, RZ, 0xfc, !PT ;  /* 0x4000000014143812 */ /* 0x000fc800078efcff */
[----:B------:R-:W-:-:S04]  /*9f0e0*/  LOP3.LUT R20, R20, 0xdfffffff, RZ, 0xc0, !PT ;  /* 0xdfffffff14147812 */ /* 0x000fc800078ec0ff */
[----:B------:R-:W-:-:S04]  /*9f0f0*/  @P4 LOP3.LUT R20, R20, 0x20000000, RZ, 0xfc, !PT ;  /* 0x2000000014144812 */ /* 0x000fc800078efcff */
[----:B------:R-:W-:-:S04]  /*9f100*/  LOP3.LUT R20, R20, 0xefffffff, RZ, 0xc0, !PT ;  /* 0xefffffff14147812 */ /* 0x000fc800078ec0ff */
[----:B------:R-:W-:Y:S02]  /*9f110*/  @P2 LOP3.LUT R20, R20, 0x10000000, RZ, 0xfc, !PT ;  /* 0x1000000014142812 */ /* 0x000fe400078efcff */
[----:B------:R-:W-:Y:S02]  /*9f120*/  ISETP.LT.AND P2, PT, R28, UR32, !P1 ;  /* 0x000000201c007c0c */ /* 0x000fe4000cf41270 */
[----:B------:R-:W-:Y:S01]  /*9f130*/  ISETP.LT.AND P4, PT, R22, UR45, !P1 ;  /* 0x0000002d16007c0c */ /* 0x000fe2000cf81270 */
[----:B------:R-:W0:Y:S01]  /*9f140*/  LDCU UR45, c[0x0][0x398] ;  /* 0x00007300ff2d77ac */ /* 0x000e220008000800 */
[----:B------:R-:W-:Y:S02]  /*9f150*/  LOP3.LUT R20, R20, 0xff7fffff, RZ, 0xc0, !PT ;  /* 0xff7fffff14147812 */ /* 0x000fe400078ec0ff */
[----:B------:R-:W-:Y:S01]  /*9f160*/  LOP3.LUT P3, RZ, R18, 0x20000, RZ, 0xc0, !PT ;  /* 0x0002000012ff7812 */ /* 0x000fe2000786c0ff */
[----:B------:R-:W0:Y:S06]  /*9f170*/  LDCU UR32, c[0x0][0x398] ;  /* 0x00007300ff2077ac */ /* 0x000e2c0008000800 */
        /* <DEDUP_REMOVED lines=17> */
[----:B------:R-:W-:Y:S02]  /*9f290*/  LOP3.LUT R20, R20, 0xffbfffff, RZ, 0xc0, !PT ;  /* 0xffbfffff14147812 */ /* 0x000fe400078ec0ff */
[----:B------:R-:W-:Y:S02]  /*9f2a0*/  ISETP.LT.AND P1, PT, R24, UR43, !P1 ;  /* 0x0000002b18007c0c */ /* 0x000fe4000cf21270 */
[----:B------:R-:W-:Y:S01]  /*9f2b0*/  LOP3.LUT P2, RZ, R18, 0x10000, RZ, 0xc0, !PT ;  /* 0x0001000012ff7812 */ /* 0x000fe2000784c0ff */
        /* <DEDUP_REMOVED lines=18> */
[----:B------:R-:W1:Y:S01]  /*9f3e0*/  LDCU UR55, c[0x0][0x398] ;  /* 0x00007300ff3777ac */ /* 0x000e620008000800 */
[----:B------:R-:W-:-:S04]  /*9f3f0*/  LOP3.LUT R20, R20, 0xfffbffff, RZ, 0xc0, !PT ;  /* 0xfffbffff14147812 */ /* 0x000fc800078ec0ff */
[----:B------:R-:W-:Y:S02]  /*9f400*/  @P4 LOP3.LUT R20, R20, 0x40000, RZ, 0xfc, !PT ;  /* 0x0004000014144812 */ /* 0x000fe400078efcff */
        /* <DEDUP_REMOVED lines=45> */
[----:B----4-:R-:W-:Y:S02]  /*9f6e0*/  ISETP.LT.AND P3, PT, R24, UR11, !P2 ;  /* 0x0000000b18007c0c */ /* 0x010fe4000d761270 */
[----:B------:R-:W-:Y:S01]  /*9f6f0*/  LOP3.LUT R20, R20, 0xffffffdf, RZ, 0xc0, !PT ;  /* 0xffffffdf14147812 */ /* 0x000fe200078ec0ff */
[----:B------:R-:W4:Y:S03]  /*9f700*/  LDCU UR11, c[0x0][0x398] ;  /* 0x00007300ff0b77ac */ /* 0x000f260008000800 */
[----:B------:R-:W-:-:S04]  /*9f710*/  @P5 LOP3.LUT R20, R20, 0x20, RZ, 0xfc, !PT ;  /* 0x0000002014145812 */ /* 0x000fc800078efcff */
[----:B------:R-:W-:-:S04]  /*9f720*/  LOP3.LUT R20, R20, 0xffffffef, RZ, 0xc0, !PT ;  /* 0xffffffef14147812 */ /* 0x000fc800078ec0ff */
[----:B------:R-:W-:Y:S02]  /*9f730*/  @P3 LOP3.LUT R20, R20, 0x10, RZ, 0xfc, !PT ;  /* 0x0000001014143812 */ /* 0x000fe400078efcff */
[----:B------:R-:W-:Y:S02]  /*9f740*/  ISETP.LT.AND P3, PT, R28, UR38, !P1 ;  /* 0x000000261c007c0c */ /* 0x000fe4000cf61270 */
[----:B0-----:R-:W-:Y:S02]  /*9f750*/  ISETP.LT.AND P5, PT, R22, UR69, !P1 ;  /* 0x0000004516007c0c */ /* 0x001fe4000cfa1270 */
[----:B--2---:R-:W-:Y:S02]  /*9f760*/  LOP3.LUT R26, R26, 0x7fffffff, RZ, 0xc0, !PT ;  /* 0x7fffffff1a1a7812 */ /* 0x004fe400078ec0ff */
[----:B------:R-:W-:Y:S02]  /*9f770*/  LOP3.LUT R20, R20, 0xfffffff7, RZ, 0xc0, !PT ;  /* 0xfffffff714147812 */ /* 0x000fe400078ec0ff */
[----:B------:R-:W-:Y:S01]  /*9f780*/  LOP3.LUT P2, RZ, R18, 0x2000, RZ, 0xc0, !PT ;  /* 0x0000200012ff7812 */ /* 0x000fe2000784c0ff */
[----:B------:R-:W0:Y:S04]  /*9f790*/  LDCU UR38, c[0x0][0x398] ;  /* 0x00007300ff2677ac */ /* 0x000e280008000800 */
[----:B------:R-:W-:-:S02]  /*9f7a0*/  @P3 LOP3.LUT R26, R26, 0x80000000, RZ, 0xfc, !PT ;  /* 0x800000001a1a3812 */ /* 0x000fc400078efcff */
[----:B------:R-:W-:Y:S01]  /*9f7b0*/  ISETP.LT.AND P3, PT, R21, UR71, !P1 ;  /* 0x0000004715007c0c */ /* 0x000fe2000cf61270 */
[----:B------:R-:W2:Y:S01]  /*9f7c0*/  LDCU UR69, c[0x0][0x398] ;  /* 0x00007300ff4577ac */ /* 0x000ea20008000800 */
[----:B------:R-:W0:Y:S11]  /*9f7d0*/  LDCU UR71, c[0x0][0x398] ;  /* 0x00007300ff4777ac */ /* 0x000e360008000800 */
[----:B------:R-:W-:-:S04]  /*9f7e0*/  @P3 LOP3.LUT R20, R20, 0x8, RZ, 0xfc, !PT ;  /* 0x0000000814143812 */ /* 0x000fc800078efcff */
[----:B------:R-:W-:-:S04]  /*9f7f0*/  LOP3.LUT R20, R20, 0xfffffffb, RZ, 0xc0, !PT ;  /* 0xfffffffb14147812 */ /* 0x000fc800078ec0ff */
[----:B------:R-:W-:Y:S02]  /*9f800*/  @P5 LOP3.LUT R20, R20, 0x4, RZ, 0xfc, !PT ;  /* 0x0000000414145812 */ /* 0x000fe400078efcff */
[----:B------:R-:W-:Y:S02]  /*9f810*/  ISETP.LT.AND P5, PT, R7, UR67, !P1 ;  /* 0x0000004307007c0c */ /* 0x000fe4000cfa1270 */
[----:B------:R-:W-:Y:S02]  /*9f820*/  LOP3.LUT R26, R26, 0xbfffffff, RZ, 0xc0, !PT ;  /* 0xbfffffff1a1a7812 */ /* 0x000fe400078ec0ff */
[----:B------:R-:W-:Y:S02]  /*9f830*/  LOP3.LUT P3, RZ, R18, 0x1000, RZ, 0xc0, !PT ;  /* 0x0000100012ff7812 */ /* 0x000fe4000786c0ff */
[----:B------:R-:W-:Y:S01]  /*9f840*/  LOP3.LUT R20, R20, 0xfffffffd, RZ, 0xc0, !PT ;  /* 0xfffffffd14147812 */ /* 0x000fe200078ec0ff */
[----:B------:R-:W0:Y:S06]  /*9f850*/  LDCU UR67, c[0x0][0x398] ;  /* 0x00007300ff4377ac */ /* 0x000e2c0008000800 */
[----:B------:R-:W-:-:S02]  /*9f860*/  @P5 LOP3.LUT R20, R20, 0x2, RZ, 0xfc, !PT ;  /* 0x0000000214145812 */ /* 0x000fc400078efcff */
[----:B------:R-:W-:Y:S01]  /*9f870*/  ISETP.LT.AND P5, PT, R29, UR65, !P1 ;  /* 0x000000411d007c0c */ /* 0x000fe2000cfa1270 */
[----:B------:R-:W0:Y:S01]  /*9f880*/  LDCU UR65, c[0x0][0x398] ;  /* 0x00007300ff4177ac */ /* 0x000e220008000800 */
[----:B------:R-:W-:-:S11]  /*9f890*/  LOP3.LUT R20, R20, 0xfffffffe, RZ, 0xc0, !PT ;  /* 0xfffffffe14147812 */ /* 0x000fd600078ec0ff */
[----:B------:R-:W-:Y:S02]  /*9f8a0*/  @P5 LOP3.LUT R20, R20, 0x1, RZ, 0xfc, !PT ;  /* 0x0000000114145812 */ /* 0x000fe400078efcff */
[----:B------:R-:W-:Y:S01]  /*9f8b0*/  ISETP.LT.AND P5, PT, R27, UR12, !P1 ;  /* 0x0000000c1b007c0c */ /* 0x000fe2000cfa1270 */
[----:B------:R-:W0:-:S12]  /*9f8c0*/  LDCU UR12, c[0x0][0x398] ;  /* 0x00007300ff0c77ac */ /* 0x000e180008000800 */
[----:B------:R-:W-:Y:S02]  /*9f8d0*/  @P5 LOP3.LUT R26, R26, 0x40000000, RZ, 0xfc, !PT ;  /* 0x400000001a1a5812 */ /* 0x000fe400078efcff */
[----:B------:R-:W-:Y:S02]  /*9f8e0*/  ISETP.LT.AND P5, PT, R25, UR13, !P1 ;  /* 0x0000000d19007c0c */ /* 0x000fe4000cfa1270 */
[----:B------:R-:W-:Y:S01]  /*9f8f0*/  ISETP.LT.AND P1, PT, R24, UR15, !P1 ;  /* 0x0000000f18007c0c */ /* 0x000fe2000cf21270 */
[----:B------:R0:W-:Y:S01]  /*9f900*/  STL [R1+0x488], R20 ;  /* 0x0004881401007387 */ /* 0x0001e20000100800 */
[----:B------:R-:W-:Y:S01]  /*9f910*/  LOP3.LUT R26, R26, 0xdfffffff, RZ, 0xc0, !PT ;  /* 0xdfffffff1a1a7812 */ /* 0x000fe200078ec0ff */
[----:B------:R-:W1:Y:S01]  /*9f920*/  LDCU UR13, c[0x0][0x398] ;  /* 0x00007300ff0d77ac */ /* 0x000e620008000800 */
[----:B------:R-:W1:Y:S01]  /*9f930*/  LDCU UR15, c[0x0][0x398] ;  /* 0x00007300ff0f77ac */ /* 0x000e620008000800 */
[----:B0-----:R-:W2:Y:S06]  /*9f940*/  LDL.LU R20, [R1+0x480] ;  /* 0x0004800001147983 */ /* 0x001eac0000300800 */
        /* <DEDUP_REMOVED lines=24> */
[----:B------:R-:W-:Y:S01]  /*9fad0*/  LOP3.LUT P1, RZ, R18, 0x800, RZ, 0xc0, !PT ;  /* 0x0000080012ff7812 */ /* 0x000fe2000782c0ff */
[----:B------:R-:W0:Y:S01]  /*9fae0*/  LDCU UR21, c[0x0][0x398] ;  /* 0x00007300ff1577ac */ /* 0x000e220008000800 */
[----:B------:R-:W-:-:S09]  /*9faf0*/  LOP3.LUT R26, R26, 0xffbfffff, RZ, 0xc0, !PT ;  /* 0xffbfffff1a1a7812 */ /* 0x000fd200078ec0ff */
[----:B------:R-:W-:Y:S02]  /*9fb00*/  @P5 LOP3.LUT R26, R26, 0x400000, RZ, 0xfc, !PT ;  /* 0x004000001a1a5812 */ /* 0x000fe400078efcff */
[----:B------:R-:W-:Y:S02]  /*9fb10*/  ISETP.LT.AND P5, PT, R25, UR29, !P4 ;  /* 0x0000001d19007c0c */ /* 0x000fe4000e7a1270 */
[----:B------:R-:W-:Y:S01]  /*9fb20*/  ISETP.LT.AND P4, PT, R24, UR28, !P4 ;  /* 0x0000001c18007c0c */ /* 0x000fe2000e781270 */
[----:B------:R-:W0:Y:S01]  /*9fb30*/  LDCU UR29, c[0x0][0x398] ;  /* 0x00007300ff1d77ac */ /* 0x000e220008000800 */
[----:B------:R-:W-:Y:S01]  /*9fb40*/  LOP3.LUT R26, R26, 0xffdfffff, RZ, 0xc0, !PT ;  /* 0xffdfffff1a1a7812 */ /* 0x000fe200078ec0ff */
[----:B------:R-:W0:Y:S08]  /*9fb50*/  LDCU UR28, c[0x0][0x398] ;  /* 0x00007300ff1c77ac */ /* 0x000e300008000800 */
[----:B------:R-:W-:-:S04]  /*9fb60*/  @P5 LOP3.LUT R26, R26, 0x200000, RZ, 0xfc, !PT ;  /* 0x002000001a1a5812 */ /* 0x000fc800078efcff */
[----:B------:R-:W-:-:S04]  /*9fb70*/  LOP3.LUT R26, R26, 0xffefffff, RZ, 0xc0, !PT ;  /* 0xffefffff1a1a7812 */ /* 0x000fc800078ec0ff */
        /* <DEDUP_REMOVED lines=34> */
[----:B--2---:R-:W-:Y:S02]  /*9fda0*/  LOP3.LUT R20, R20, 0x7fffffff, RZ, 0xc0, !PT ;  /* 0x7fffffff14147812 */ /* 0x004fe400078ec0ff */
[----:B------:R-:W-:Y:S02]  /*9fdb0*/  LOP3.LUT R26, R26, 0xffffff7f, RZ, 0xc0, !PT ;  /* 0xffffff7f1a1a7812 */ /* 0x000fe400078ec0ff */
[----:B------:R-:W-:Y:S01]  /*9fdc0*/  LOP3.LUT P2, RZ, R18, 0x400, RZ, 0xc0, !PT ;  /* 0x0000040012ff7812 */ /* 0x000fe2000784c0ff */
[----:B------:R-:W2:Y:S06]  /*9fdd0*/  LDCU UR44, c[0x0][0x398] ;  /* 0x00007300ff2c77ac */ /* 0x000eac0008000800 */
[----:B------:R-:W-:-:S02]  /*9fde0*/  @P4 LOP3.LUT R26, R26, 0x80, RZ, 0xfc, !PT ;  /* 0x000000801a1a4812 */ /* 0x000fc400078efcff */
[----:B------:R-:W-:Y:S02]  /*9fdf0*/  ISETP.LT.AND P4, PT, R21, UR37, !P3 ;  /* 0x0000002515007c0c */ /* 0x000fe4000df81270 */
[----:B------:R-:W-:Y:S01]  /*9fe00*/  LOP3.LUT P5, RZ, R14, 0x10000, RZ, 0xc0, !PT ;  /* 0x000100000eff7812 */ /* 0x000fe200078ac0ff */
[----:B------:R-:W0:Y:S01]  /*9fe10*/  LDCU UR37, c[0x0][0x398] ;  /* 0x00007300ff2577ac */ /* 0x000e220008000800 */
[----:B------:R-:W-:-:S09]  /*9fe20*/  LOP3.LUT R26, R26, 0xfffff7ff, RZ, 0xc0, !PT ;  /* 0xfffff7ff1a1a7812 */ /* 0x000fd200078ec0ff */
        /* <DEDUP_REMOVED lines=21> */
[----:B-1----:R-:W-:Y:S02]  /*9ff80*/  ISETP.LT.AND P4, PT, R24, UR39, !P3 ;  /* 0x0000002718007c0c */ /* 0x002fe4000df81270 */
[----:B------:R-:W-:Y:S01]  /*9ff90*/  LOP3.LUT R26, R26, 0xffffffef, RZ, 0xc0, !PT ;  /* 0xffffffef1a1a7812 */ /* 0x000fe200078ec0ff */
[----:B------:R-:W1:Y:S10]  /*9ffa0*/  LDCU UR39, c[0x0][0x398] ;  /* 0x00007300ff2777ac */ /* 0x000e740008000800 */
[----:B------:R-:W-:-:S02]  /*9ffb0*/  @P4 LOP3.LUT R26, R26, 0x10, RZ, 0xfc, !PT ;  /* 0x000000101a1a4812 */ /* 0x000fc400078efcff */
[----:B------:R-:W-:Y:S02]  /*9ffc0*/  ISETP.LT.AND P4, PT, R28, UR46, !P1 ;  /* 0x0000002e1c007c0c */ /* 0x000fe4000cf81270 */
[----:B------:R-:W-:Y:S01]  /*9ffd0*/  LOP3.LUT P3, RZ, R18, 0x200, RZ, 0xc0, !PT ;  /* 0x0000020012ff7812 */ /* 0x000fe2000786c0ff */
[----:B------:R-:W0:Y:S01]  /*9ffe0*/  LDCU UR46, c[0x0][0x398] ;  /* 0x00007300ff2e77ac */ /* 0x000e220008000800 */
[----:B------:R-:W-:-:S09]  /*9fff0*/  LOP3.LUT R26, R26, 0xfffffff7, RZ, 0xc0, !PT ;  /* 0xfffffff71a1a7812 */ /* 0x000fd200078ec0ff */
[----:B------:R-:W-:Y:S02]  /*a0000*/  @P4 LOP3.LUT R20, R20, 0x80000000, RZ, 0xfc, !PT ;  /* 0x8000000014144812 */ /* 0x000fe400078efcff */
[----:B------:R-:W-:Y:S01]  /*a0010*/  ISETP.LT.AND P4, PT, R21, UR53, !P1 ;  /* 0x0000003515007c0c */ /* 0x000fe2000cf81270 */
[----:B------:R-:W0:-:S12]  /*a0020*/  LDCU UR53, c[0x0][0x398] ;  /* 0x00007300ff3577ac */ /* 0x000e180008000800 */
[----:B------:R-:W-:Y:S02]  /*a0030*/  @P4 LOP3.LUT R26, R26, 0x8, RZ, 0xfc, !PT ;  /* 0x000000081a1a4812 */ /* 0x000fe400078efcff */
[----:B------:R-:W-:Y:S02]  /*a0040*/  ISETP.LT.AND P4, PT, R22, UR51, !P1 ;  /* 0x0000003316007c0c */ /* 0x000fe4000cf81270 */
[----:B------:R-:W-:Y:S01]  /*a0050*/  LOP3.LUT R20, R20, 0xbfffffff, RZ, 0xc0, !PT ;  /* 0xbfffffff14147812 */ /* 0x000fe200078ec0ff */
[----:B------:R-:W0:Y:S01]  /*a0060*/  LDCU UR51, c[0x0][0x398] ;  /* 0x00007300ff3377ac */ /* 0x000e220008000800 */
[----:B------:R-:W-:-:S09]  /*a0070*/  LOP3.LUT R26, R26, 0xfffffffb, RZ, 0xc0, !PT ;  /* 0xfffffffb1a1a7812 */ /* 0x000fd200078ec0ff */
[----:B------:R-:W-:Y:S02]  /*a0080*/  @P4 LOP3.LUT R26, R26, 0x4, RZ, 0xfc, !PT ;  /* 0x000000041a1a4812 */ /* 0x000fe400078efcff */
[----:B------:R-:W-:Y:S01]  /*a0090*/  ISETP.LT.AND P4, PT, R7, UR49, !P1 ;  /* 0x0000003107007c0c */ /* 0x000fe2000cf81270 */
[----:B------:R-:W0:Y:S01]  /*a00a0*/  LDCU UR49, c[0x0][0x398] ;  /* 0x00007300ff3177ac */ /* 0x000e220008000800 */
[----:B------:R-:W-:-:S11]  /*a00b0*/  LOP3.LUT R26, R26, 0xfffffffd, RZ, 0xc0, !PT ;  /* 0xfffffffd1a1a7812 */ /* 0x000fd600078ec0ff */
[----:B------:R-:W-:Y:S02]  /*a00c0*/  @P4 LOP3.LUT R26, R26, 0x2, RZ, 0xfc, !PT ;  /* 0x000000021a1a4812 */ /* 0x000fe400078efcff */
[----:B---3--:R-:W-:Y:S01]  /*a00d0*/  ISETP.LT.AND P4, PT, R29, UR47, !P1 ;  /* 0x0000002f1d007c0c */ /* 0x008fe2000cf81270 */
[----:B------:R-:W3:Y:S01]  /*a00e0*/  LDCU UR47, c[0x0][0x398] ;  /* 0x00007300ff2f77ac */ /* 0x000ee20008000800 */
[----:B------:R-:W-:-:S11]  /*a00f0*/  LOP3.LUT R26, R26, 0xfffffffe, RZ, 0xc0, !PT ;  /* 0xfffffffe1a1a7812 */ /* 0x000fd600078ec0ff */
[----:B------:R-:W-:-:S05]  /*a0100*/  @P4 LOP3.LUT R26, R26, 0x1, RZ, 0xfc, !PT ;  /* 0x000000011a1a4812 */ /* 0x000fca00078efcff */
[----:B------:R0:W-:Y:S04]  /*a0110*/  STL [R1+0x484], R26 ;  /* 0x0004841a01007387 */ /* 0x0001e80000100800 */
[----:B0-----:R-:W2:Y:S01]  /*a0120*/  LDL.LU R26, [R1+0x46c] ;  /* 0x00046c00011a7983 */ /* 0x001ea20000300800 */
[----:B------:R-:W-:Y:S01]  /*a0130*/  ISETP.LT.AND P4, PT, R27, UR45, !P1 ;  /* 0x0000002d1b007c0c */ /* 0x000fe2000cf81270 */
[----:B------:R-:W0:-:S12]  /*a0140*/  LDCU UR45, c[0x0][0x398] ;  /* 0x00007300ff2d77ac */ /* 0x000e180008000800 */
        /* <DEDUP_REMOVED lines=44> */
[----:B------:R-:W1:Y:S01]  /*a0410*/  LDCU UR29, c[0x0][0x398] ;  /* 0x00007300ff1d77ac */ /* 0x000e620008000800 */
[----:B------:R-:W-:Y:S01]  /*a0420*/  LOP3.LUT R20, R20, 0xffff7fff, RZ, 0xc0, !PT ;  /* 0xffff7fff14147812 */ /* 0x000fe200078ec0ff */
[----:B------:R-:W1:Y:S08]  /*a0430*/  LDCU UR50, c[0x0][0x398] ;  /* 0x00007300ff3277ac */ /* 0x000e700008000800 */
        /* <DEDUP_REMOVED lines=31> */
[----:B------:R-:W1:Y:S01]  /*a0630*/  LDCU UR41, c[0x0][0x398] ;  /* 0x00007300ff2977ac */ /* 0x000e620008000800 */
[----:B------:R-:W-:-:S04]  /*a0640*/  LOP3.LUT R20, R20, 0xffffff7f, RZ, 0xc0, !PT ;  /* 0xffffff7f14147812 */ /* 0x000fc800078ec0ff */
[----:B------:R-:W-:Y:S02]  /*a0650*/  @P4 LOP3.LUT R20, R20, 0x80, RZ, 0xfc, !PT ;  /* 0x0000008014144812 */ /* 0x000fe400078efcff */
[----:B------:R-:W-:Y:S01]  /*a0660*/  ISETP.LT.AND P4, PT, R22, UR42, !P1 ;  /* 0x0000002a16007c0c */ /* 0x000fe2000cf81270 */
        /* <DEDUP_REMOVED lines=22> */
[----:B------:R-:W-:Y:S02]  /*a07d0*/  @P4 LOP3.LUT R20, R20, 0x20, RZ, 0xfc, !PT ;  /* 0x0000002014144812 */ /* 0x000fe400078efcff */
[----:B------:R-:W-:-:S02]  /*a07e0*/  ISETP.LT.AND P4, PT, R7, UR14, !P2 ;  /* 0x0000000e07007c0c */ /* 0x000fc4000d781270 */
[----:B--2---:R-:W-:Y:S02]  /*a07f0*/  LOP3.LUT R26, R26, 0x7fffffff, RZ, 0xc0, !PT ;  /* 0x7fffffff1a1a7812 */ /* 0x004fe400078ec0ff */
[----:B------:R-:W-:Y:S02]  /*a0800*/  LOP3.LUT R20, R20, 0xffffffef, RZ, 0xc0, !PT ;  /* 0xffffffef14147812 */ /* 0x000fe400078ec0ff */
[----:B------:R-:W-:Y:S01]  /*a0810*/  LOP3.LUT P1, RZ, R18, 0x40, RZ, 0xc0, !PT ;  /* 0x0000004012ff7812 */ /* 0x000fe2000782c0ff */
[----:B------:R-:W2:Y:S01]  /*a0820*/  LDCU UR14, c[0x0][0x398] ;  /* 0x00007300ff0e77ac */ /* 0x000ea20008000800 */
        /* <DEDUP_REMOVED lines=9> */
[----:B-1----:R-:W-:Y:S01]  /*a08c0*/  ISETP.LT.AND P3, PT, R22, UR41, !P2 ;  /* 0x0000002916007c0c */ /* 0x002fe2000d761270 */
[----:B------:R-:W1:Y:S05]  /*a08d0*/  LDCU UR41, c[0x0][0x398] ;  /* 0x00007300ff2977ac */ /* 0x000e6a0008000800 */
[----:B------:R-:W-:Y:S02]  /*a08e0*/  @P4 LOP3.LUT R20, R20, 0x8, RZ, 0xfc, !PT ;  /* 0x0000000814144812 */ /* 0x000fe400078efcff */
[----:B------:R-:W-:-:S02]  /*a08f0*/  ISETP.LT.AND P4, PT, R29, UR42, !P2 ;  /* 0x0000002a1d007c0c */ /* 0x000fc4000d781270 */
[----:B------:R-:W-:Y:S01]  /*a0900*/  LOP3.LUT R26, R26, 0xbfffffff, RZ, 0xc0, !PT ;  /* 0xbfffffff1a1a7812 */ /* 0x000fe200078ec0ff */
        /* <DEDUP_REMOVED lines=9> */
[----:B------:R-:W-:Y:S01]  /*a09a0*/  ISETP.LT.AND P2, PT, R24, UR17, !P2 ;  /* 0x0000001118007c0c */ /* 0x000fe2000d741270 */
[----:B------:R-:W0:Y:S01]  /*a09b0*/  LDCU UR40, c[0x0][0x398] ;  /* 0x00007300ff2877ac */ /* 0x000e220008000800 */
[----:B------:R-:W0:Y:S01]  /*a09c0*/  LDCU UR17, c[0x0][0x398] ;  /* 0x00007300ff1177ac */ /* 0x000e220008000800 */
[----:B------:R-:W0:Y:S06]  /*a09d0*/  LDCU UR16, c[0x0][0x398] ;  /* 0x00007300ff1077ac */ /* 0x000e2c0008000800 */
[----:B------:R-:W-:-:S04]  /*a09e0*/  @P3 LOP3.LUT R26, R26, 0x40000000, RZ, 0xfc, !PT ;  /* 0x400000001a1a3812 */ /* 0x000fc800078efcff */
[----:B------:R-:W-:-:S04]  /*a09f0*/  LOP3.LUT R26, R26, 0xdfffffff, RZ, 0xc0, !PT ;  /* 0xdfffffff1a1a7812 */ /* 0x000fc800078ec0ff */
[----:B------:R-:W-:-:S04]  /*a0a00*/  @P4 LOP3.LUT R26, R26, 0x20000000, RZ, 0xfc, !PT ;  /* 0x200000001a1a4812 */ /* 0x000fc800078efcff */
[----:B------:R-:W-:-:S04]  /*a0a10*/  LOP3.LUT R26, R26, 0xefffffff, RZ, 0xc0, !PT ;  /* 0xefffffff1a1a7812 */ /* 0x000fc800078ec0ff */
[----:B------:R-:W-:Y:S02]  /*a0a20*/  @P2 LOP3.LUT R26, R26, 0x10000000, RZ, 0xfc, !PT ;  /* 0x100000001a1a2812 */ /* 0x000fe400078efcff */
[----:B------:R-:W-:Y:S02]  /*a0a30*/  ISETP.LT.AND P2, PT, R28, UR54, !P1 ;  /* 0x000000361c007c0c */ /* 0x000fe4000cf41270 */
[----:B-1----:R-:W-:Y:S01]  /*a0a40*/  ISETP.LT.AND P4, PT, R21, UR41, !P1 ;  /* 0x0000002915007c0c */ /* 0x002fe2000cf81270 */
[----:B------:R-:W1:Y:S01]  /*a0a50*/  LDCU UR41, c[0x0][0x398] ;  /* 0x00007300ff2977ac */ /* 0x000e620008000800 */
[----:B------:R-:W-:Y:S02]  /*a0a60*/  LOP3.LUT R26, R26, 0xff7fffff, RZ, 0xc0, !PT ;  /* 0xff7fffff1a1a7812 */ /* 0x000fe400078ec0ff */
[----:B------:R-:W-:Y:S01]  /*a0a70*/  LOP3.LUT P3, RZ, R18, 0x20, RZ, 0xc0, !PT ;  /* 0x0000002012ff7812 */ /* 0x000fe2000786c0ff */
[----:B------:R-:W0:Y:S06]  /*a0a80*/  LDCU UR54, c[0x0][0x398] ;  /* 0x00007300ff3677ac */ /* 0x000e2c0008000800 */
[----:B------:R-:W-:-:S02]  /*a0a90*/  @P2 LOP3.LUT R26, R26, 0x800000, RZ, 0xfc, !PT ;  /* 0x008000001a1a2812 */ /* 0x000fc400078efcff */
[----:B------:R-:W-:Y:S01]  /*a0aa0*/  ISETP.LT.AND P2, PT, R22, UR42, !P1 ;  /* 0x0000002a16007c0c */ /* 0x000fe2000cf41270 */
[----:B------:R-:W0:Y:S01]  /*a0ab0*/  LDCU UR42, c[0x0][0x398] ;  /* 0x00007300ff2a77ac */ /* 0x000e220008000800 */
[----:B------:R-:W-:-:S04]  /*a0ac0*/  LOP3.LUT R26, R26, 0xf7ffffff, RZ, 0xc0, !PT ;  /* 0xf7ffffff1a1a7812 */ /* 0x000fc800078ec0ff */
        /* <DEDUP_REMOVED lines=9> */
[----:B-1----:R-:W-:Y:S01]  /*a0b60*/  ISETP.LT.AND P2, PT, R27, UR41, !P1 ;  /* 0x000000291b007c0c */ /* 0x002fe2000cf41270 */
[----:B------:R-:W1:Y:S01]  /*a0b70*/  LDCU UR41, c[0x0][0x398] ;  /* 0x00007300ff2977ac */ /* 0x000e620008000800 */
[----:B------:R-:W-:-:S04]  /*a0b80*/  LOP3.LUT R26, R26, 0xfeffffff, RZ, 0xc0, !PT ;  /* 0xfeffffff1a1a7812 */ /* 0x000fc800078ec0ff */
[----:B------:R-:W-:Y:S02]  /*a0b90*/  @P4 LOP3.LUT R26, R26, 0x1000000, RZ, 0xfc, !PT ;  /* 0x010000001a1a4812 */ /* 0x000fe400078efcff */
[----:B0-----:R-:W-:Y:S01]  /*a0ba0*/  ISETP.LT.AND P4, PT, R25, UR42, !P1 ;  /* 0x0000002a19007c0c */ /* 0x001fe2000cf81270 */
        /* <DEDUP_REMOVED lines=25> */
[----:B------:R-:W1:Y:S01]  /*a0d40*/  LDCU UR63, c[0x0][0x398] ;  /* 0x00007300ff3f77ac */ /* 0x000e620008000800 */
[----:B------:R-:W-:-:S04]  /*a0d50*/  LOP3.LUT R26, R26, 0xfffdffff, RZ, 0xc0, !PT ;  /* 0xfffdffff1a1a7812 */ /* 0x000fc800078ec0ff */
[----:B------:R-:W-:-:S04]  /*a0d60*/  @P2 LOP3.LUT R26, R26, 0x20000, RZ, 0xfc, !PT ;  /* 0x000200001a1a2812 */ /* 0x000fc800078efcff */
[----:B------:R-:W-:-:S04]  /*a0d70*/  LOP3.LUT R26, R26, 0xfffeffff, RZ, 0xc0, !PT ;  /* 0xfffeffff1a1a7812 */ /* 0x000fc800078ec0ff */
[----:B------:R-:W-:Y:S02]  /*a0d80*/  @P4 LOP3.LUT R26, R26, 0x10000, RZ, 0xfc, !PT ;  /* 0x000100001a1a4812 */ /* 0x000fe400078efcff */
[----:B0-----:R-:W-:Y:S02]  /*a0d90*/  ISETP.LT.AND P4, PT, R27, UR49, !P3 ;  /* 0x000000311b007c0c */ /* 0x001fe4000df81270 */
        /* <DEDUP_REMOVED lines=13> */
[----:B-1----:R-:W-:Y:S01]  /*a0e70*/  ISETP.LT.AND P4, PT, R21, UR63, !P1 ;  /* 0x0000003f15007c0c */ /* 0x002fe2000cf81270 */
[----:B------:R-:W1:Y:S01]  /*a0e80*/  LDCU UR58, c[0x0][0x398] ;  /* 0x00007300ff3a77ac */ /* 0x000e620008000800 */
        /* <DEDUP_REMOVED lines=22> */
[----:B------:R-:W-:Y:S02]  /*a0ff0*/  LOP3.LUT R26, R26, 0xffffffdf, RZ, 0xc0, !PT ;  /* 0xffffffdf1a1a7812 */ /* 0x000fe400078ec0ff */
[----:B------:R-:W-:Y:S02]  /*a1000*/  ISETP.LT.AND P1, PT, R24, UR65, !P1 ;  /* 0x0000004118007c0c */ /* 0x000fe4000cf21270 */
[----:B--2---:R-:W-:-:S07]  /*a1010*/  LOP3.LUT R20, R20, 0x7fffffff, RZ, 0xc0, !PT ;  /* 0x7fffffff14147812 */ /* 0x004fce00078ec0ff */
[----:B------:R-:W-:Y:S02]  /*a1020*/  @P4 LOP3.LUT R26, R26, 0x20, RZ, 0xfc, !PT ;  /* 0x000000201a1a4812 */ /* 0x000fe400078efcff */
[----:B------:R-:W-:Y:S02]  /*a1030*/  ISETP.LT.AND P4, PT, R28, UR60, !P2 ;  /* 0x0000003c1c007c0c */ /* 0x000fe4000d781270 */
[----:B------:R-:W-:Y:S01]  /*a1040*/  LOP3.LUT P3, RZ, R18, 0x4, RZ, 0xc0, !PT ;  /* 0x0000000412ff7812 */ /* 0x000fe2000786c0ff */
[----:B------:R-:W2:Y:S01]  /*a1050*/  LDCU UR65, c[0x0][0x398] ;  /* 0x00007300ff4177ac */ /* 0x000ea20008000800 */
[----:B------:R-:W-:Y:S01]  /*a1060*/  LOP3.LUT R26, R26, 0xffffffef, RZ, 0xc0, !PT ;  /* 0xffffffef1a1a7812 */ /* 0x000fe200078ec0ff */
[----:B------:R-:W0:Y:S01]  /*a1070*/  LDCU UR67, c[0x0][0x398] ;  /* 0x00007300ff4377ac */ /* 0x000e220008000800 */
[----:B------:R-:W0:Y:S02]  /*a1080*/  LDCU UR60, c[0x0][0x398] ;  /* 0x00007300ff3c77ac */ /* 0x000e240008000800 */
[----:B------:R-:W-:-:S05]  /*a1090*/  @P1 LOP3.LUT R26, R26, 0x10, RZ, 0xfc, !PT ;  /* 0x000000101a1a1812 */ /* 0x000fca00078efcff */
[----:B------:R-:W-:Y:S02]  /*a10a0*/  @P4 LOP3.LUT R20, R20, 0x80000000, RZ, 0xfc, !PT ;  /* 0x8000000014144812 */ /* 0x000fe400078efcff */
[----:B------:R-:W-:Y:S02]  /*a10b0*/  ISETP.LT.AND P4, PT, R21, UR18, !P2 ;  /* 0x0000001215007c0c */ /* 0x000fe4000d781270 */
[----:B------:R-:W-:-:S11]  /*a10c0*/  LOP3.LUT R26, R26, 0xfffffff7, RZ, 0xc0, !PT ;  /* 0xfffffff71a1a7812 */ /* 0x000fd600078ec0ff */
        /* <DEDUP_REMOVED lines=8> */
[----:B------:R-:W0:Y:S01]  /*a1150*/  LDCU.64 UR18, c[0x0][0x398] ;  /* 0x00007300ff1277ac */ /* 0x000e220008000a00 */
[----:B------:R-:W-:-:S11]  /*a1160*/  LOP3.LUT R26, R26, 0xfffffffd, RZ, 0xc0, !PT ;  /* 0xfffffffd1a1a7812 */ /* 0x000fd600078ec0ff */
[----:B------:R-:W-:Y:S02]  /*a1170*/  @P4 LOP3.LUT R26, R26, 0x2, RZ, 0xfc, !PT ;  /* 0x000000021a1a4812 */ /* 0x000fe400078efcff */
[----:B------:R-:W-:Y:S01]  /*a1180*/  ISETP.LT.AND P4, PT, R29, UR20, !P2 ;  /* 0x000000141d007c0c */ /* 0x000fe2000d781270 */
[----:B------:R-:W0:Y:S01]  /*a1190*/  LDCU UR20, c[0x0][0x398] ;  /* 0x00007300ff1477ac */ /* 0x000e220008000800 */
[----:B------:R-:W-:-:S11]  /*a11a0*/  LOP3.LUT R26, R26, 0xfffffffe, RZ, 0xc0, !PT ;  /* 0xfffffffe1a1a7812 */ /* 0x000fd600078ec0ff */
[----:B------:R-:W-:-:S05]  /*a11b0*/  @P4 LOP3.LUT R26, R26, 0x1, RZ, 0xfc, !PT ;  /* 0x000000011a1a4812 */ /* 0x000fca00078efcff */
[----:B------:R0:W-:Y:S04]  /*a11c0*/  STL [R1+0x46c], R26 ;  /* 0x00046c1a01007387 */ /* 0x0001e80000100800 */
[----:B0-----:R-:W2:Y:S01]  /*a11d0*/  LDL.LU R26, [R1+0x594] ;  /* 0x00059400011a7983 */ /* 0x001ea20000300800 */
[----:B------:R-:W-:Y:S01]  /*a11e0*/  ISETP.LT.AND P4, PT, R27, UR21, !P2 ;  /* 0x000000151b007c0c */ /* 0x000fe2000d781270 */
[----:B------:R-:W0:-:S12]  /*a11f0*/  LDCU UR21, c[0x0][0x398] ;  /* 0x00007300ff1577ac */ /* 0x000e180008000800 */
        /* <DEDUP_REMOVED lines=18> */
[----:B------:R-:W1:Y:S01]  /*a1320*/  LDCU UR77, c[0x0][0x398] ;  /* 0x00007300ff4d77ac */ /* 0x000e620008000800 */
[----:B------:R-:W-:-:S11]  /*a1330*/  LOP3.LUT R20, R20, 0xfbffffff, RZ, 0xc0, !PT ;  /* 0xfbffffff14147812 */ /* 0x000fd600078ec0ff */
[----:B------:R-:W-:Y:S02]  /*a1340*/  @P4 LOP3.LUT R20, R20, 0x4000000, RZ, 0xfc, !PT ;  /* 0x0400000014144812 */ /* 0x000fe400078efcff */
[----:B0-----:R-:W-:Y:S02]  /*a1350*/  ISETP.LT.AND P4, PT, R7, UR62, !P3 ;  /* 0x0000003e07007c0c */ /* 0x001fe4000df81270 */
[----:B------:R-:W-:-:S11]  /*a1360*/  LOP3.LUT R20, R20, 0xfdffffff, RZ, 0xc0, !PT ;  /* 0xfdffffff14147812 */ /* 0x000fd600078ec0ff */
[----:B------:R-:W-:Y:S02]  /*a1370*/  @P4 LOP3.LUT R20, R20, 0x2000000, RZ, 0xfc, !PT ;  /* 0x0200000014144812 */ /* 0x000fe400078efcff */
[----:B------:R-:W-:Y:S02]  /*a1380*/  ISETP.LT.AND P4, PT, R29, UR73, !P3 ;  /* 0x000000491d007c0c */ /* 0x000fe4000df81270 */
[----:B------:R-:W-:-:S11]  /*a1390*/  LOP3.LUT R20, R20, 0xfeffffff, RZ, 0xc0, !PT ;  /* 0xfeffffff14147812 */ /* 0x000fd600078ec0ff */
[----:B------:R-:W-:Y:S02]  /*a13a0*/  @P4 LOP3.LUT R20, R20, 0x1000000, RZ, 0xfc, !PT ;  /* 0x0100000014144812 */ /* 0x000fe400078efcff */
[----:B------:R-:W-:Y:S02]  /*a13b0*/  ISETP.LT.AND P4, PT, R27, UR75, !P3 ;  /* 0x0000004b1b007c0c */ /* 0x000fe4000df81270 */
[----:B------:R-:W-:-:S11]  /*a13c0*/  LOP3.LUT R20, R20, 0xffbfffff, RZ, 0xc0, !PT ;  /* 0xffbfffff14147812 */ /* 0x000fd600078ec0ff */
[----:B------:R-:W-:Y:S02]  /*a13d0*/  @P4 LOP3.LUT R20, R20, 0x400000, RZ, 0xfc, !PT ;  /* 0x0040000014144812 */ /* 0x000fe400078efcff */
[----:B-1----:R-:W-:Y:S02]  /*a13e0*/  ISETP.LT.AND P4, PT, R25, UR77, !P3 ;  /* 0x0000004d19007c0c */ /* 0x002fe4000df81270 */
[----:B------:R-:W-:Y:S02]  /*a13f0*/  ISETP.LT.AND P3, PT, R24, UR24, !P3 ;  /* 0x0000001818007c0c */ /* 0x000fe4000df61270 */
[----:B------:R-:W-:-:S09]  /*a1400*/  LOP3.LUT R20, R20, 0xffdfffff, RZ, 0xc0, !PT ;  /* 0xffdfffff14147812 */ /* 0x000fd200078ec0ff */
[----:B------:R-:W-:-:S04]  /*a1410*/  @P4 LOP3.LUT R20, R20, 0x200000, RZ, 0xfc, !PT ;  /* 0x0020000014144812 */ /* 0x000fc800078efcff */
[----:B------:R-:W-:-:S04]  /*a1420*/  LOP3.LUT R20, R20, 0xffefffff, RZ, 0xc0, !PT ;  /* 0xffefffff14147812 */ /* 0x000fc800078ec0ff */
[----:B------:R-:W-:Y:S02]  /*a1430*/  @P3 LOP3.LUT R20, R20, 0x100000, RZ, 0xfc, !PT ;  /* 0x0010000014143812 */ /* 0x000fe400078efcff */
[----:B------:R-:W-:Y:S02]  /*a1440*/  ISETP.LT.AND P3, PT, R28, UR64, !P1 ;  /* 0x000000401c007c0c */ /* 0x000fe4000cf61270 */
[----:B------:R-:W-:-:S11]  /*a1450*/  LOP3.LUT R20, R20, 0xffff7fff, RZ, 0xc0, !PT ;  /* 0xffff7fff14147812 */ /* 0x000fd600078ec0ff */
[----:B------:R-:W-:Y:S02]  /*a1460*/  @P3 LOP3.LUT R20, R20, 0x8000, RZ, 0xfc, !PT ;  /* 0x0000800014143812 */ /* 0x000fe400078efcff */
[----:B------:R-:W-:Y:S02]  /*a1470*/  ISETP.LT.AND P3, PT, R21, UR27, !P1 ;  /* 0x0000001b15007c0c */ /* 0x000fe4000cf61270 */
[----:B------:R-:W-:-:S11]  /*a1480*/  LOP3.LUT R20, R20, 0xfff7ffff, RZ, 0xc0, !PT ;  /* 0xfff7ffff14147812 */ /* 0x000fd600078ec0ff */
[----:B------:R-:W-:Y:S02]  /*a1490*/  @P3 LOP3.LUT R20, R20, 0x80000, RZ, 0xfc, !PT ;  /* 0x0008000014143812 */ /* 0x000fe400078efcff */
[----:B------:R-:W-:Y:S02]  /*a14a0*/  ISETP.LT.AND P3, PT, R22, UR26, !P1 ;  /* 0x0000001a16007c0c */ /* 0x000fe4000cf61270 */
[----:B------:R-:W-:Y:S02]  /*a14b0*/  LOP3.LUT R20, R20, 0xfffbffff, RZ, 0xc0, !PT ;  /* 0xfffbffff14147812 */ /* 0x000fe400078ec0ff */
[----:B--2---:R-:W-:Y:S02]  /*a14c0*/  R2UR UR77, R26 ;  /* 0x000000001a4d72ca */ /* 0x004fe400000e0000 */
[----:B------:R-:W2:Y:S07]  /*a14d0*/  LDL.LU R26, [R1+0x464] ;  /* 0x00046400011a7983 */ /* 0x000eae0000300800 */
[----:B------:R-:W-:-:S02]  /*a14e0*/  @P3 LOP3.LUT R20, R20, 0x40000, RZ, 0xfc, !PT ;  /* 0x0004000014143812 */ /* 0x000fc400078efcff */
[----:B------:R-:W-:Y:S02]  /*a14f0*/  ISETP.LT.AND P3, PT, R7, UR25, !P1 ;  /* 0x0000001907007c0c */ /* 0x000fe4000cf61270 */
        /* <DEDUP_REMOVED lines=9> */
[----:B------:R-:W-:Y:S02]  /*a1590*/  ISETP.LT.AND P1, PT, R24, UR28, !P1 ;  /* 0x0000001c18007c0c */ /* 0x000fe4000cf21270 */
[----:B------:R-:W-:Y:S02]  /*a15a0*/  LOP3.LUT R20, R20, 0xffffdfff, RZ, 0xc0, !PT ;  /* 0xffffdfff14147812 */ /* 0x000fe400078ec0ff */
[----:B------:R-:W-:-:S07]  /*a15b0*/  LOP3.LUT P2, RZ, R18, 0x1, RZ, 0xc0, !PT ;  /* 0x0000000112ff7812 */ /* 0x000fce000784c0ff */
[----:B------:R-:W-:-:S04]  /*a15c0*/  @P3 LOP3.LUT R20, R20, 0x2000, RZ, 0xfc, !PT ;  /* 0x0000200014143812 */ /* 0x000fc800078efcff */
[----:B------:R-:W-:-:S04]  /*a15d0*/  LOP3.LUT R20, R20, 0xffffefff, RZ, 0xc0, !PT ;  /* 0xffffefff14147812 */ /* 0x000fc800078ec0ff */
[----:B------:R-:W-:Y:S02]  /*a15e0*/  @P1 LOP3.LUT R20, R20, 0x1000, RZ, 0xfc, !PT ;  /* 0x0000100014141812 */ /* 0x000fe400078efcff */
[----:B------:R-:W-:Y:S02]  /*a15f0*/  ISETP.LT.AND P1, PT, R28, UR66, !P2 ;  /* 0x000000421c007c0c */ /* 0x000fe4000d721270 */
[----:B------:R-:W-:-:S11]  /*a1600*/  LOP3.LUT R20, R20, 0xffffff7f, RZ, 0xc0, !PT ;  /* 0xffffff7f14147812 */ /* 0x000fd600078ec0ff */
[----:B------:R-:W-:Y:S02]  /*a1610*/  @P1 LOP3.LUT R20, R20, 0x80, RZ, 0xfc, !PT ;  /* 0x0000008014141812 */ /* 0x000fe400078efcff */
[----:B----4-:R-:W-:Y:S02]  /*a1620*/  ISETP.LT.AND P1, PT, R21, UR11, !P2 ;  /* 0x0000000b15007c0c */ /* 0x010fe4000d721270 */
        /* <DEDUP_REMOVED lines=16> */
[----:B------:R-:W-:-:S09]  /*a1730*/  LOP3.LUT R20, R20, 0xffffffdf, RZ, 0xc0, !PT ;  /* 0xffffffdf14147812 */ /* 0x000fd200078ec0ff */
[----:B------:R-:W-:Y:S02]  /*a1740*/  @P1 LOP3.LUT R20, R20, 0x20, RZ, 0xfc, !PT ;  /* 0x0000002014141812 */ /* 0x000fe400078efcff */
[----:B------:R-:W-:Y:S02]  /*a1750*/  LOP3.LUT P1, RZ, R14, 0x2000, RZ, 0xc0, !PT ;  /* 0x000020000eff7812 */ /* 0x000fe4000782c0ff */
[----:B------:R-:W-:-:S04]  /*a1760*/  LOP3.LUT R20, R20, 0xffffffef, RZ, 0xc0, !PT ;  /* 0xffffffef14147812 */ /* 0x000fc800078ec0ff */
[----:B------:R-:W-:Y:S02]  /*a1770*/  @P2 LOP3.LUT R20, R20, 0x10, RZ, 0xfc, !PT ;  /* 0x0000001014142812 */ /* 0x000fe400078efcff */
[----:B------:R-:W-:Y:S02]  /*a1780*/  ISETP.LT.AND P2, PT, R28, UR68, !P1 ;  /* 0x000000441c007c0c */ /* 0x000fe4000cf41270 */
[----:B------:R-:W-:Y:S02]  /*a1790*/  LOP3.LUT R20, R20, 0xfffffff7, RZ, 0xc0, !PT ;  /* 0xfffffff714147812 */ /* 0x000fe400078ec0ff */
[C---:B------:R-:W-:Y:S02]  /*a17a0*/  LOP3.LUT P4, RZ, R14.reuse, 0x8000, RZ, 0xc0, !PT ;  /* 0x000080000eff7812 */ /* 0x040fe4000788c0ff */
[----:B------:R-:W-:Y:S02]  /*a17b0*/  LOP3.LUT P3, RZ, R14, 0x4000, RZ, 0xc0, !PT ;  /* 0x000040000eff7812 */ /* 0x000fe4000786c0ff */
[----:B--2---:R-:W-:-:S05]  /*a17c0*/  LOP3.LUT R26, R26, 0x7fffffff, RZ, 0xc0, !PT ;  /* 0x7fffffff1a1a7812 */ /* 0x004fca00078ec0ff */
[----:B------:R-:W-:Y:S02]  /*a17d0*/  @P2 LOP3.LUT R26, R26, 0x80000000, RZ, 0xfc, !PT ;  /* 0x800000001a1a2812 */ /* 0x000fe400078efcff */
[----:B------:R-:W-:-:S13]  /*a17e0*/  ISETP.LT.AND P2, PT, R21, UR33, !P1 ;  /* 0x0000002115007c0c */ /* 0x000fda000cf41270 */
        /* <DEDUP_REMOVED lines=14> */
[----:B------:R-:W-:Y:S01]  /*a18d0*/  LOP3.LUT R26, R26, 0xdfffffff, RZ, 0xc0, !PT ;  /* 0xdfffffff1a1a7812 */ /* 0x000fe200078ec0ff */
[----:B------:R0:W-:Y:S10]  /*a18e0*/  STL [R1+0x468], R20 ;  /* 0x0004681401007387 */ /* 0x0001f40000100800 */
[----:B------:R-:W-:-:S02]  /*a18f0*/  @P2 LOP3.LUT R26, R26, 0x20000000, RZ, 0xfc, !PT ;  /* 0x200000001a1a2812 */ /* 0x000fc400078efcff */
[----:B------:R-:W-:Y:S02]  /*a1900*/  LOP3.LUT P2, RZ, R14, 0x1000, RZ, 0xc0, !PT ;  /* 0x000010000eff7812 */ /* 0x000fe4000784c0ff */
[----:B------:R-:W2:Y:S04]  /*a1910*/  LDL.LU R14, [R1+0x5478] ;  /* 0x00547800010e7983 */ /* 0x000ea80000300800 */
[----:B0-----:R-:W4:Y:S01]  /*a1920*/  LDL.LU R20, [R1+0x498] ;  /* 0x0004980001147983 */ /* 0x001f220000300800 */
        /* <DEDUP_REMOVED lines=25> */
[----:B------:R-:W-:Y:S02]  /*a1ac0*/  ISETP.LT.AND P1, PT, R28, UR72, !P3 ;  /* 0x000000481c007c0c */ /* 0x000fe4000df21270 */
[----:B------:R-:W-:-:S04]  /*a1ad0*/  LOP3.LUT R26, R26, 0xffefffff, RZ, 0xc0, !PT ;  /* 0xffefffff1a1a7812 */ /* 0x000fc800078ec0ff */
[----:B------:R-:W-:Y:S02]  /*a1ae0*/  @P2 LOP3.LUT R26, R26, 0x100000, RZ, 0xfc, !PT ;  /* 0x001000001a1a2812 */ /* 0x000fe400078efcff */
[----:B---3--:R-:W-:Y:S02]  /*a1af0*/  ISETP.LT.AND P2, PT, R21, UR47, !P3 ;  /* 0x0000002f15007c0c */ /* 0x008fe4000df41270 */
[----:B------:R-:W-:-:S04]  /*a1b00*/  LOP3.LUT R26, R26, 0xffff7fff, RZ, 0xc0, !PT ;  /* 0xffff7fff1a1a7812 */ /* 0x000fc800078ec0ff */
[----:B------:R-:W-:Y:S02]  /*a1b10*/  @P1 LOP3.LUT R26, R26, 0x8000, RZ, 0xfc, !PT ;  /* 0x000080001a1a1812 */ /* 0x000fe400078efcff */
[----:B------:R-:W-:Y:S02]  /*a1b20*/  ISETP.LT.AND P1, PT, R22, UR46, !P3 ;  /* 0x0000002e16007c0c */ /* 0x000fe4000df21270 */
[----:B------:R-:W-:-:S04]  /*a1b30*/  LOP3.LUT R26, R26, 0xfff7ffff, RZ, 0xc0, !PT ;  /* 0xfff7ffff1a1a7812 */ /* 0x000fc800078ec0ff */
[----:B------:R-:W-:Y:S02]  /*a1b40*/  @P2 LOP3.LUT R26, R26, 0x80000, RZ, 0xfc, !PT ;  /* 0x000800001a1a2812 */ /* 0x000fe400078efcff */
[----:B------:R-:W-:Y:S02]  /*a1b50*/  ISETP.LT.AND P2, PT, R7, UR45, !P3 ;  /* 0x0000002d07007c0c */ /* 0x000fe4000df41270 */
[----:B------:R-:W-:-:S04]  /*a1b60*/  LOP3.LUT R26, R26, 0xfffbffff, RZ, 0xc0, !PT ;  /* 0xfffbffff1a1a7812 */ /* 0x000fc800078ec0ff */
        /* <DEDUP_REMOVED lines=32> */
[----:B------:R-:W-:Y:S02]  /*a1d70*/  LOP3.LUT R26, R26, 0xffffffbf, RZ, 0xc0, !PT ;  /* 0xffffffbf1a1a7812 */ /* 0x000fe400078ec0ff */
[----:B------:R-:W-:Y:S02]  /*a1d80*/  ISETP.LT.AND P4, PT, R24, UR50, !P4 ;  /* 0x0000003218007c0c */ /* 0x000fe4000e781270 */
[----:B------:R-:W-:-:S04]  /*a1d90*/  @P3 LOP3.LUT R26, R26, 0x40, RZ, 0xfc, !PT ;  /* 0x000000401a1a3812 */ /* 0x000fc800078efcff */
[----:B------:R-:W-:-:S04]  /*a1da0*/  LOP3.LUT R26, R26, 0xffffffdf, RZ, 0xc0, !PT ;  /* 0xffffffdf1a1a7812 */ /* 0x000fc800078ec0ff */
[----:B------:R-:W-:Y:S02]  /*a1db0*/  @P2 LOP3.LUT R26, R26, 0x20, RZ, 0xfc, !PT ;  /* 0x000000201a1a2812 */ /* 0x000fe400078efcff */
[----:B------:R-:W-:Y:S02]  /*a1dc0*/  ISETP.LT.AND P2, PT, R21, UR49, !P5 ;  /* 0x0000003115007c0c */ /* 0x000fe4000ef41270 */
[----:B------:R-:W-:Y:S02]  /*a1dd0*/  ISETP.LT.AND P3, PT, R28, UR76, !P5 ;  /* 0x0000004c1c007c0c */ /* 0x000fe4000ef61270 */
[----:B------:R-:W-:-:S04]  /*a1de0*/  LOP3.LUT R26, R26, 0xffffffef, RZ, 0xc0, !PT ;  /* 0xffffffef1a1a7812 */ /* 0x000fc800078ec0ff */
[----:B------:R-:W-:Y:S02]  /*a1df0*/  @P4 LOP3.LUT R26, R26, 0x10, RZ, 0xfc, !PT ;  /* 0x000000101a1a4812 */ /* 0x000fe400078efcff */
[----:B------:R-:W-:Y:S02]  /*a1e00*/  ISETP.LT.AND P4, PT, R22, UR57, !P5 ;  /* 0x0000003916007c0c */ /* 0x000fe4000ef81270 */
[----:B------:R-:W-:-:S04]  /*a1e10*/  LOP3.LUT R26, R26, 0xfffffff7, RZ, 0xc0, !PT ;  /* 0xfffffff71a1a7812 */ /* 0x000fc800078ec0ff */
[----:B------:R-:W-:-:S04]  /*a1e20*/  @P2 LOP3.LUT R26, R26, 0x8, RZ, 0xfc, !PT ;  /* 0x000000081a1a2812 */ /* 0x000fc800078efcff */
[----:B------:R-:W-:Y:S02]  /*a1e30*/  LOP3.LUT R26, R26, 0xfffffffb, RZ, 0xc0, !PT ;  /* 0xfffffffb1a1a7812 */ /* 0x000fe400078ec0ff */
[----:B------:R-:W-:Y:S02]  /*a1e40*/  ISETP.LT.AND P2, PT, R29, UR59, !P5 ;  /* 0x0000003b1d007c0c */ /* 0x000fe4000ef41270 */
[----:B------:R-:W-:-:S04]  /*a1e50*/  @P4 LOP3.LUT R26, R26, 0x4, RZ, 0xfc, !PT ;  /* 0x000000041a1a4812 */ /* 0x000fc800078efcff */
[----:B------:R-:W-:Y:S02]  /*a1e60*/  LOP3.LUT R26, R26, 0xfffffffd, RZ, 0xc0, !PT ;  /* 0xfffffffd1a1a7812 */ /* 0x000fe400078ec0ff */
[----:B----4-:R-:W-:-:S04]  /*a1e70*/  LOP3.LUT R20, R20, 0x7fffffff, RZ, 0xc0, !PT ;  /* 0x7fffffff14147812 */ /* 0x010fc800078ec0ff */
[----:B------:R-:W-:Y:S02]  /*a1e80*/  @P3 LOP3.LUT R20, R20, 0x80000000, RZ, 0xfc, !PT ;  /* 0x8000000014143812 */ /* 0x000fe400078efcff */
[----:B------:R-:W-:-:S13]  /*a1e90*/  ISETP.LT.AND P3, PT, R7, UR58, !P5 ;  /* 0x0000003a07007c0c */ /* 0x000fda000ef61270 */
[----:B------:R-:W-:-:S04]  /*a1ea0*/  @P3 LOP3.LUT R26, R26, 0x2, RZ, 0xfc, !PT ;  /* 0x000000021a1a3812 */ /* 0x000fc800078efcff */
[----:B------:R-:W-:-:S04]  /*a1eb0*/  LOP3.LUT R26, R26, 0xfffffffe, RZ, 0xc0, !PT ;  /* 0xfffffffe1a1a7812 */ /* 0x000fc800078ec0ff */
[----:B------:R-:W-:-:S05]  /*a1ec0*/  @P2 LOP3.LUT R26, R26, 0x1, RZ, 0xfc, !PT ;  /* 0x000000011a1a2812 */ /* 0x000fca00078efcff */
[----:B------:R0:W-:Y:S02]  /*a1ed0*/  STL [R1+0x464], R26 ;  /* 0x0004641a01007387 */ /* 0x0001e40000100800 */
[----:B0-----:R-:W-:Y:S02]  /*a1ee0*/  IMAD.MOV.U32 R26, RZ, RZ, R23 ;  /* 0x000000ffff1a7224 */ /* 0x001fe400078e0017 */
[----:B------:R-:W3:Y:S01]  /*a1ef0*/  LDL.LU R23, [R1+0x4d18] ;  /* 0x004d180001177983 */ /* 0x000ee20000300800 */
[----:B------:R-:W-:Y:S02]  /*a1f00*/  ISETP.LT.AND P4, PT, R27, UR61, !P5 ;  /* 0x0000003d1b007c0c */ /* 0x000fe4000ef81270 */
[----:B------:R-:W-:Y:S02]  /*a1f10*/  ISETP.LT.AND P3, PT, R25, UR63, !P5 ;  /* 0x0000003f19007c0c */ /* 0x000fe4000ef61270 */
[----:B------:R-:W-:Y:S02]  /*a1f20*/  LOP3.LUT R20, R20, 0xbfffffff, RZ, 0xc0, !PT ;  /* 0xbfffffff14147812 */ /* 0x000fe400078ec0ff */
[----:B------:R-:W-:-:S07]  /*a1f30*/  ISETP.LT.AND P2, PT, R24, UR65, !P5 ;  /* 0x0000004118007c0c */ /* 0x000fce000ef41270 */
        /* <DEDUP_REMOVED lines=9> */
[----:B------:R-:W-:Y:S02]  /*a1fd0*/  LOP3.LUT P1, RZ, R17, 0x20000, RZ, 0xc0, !PT ;  /* 0x0002000011ff7812 */ /* 0x000fe4000782c0ff */
[----:B------:R-:W-:Y:S02]  /*a1fe0*/  LOP3.LUT R18, R18, 0xfffffffe, RZ, 0xc0, !PT ;  /* 0xfffffffe12127812 */ /* 0x000fe400078ec0ff */
[----:B------:R-:W-:Y:S01]  /*a1ff0*/  @P4 LOP3.LUT R20, R20, 0x8000000, RZ, 0xfc, !PT ;  /* 0x0800000014144812 */ /* 0x000fe200078efcff */
[----:B------:R-:W4:Y:S03]  /*a2000*/  LDL.LU R7, [R1+0x5474] ;  /* 0x0054740001077983 */ /* 0x000f260000300800 */
[----:B------:R-:W-:-:S02]  /*a2010*/  LOP3.LUT R20, R20, 0xfbffffff, RZ, 0xc0, !PT ;  /* 0xfbffffff14147812 */ /* 0x000fc400078ec0ff */
[----:B------:R-:W-:Y:S02]  /*a2020*/  ISETP.LT.AND P4, PT, R29, UR21, !P6 ;  /* 0x000000151d007c0c */ /* 0x000fe4000f781270 */
[----:B------:R-:W2:Y:S01]  /*a2030*/  LDL.LU R29, [R1+0x5470] ;  /* 0x00547000011d7983 */ /* 0x000ea20000300800 */
[----:B------:R-:W-:-:S04]  /*a2040*/  @P3 LOP3.LUT R20, R20, 0x4000000, RZ, 0xfc, !PT ;  /* 0x0400000014143812 */ /* 0x000fc800078efcff */
[----:B------:R-:W-:Y:S02]  /*a2050*/  LOP3.LUT R20, R20, 0xfdffffff, RZ, 0xc0, !PT ;  /* 0xfdffffff14147812 */ /* 0x000fe400078ec0ff */
        /* <DEDUP_REMOVED lines=14> */
[----:B------:R-:W-:Y:S02]  /*a2140*/  ISETP.GE.AND P2, PT, R24, UR6, PT ;  /* 0x0000000618007c0c */ /* 0x000fe4000bf46270 */
[----:B------:R-:W-:-:S04]  /*a2150*/  @P4 LOP3.LUT R20, R20, 0x200000, RZ, 0xfc, !PT ;  /* 0x0020000014144812 */ /* 0x000fc800078efcff */
[----:B------:R-:W-:-:S04]  /*a2160*/  LOP3.LUT R20, R20, 0xfffbffff, RZ, 0xc0, !PT ;  /* 0xfffbffff14147812 */ /* 0x000fc800078ec0ff */
[----:B------:R-:W-:Y:S02]  /*a2170*/  @P3 LOP3.LUT R20, R20, 0x40000, RZ, 0xfc, !PT ;  /* 0x0004000014143812 */ /* 0x000fe400078efcff */
[----:B------:R-:W-:Y:S02]  /*a2180*/  ISETP.LT.AND P3, PT, R25, UR77, !P1 ;  /* 0x0000004d19007c0c */ /* 0x000fe4000cf61270 */
[----:B------:R-:W-:Y:S02]  /*a2190*/  @P2 LOP3.LUT R18, R18, 0x1, RZ, 0xfc, !PT ;  /* 0x0000000112122812 */ /* 0x000fe400078efcff */
[----:B------:R-:W-:Y:S02]  /*a21a0*/  ISETP.LT.AND P2, PT, R24, UR4, !P1 ;  /* 0x0000000418007c0c */ /* 0x000fe4000cf41270 */
[----:B------:R-:W-:Y:S02]  /*a21b0*/  LOP3.LUT R20, R20, 0xffefffff, RZ, 0xc0, !PT ;  /* 0xffefffff14147812 */ /* 0x000fe400078ec0ff */
[----:B------:R-:W-:-:S05]  /*a21c0*/  ISETP.LT.AND P1, PT, R21, UR71, !P0 ;  /* 0x0000004715007c0c */ /* 0x000fca000c721270 */
[----:B------:R-:W-:-:S04]  /*a21d0*/  @P3 LOP3.LUT R20, R20, 0x100000, RZ, 0xfc, !PT ;  /* 0x0010000014143812 */ /* 0x000fc800078efcff */
[----:B------:R-:W-:-:S04]  /*a21e0*/  LOP3.LUT R20, R20, 0xfff7ffff, RZ, 0xc0, !PT ;  /* 0xfff7ffff14147812 */ /* 0x000fc800078ec0ff */
[----:B------:R-:W-:-:S04]  /*a21f0*/  @P2 LOP3.LUT R20, R20, 0x80000, RZ, 0xfc, !PT ;  /* 0x0008000014142812 */ /* 0x000fc800078efcff */
[----:B------:R-:W-:Y:S02]  /*a2200*/  LOP3.LUT R20, R20, 0xfffdffff, RZ, 0xc0, !PT ;  /* 0xfffdffff14147812 */ /* 0x000fe400078ec0ff */
[----:B------:R-:W-:Y:S02]  /*a2210*/  R2UR.FILL UR6, R26 ;  /* 0x000000001a0672ca */ /* 0x000fe400004e0000 */
[----:B------:R-:W2:Y:S01]  /*a2220*/  LDL.LU R26, [R1+0x5464] ;  /* 0x00546400011a7983 */ /* 0x000ea20000300800 */
[----:B------:R-:W-:-:S03]  /*a2230*/  @P1 LOP3.LUT R20, R20, 0x20000, RZ, 0xfc, !PT ;  /* 0x0002000014141812 */ /* 0x000fc600078efcff */
[----:B------:R-:W2:Y:S04]  /*a2240*/  LDL.LU R25, [R1+0x5460] ;  /* 0x0054600001197983 */ /* 0x000ea80000300800 */
[----:B------:R-:W2:Y:S01]  /*a2250*/  LDL.LU R24, [R1+0x545c] ;  /* 0x00545c0001187983 */ /* 0x000ea20000300800 */
[----:B---3--:R-:W-:-:S03]  /*a2260*/  R2UR.FILL UR4, R23 ;  /* 0x00000000170472ca */ /* 0x008fc600004e0000 */
[----:B------:R-:W3:Y:S04]  /*a2270*/  LDL.LU R23, [R1+0x5458] ;  /* 0x0054580001177983 */ /* 0x000ee80000300800 */
[----:B------:R-:W-:Y:S04]  /*a2280*/  STL [R1+0x498], R20 ;  /* 0x0004981401007387 */ /* 0x000fe80000100800 */
[----:B------:R-:W2:Y:S01]  /*a2290*/  LDL.LU R21, [R1+0x460] ;  /* 0x0004600001157983 */ /* 0x000ea20000300800 */
[----:B------:R-:W0:Y:S03]  /*a22a0*/  LDCU.64 UR12, c[0x0][0x398] ;  /* 0x00007300ff0c77ac */ /* 0x000e260008000a00 */
[----:B------:R1:W-:Y:S01]  /*a22b0*/  STL [R1+0x5478], R9 ;  /* 0x0054780901007387 */ /* 0x0003e20000100800 */
[----:B------:R-:W0:Y:S01]  /*a22c0*/  LDCU UR77, c[0x0][0x398] ;  /* 0x00007300ff4d77ac */ /* 0x000e220008000800 */
[----:B------:R-:W0:Y:S01]  /*a22d0*/  LDCU UR8, c[0x0][0x398] ;  /* 0x00007300ff0877ac */ /* 0x000e220008000800 */
[----:B------:R-:W0:Y:S01]  /*a22e0*/  LDCU UR9, c[0x0][0x398] ;  /* 0x00007300ff0977ac */ /* 0x000e220008000800 */
[----:B-1----:R-:W3:Y:S01]  /*a22f0*/  LDL.LU R9, [R1+0x498] ;  /* 0x0004980001097983 */ /* 0x002ee20000300800 */
[----:B------:R-:W1:Y:S03]  /*a2300*/  LDCU UR62, c[0x0][0x398] ;  /* 0x00007300ff3e77ac */ /* 0x000e660008000800 */
[----:B------:R0:W-:Y:S01]  /*a2310*/  STL [R1+0x5474], R8 ;  /* 0x0054740801007387 */ /* 0x0001e20000100800 */
[----:B------:R-:W1:Y:S01]  /*a2320*/  LDCU UR63, c[0x0][0x398] ;  /* 0x00007300ff3f77ac */ /* 0x000e620008000800 */
[----:B------:R-:W1:Y:S02]  /*a2330*/  LDCU UR76, c[0x0][0x398] ;  /* 0x00007300ff4c77ac */ /* 0x000e640008000800 */
[----:B0-----:R-:W3:Y:S01]  /*a2340*/  LDL R8, [R1+0x21c0] ;  /* 0x0021c00001087983 */ /* 0x001ee20000100800 */
[----:B------:R-:W0:Y:S03]  /*a2350*/  LDCU UR10, c[0x0][0x398] ;  /* 0x00007300ff0a77ac */ /* 0x000e260008000800 */
[----:B----4-:R4:W-:Y:S01]  /*a2360*/  STL [R1+0x5470], R7 ;  /* 0x0054700701007387 */ /* 0x0109e20000100800 */
[----:B------:R-:W0:Y:S01]  /*a2370*/  LDCU UR11, c[0x0][0x398] ;  /* 0x00007300ff0b77ac */ /* 0x000e220008000800 */
[----:B------:R-:W0:Y:S01]  /*a2380*/  LDCU UR55, c[0x0][0x398] ;  /* 0x00007300ff3777ac */ /* 0x000e220008000800 */
[----:B------:R-:W0:Y:S01]  /*a2390*/  LDCU UR56, c[0x0][0x398] ;  /* 0x00007300ff3877ac */ /* 0x000e220008000800 */
[----:B----4-:R-:W4:Y:S01]  /*a23a0*/  LDL R7, [R1+0x21d0] ;  /* 0x0021d00001077983 */ /* 0x010f220000100800 */
[----:B------:R-:W0:Y:S03]  /*a23b0*/  LDCU UR57, c[0x0][0x398] ;  /* 0x00007300ff3977ac */ /* 0x000e260008000800 */
[----:B------:R1:W-:Y:S01]  /*a23c0*/  STL [R1+0x546c], R6 ;  /* 0x00546c0601007387 */ /* 0x0003e20000100800 */
[----:B------:R-:W0:Y:S01]  /*a23d0*/  LDCU UR58, c[0x0][0x398] ;  /* 0x00007300ff3a77ac */ /* 0x000e220008000800 */
[----:B------:R-:W0:Y:S02]  /*a23e0*/  LDCU UR59, c[0x0][0x398] ;  /* 0x00007300ff3b77ac */ /* 0x000e240008000800 */
[----:B-1----:R-:W4:Y:S01]  /*a23f0*/  LDL R6, [R1+0x21d4] ;  /* 0x0021d40001067983 */ /* 0x002f220000100800 */
[----:B------:R-:W1:Y:S03]  /*a2400*/  LDCU UR48, c[0x0][0x398] ;  /* 0x00007300ff3077ac */ /* 0x000e660008000800 */
[----:B------:R0:W-:Y:S01]  /*a2410*/  STL [R1+0x5468], R5 ;  /* 0x0054680501007387 */ /* 0x0001e20000100800 */
[----:B------:R-:W1:Y:S01]  /*a2420*/  LDCU UR49, c[0x0][0x398] ;  /* 0x00007300ff3177ac */ /* 0x000e620008000800 */
[----:B------:R-:W1:Y:S01]  /*a2430*/  LDCU UR50, c[0x0][0x398] ;  /* 0x00007300ff3277ac */ /* 0x000e620008000800 */
[----:B------:R-:W1:Y:S01]  /*a2440*/  LDCU UR51, c[0x0][0x398] ;  /* 0x00007300ff3377ac */ /* 0x000e620008000800 */
[----:B0-----:R-:W4:Y:S01]  /*a2450*/  LDL R5, [R1+0x21d8] ;  /* 0x0021d80001057983 */ /* 0x001f220000100800 */
        /* <DEDUP_REMOVED lines=22> */
[----:B------:R-:W-:Y:S01]  /*a25c0*/  ISETP.LT.AND P2, PT, R22, UR77, !P0 ;  /* 0x0000004d16007c0c */ /* 0x000fe2000c741270 */
        /* <DEDUP_REMOVED lines=38> */
[----:B--2---:R-:W-:-:S02]  /*a2830*/  LOP3.LUT R21, R21, 0xdfffffff, RZ, 0xc0, !PT ;  /* 0xdfffffff15157812 */ /* 0x004fc400078ec0ff */
[----:B---3--:R-:W-:Y:S01]  /*a2840*/  LOP3.LUT R9, R9, 0xffffdfff, RZ, 0xc0, !PT ;  /* 0xffffdfff09097812 */ /* 0x008fe200078ec0ff */
[----:B------:R-:W-:Y:S01]  /*a2850*/  VIADD R20, R8, 0x9d ;  /* 0x0000009d08147836 */ /* 0x000fe20000000000 */
[----:B----4-:R-:W-:Y:S02]  /*a2860*/  ISETP.LT.AND P1, PT, R7, UR8, !P0 ;  /* 0x0000000807007c0c */ /* 0x010fe4000c721270 */
[----:B------:R-:W-:-:S13]  /*a2870*/  ISETP.LT.AND P3, PT, R5, UR12, !P0 ;  /* 0x0000000c05007c0c */ /* 0x000fda000c761270 */
[----:B------:R-:W-:Y:S02]  /*a2880*/  @P3 LOP3.LUT R9, R9, 0x2000, RZ, 0xfc, !PT ;  /* 0x0000200009093812 */ /* 0x000fe400078efcff */
[----:B------:R-:W-:Y:S01]  /*a2890*/  ISETP.LT.AND P3, PT, R6, UR9, !P0 ;  /* 0x0000000906007c0c */ /* 0x000fe2000c761270 */
[----:B------:R-:W2:Y:S01]  /*a28a0*/  LDCU.64 UR8, c[0x0][0x398] ;  /* 0x00007300ff0877ac */ /* 0x000ea20008000a00 */
[----:B------:R-:W-:-:S04]  /*a28b0*/  LOP3.LUT R9, R9, 0xfffeffff, RZ, 0xc0, !PT ;  /* 0xfffeffff09097812 */ /* 0x000fc800078ec0ff */
[----:B------:R-:W-:Y:S02]  /*a28c0*/  @P2 LOP3.LUT R9, R9, 0x10000, RZ, 0xfc, !PT ;  /* 0x0001000009092812 */ /* 0x000fe400078efcff */
[----:B------:R-:W-:Y:S01]  /*a28d0*/  ISETP.LT.AND P2, PT, R4, UR62, !P0 ;  /* 0x0000003e04007c0c */ /* 0x000fe2000c741270 */
[----:B------:R-:W3:Y:S01]  /*a28e0*/  LDCU UR62, c[0x0][0x398] ;  /* 0x00007300ff3e77ac */ /* 0x000ee20008000800 */
[----:B------:R-:W-:-:S04]  /*a28f0*/  LOP3.LUT R9, R9, 0xffff7fff, RZ, 0xc0, !PT ;  /* 0xffff7fff09097812 */ /* 0x000fc800078ec0ff */
[----:B------:R-:W-:Y:S02]  /*a2900*/  @P1 LOP3.LUT R9, R9, 0x8000, RZ, 0xfc, !PT ;  /* 0x0000800009091812 */ /* 0x000fe400078efcff */
[----:B------:R-:W-:Y:S01]  /*a2910*/  ISETP.LT.AND P1, PT, R3, UR63, !P0 ;  /* 0x0000003f03007c0c */ /* 0x000fe2000c721270 */
[----:B------:R-:W4:Y:S01]  /*a2920*/  LDCU UR63, c[0x0][0x398] ;  /* 0x00007300ff3f77ac */ /* 0x000f220008000800 */
[----:B------:R-:W-:-:S04]  /*a2930*/  LOP3.LUT R9, R9, 0xffffbfff, RZ, 0xc0, !PT ;  /* 0xffffbfff09097812 */ /* 0x000fc800078ec0ff */
        /* <DEDUP_REMOVED lines=9> */
[----:B------:R-:W-:Y:S01]  /*a29d0*/  ISETP.GE.AND P0, PT, R20, UR19, PT ;  /* 0x0000001314007c0c */ /* 0x000fe2000bf06270 */
[----:B------:R-:W-:Y:S01]  /*a29e0*/  VIADD R20, R8, 0x9c ;  /* 0x0000009c08147836 */ /* 0x000fe20000000000 */
[----:B------:R-:W-:Y:S01]  /*a29f0*/  LOP3.LUT R9, R9, 0xffffffdf, RZ, 0xc0, !PT ;  /* 0xffffffdf09097812 */ /* 0x000fe200078ec0ff */
[----:B------:R-:W0:Y:S01]  /*a2a00*/  LDCU UR19, c[0x0][0x398] ;  /* 0x00007300ff1377ac */ /* 0x000e220008000800 */
[----:B--2---:R-:W-:Y:S02]  /*a2a10*/  ISETP.LT.AND P1, PT, R5, UR8, !P0 ;  /* 0x0000000805007c0c */ /* 0x004fe4000c721270 */
[----:B------:R-:W-:Y:S02]  /*a2a20*/  ISETP.LT.AND P3, PT, R0, UR10, !P0 ;  /* 0x0000000a00007c0c */ /* 0x000fe4000c761270 */
[----:B------:R-:W-:Y:S01]  /*a2a30*/  ISETP.LT.AND P2, PT, R22, UR11, !P0 ;  /* 0x0000000b16007c0c */ /* 0x000fe2000c741270 */
[----:B------:R-:W2:Y:S08]  /*a2a40*/  LDCU.64 UR10, c[0x0][0x398] ;  /* 0x00007300ff0a77ac */ /* 0x000eb00008000a00 */
        /* <DEDUP_REMOVED lines=15> */
[----:B------:R-:W-:Y:S02]  /*a2b40*/  LOP3.LUT R9, R9, 0xffffffbf, RZ, 0xc0, !PT ;  /* 0xffffffbf09097812 */ /* 0x000fe400078ec0ff */
[----:B------:R-:W-:Y:S01]  /*a2b50*/  ISETP.LT.AND P0, PT, R2, UR59, !P0 ;  /* 0x0000003b02007c0c */ /* 0x000fe2000c701270 */
[----:B------:R-:W0:Y:S01]  /*a2b60*/  LDCU UR59, c[0x0][0x398] ;  /* 0x00007300ff3b77ac */ /* 0x000e220008000800 */
[----:B------:R-:W-:-:S04]  /*a2b70*/  @P3 LOP3.LUT R9, R9, 0x40, RZ, 0xfc, !PT ;  /* 0x0000004009093812 */ /* 0x000fc800078efcff */
[----:B------:R-:W-:-:S04]  /*a2b80*/  LOP3.LUT R9, R9, 0xffffffef, RZ, 0xc0, !PT ;  /* 0xffffffef09097812 */ /* 0x000fc800078ec0ff */
[----:B------:R-:W-:-:S04]  /*a2b90*/  @P2 LOP3.LUT R9, R9, 0x10, RZ, 0xfc, !PT ;  /* 0x0000001009092812 */ /* 0x000fc800078efcff */
[----:B------:R-:W-:-:S04]  /*a2ba0*/  LOP3.LUT R9, R9, 0xfffffff7, RZ, 0xc0, !PT ;  /* 0xfffffff709097812 */ /* 0x000fc800078ec0ff */
[----:B------:R-:W-:-:S04]  /*a2bb0*/  @P1 LOP3.LUT R9, R9, 0x8, RZ, 0xfc, !PT ;  /* 0x0000000809091812 */ /* 0x000fc800078efcff */
[----:B------:R-:W-:-:S04]  /*a2bc0*/  LOP3.LUT R9, R9, 0xfffffffb, RZ, 0xc0, !PT ;  /* 0xfffffffb09097812 */ /* 0x000fc800078ec0ff */
[----:B------:R-:W-:Y:S02]  /*a2bd0*/  @P0 LOP3.LUT R9, R9, 0x4, RZ, 0xfc, !PT ;  /* 0x0000000409090812 */ /* 0x000fe400078efcff */
[----:B------:R-:W-:Y:S01]  /*a2be0*/  ISETP.GE.AND P0, PT, R20, UR13, PT ;  /* 0x0000000d14007c0c */ /* 0x000fe2000bf06270 */
[----:B------:R-:W0:Y:S01]  /*a2bf0*/  LDCU.64 UR12, c[0x0][0x398] ;  /* 0x00007300ff0c77ac */ /* 0x000e220008000a00 */
[----:B------:R-:W-:Y:S02]  /*a2c00*/  LOP3.LUT R9, R9, 0xfffffffd, RZ, 0xc0, !PT ;  /* 0xfffffffd09097812 */ /* 0x000fe400078ec0ff */
[----:B------:R-:W-:Y:S01]  /*a2c10*/  ISETP.LT.AND P3, PT, R0, UR48, !P0 ;  /* 0x0000003000007c0c */ /* 0x000fe2000c761270 */
[----:B------:R-:W-:Y:S01]  /*a2c20*/  VIADD R20, R8, 0x9b ;  /* 0x0000009b08147836 */ /* 0x000fe20000000000 */
[----:B------:R-:W-:Y:S01]  /*a2c30*/  ISETP.LT.AND P2, PT, R22, UR49, !P0 ;  /* 0x0000003116007c0c */ /* 0x000fe2000c741270 */
[----:B------:R-:W0:Y:S01]  /*a2c40*/  LDCU UR48, c[0x0][0x398] ;  /* 0x00007300ff3077ac */ /* 0x000e220008000800 */
[----:B--2---:R-:W-:Y:S01]  /*a2c50*/  ISETP.LT.AND P1, PT, R5, UR10, !P0 ;  /* 0x0000000a05007c0c */ /* 0x004fe2000c721270 */
[----:B------:R-:W2:Y:S08]  /*a2c60*/  LDCU UR49, c[0x0][0x398] ;  /* 0x00007300ff3177ac */ /* 0x000eb00008000800 */
[----:B------:R-:W-:-:S02]  /*a2c70*/  @P3 LOP3.LUT R9, R9, 0x2, RZ, 0xfc, !PT ;  /* 0x0000000209093812 */ /* 0x000fc400078efcff */
[----:B------:R-:W-:Y:S01]  /*a2c80*/  ISETP.LT.AND P3, PT, R6, UR51, !P0 ;  /* 0x0000003306007c0c */ /* 0x000fe2000c761270 */
[----:B------:R-:W0:Y:S01]  /*a2c90*/  LDCU UR51, c[0x0][0x398] ;  /* 0x00007300ff3377ac */ /* 0x000e220008000800 */
[----:B------:R-:W-:Y:S02]  /*a2ca0*/  LOP3.LUT R9, R9, 0xfffffffe, RZ, 0xc0, !PT ;  /* 0xfffffffe09097812 */ /* 0x000fe400078ec0ff */
[----:B------:R-:W-:Y:S02]  /*a2cb0*/  @P1 LOP3.LUT R21, R21, 0x20000000, RZ, 0xfc, !PT ;  /* 0x2000000015151812 */ /* 0x000fe400078efcff */
[----:B------:R-:W-:Y:S02]  /*a2cc0*/  @P2 LOP3.LUT R9, R9, 0x1, RZ, 0xfc, !PT ;  /* 0x0000000109092812 */ /* 0x000fe400078efcff */
[----:B------:R-:W-:Y:S01]  /*a2cd0*/  ISETP.LT.AND P1, PT, R7, UR50, !P0 ;  /* 0x0000003207007c0c */ /* 0x000fe2000c721270 */
[----:B------:R-:W0:Y:S02]  /*a2ce0*/  LDCU UR50, c[0x0][0x398] ;  /* 0x00007300ff3277ac */ /* 0x000e240008000800 */
[----:B------:R1:W-:Y:S04]  /*a2cf0*/  STL [R1+0x498], R9 ;  /* 0x0004980901007387 */ /* 0x0003e80000100800 */
[----:B-1----:R-:W2:Y:S01]  /*a2d00*/  LDL.LU R9, [R1+0x44c] ;  /* 0x00044c0001097983 */ /* 0x002ea20000300800 */
[----:B------:R-:W-:-:S02]  /*a2d10*/  LOP3.LUT R21, R21, 0x7fffffff, RZ, 0xc0, !PT ;  /* 0x7fffffff15157812 */ /* 0x000fc400078ec0ff */
[----:B------:R-:W-:Y:S01]  /*a2d20*/  ISETP.LT.AND P2, PT, R4, UR52, !P0 ;  /* 0x0000003404007c0c */ /* 0x000fe2000c741270 */
[----:B------:R-:W1:Y:S02]  /*a2d30*/  LDCU UR52, c[0x0][0x398] ;  /* 0x00007300ff3477ac */ /* 0x000e640008000800 */
        /* <DEDUP_REMOVED lines=14> */
[----:B------:R-:W1:Y:S01]  /*a2e20*/  LDCU.64 UR8, c[0x0][0x398] ;  /* 0x00007300ff0877ac */ /* 0x000e620008000a00 */
[----:B------:R-:W-:Y:S01]  /*a2e30*/  LOP3.LUT R21, R21, 0xffdfffff, RZ, 0xc0, !PT ;  /* 0xffdfffff15157812 */ /* 0x000fe200078ec0ff */
[----:B------:R-:W-:Y:S01]  /*a2e40*/  VIADD R20, R8, 0x9a ;  /* 0x0000009a08147836 */ /* 0x000fe20000000000 */
[----:B0-----:R-:W-:Y:S02]  /*a2e50*/  ISETP.LT.AND P1, PT, R5, UR12, !P0 ;  /* 0x0000000c05007c0c */ /* 0x001fe4000c721270 */
[----:B------:R-:W-:Y:S01]  /*a2e60*/  ISETP.LT.AND P3, PT, R0, UR43, !P0 ;  /* 0x0000002b00007c0c */ /* 0x000fe2000c761270 */
[----:B------:R-:W0:Y:S01]  /*a2e70*/  LDCU UR43, c[0x0][0x398] ;  /* 0x00007300ff2b77ac */ /* 0x000e220008000800 */
[----:B------:R-:W-:Y:S01]  /*a2e80*/  ISETP.LT.AND P2, PT, R22, UR44, !P0 ;  /* 0x0000002c16007c0c */ /* 0x000fe2000c741270 */
        /* <DEDUP_REMOVED lines=28> */
[----:B------:R-:W-:Y:S01]  /*a3050*/  LOP3.LUT R21, R21, 0xffffdfff, RZ, 0xc0, !PT ;  /* 0xffffdfff15157812 */ /* 0x000fe200078ec0ff */
[----:B------:R-:W-:Y:S01]  /*a3060*/  VIADD R20, R8, 0x99 ;  /* 0x0000009908147836 */ /* 0x000fe20000000000 */
[----:B-1----:R-:W-:Y:S02]  /*a3070*/  ISETP.LT.AND P1, PT, R5, UR8, !P0 ;  /* 0x0000000805007c0c */ /* 0x002fe4000c721270 */
[----:B------:R-:W-:Y:S01]  /*a3080*/  ISETP.LT.AND P3, PT, R0, UR40, !P0 ;  /* 0x0000002800007c0c */ /* 0x000fe2000c761270 */
[----:B------:R-:W1:Y:S01]  /*a3090*/  LDCU UR40, c[0x0][0x398] ;  /* 0x00007300ff2877ac */ /* 0x000e620008000800 */
        /* <DEDUP_REMOVED lines=64> */
[----:B------:R-:W-:Y:S02]  /*a34a0*/  ISETP.LT.AND P3, PT, R0, UR26, !P0 ;  /* 0x0000001a00007c0c */ /* 0x000fe4000c761270 */
[----:B--2---:R-:W-:Y:S01]  /*a34b0*/  LOP3.LUT R9, R9, 0xdfffffff, RZ, 0xc0, !PT ;  /* 0xdfffffff09097812 */ /* 0x004fe200078ec0ff */
[----:B------:R-:W-:Y:S01]  /*a34c0*/  VIADD R20, R8, 0x97 ;  /* 0x0000009708147836 */ /* 0x000fe20000000000 */
[----:B-1----:R-:W-:Y:S01]  /*a34d0*/  ISETP.LT.AND P1, PT, R5, UR12, !P0 ;  /* 0x0000000c05007c0c */ /* 0x002fe2000c721270 */
[----:B------:R-:W1:Y:S01]  /*a34e0*/  LDCU UR26, c[0x0][0x398] ;  /* 0x00007300ff1a77ac */ /* 0x000e620008000800 */
[----:B------:R-:W-:-:S07]  /*a34f0*/  ISETP.LT.AND P2, PT, R22, UR25, !P0 ;  /* 0x0000001916007c0c */ /* 0x000fce000c741270 */
[----:B------:R-:W-:Y:S01]  /*a3500*/  @P3 LOP3.LUT R21, R21, 0x2, RZ, 0xfc, !PT ;  /* 0x0000000215153812 */ /* 0x000fe200078efcff */
[----:B------:R-:W2:Y:S01]  /*a3510*/  LDCU UR25, c[0x0][0x398] ;  /* 0x00007300ff1977ac */ /* 0x000ea20008000800 */
[----:B------:R-:W-:Y:S02]  /*a3520*/  ISETP.LT.AND P3, PT, R6, UR35, !P0 ;  /* 0x0000002306007c0c */ /* 0x000fe4000c761270 */
[----:B------:R-:W-:Y:S01]  /*a3530*/  LOP3.LUT R21, R21, 0xfffffffe, RZ, 0xc0, !PT ;  /* 0xfffffffe15157812 */ /* 0x000fe200078ec0ff */
[----:B------:R-:W0:Y:S01]  /*a3540*/  LDCU UR35, c[0x0][0x398] ;  /* 0x00007300ff2377ac */ /* 0x000e220008000800 */
[----:B------:R-:W-:Y:S02]  /*a3550*/  @P1 LOP3.LUT R9, R9, 0x20000000, RZ, 0xfc, !PT ;  /* 0x2000000009091812 */ /* 0x000fe400078efcff */
[----:B------:R-:W-:Y:S01]  /*a3560*/  ISETP.LT.AND P1, PT, R7, UR24, !P0 ;  /* 0x0000001807007c0c */ /* 0x000fe2000c721270 */
[----:B------:R-:W0:Y:S01]  /*a3570*/  LDCU UR24, c[0x0][0x398] ;  /* 0x00007300ff1877ac */ /* 0x000e220008000800 */
[----:B------:R-:W-:-:S02]  /*a3580*/  @P2 LOP3.LUT R21, R21, 0x1, RZ, 0xfc, !PT ;  /* 0x0000000115152812 */ /* 0x000fc400078efcff */
[----:B------:R-:W-:-:S03]  /*a3590*/  LOP3.LUT R9, R9, 0x7fffffff, RZ, 0xc0, !PT ;  /* 0x7fffffff09097812 */ /* 0x000fc600078ec0ff */
[----:B------:R1:W-:Y:S01]  /*a35a0*/  STL [R1+0x460], R21 ;  /* 0x0004601501007387 */ /* 0x0003e20000100800 */
[----:B------:R-:W-:Y:S01]  /*a35b0*/  ISETP.LT.AND P2, PT, R4, UR34, !P0 ;  /* 0x0000002204007c0c */ /* 0x000fe2000c741270 */
[----:B------:R-:W0:Y:S02]  /*a35c0*/  LDCU UR34, c[0x0][0x398] ;  /* 0x00007300ff2277ac */ /* 0x000e240008000800 */
[----:B-1----:R-:W2:Y:S02]  /*a35d0*/  LDL.LU R21, [R1+0x448] ;  /* 0x0004480001157983 */ /* 0x002ea40000300800 */
[----:B------:R-:W-:Y:S02]  /*a35e0*/  @P1 LOP3.LUT R9, R9, 0x80000000, RZ, 0xfc, !PT ;  /* 0x8000000009091812 */ /* 0x000fe400078efcff */
[----:B------:R-:W-:Y:S01]  /*a35f0*/  ISETP.LT.AND P1, PT, R3, UR28, !P0 ;  /* 0x0000001c03007c0c */ /* 0x000fe2000c721270 */
[----:B------:R-:W1:Y:S01]  /*a3600*/  LDCU UR28, c[0x0][0x398] ;  /* 0x00007300ff1c77ac */ /* 0x000e620008000800 */
[----:B------:R-:W-:-:S02]  /*a3610*/  LOP3.LUT R9, R9, 0xbfffffff, RZ, 0xc0, !PT ;  /* 0xbfffffff09097812 */ /* 0x000fc400078ec0ff */
        /* <DEDUP_REMOVED lines=47> */
[----:B-1----:R-:W-:Y:S01]  /*a3910*/  ISETP.LT.AND P1, PT, R5, UR10, !P0 ;  /* 0x0000000a05007c0c */ /* 0x002fe2000c721270 */
[----:B------:R-:W1:Y:S01]  /*a3920*/  LDCU UR10, c[0x0][0x398] ;  /* 0x00007300ff0a77ac */ /* 0x000e620008000800 */
[----:B------:R-:W-:Y:S02]  /*a3930*/  ISETP.LT.AND P3, PT, R0, UR5, !P0 ;  /* 0x0000000500007c0c */ /* 0x000fe4000c761270 */
[----:B------:R-:W-:Y:S01]  /*a3940*/  ISETP.LT.AND P2, PT, R22, UR14, !P0 ;  /* 0x0000000e16007c0c */ /* 0x000fe2000c741270 */
[----:B------:R-:W0:Y:S01]  /*a3950*/  LDCU UR5, c[0x0][0x398] ;  /* 0x00007300ff0577ac */ /* 0x000e220008000800 */
[----:B------:R-:W0:Y:S07]  /*a3960*/  LDCU UR14, c[0x0][0x398] ;  /* 0x00007300ff0e77ac */ /* 0x000e2e0008000800 */
        /* <DEDUP_REMOVED lines=28> */
[----:B------:R-:W1:Y:S01]  /*a3b30*/  LDCU.64 UR8, c[0x0][0x398] ;  /* 0x00007300ff0877ac */ /* 0x000e620008000a00 */
[----:B0-----:R-:W-:Y:S02]  /*a3b40*/  ISETP.LT.AND P1, PT, R5, UR12, !P0 ;  /* 0x0000000c05007c0c */ /* 0x001fe4000c721270 */
[----:B------:R-:W-:Y:S01]  /*a3b50*/  ISETP.LT.AND P3, PT, R0, UR77, !P0 ;  /* 0x0000004d00007c0c */ /* 0x000fe2000c761270 */
[----:B------:R-:W0:Y:S01]  /*a3b60*/  LDCU UR12, c[0x0][0x398] ;  /* 0x00007300ff0c77ac */ /* 0x000e220008000800 */
        /* <DEDUP_REMOVED lines=28> */
[----:B------:R-:W-:Y:S02]  /*a3d30*/  ISETP.GE.AND P0, PT, R20, UR11, PT ;  /* 0x0000000b14007c0c */ /* 0x000fe4000bf06270 */
[----:B------:R-:W-:Y:S02]  /*a3d40*/  LOP3.LUT R9, R9, 0xfffffffd, RZ, 0xc0, !PT ;  /* 0xfffffffd09097812 */ /* 0x000fe400078ec0ff */
[----:B0-----:R-:W-:Y:S01]  /*a3d50*/  ISETP.LT.AND P3, PT, R0, UR65, !P0 ;  /* 0x0000004100007c0c */ /* 0x001fe2000c761270 */
[----:B------:R-:W0:Y:S01]  /*a3d60*/  LDCU UR65, c[0x0][0x398] ;  /* 0x00007300ff4177ac */ /* 0x000e220008000800 */
[----:B------:R-:W-:Y:S02]  /*a3d70*/  ISETP.LT.AND P2, PT, R22, UR12, !P0 ;  /* 0x0000000c16007c0c */ /* 0x000fe4000c741270 */
[----:B-1----:R-:W-:Y:S01]  /*a3d80*/  ISETP.LT.AND P1, PT, R5, UR8, !P0 ;  /* 0x0000000805007c0c */ /* 0x002fe2000c721270 */
[----:B------:R-:W1:Y:S08]  /*a3d90*/  LDCU UR12, c[0x0][0x398] ;  /* 0x00007300ff0c77ac */ /* 0x000e700008000800 */
[----:B------:R-:W-:-:S04]  /*a3da0*/  @P3 LOP3.LUT R9, R9, 0x2, RZ, 0xfc, !PT ;  /* 0x0000000209093812 */ /* 0x000fc800078efcff */
[----:B------:R-:W-:-:S04]  /*a3db0*/  LOP3.LUT R9, R9, 0xfffffffe, RZ, 0xc0, !PT ;  /* 0xfffffffe09097812 */ /* 0x000fc800078ec0ff */
[----:B------:R-:W-:-:S05]  /*a3dc0*/  @P2 LOP3.LUT R9, R9, 0x1, RZ, 0xfc, !PT ;  /* 0x0000000109092812 */ /* 0x000fca00078efcff */
[----:B------:R0:W-:Y:S04]  /*a3dd0*/  STL [R1+0x44c], R9 ;  /* 0x00044c0901007387 */ /* 0x0001e80000100800 */
[----:B0-----:R-:W4:Y:S01]  /*a3de0*/  LDL.LU R9, [R1+0x444] ;  /* 0x0004440001097983 */ /* 0x001f220000300800 */
[----:B--2---:R-:W-:-:S04]  /*a3df0*/  LOP3.LUT R21, R21, 0xdfffffff, RZ, 0xc0, !PT ;  /* 0xdfffffff15157812 */ /* 0x004fc800078ec0ff */
[----:B------:R-:W-:Y:S02]  /*a3e00*/  @P1 LOP3.LUT R21, R21, 0x20000000, RZ, 0xfc, !PT ;  /* 0x2000000015151812 */ /* 0x000fe400078efcff */
[----:B------:R-:W-:Y:S01]  /*a3e10*/  ISETP.LT.AND P1, PT, R7, UR10, !P0 ;  /* 0x0000000a07007c0c */ /* 0x000fe2000c721270 */
[----:B------:R-:W0:Y:S01]  /*a3e20*/  LDCU UR10, c[0x0][0x398] ;  /* 0x00007300ff0a77ac */ /* 0x000e220008000800 */
[----:B------:R-:W-:Y:S02]  /*a3e30*/  ISETP.LT.AND P3, PT, R6, UR64, !P0 ;  /* 0x0000004006007c0c */ /* 0x000fe4000c761270 */
[----:B------:R-:W-:Y:S01]  /*a3e40*/  LOP3.LUT R21, R21, 0x7fffffff, RZ, 0xc0, !PT ;  /* 0x7fffffff15157812 */ /* 0x000fe200078ec0ff */
[----:B------:R-:W-:Y:S01]  /*a3e50*/  VIADD R20, R8, 0x93 ;  /* 0x0000009308147836 */ /* 0x000fe20000000000 */
[----:B------:R-:W-:Y:S01]  /*a3e60*/  ISETP.LT.AND P2, PT, R4, UR65, !P0 ;  /* 0x0000004104007c0c */ /* 0x000fe2000c741270 */
[----:B------:R-:W2:Y:S01]  /*a3e70*/  LDCU UR64, c[0x0][0x398] ;  /* 0x00007300ff4077ac */ /* 0x000ea20008000800 */
[----:B------:R-:W0:Y:S05]  /*a3e80*/  LDCU UR65, c[0x0][0x398] ;  /* 0x00007300ff4177ac */ /* 0x000e2a0008000800 */
[----:B------:R-:W-:-:S04]  /*a3e90*/  @P1 LOP3.LUT R21, R21, 0x80000000, RZ, 0xfc, !PT ;  /* 0x8000000015151812 */ /* 0x000fc800078efcff */
[----:B------:R-:W-:-:S04]  /*a3ea0*/  LOP3.LUT R21, R21, 0xbfffffff, RZ, 0xc0, !PT ;  /* 0xbfffffff15157812 */ /* 0x000fc800078ec0ff */
[----:B------:R-:W-:Y:S02]  /*a3eb0*/  @P3 LOP3.LUT R21, R21, 0x40000000, RZ, 0xfc, !PT ;  /* 0x4000000015153812 */ /* 0x000fe400078efcff */
[----:B-1----:R-:W-:Y:S01]  /*a3ec0*/  ISETP.LT.AND P1, PT, R3, UR12, !P0 ;  /* 0x0000000c03007c0c */ /* 0x002fe2000c721270 */
[----:B------:R-:W1:Y:S01]  /*a3ed0*/  LDCU UR12, c[0x0][0x398] ;  /* 0x00007300ff0c77ac */ /* 0x000e620008000800 */
[----:B------:R-:W-:Y:S02]  /*a3ee0*/  LOP3.LUT R21, R21, 0xefffffff, RZ, 0xc0, !PT ;  /* 0xefffffff15157812 */ /* 0x000fe400078ec0ff */
[----:B0-----:R-:W-:Y:S01]  /*a3ef0*/  ISETP.LT.AND P0, PT, R2, UR10, !P0 ;  /* 0x0000000a02007c0c */ /* 0x001fe2000c701270 */
[----:B------:R-:W0:Y:S01]  /*a3f00*/  LDCU.64 UR10, c[0x0][0x398] ;  /* 0x00007300ff0a77ac */ /* 0x000e220008000a00 */
[----:B------:R-:W-:-:S04]  /*a3f10*/  @P2 LOP3.LUT R21, R21, 0x10000000, RZ, 0xfc, !PT ;  /* 0x1000000015152812 */ /* 0x000fc800078efcff */
[----:B------:R-:W-:-:S04]  /*a3f20*/  LOP3.LUT R21, R21, 0xf7ffffff, RZ, 0xc0, !PT ;  /* 0xf7ffffff15157812 */ /* 0x000fc800078ec0ff */
[----:B------:R-:W-:-:S04]  /*a3f30*/  @P1 LOP3.LUT R21, R21, 0x8000000, RZ, 0xfc, !PT ;  /* 0x0800000015151812 */ /* 0x000fc800078efcff */
[----:B------:R-:W-:-:S04]  /*a3f40*/  LOP3.LUT R21, R21, 0xfbffffff, RZ, 0xc0, !PT ;  /* 0xfbffffff15157812 */ /* 0x000fc800078ec0ff */
[----:B------:R-:W-:Y:S02]  /*a3f50*/  @P0 LOP3.LUT R21, R21, 0x4000000, RZ, 0xfc, !PT ;  /* 0x0400000015150812 */ /* 0x000fe400078efcff */
[----:B------:R-:W-:-:S04]  /*a3f60*/  ISETP.GE.AND P0, PT, R20, UR13, PT ;  /* 0x0000000d14007c0c */ /* 0x000fc8000bf06270 */
[----:B0-----:R-:W-:Y:S02]  /*a3f70*/  ISETP.LT.AND P2, PT, R5, UR10, !P0 ;  /* 0x0000000a05007c0c */ /* 0x001fe4000c741270 */
[----:B-1----:R-:W-:Y:S01]  /*a3f80*/  ISETP.LT.AND P1, PT, R0, UR12, !P0 ;  /* 0x0000000c00007c0c */ /* 0x002fe2000c721270 */
[----:B------:R-:W0:Y:S01]  /*a3f90*/  LDCU UR12, c[0x0][0x398] ;  /* 0x00007300ff0c77ac */ /* 0x000e220008000800 */
[----:B------:R-:W-:-:S09]  /*a3fa0*/  LOP3.LUT R21, R21, 0xffdfffff, RZ, 0xc0, !PT ;  /* 0xffdfffff15157812 */ /* 0x000fd200078ec0ff */
[----:B------:R-:W-:Y:S02]  /*a3fb0*/  @P2 LOP3.LUT R21, R21, 0x200000, RZ, 0xfc, !PT ;  /* 0x0020000015152812 */ /* 0x000fe400078efcff */
[----:B------:R-:W-:Y:S01]  /*a3fc0*/  ISETP.LT.AND P2, PT, R22, UR66, !P0 ;  /* 0x0000004216007c0c */ /* 0x000fe2000c741270 */
[----:B------:R-:W-:Y:S01]  /*a3fd0*/  VIADD R20, R8, 0x92 ;  /* 0x0000009208147836 */ /* 0x000fe20000000000 */
[----:B------:R-:W-:Y:S01]  /*a3fe0*/  LOP3.LUT R21, R21, 0xfdffffff, RZ, 0xc0, !PT ;  /* 0xfdffffff15157812 */ /* 0x000fe200078ec0ff */
[----:B------:R-:W1:Y:S03]  /*a3ff0*/  LDCU UR66, c[0x0][0x398] ;  /* 0x00007300ff4277ac */ /* 0x000e660008000800 */
[----:B------:R-:W-:Y:S02]  /*a4000*/  @P1 LOP3.LUT R21, R21, 0x2000000, RZ, 0xfc, !PT ;  /* 0x0200000015151812 */ /* 0x000fe400078efcff */
[----:B--2---:R-:W-:Y:S01]  /*a4010*/  ISETP.LT.AND P1, PT, R7, UR64, !P0 ;  /* 0x0000004007007c0c */ /* 0x004fe2000c721270 */
[----:B------:R-:W2:Y:S01]  /*a4020*/  LDCU UR64, c[0x0][0x398] ;  /* 0x00007300ff4077ac */ /* 0x000ea20008000800 */
[----:B------:R-:W-:-:S04]  /*a4030*/  LOP3.LUT R21, R21, 0xfeffffff, RZ, 0xc0, !PT ;  /* 0xfeffffff15157812 */ /* 0x000fc800078ec0ff */
[----:B------:R-:W-:Y:S02]  /*a4040*/  @P2 LOP3.LUT R21, R21, 0x1000000, RZ, 0xfc, !PT ;  /* 0x0100000015152812 */ /* 0x000fe400078efcff */
[----:B------:R-:W-:Y:S01]  /*a4050*/  ISETP.LT.AND P3, PT, R6, UR65, !P0 ;  /* 0x0000004106007c0c */ /* 0x000fe2000c761270 */
[----:B------:R-:W1:Y:S01]  /*a4060*/  LDCU UR65, c[0x0][0x398] ;  /* 0x00007300ff4177ac */ /* 0x000e620008000800 */
[----:B------:R-:W-:-:S04]  /*a4070*/  LOP3.LUT R21, R21, 0xff7fffff, RZ, 0xc0, !PT ;  /* 0xff7fffff15157812 */ /* 0x000fc800078ec0ff */
[----:B------:R-:W-:Y:S02]  /*a4080*/  @P1 LOP3.LUT R21, R21, 0x800000, RZ, 0xfc, !PT ;  /* 0x0080000015151812 */ /* 0x000fe400078efcff */
[----:B0-----:R-:W-:Y:S01]  /*a4090*/  ISETP.LT.AND P2, PT, R4, UR12, !P0 ;  /* 0x0000000c04007c0c */ /* 0x001fe2000c741270 */
[----:B------:R-:W0:Y:S01]  /*a40a0*/  LDCU.64 UR12, c[0x0][0x398] ;  /* 0x00007300ff0c77ac */ /* 0x000e220008000a00 */
[----:B------:R-:W-:-:S04]  /*a40b0*/  LOP3.LUT R21, R21, 0xffbfffff, RZ, 0xc0, !PT ;  /* 0xffbfffff15157812 */ /* 0x000fc800078ec0ff */
[----:B------:R-:W-:Y:S02]  /*a40c0*/  @P3 LOP3.LUT R21, R21, 0x400000, RZ, 0xfc, !PT ;  /* 0x0040000015153812 */ /* 0x000fe400078efcff */
[----:B---3--:R-:W-:Y:S01]  /*a40d0*/  ISETP.LT.AND P1, PT, R3, UR62, !P0 ;  /* 0x0000003e03007c0c */ /* 0x008fe2000c721270 */
[----:B------:R-:W3:Y:S01]  /*a40e0*/  LDCU UR62, c[0x0][0x398] ;  /* 0x00007300ff3e77ac */ /* 0x000ee20008000800 */
[----:B------:R-:W-:-:S04]  /*a40f0*/  LOP3.LUT R21, R21, 0xffefffff, RZ, 0xc0, !PT ;  /* 0xffefffff15157812 */ /* 0x000fc800078ec0ff */
[----:B------:R-:W-:Y:S02]  /*a4100*/  @P2 LOP3.LUT R21, R21, 0x100000, RZ, 0xfc, !PT ;  /* 0x0010000015152812 */ /* 0x000fe400078efcff */
[----:B----4-:R-:W-:Y:S01]  /*a4110*/  ISETP.LT.AND P0, PT, R2, UR63, !P0 ;  /* 0x0000003f02007c0c */ /* 0x010fe2000c701270 */
[----:B------:R-:W4:Y:S01]  /*a4120*/  LDCU UR63, c[0x0][0x398] ;  /* 0x00007300ff3f77ac */ /* 0x000f220008000800 */
[----:B------:R-:W-:-:S04]  /*a4130*/  LOP3.LUT R21, R21, 0xfff7ffff, RZ, 0xc0, !PT ;  /* 0xfff7ffff15157812 */ /* 0x000fc800078ec0ff */
[----:B------:R-:W-:-:S04]  /*a4140*/  @P1 LOP3.LUT R21, R21, 0x80000, RZ, 0xfc, !PT ;  /* 0x0008000015151812 */ /* 0x000fc800078efcff */
[----:B------:R-:W-:-:S04]  /*a4150*/  LOP3.LUT R21, R21, 0xfffbffff, RZ, 0xc0, !PT ;  /* 0xfffbffff15157812 */ /* 0x000fc800078ec0ff */
[----:B------:R-:W-:Y:S02]  /*a4160*/  @P0 LOP3.LUT R21, R21, 0x40000, RZ, 0xfc, !PT ;  /* 0x0004000015150812 */ /* 0x000fe400078efcff */
[----:B------:R-:W-:Y:S01]  /*a4170*/  ISETP.GE.AND P0, PT, R20, UR9, PT ;  /* 0x0000000914007c0c */ /* 0x000fe2000bf06270 */
[----:B------:R-:W1:Y:S03]  /*a4180*/  LDCU.64 UR8, c[0x0][0x398] ;  /* 0x00007300ff0877ac */ /* 0x000e660008000a00 */
[----:B0-----:R-:W-:Y:S02]  /*a4190*/  ISETP.LT.AND P1, PT, R5, UR12, !P0 ;  /* 0x0000000c05007c0c */ /* 0x001fe4000c721270 */
[----:B------:R-:W-:Y:S02]  /*a41a0*/  ISETP.LT.AND P3, PT, R0, UR55, !P0 ;  /* 0x0000003700007c0c */ /* 0x000fe4000c761270 */
[----:B------:R-:W-:Y:S01]  /*a41b0*/  LOP3.LUT R21, R21, 0xffffdfff, RZ, 0xc0, !PT ;  /* 0xffffdfff15157812 */ /* 0x000fe200078ec0ff */
[----:B------:R-:W-:Y:S01]  /*a41c0*/  VIADD R20, R8, 0x91 ;  /* 0x0000009108147836 */ /* 0x000fe20000000000 */
[----:B------:R-:W-:Y:S01]  /*a41d0*/  ISETP.LT.AND P2, PT, R22, UR56, !P0 ;  /* 0x0000003816007c0c */ /* 0x000fe2000c741270 */
[----:B------:R-:W0:Y:S01]  /*a41e0*/  LDCU UR55, c[0x0][0x398] ;  /* 0x00007300ff3777ac */ /* 0x000e220008000800 */
[----:B------:R-:W0:Y:S05]  /*a41f0*/  LDCU UR56, c[0x0][0x398] ;  /* 0x00007300ff3877ac */ /* 0x000e2a0008000800 */
        /* <DEDUP_REMOVED lines=25> */
[----:B------:R-:W-:Y:S01]  /*a4390*/  ISETP.GE.AND P0, PT, R20, UR11, PT ;  /* 0x0000000b14007c0c */ /* 0x000fe2000bf06270 */
[----:B------:R-:W0:Y:S03]  /*a43a0*/  LDCU.64 UR10, c[0x0][0x398] ;  /* 0x00007300ff0a77ac */ /* 0x000e260008000a00 */
[----:B-1----:R-:W-:Y:S02]  /*a43b0*/  ISETP.LT.AND P1, PT, R5, UR8, !P0 ;  /* 0x0000000805007c0c */ /* 0x002fe4000c721270 */
[----:B------:R-:W-:Y:S02]  /*a43c0*/  ISETP.LT.AND P3, PT, R0, UR48, !P0 ;  /* 0x0000003000007c0c */ /* 0x000fe4000c761270 */
[----:B------:R-:W-:Y:S01]  /*a43d0*/  LOP3.LUT R21, R21, 0xffffffdf, RZ, 0xc0, !PT ;  /* 0xffffffdf15157812 */ /* 0x000fe200078ec0ff */
[----:B------:R-:W-:Y:S01]  /*a43e0*/  VIADD R20, R8, 0x90 ;  /* 0x0000009008147836 */ /* 0x000fe20000000000 */
[----:B------:R-:W-:Y:S01]  /*a43f0*/  ISETP.LT.AND P2, PT, R22, UR49, !P0 ;  /* 0x0000003116007c0c */ /* 0x000fe2000c741270 */
[----:B------:R-:W1:Y:S01]  /*a4400*/  LDCU UR48, c[0x0][0x398] ;  /* 0x00007300ff3077ac */ /* 0x000e620008000800 */
        /* <DEDUP_REMOVED lines=28> */
[----:B------:R-:W-:Y:S02]  /*a45d0*/  ISETP.LT.AND P3, PT, R0, UR76, !P0 ;  /* 0x0000004c00007c0c */ /* 0x000fe4000c761270 */
[----:B------:R-:W-:Y:S02]  /*a45e0*/  LOP3.LUT R21, R21, 0xfffffffd, RZ, 0xc0, !PT ;  /* 0xfffffffd15157812 */ /* 0x000fe400078ec0ff */
[----:B------:R-:W-:Y:S01]  /*a45f0*/  LOP3.LUT R9, R9, 0xdfffffff, RZ, 0xc0, !PT ;  /* 0xdfffffff09097812 */ /* 0x000fe200078ec0ff */
[----:B------:R-:W-:Y:S01]  /*a4600*/  VIADD R20, R8, 0x8f ;  /* 0x0000008f08147836 */ /* 0x000fe20000000000 */
[----:B0-----:R-:W-:Y:S01]  /*a4610*/  ISETP.LT.AND P1, PT, R5, UR10, !P0 ;  /* 0x0000000a05007c0c */ /* 0x001fe2000c721270 */
[----:B------:R-:W0:Y:S01]  /*a4620*/  LDCU UR76, c[0x0][0x398] ;  /* 0x00007300ff4c77ac */ /* 0x000e220008000800 */
[----:B------:R-:W-:-:S05]  /*a4630*/  ISETP.LT.AND P2, PT, R22, UR75, !P0 ;  /* 0x0000004b16007c0c */ /* 0x000fca000c741270 */
[----:B------:R-:W-:Y:S01]  /*a4640*/  @P3 LOP3.LUT R21, R21, 0x2, RZ, 0xfc, !PT ;  /* 0x0000000215153812 */ /* 0x000fe200078efcff */
[----:B------:R-:W0:Y:S03]  /*a4650*/  LDCU UR75, c[0x0][0x398] ;  /* 0x00007300ff4b77ac */ /* 0x000e260008000800 */
[----:B------:R-:W-:Y:S02]  /*a4660*/  LOP3.LUT R21, R21, 0xfffffffe, RZ, 0xc0, !PT ;  /* 0xfffffffe15157812 */ /* 0x000fe400078ec0ff */
[----:B------:R-:W-:Y:S02]  /*a4670*/  @P1 LOP3.LUT R9, R9, 0x20000000, RZ, 0xfc, !PT ;  /* 0x2000000009091812 */ /* 0x000fe400078efcff */
[----:B------:R-:W-:Y:S01]  /*a4680*/  ISETP.LT.AND P1, PT, R7, UR43, !P0 ;  /* 0x0000002b07007c0c */ /* 0x000fe2000c721270 */
[----:B------:R-:W0:Y:S01]  /*a4690*/  LDCU UR43, c[0x0][0x398] ;  /* 0x00007300ff2b77ac */ /* 0x000e220008000800 */
[----:B------:R-:W-:-:S02]  /*a46a0*/  @P2 LOP3.LUT R21, R21, 0x1, RZ, 0xfc, !PT ;  /* 0x0000000115152812 */ /* 0x000fc400078efcff */
[----:B------:R-:W-:Y:S01]  /*a46b0*/  ISETP.LT.AND P3, PT, R6, UR44, !P0 ;  /* 0x0000002c06007c0c */ /* 0x000fe2000c761270 */
[----:B------:R-:W0:Y:S02]  /*a46c0*/  LDCU UR44, c[0x0][0x398] ;  /* 0x00007300ff2c77ac */ /* 0x000e240008000800 */
[----:B------:R1:W-:Y:S01]  /*a46d0*/  STL [R1+0x448], R21 ;  /* 0x0004481501007387 */ /* 0x0003e20000100800 */
[----:B------:R-:W-:-:S03]  /*a46e0*/  LOP3.LUT R9, R9, 0x7fffffff, RZ, 0xc0, !PT ;  /* 0x7fffffff09097812 */ /* 0x000fc600078ec0ff */
[----:B-1----:R-:W2:Y:S02]  /*a46f0*/  LDL.LU R21, [R1+0x440] ;  /* 0x0004400001157983 */ /* 0x002ea40000300800 */
[----:B------:R-:W-:Y:S02]  /*a4700*/  @P1 LOP3.LUT R9, R9, 0x80000000, RZ, 0xfc, !PT ;  /* 0x8000000009091812 */ /* 0x000fe400078efcff */
[----:B------:R-:W-:Y:S01]  /*a4710*/  ISETP.LT.AND P2, PT, R4, UR45, !P0 ;  /* 0x0000002d04007c0c */ /* 0x000fe2000c741270 */
[----:B------:R-:W1:Y:S01]  /*a4720*/  LDCU UR45, c[0x0][0x398] ;  /* 0x00007300ff2d77ac */ /* 0x000e620008000800 */
        /* <DEDUP_REMOVED lines=80> */
[----:B------:R-:W-:Y:S02]  /*a4c30*/  ISETP.GE.AND P0, PT, R20, UR13, PT ;  /* 0x0000000d14007c0c */ /* 0x000fe4000bf06270 */
[----:B------:R-:W-:Y:S01]  /*a4c40*/  LOP3.LUT R9, R9, 0xffffffdf, RZ, 0xc0, !PT ;  /* 0xffffffdf09097812 */ /* 0x000fe200078ec0ff */
[----:B------:R-:W-:Y:S01]  /*a4c50*/  VIADD R20, R8, 0x8c ;  /* 0x0000008c08147836 */ /* 0x000fe20000000000 */
[----:B-1----:R-:W-:Y:S01]  /*a4c60*/  ISETP.LT.AND P1, PT, R5, UR10, !P0 ;  /* 0x0000000a05007c0c */ /* 0x002fe2000c721270 */
[----:B------:R-:W1:Y:S01]  /*a4c70*/  LDCU.64 UR12, c[0x0][0x398] ;  /* 0x00007300ff0c77ac */ /* 0x000e620008000a00 */
[----:B------:R-:W-:Y:S02]  /*a4c80*/  ISETP.LT.AND P3, PT, R0, UR24, !P0 ;  /* 0x0000001800007c0c */ /* 0x000fe4000c761270 */
[----:B------:R-:W-:Y:S01]  /*a4c90*/  ISETP.LT.AND P2, PT, R22, UR25, !P0 ;  /* 0x0000001916007c0c */ /* 0x000fe2000c741270 */
[----:B------:R-:W0:Y:S01]  /*a4ca0*/  LDCU UR24, c[0x0][0x398] ;  /* 0x00007300ff1877ac */ /* 0x000e220008000800 */
[----:B------:R-:W0:Y:S07]  /*a4cb0*/  LDCU UR25, c[0x0][0x398] ;  /* 0x00007300ff1977ac */ /* 0x000e2e0008000800 */
        /* <DEDUP_REMOVED lines=29> */
[----:B--2---:R-:W-:Y:S01]  /*a4e90*/  LOP3.LUT R21, R21, 0xdfffffff, RZ, 0xc0, !PT ;  /* 0xdfffffff15157812 */ /* 0x004fe200078ec0ff */
[----:B------:R-:W-:Y:S01]  /*a4ea0*/  VIADD R20, R8, 0x8b ;  /* 0x0000008b08147836 */ /* 0x000fe20000000000 */
[----:B------:R-:W-:Y:S01]  /*a4eb0*/  ISETP.LT.AND P2, PT, R22, UR18, !P0 ;  /* 0x0000001216007c0c */ /* 0x000fe2000c741270 */
[----:B------:R-:W2:Y:S06]  /*a4ec0*/  LDCU UR17, c[0x0][0x398] ;  /* 0x00007300ff1177ac */ /* 0x000eac0008000800 */
[----:B------:R-:W-:-:S02]  /*a4ed0*/  @P3 LOP3.LUT R9, R9, 0x2, RZ, 0xfc, !PT ;  /* 0x0000000209093812 */ /* 0x000fc400078efcff */
[----:B-1----:R-:W-:Y:S01]  /*a4ee0*/  ISETP.LT.AND P1, PT, R5, UR12, !P0 ;  /* 0x0000000c05007c0c */ /* 0x002fe2000c721270 */
[----:B------:R-:W1:Y:S01]  /*a4ef0*/  LDCU UR18, c[0x0][0x398] ;  /* 0x00007300ff1277ac */ /* 0x000e620008000800 */
[----:B------:R-:W-:-:S04]  /*a4f00*/  LOP3.LUT R9, R9, 0xfffffffe, RZ, 0xc0, !PT ;  /* 0xfffffffe09097812 */ /* 0x000fc800078ec0ff */
[----:B------:R-:W-:-:S05]  /*a4f10*/  @P2 LOP3.LUT R9, R9, 0x1, RZ, 0xfc, !PT ;  /* 0x0000000109092812 */ /* 0x000fca00078efcff */
[----:B------:R0:W-:Y:S04]  /*a4f20*/  STL [R1+0x444], R9 ;  /* 0x0004440901007387 */ /* 0x0001e80000100800 */
[----:B0-----:R-:W2:Y:S01]  /*a4f30*/  LDL.LU R9, [R1+0x42c] ;  /* 0x00042c0001097983 */ /* 0x001ea20000300800 */
[----:B------:R-:W-:Y:S02]  /*a4f40*/  @P1 LOP3.LUT R21, R21, 0x20000000, RZ, 0xfc, !PT ;  /* 0x2000000015151812 */ /* 0x000fe400078efcff */
[----:B------:R-:W-:Y:S01]  /*a4f50*/  ISETP.LT.AND P1, PT, R7, UR19, !P0 ;  /* 0x0000001307007c0c */ /* 0x000fe2000c721270 */
[----:B------:R-:W0:Y:S01]  /*a4f60*/  LDCU UR19, c[0x0][0x398] ;  /* 0x00007300ff1377ac */ /* 0x000e220008000800 */
[----:B------:R-:W-:Y:S02]  /*a4f70*/  ISETP.LT.AND P3, PT, R6, UR20, !P0 ;  /* 0x0000001406007c0c */ /* 0x000fe4000c761270 */
[----:B------:R-:W-:Y:S01]  /*a4f80*/  LOP3.LUT R21, R21, 0x7fffffff, RZ, 0xc0, !PT ;  /* 0x7fffffff15157812 */ /* 0x000fe200078ec0ff */
[----:B------:R-:W0:Y:S01]  /*a4f90*/  LDCU UR20, c[0x0][0x398] ;  /* 0x00007300ff1477ac */ /* 0x000e220008000800 */
[----:B------:R-:W-:Y:S01]  /*a4fa0*/  ISETP.LT.AND P2, PT, R4, UR21, !P0 ;  /* 0x0000001504007c0c */ /* 0x000fe2000c741270 */
[----:B------:R-:W0:Y:S06]  /*a4fb0*/  LDCU UR21, c[0x0][0x398] ;  /* 0x00007300ff1577ac */ /* 0x000e2c0008000800 */
        /* <DEDUP_REMOVED lines=16> */
[----:B------:R-:W-:Y:S01]  /*a50c0*/  LOP3.LUT R21, R21, 0xffdfffff, RZ, 0xc0, !PT ;  /* 0xffdfffff15157812 */ /* 0x000fe200078ec0ff */
[----:B------:R-:W-:Y:S01]  /*a50d0*/  VIADD R20, R8, 0x8a ;  /* 0x0000008a08147836 */ /* 0x000fe20000000000 */
[----:B------:R-:W-:Y:S01]  /*a50e0*/  ISETP.LT.AND P3, PT, R0, UR5, !P0 ;  /* 0x0000000500007c0c */ /* 0x000fe2000c761270 */
[----:B------:R-:W0:Y:S01]  /*a50f0*/  LDCU UR8, c[0x0][0x398] ;  /* 0x00007300ff0877ac */ /* 0x000e220008000800 */
[----:B------:R-:W-:Y:S01]  /*a5100*/  ISETP.LT.AND P2, PT, R22, UR14, !P0 ;  /* 0x0000000e16007c0c */ /* 0x000fe2000c741270 */
[----:B------:R-:W0:Y:S06]  /*a5110*/  LDCU UR5, c[0x0][0x398] ;  /* 0x00007300ff0577ac */ /* 0x000e2c0008000800 */
[----:B------:R-:W-:Y:S01]  /*a5120*/  @P1 LOP3.LUT R21, R21, 0x200000, RZ, 0xfc, !PT ;  /* 0x0020000015151812 */ /* 0x000fe200078efcff */
[----:B------:R-:W0:Y:S03]  /*a5130*/  LDCU UR14, c[0x0][0x398] ;  /* 0x00007300ff0e77ac */ /* 0x000e260008000800 */
        /* <DEDUP_REMOVED lines=59> */
[----:B------:R-:W-:-:S04]  /*a54f0*/  ISETP.GE.AND P0, PT, R20, UR9, PT ;  /* 0x0000000914007c0c */ /* 0x000fc8000bf06270 */
[----:B-1----:R-:W-:Y:S02]  /*a5500*/  ISETP.LT.AND P1, PT, R5, UR12, !P0 ;  /* 0x0000000c05007c0c */ /* 0x002fe4000c721270 */
[----:B------:R-:W-:Y:S01]  /*a5510*/  LOP3.LUT R21, R21, 0xffffffdf, RZ, 0xc0, !PT ;  /* 0xffffffdf15157812 */ /* 0x000fe200078ec0ff */
[----:B------:R-:W-:Y:S01]  /*a5520*/  VIADD R20, R8, 0x88 ;  /* 0x0000008808147836 */ /* 0x000fe20000000000 */
[----:B------:R-:W-:Y:S01]  /*a5530*/  ISETP.LT.AND P3, PT, R0, UR8, !P0 ;  /* 0x0000000800007c0c */ /* 0x000fe2000c761270 */
[----:B------:R-:W1:Y:S01]  /*a5540*/  LDCU UR8, c[0x0][0x398] ;  /* 0x00007300ff0877ac */ /* 0x000e620008000800 */
[----:B------:R-:W-:Y:S01]  /*a5550*/  ISETP.LT.AND P2, PT, R22, UR71, !P0 ;  /* 0x0000004716007c0c */ /* 0x000fe2000c741270 */
[----:B------:R-:W0:Y:S06]  /*a5560*/  LDCU UR71, c[0x0][0x398] ;  /* 0x00007300ff4777ac */ /* 0x000e2c0008000800 */
[----:B------:R-:W-:Y:S01]  /*a5570*/  @P1 LOP3.LUT R21, R21, 0x20, RZ, 0xfc, !PT ;  /* 0x0000002015151812 */ /* 0x000fe200078efcff */
[----:B------:R-:W1:Y:S03]  /*a5580*/  LDCU UR12, c[0x0][0x398] ;  /* 0x00007300ff0c77ac */ /* 0x000e660008000800 */
[----:B------:R-:W-:-:S04]  /*a5590*/  LOP3.LUT R21, R21, 0xfffffdff, RZ, 0xc0, !PT ;  /* 0xfffffdff15157812 */ /* 0x000fc800078ec0ff */
[----:B------:R-:W-:Y:S02]  /*a55a0*/  @P3 LOP3.LUT R21, R21, 0x200, RZ, 0xfc, !PT ;  /* 0x0000020015153812 */ /* 0x000fe400078efcff */
[----:B------:R-:W-:Y:S01]  /*a55b0*/  ISETP.LT.AND P1, PT, R7, UR72, !P0 ;  /* 0x0000004807007c0c */ /* 0x000fe2000c721270 */
[----:B------:R-:W3:Y:S01]  /*a55c0*/  LDCU UR72, c[0x0][0x398] ;  /* 0x00007300ff4877ac */ /* 0x000ee20008000800 */
[----:B------:R-:W-:-:S04]  /*a55d0*/  LOP3.LUT R21, R21, 0xfffffeff, RZ, 0xc0, !PT ;  /* 0xfffffeff15157812 */ /* 0x000fc800078ec0ff */
[----:B------:R-:W-:Y:S02]  /*a55e0*/  @P2 LOP3.LUT R21, R21, 0x100, RZ, 0xfc, !PT ;  /* 0x0000010015152812 */ /* 0x000fe400078efcff */
[----:B0-----:R-:W-:Y:S01]  /*a55f0*/  ISETP.LT.AND P3, PT, R6, UR10, !P0 ;  /* 0x0000000a06007c0c */ /* 0x001fe2000c761270 */
[----:B------:R-:W0:Y:S01]  /*a5600*/  LDCU UR10, c[0x0][0x398] ;  /* 0x00007300ff0a77ac */ /* 0x000e220008000800 */
[----:B------:R-:W-:-:S04]  /*a5610*/  LOP3.LUT R21, R21, 0xffffff7f, RZ, 0xc0, !PT ;  /* 0xffffff7f15157812 */ /* 0x000fc800078ec0ff */
[----:B------:R-:W-:Y:S02]  /*a5620*/  @P1 LOP3.LUT R21, R21, 0x80, RZ, 0xfc, !PT ;  /* 0x0000008015151812 */ /* 0x000fe400078efcff */
[----:B-1----:R-:W-:Y:S01]  /*a5630*/  ISETP.LT.AND P2, PT, R4, UR8, !P0 ;  /* 0x0000000804007c0c */ /* 0x002fe2000c741270 */
[----:B------:R-:W1:Y:S01]  /*a5640*/  LDCU.64 UR8, c[0x0][0x398] ;  /* 0x00007300ff0877ac */ /* 0x000e620008000a00 */
[----:B------:R-:W-:-:S04]  /*a5650*/  LOP3.LUT R21, R21, 0xffffffbf, RZ, 0xc0, !PT ;  /* 0xffffffbf15157812 */ /* 0x000fc800078ec0ff */
[----:B------:R-:W-:Y:S02]  /*a5660*/  @P3 LOP3.LUT R21, R21, 0x40, RZ, 0xfc, !PT ;  /* 0x0000004015153812 */ /* 0x000fe400078efcff */
[----:B------:R-:W-:Y:S01]  /*a5670*/  ISETP.LT.AND P1, PT, R3, UR71, !P0 ;  /* 0x0000004703007c0c */ /* 0x000fe2000c721270 */
[----:B------:R-:W0:Y:S01]  /*a5680*/  LDCU UR71, c[0x0][0x398] ;  /* 0x00007300ff4777ac */ /* 0x000e220008000800 */
[----:B------:R-:W-:-:S04]  /*a5690*/  LOP3.LUT R21, R21, 0xffffffef, RZ, 0xc0, !PT ;  /* 0xffffffef15157812 */ /* 0x000fc800078ec0ff */
[----:B------:R-:W-:Y:S02]  /*a56a0*/  @P2 LOP3.LUT R21, R21, 0x10, RZ, 0xfc, !PT ;  /* 0x0000001015152812 */ /* 0x000fe400078efcff */
[----:B---3--:R-:W-:Y:S01]  /*a56b0*/  ISETP.LT.AND P0, PT, R2, UR72, !P0 ;  /* 0x0000004802007c0c */ /* 0x008fe2000c701270 */
[----:B------:R-:W3:Y:S01]  /*a56c0*/  LDCU UR72, c[0x0][0x398] ;  /* 0x00007300ff4877ac */ /* 0x000ee20008000800 */
[----:B------:R-:W-:-:S04]  /*a56d0*/  LOP3.LUT R21, R21, 0xfffffff7, RZ, 0xc0, !PT ;  /* 0xfffffff715157812 */ /* 0x000fc800078ec0ff */
[----:B------:R-:W-:-:S04]  /*a56e0*/  @P1 LOP3.LUT R21, R21, 0x8, RZ, 0xfc, !PT ;  /* 0x0000000815151812 */ /* 0x000fc800078efcff */
[----:B------:R-:W-:-:S04]  /*a56f0*/  LOP3.LUT R21, R21, 0xfffffffb, RZ, 0xc0, !PT ;  /* 0xfffffffb15157812 */ /* 0x000fc800078ec0ff */
[----:B------:R-:W-:Y:S02]  /*a5700*/  @P0 LOP3.LUT R21, R21, 0x4, RZ, 0xfc, !PT ;  /* 0x0000000415150812 */ /* 0x000fe400078efcff */
[----:B------:R-:W-:Y:S01]  /*a5710*/  ISETP.GE.AND P0, PT, R20, UR11, PT ;  /* 0x0000000b14007c0c */ /* 0x000fe2000bf06270 */
[----:B------:R-:W2:Y:S03]  /*a5720*/  LDCU UR11, c[0x0][0x398] ;  /* 0x00007300ff0b77ac */ /* 0x000ea60008000800 */
[----:B-1----:R-:W-:Y:S01]  /*a5730*/  ISETP.LT.AND P2, PT, R5, UR8, !P0 ;  /* 0x0000000805007c0c */ /* 0x002fe2000c741270 */
[----:B------:R-:W1:Y:S01]  /*a5740*/  LDCU UR8, c[0x0][0x398] ;  /* 0x00007300ff0877ac */ /* 0x000e620008000800 */
[----:B0-----:R-:W-:Y:S02]  /*a5750*/  ISETP.LT.AND P1, PT, R0, UR10, !P0 ;  /* 0x0000000a00007c0c */ /* 0x001fe4000c721270 */
[----:B------:R-:W-:Y:S01]  /*a5760*/  LOP3.LUT R21, R21, 0xfffffffd, RZ, 0xc0, !PT ;  /* 0xfffffffd15157812 */ /* 0x000fe200078ec0ff */
[----:B------:R-:W0:Y:S01]  /*a5770*/  LDCU UR10, c[0x0][0x398] ;  /* 0x00007300ff0a77ac */ /* 0x000e220008000800 */
[----:B--2---:R-:W-:-:S07]  /*a5780*/  LOP3.LUT R9, R9, 0xdfffffff, RZ, 0xc0, !PT ;  /* 0xdfffffff09097812 */ /* 0x004fce00078ec0ff */
[----:B------:R-:W-:Y:S02]  /*a5790*/  @P2 LOP3.LUT R9, R9, 0x20000000, RZ, 0xfc, !PT ;  /* 0x2000000009092812 */ /* 0x000fe400078efcff */
[----:B-1----:R-:W-:Y:S02]  /*a57a0*/  ISETP.LT.AND P2, PT, R22, UR8, !P0 ;  /* 0x0000000816007c0c */ /* 0x002fe4000c741270 */
[----:B------:R-:W-:-:S04]  /*a57b0*/  @P1 LOP3.LUT R21, R21, 0x2, RZ, 0xfc, !PT ;  /* 0x0000000215151812 */ /* 0x000fc800078efcff */
[----:B------:R-:W-:-:S07]  /*a57c0*/  LOP3.LUT R21, R21, 0xfffffffe, RZ, 0xc0, !PT ;  /* 0xfffffffe15157812 */ /* 0x000fce00078ec0ff */
[----:B------:R-:W-:-:S05]  /*a57d0*/  @P2 LOP3.LUT R21, R21, 0x1, RZ, 0xfc, !PT ;  /* 0x0000000115152812 */ /* 0x000fca00078efcff */
[----:B------:R1:W-:Y:S04]  /*a57e0*/  STL [R1+0x440], R21 ;  /* 0x0004401501007387 */ /* 0x0003e80000100800 */
[----:B-1----:R-:W2:Y:S01]  /*a57f0*/  LDL.LU R21, [R1+0x428] ;  /* 0x0004280001157983 */ /* 0x002ea20000300800 */
[----:B------:R-:W-:Y:S02]  /*a5800*/  ISETP.LT.AND P1, PT, R7, UR11, !P0 ;  /* 0x0000000b07007c0c */ /* 0x000fe4000c721270 */
[----:B------:R-:W-:Y:S02]  /*a5810*/  ISETP.LT.AND P3, PT, R6, UR12, !P0 ;  /* 0x0000000c06007c0c */ /* 0x000fe4000c761270 */
[----:B------:R-:W-:Y:S02]  /*a5820*/  LOP3.LUT R9, R9, 0x7fffffff, RZ, 0xc0, !PT ;  /* 0x7fffffff09097812 */ /* 0x000fe400078ec0ff */
[----:B0-----:R-:W-:Y:S01]  /*a5830*/  ISETP.LT.AND P2, PT, R4, UR10, !P0 ;  /* 0x0000000a04007c0c */ /* 0x001fe2000c741270 */
[----:B------:R-:W0:Y:S06]  /*a5840*/  LDCU.64 UR10, c[0x0][0x398] ;  /* 0x00007300ff0a77ac */ /* 0x000e2c0008000a00 */
[----:B------:R-:W-:-:S04]  /*a5850*/  @P1 LOP3.LUT R9, R9, 0x80000000, RZ, 0xfc, !PT ;  /* 0x8000000009091812 */ /* 0x000fc800078efcff */
[----:B------:R-:W-:-:S04]  /*a5860*/  LOP3.LUT R9, R9, 0xbfffffff, RZ, 0xc0, !PT ;  /* 0xbfffffff09097812 */ /* 0x000fc800078ec0ff */
[----:B------:R-:W-:Y:S02]  /*a5870*/  @P3 LOP3.LUT R9, R9, 0x40000000, RZ, 0xfc, !PT ;  /* 0x4000000009093812 */ /* 0x000fe400078efcff */
[----:B------:R-:W-:Y:S01]  /*a5880*/  ISETP.LT.AND P1, PT, R3, UR66, !P0 ;  /* 0x0000004203007c0c */ /* 0x000fe2000c721270 */
[----:B------:R-:W-:Y:S01]  /*a5890*/  VIADD R20, R8, 0x87 ;  /* 0x0000008708147836 */ /* 0x000fe20000000000 */
[----:B------:R-:W-:Y:S01]  /*a58a0*/  LOP3.LUT R9, R9, 0xefffffff, RZ, 0xc0, !PT ;  /* 0xefffffff09097812 */ /* 0x000fe200078ec0ff */
[----:B------:R-:W1:Y:S03]  /*a58b0*/  LDCU UR66, c[0x0][0x398] ;  /* 0x00007300ff4277ac */ /* 0x000e660008000800 */
        /* <DEDUP_REMOVED lines=115> */
[----:B-1----:R-:W-:Y:S01]  /*a5ff0*/  ISETP.LT.AND P1, PT, R5, UR10, !P0 ;  /* 0x0000000a05007c0c */ /* 0x002fe2000c721270 */
[----:B------:R-:W1:Y:S01]  /*a6000*/  LDCU UR44, c[0x0][0x398] ;  /* 0x00007300ff2c77ac */ /* 0x000e620008000800 */
[----:B------:R-:W-:-:S05]  /*a6010*/  ISETP.LT.AND P2, PT, R22, UR43, !P0 ;  /* 0x0000002b16007c0c */ /* 0x000fca000c741270 */
[----:B------:R-:W-:Y:S01]  /*a6020*/  @P3 LOP3.LUT R9, R9, 0x2, RZ, 0xfc, !PT ;  /* 0x0000000209093812 */ /* 0x000fe200078efcff */
[----:B------:R-:W2:Y:S03]  /*a6030*/  LDCU UR43, c[0x0][0x398] ;  /* 0x00007300ff2b77ac */ /* 0x000ea60008000800 */
[----:B------:R-:W-:Y:S02]  /*a6040*/  LOP3.LUT R9, R9, 0xfffffffe, RZ, 0xc0, !PT ;  /* 0xfffffffe09097812 */ /* 0x000fe400078ec0ff */
[----:B------:R-:W-:Y:S02]  /*a6050*/  @P1 LOP3.LUT R21, R21, 0x20000000, RZ, 0xfc, !PT ;  /* 0x2000000015151812 */ /* 0x000fe400078efcff */
[----:B------:R-:W-:Y:S02]  /*a6060*/  @P2 LOP3.LUT R9, R9, 0x1, RZ, 0xfc, !PT ;  /* 0x0000000109092812 */ /* 0x000fe400078efcff */
[----:B------:R-:W-:Y:S01]  /*a6070*/  ISETP.LT.AND P1, PT, R7, UR42, !P0 ;  /* 0x0000002a07007c0c */ /* 0x000fe2000c721270 */
[----:B------:R-:W0:Y:S02]  /*a6080*/  LDCU UR42, c[0x0][0x398] ;  /* 0x00007300ff2a77ac */ /* 0x000e240008000800 */
[----:B------:R1:W-:Y:S01]  /*a6090*/  STL [R1+0x42c], R9 ;  /* 0x00042c0901007387 */ /* 0x0003e20000100800 */
[----:B------:R-:W-:Y:S01]  /*a60a0*/  ISETP.LT.AND P3, PT, R6, UR41, !P0 ;  /* 0x0000002906007c0c */ /* 0x000fe2000c761270 */
[----:B------:R-:W0:Y:S01]  /*a60b0*/  LDCU UR41, c[0x0][0x398] ;  /* 0x00007300ff2977ac */ /* 0x000e220008000800 */
[----:B------:R-:W-:Y:S01]  /*a60c0*/  LOP3.LUT R21, R21, 0x7fffffff, RZ, 0xc0, !PT ;  /* 0x7fffffff15157812 */ /* 0x000fe200078ec0ff */
[----:B-1----:R-:W2:Y:S06]  /*a60d0*/  LDL.LU R9, [R1+0x424] ;  /* 0x0004240001097983 */ /* 0x002eac0000300800 */
[----:B------:R-:W-:-:S02]  /*a60e0*/  @P1 LOP3.LUT R21, R21, 0x80000000, RZ, 0xfc, !PT ;  /* 0x8000000015151812 */ /* 0x000fc400078efcff */
        /* <DEDUP_REMOVED lines=85> */
[----:B0-----:R-:W-:Y:S01]  /*a6640*/  ISETP.LT.AND P1, PT, R5, UR10, !P0 ;  /* 0x0000000a05007c0c */ /* 0x001fe2000c721270 */
[----:B------:R-:W0:Y:S01]  /*a6650*/  LDCU.64 UR12, c[0x0][0x398] ;  /* 0x00007300ff0c77ac */ /* 0x000e220008000a00 */
        /* <DEDUP_REMOVED lines=38> */
[----:B0-----:R-:W-:Y:S01]  /*a68c0*/  ISETP.LT.AND P1, PT, R5, UR12, !P0 ;  /* 0x0000000c05007c0c */ /* 0x001fe2000c721270 */
[----:B------:R-:W0:Y:S01]  /*a68d0*/  LDCU UR12, c[0x0][0x398] ;  /* 0x00007300ff0c77ac */ /* 0x000e220008000800 */
[----:B------:R-:W-:Y:S01]  /*a68e0*/  LOP3.LUT R21, R21, 0xfffffffe, RZ, 0xc0, !PT ;  /* 0xfffffffe15157812 */ /* 0x000fe200078ec0ff */
[----:B------:R-:W0:Y:S03]  /*a68f0*/  LDCU UR69, c[0x0][0x398] ;  /* 0x00007300ff4577ac */ /* 0x000e260008000800 */
        /* <DEDUP_REMOVED lines=60> */
[----:B0-----:R-:W-:Y:S02]  /*a6cc0*/  ISETP.LT.AND P1, PT, R5, UR10, !P0 ;  /* 0x0000000a05007c0c */ /* 0x001fe4000c721270 */
[----:B------:R-:W-:Y:S01]  /*a6cd0*/  LOP3.LUT R9, R9, 0xffffdfff, RZ, 0xc0, !PT ;  /* 0xffffdfff09097812 */ /* 0x000fe200078ec0ff */
[----:B------:R-:W-:Y:S01]  /*a6ce0*/  VIADD R20, R8, 0x7d ;  /* 0x0000007d08147836 */ /* 0x000fe20000000000 */
[----:B---3--:R-:W-:Y:S01]  /*a6cf0*/  ISETP.LT.AND P3, PT, R0, UR72, !P0 ;  /* 0x0000004800007c0c */ /* 0x008fe2000c761270 */
[----:B------:R-:W0:Y:S01]  /*a6d00*/  LDCU UR72, c[0x0][0x398] ;  /* 0x00007300ff4877ac */ /* 0x000e220008000800 */
[----:B------:R-:W-:Y:S01]  /*a6d10*/  ISETP.LT.AND P2, PT, R22, UR8, !P0 ;  /* 0x0000000816007c0c */ /* 0x000fe2000c741270 */
[----:B------:R-:W3:Y:S06]  /*a6d20*/  LDCU UR8, c[0x0][0x398] ;  /* 0x00007300ff0877ac */ /* 0x000eec0008000800 */
[----:B------:R-:W-:Y:S01]  /*a6d30*/  @P1 LOP3.LUT R9, R9, 0x2000, RZ, 0xfc, !PT ;  /* 0x0000200009091812 */ /* 0x000fe200078efcff */
[----:B------:R-:W0:Y:S03]  /*a6d40*/  LDCU UR10, c[0x0][0x398] ;  /* 0x00007300ff0a77ac */ /* 0x000e260008000800 */
        /* <DEDUP_REMOVED lines=14> */
[----:B---3--:R-:W-:Y:S01]  /*a6e30*/  ISETP.LT.AND P1, PT, R3, UR8, !P0 ;  /* 0x0000000803007c0c */ /* 0x008fe2000c721270 */
[----:B------:R-:W3:Y:S01]  /*a6e40*/  LDCU UR8, c[0x0][0x398] ;  /* 0x00007300ff0877ac */ /* 0x000ee20008000800 */
[----:B------:R-:W-:Y:S02]  /*a6e50*/  LOP3.LUT R9, R9, 0xffffefff, RZ, 0xc0, !PT ;  /* 0xffffefff09097812 */ /* 0x000fe400078ec0ff */
[----:B-1----:R-:W-:Y:S01]  /*a6e60*/  ISETP.LT.AND P0, PT, R2, UR12, !P0 ;  /* 0x0000000c02007c0c */ /* 0x002fe2000c701270 */
[----:B------:R-:W1:Y:S01]  /*a6e70*/  LDCU.64 UR12, c[0x0][0x398] ;  /* 0x00007300ff0c77ac */ /* 0x000e620008000a00 */
[----:B------:R-:W-:-:S04]  /*a6e80*/  @P2 LOP3.LUT R9, R9, 0x1000, RZ, 0xfc, !PT ;  /* 0x0000100009092812 */ /* 0x000fc800078efcff */
[----:B------:R-:W-:-:S04]  /*a6e90*/  LOP3.LUT R9, R9, 0xfffff7ff, RZ, 0xc0, !PT ;  /* 0xfffff7ff09097812 */ /* 0x000fc800078ec0ff */
[----:B------:R-:W-:-:S04]  /*a6ea0*/  @P1 LOP3.LUT R9, R9, 0x800, RZ, 0xfc, !PT ;  /* 0x0000080009091812 */ /* 0x000fc800078efcff */
[----:B------:R-:W-:-:S04]  /*a6eb0*/  LOP3.LUT R9, R9, 0xfffffbff, RZ, 0xc0, !PT ;  /* 0xfffffbff09097812 */ /* 0x000fc800078ec0ff */
[----:B------:R-:W-:Y:S02]  /*a6ec0*/  @P0 LOP3.LUT R9, R9, 0x400, RZ, 0xfc, !PT ;  /* 0x0000040009090812 */ /* 0x000fe400078efcff */
[----:B------:R-:W-:Y:S01]  /*a6ed0*/  ISETP.GE.AND P0, PT, R20, UR9, PT ;  /* 0x0000000914007c0c */ /* 0x000fe2000bf06270 */
[----:B------:R-:W0:Y:S03]  /*a6ee0*/  LDCU UR9, c[0x0][0x398] ;  /* 0x00007300ff0977ac */ /* 0x000e260008000800 */
[----:B-1----:R-:W-:Y:S01]  /*a6ef0*/  ISETP.LT.AND P2, PT, R5, UR12, !P0 ;  /* 0x0000000c05007c0c */ /* 0x002fe2000c741270 */
[----:B------:R-:W1:Y:S01]  /*a6f00*/  LDCU UR12, c[0x0][0x398] ;  /* 0x00007300ff0c77ac */ /* 0x000e620008000800 */
[----:B---3--:R-:W-:Y:S02]  /*a6f10*/  ISETP.LT.AND P1, PT, R0, UR8, !P0 ;  /* 0x0000000800007c0c */ /* 0x008fe4000c721270 */
[----:B------:R-:W-:Y:S01]  /*a6f20*/  LOP3.LUT R9, R9, 0xffffffdf, RZ, 0xc0, !PT ;  /* 0xffffffdf09097812 */ /* 0x000fe200078ec0ff */
[----:B------:R-:W3:Y:S08]  /*a6f30*/  LDCU UR8, c[0x0][0x398] ;  /* 0x00007300ff0877ac */ /* 0x000ef00008000800 */
[----:B------:R-:W-:-:S04]  /*a6f40*/  @P2 LOP3.LUT R9, R9, 0x20, RZ, 0xfc, !PT ;  /* 0x0000002009092812 */ /* 0x000fc800078efcff */
[----:B------:R-:W-:Y:S02]  /*a6f50*/  LOP3.LUT R9, R9, 0xfffffdff, RZ, 0xc0, !PT ;  /* 0xfffffdff09097812 */ /* 0x000fe400078ec0ff */
[----:B-1----:R-:W-:Y:S02]  /*a6f60*/  ISETP.LT.AND P2, PT, R22, UR12, !P0 ;  /* 0x0000000c16007c0c */ /* 0x002fe4000c741270 */
[----:B------:R-:W-:Y:S02]  /*a6f70*/  @P1 LOP3.LUT R9, R9, 0x200, RZ, 0xfc, !PT ;  /* 0x0000020009091812 */ /* 0x000fe400078efcff */
[----:B0-----:R-:W-:Y:S02]  /*a6f80*/  ISETP.LT.AND P1, PT, R7, UR9, !P0 ;  /* 0x0000000907007c0c */ /* 0x001fe4000c721270 */
[----:B------:R-:W-:Y:S02]  /*a6f90*/  LOP3.LUT R9, R9, 0xfffffeff, RZ, 0xc0, !PT ;  /* 0xfffffeff09097812 */ /* 0x000fe400078ec0ff */
[----:B------:R-:W-:-:S05]  /*a6fa0*/  ISETP.LT.AND P3, PT, R6, UR10, !P0 ;  /* 0x0000000a06007c0c */ /* 0x000fca000c761270 */
[----:B------:R-:W-:-:S04]  /*a6fb0*/  @P2 LOP3.LUT R9, R9, 0x100, RZ, 0xfc, !PT ;  /* 0x0000010009092812 */ /* 0x000fc800078efcff */
[----:B------:R-:W-:-:S04]  /*a6fc0*/  LOP3.LUT R9, R9, 0xffffff7f, RZ, 0xc0, !PT ;  /* 0xffffff7f09097812 */ /* 0x000fc800078ec0ff */
[----:B------:R-:W-:Y:S02]  /*a6fd0*/  @P1 LOP3.LUT R9, R9, 0x80, RZ, 0xfc, !PT ;  /* 0x0000008009091812 */ /* 0x000fe400078efcff */
[----:B---3--:R-:W-:Y:S01]  /*a6fe0*/  ISETP.LT.AND P2, PT, R4, UR8, !P0 ;  /* 0x0000000804007c0c */ /* 0x008fe2000c741270 */
[----:B------:R-:W0:Y:S01]  /*a6ff0*/  LDCU.64 UR8, c[0x0][0x398] ;  /* 0x00007300ff0877ac */ /* 0x000e220008000a00 */
        /* <DEDUP_REMOVED lines=8> */
[----:B------:R-:W3:Y:S01]  /*a7080*/  LDCU UR66, c[0x0][0x398] ;  /* 0x00007300ff4277ac */ /* 0x000ee20008000800 */
        /* <DEDUP_REMOVED lines=10> */
[----:B0-----:R-:W-:Y:S01]  /*a7130*/  ISETP.LT.AND P1, PT, R5, UR8, !P0 ;  /* 0x0000000805007c0c */ /* 0x001fe2000c721270 */
[----:B------:R-:W0:Y:S01]  /*a7140*/  LDCU UR59, c[0x0][0x398] ;  /* 0x00007300ff3b77ac */ /* 0x000e220008000800 */
[----:B------:R-:W-:-:S05]  /*a7150*/  ISETP.LT.AND P2, PT, R22, UR60, !P0 ;  /* 0x0000003c16007c0c */ /* 0x000fca000c741270 */
[----:B------:R-:W-:Y:S01]  /*a7160*/  @P3 LOP3.LUT R9, R9, 0x2, RZ, 0xfc, !PT ;  /* 0x0000000209093812 */ /* 0x000fe200078efcff */
[----:B------:R-:W2:Y:S03]  /*a7170*/  LDCU UR60, c[0x0][0x398] ;  /* 0x00007300ff3c77ac */ /* 0x000ea60008000800 */
        /* <DEDUP_REMOVED lines=11> */
[----:B----4-:R-:W-:Y:S01]  /*a7230*/  ISETP.LT.AND P2, PT, R4, UR63, !P0 ;  /* 0x0000003f04007c0c */ /* 0x010fe2000c741270 */
[----:B------:R-:W1:Y:S01]  /*a7240*/  LDCU UR63, c[0x0][0x398] ;  /* 0x00007300ff3f77ac */ /* 0x000e620008000800 */
[----:B------:R-:W-:-:S04]  /*a7250*/  LOP3.LUT R21, R21, 0xbfffffff, RZ, 0xc0, !PT ;  /* 0xbfffffff15157812 */ /* 0x000fc800078ec0ff */
[----:B------:R-:W-:Y:S02]  /*a7260*/  @P3 LOP3.LUT R21, R21, 0x40000000, RZ, 0xfc, !PT ;  /* 0x4000000015153812 */ /* 0x000fe400078efcff */
[----:B------:R-:W-:Y:S01]  /*a7270*/  ISETP.LT.AND P1, PT, R3, UR64, !P0 ;  /* 0x0000004003007c0c */ /* 0x000fe2000c721270 */
        /* <DEDUP_REMOVED lines=261> */
[----:B------:R-:W-:Y:S01]  /*a82d0*/  LOP3.LUT R9, R9, 0xfffffffe, RZ, 0xc0, !PT ;  /* 0xfffffffe09097812 */ /* 0x000fe200078ec0ff */
[----:B------:R-:W0:Y:S01]  /*a82e0*/  LDCU UR76, c[0x0][0x398] ;  /* 0x00007300ff4c77ac */ /* 0x000e220008000800 */
        /* <DEDUP_REMOVED lines=25> */
[----:B------:R-:W-:Y:S02]  /*a8480*/  ISETP.LT.AND P1, PT, R5, UR8, !P0 ;  /* 0x0000000805007c0c */ /* 0x000fe4000c721270 */
[----:B0-----:R-:W-:Y:S01]  /*a8490*/  ISETP.LT.AND P3, PT, R0, UR75, !P0 ;  /* 0x0000004b00007c0c */ /* 0x001fe2000c761270 */
[----:B------:R-:W0:Y:S01]  /*a84a0*/  LDCU UR75, c[0x0][0x398] ;  /* 0x00007300ff4b77ac */ /* 0x000e220008000800 */
[----:B------:R-:W-:Y:S02]  /*a84b0*/  LOP3.LUT R21, R21, 0xffdfffff, RZ, 0xc0, !PT ;  /* 0xffdfffff15157812 */ /* 0x000fe400078ec0ff */
[----:B------:R-:W-:Y:S01]  /*a84c0*/  ISETP.LT.AND P2, PT, R22, UR12, !P0 ;  /* 0x0000000c16007c0c */ /* 0x000fe2000c741270 */
[----:B------:R-:W0:Y:S06]  /*a84d0*/  LDCU UR12, c[0x0][0x398] ;  /* 0x00007300ff0c77ac */ /* 0x000e2c0008000800 */
[----:B------:R-:W-:-:S04]  /*a84e0*/  @P1 LOP3.LUT R21, R21, 0x200000, RZ, 0xfc, !PT ;  /* 0x0020000015151812 */ /* 0x000fc800078efcff */
[----:B------:R-:W-:-:S04]  /*a84f0*/  LOP3.LUT R21, R21, 0xfdffffff, RZ, 0xc0, !PT ;  /* 0xfdffffff15157812 */ /* 0x000fc800078ec0ff */
[----:B------:R-:W-:Y:S02]  /*a8500*/  @P3 LOP3.LUT R21, R21, 0x2000000, RZ, 0xfc, !PT ;  /* 0x0200000015153812 */ /* 0x000fe400078efcff */
[----:B------:R-:W-:Y:S01]  /*a8510*/  ISETP.LT.AND P1, PT, R7, UR10, !P0 ;  /* 0x0000000a07007c0c */ /* 0x000fe2000c721270 */
[----:B------:R-:W1:Y:S01]  /*a8520*/  LDCU UR10, c[0x0][0x398] ;  /* 0x00007300ff0a77ac */ /* 0x000e620008000800 */
[----:B------:R-:W-:-:S04]  /*a8530*/  LOP3.LUT R21, R21, 0xfeffffff, RZ, 0xc0, !PT ;  /* 0xfeffffff15157812 */ /* 0x000fc800078ec0ff */
[----:B------:R-:W-:Y:S02]  /*a8540*/  @P2 LOP3.LUT R21, R21, 0x1000000, RZ, 0xfc, !PT ;  /* 0x0100000015152812 */ /* 0x000fe400078efcff */
[----:B------:R-:W-:Y:S01]  /*a8550*/  ISETP.LT.AND P3, PT, R6, UR74, !P0 ;  /* 0x0000004a06007c0c */ /* 0x000fe2000c761270 */
[----:B------:R-:W-:Y:S01]  /*a8560*/  VIADD R20, R8, 0x72 ;  /* 0x0000007208147836 */ /* 0x000fe20000000000 */
[----:B------:R-:W-:Y:S01]  /*a8570*/  LOP3.LUT R21, R21, 0xff7fffff, RZ, 0xc0, !PT ;  /* 0xff7fffff15157812 */ /* 0x000fe200078ec0ff */
[----:B------:R-:W2:Y:S03]  /*a8580*/  LDCU UR74, c[0x0][0x398] ;  /* 0x00007300ff4a77ac */ /* 0x000ea60008000800 */
[----:B------:R-:W-:Y:S02]  /*a8590*/  @P1 LOP3.LUT R21, R21, 0x800000, RZ, 0xfc, !PT ;  /* 0x0080000015151812 */ /* 0x000fe400078efcff */
[----:B0-----:R-:W-:Y:S01]  /*a85a0*/  ISETP.LT.AND P2, PT, R4, UR75, !P0 ;  /* 0x0000004b04007c0c */ /* 0x001fe2000c741270 */
[----:B------:R-:W0:Y:S01]  /*a85b0*/  LDCU UR75, c[0x0][0x398] ;  /* 0x00007300ff4b77ac */ /* 0x000e220008000800 */
[----:B------:R-:W-:-:S04]  /*a85c0*/  LOP3.LUT R21, R21, 0xffbfffff, RZ, 0xc0, !PT ;  /* 0xffbfffff15157812 */ /* 0x000fc800078ec0ff */
[----:B------:R-:W-:Y:S02]  /*a85d0*/  @P3 LOP3.LUT R21, R21, 0x400000, RZ, 0xfc, !PT ;  /* 0x0040000015153812 */ /* 0x000fe400078efcff */
[----:B------:R-:W-:Y:S01]  /*a85e0*/  ISETP.LT.AND P1, PT, R3, UR12, !P0 ;  /* 0x0000000c03007c0c */ /* 0x000fe2000c721270 */
[----:B------:R-:W0:Y:S01]  /*a85f0*/  LDCU UR12, c[0x0][0x398] ;  /* 0x00007300ff0c77ac */ /* 0x000e220008000800 */
        /* <DEDUP_REMOVED lines=8> */
[----:B------:R-:W-:-:S04]  /*a8680*/  ISETP.GE.AND P0, PT, R20, UR13, PT ;  /* 0x0000000d14007c0c */ /* 0x000fc8000bf06270 */
[----:B-1----:R-:W-:Y:S02]  /*a8690*/  ISETP.LT.AND P2, PT, R5, UR10, !P0 ;  /* 0x0000000a05007c0c */ /* 0x002fe4000c741270 */
[----:B0-----:R-:W-:Y:S01]  /*a86a0*/  ISETP.LT.AND P1, PT, R0, UR12, !P0 ;  /* 0x0000000c00007c0c */ /* 0x001fe2000c721270 */
        /* <DEDUP_REMOVED lines=321> */
[----:B------:R-:W0:Y:S01]  /*a9ac0*/  LDCU.64 UR12, c[0x0][0x398] ;  /* 0x00007300ff0c77ac */ /* 0x000e220008000a00 */
        /* <DEDUP_REMOVED lines=21> */
[----:B0-----:R-:W-:Y:S01]  /*a9c20*/  ISETP.LT.AND P3, PT, R0, UR68, !P0 ;  /* 0x0000004400007c0c */ /* 0x001fe2000c761270 */
[----:B------:R-:W0:Y:S01]  /*a9c30*/  LDCU UR68, c[0x0][0x398] ;  /* 0x00007300ff4477ac */ /* 0x000e220008000800 */
[----:B------:R-:W-:Y:S02]  /*a9c40*/  ISETP.LT.AND P2, PT, R22, UR69, !P0 ;  /* 0x0000004516007c0c */ /* 0x000fe4000c741270 */
[----:B------:R-:W-:Y:S01]  /*a9c50*/  LOP3.LUT R21, R21, 0xfffffffd, RZ, 0xc0, !PT ;  /* 0xfffffffd15157812 */ /* 0x000fe200078ec0ff */
[----:B------:R-:W0:Y:S08]  /*a9c60*/  LDCU UR69, c[0x0][0x398] ;  /* 0x00007300ff4577ac */ /* 0x000e300008000800 */
[----:B------:R-:W-:-:S04]  /*a9c70*/  @P3 LOP3.LUT R21, R21, 0x2, RZ, 0xfc, !PT ;  /* 0x0000000215153812 */ /* 0x000fc800078efcff */
[----:B------:R-:W-:-:S04]  /*a9c80*/  LOP3.LUT R21, R21, 0xfffffffe, RZ, 0xc0, !PT ;  /* 0xfffffffe15157812 */ /* 0x000fc800078ec0ff */
[----:B------:R-:W-:Y:S02]  /*a9c90*/  @P2 LOP3.LUT R21, R21, 0x1, RZ, 0xfc, !PT ;  /* 0x0000000115152812 */ /* 0x000fe400078efcff */
[----:B------:R-:W-:-:S03]  /*a9ca0*/  ISETP.LT.AND P1, PT, R5, UR12, !P0 ;  /* 0x0000000c05007c0c */ /* 0x000fc6000c721270 */
[----:B------:R0:W-:Y:S04]  /*a9cb0*/  STL [R1+0x400], R21 ;  /* 0x0004001501007387 */ /* 0x0001e80000100800 */
[----:B0-----:R-:W3:Y:S01]  /*a9cc0*/  LDL.LU R21, [R1+0x3e8] ;  /* 0x0003e80001157983 */ /* 0x001ee20000300800 */
[----:B--2---:R-:W-:-:S05]  /*a9cd0*/  LOP3.LUT R9, R9, 0xdfffffff, RZ, 0xc0, !PT ;  /* 0xdfffffff09097812 */ /* 0x004fca00078ec0ff */
[----:B------:R-:W-:Y:S02]  /*a9ce0*/  @P1 LOP3.LUT R9, R9, 0x20000000, RZ, 0xfc, !PT ;  /* 0x2000000009091812 */ /* 0x000fe400078efcff */
[----:B------:R-:W-:Y:S01]  /*a9cf0*/  ISETP.LT.AND P1, PT, R7, UR8, !P0 ;  /* 0x0000000807007c0c */ /* 0x000fe2000c721270 */
[----:B------:R-:W0:Y:S01]  /*a9d00*/  LDCU UR8, c[0x0][0x398] ;  /* 0x00007300ff0877ac */ /* 0x000e220008000800 */
[----:B-1----:R-:W-:Y:S02]  /*a9d10*/  ISETP.LT.AND P3, PT, R6, UR10, !P0 ;  /* 0x0000000a06007c0c */ /* 0x002fe4000c761270 */
[----:B------:R-:W-:Y:S01]  /*a9d20*/  LOP3.LUT R9, R9, 0x7fffffff, RZ, 0xc0, !PT ;  /* 0x7fffffff09097812 */ /* 0x000fe200078ec0ff */
[----:B------:R-:W1:Y:S01]  /*a9d30*/  LDCU UR10, c[0x0][0x398] ;  /* 0x00007300ff0a77ac */ /* 0x000e620008000800 */
[----:B------:R-:W-:Y:S01]  /*a9d40*/  ISETP.LT.AND P2, PT, R4, UR68, !P0 ;  /* 0x0000004404007c0c */ /* 0x000fe2000c741270 */
[----:B------:R-:W-:Y:S01]  /*a9d50*/  VIADD R20, R8, 0x67 ;  /* 0x0000006708147836 */ /* 0x000fe20000000000 */
[----:B------:R-:W2:Y:S05]  /*a9d60*/  LDCU UR68, c[0x0][0x398] ;  /* 0x00007300ff4477ac */ /* 0x000eaa0008000800 */
[----:B------:R-:W-:-:S04]  /*a9d70*/  @P1 LOP3.LUT R9, R9, 0x80000000, RZ, 0xfc, !PT ;  /* 0x8000000009091812 */ /* 0x000fc800078efcff */
[----:B------:R-:W-:-:S04]  /*a9d80*/  LOP3.LUT R9, R9, 0xbfffffff, RZ, 0xc0, !PT ;  /* 0xbfffffff09097812 */ /* 0x000fc800078ec0ff */
[----:B------:R-:W-:Y:S02]  /*a9d90*/  @P3 LOP3.LUT R9, R9, 0x40000000, RZ, 0xfc, !PT ;  /* 0x4000000009093812 */ /* 0x000fe400078efcff */
[----:B------:R-:W-:Y:S01]  /*a9da0*/  ISETP.LT.AND P1, PT, R3, UR69, !P0 ;  /* 0x0000004503007c0c */ /* 0x000fe2000c721270 */
        /* <DEDUP_REMOVED lines=324> */
[----:B-1----:R-:W-:Y:S01]  /*ab1f0*/  ISETP.LT.AND P3, PT, R0, UR10, !P0 ;  /* 0x0000000a00007c0c */ /* 0x002fe2000c761270 */
[----:B------:R-:W0:Y:S01]  /*ab200*/  LDCU.64 UR10, c[0x0][0x398] ;  /* 0x00007300ff0a77ac */ /* 0x000e220008000a00 */
[----:B------:R-:W-:Y:S01]  /*ab210*/  ISETP.LT.AND P2, PT, R22, UR35, !P0 ;  /* 0x0000002316007c0c */ /* 0x000fe2000c741270 */
[----:B------:R-:W1:Y:S06]  /*ab220*/  LDCU UR35, c[0x0][0x398] ;  /* 0x00007300ff2377ac */ /* 0x000e6c0008000800 */
        /* <DEDUP_REMOVED lines=30> */
[----:B------:R-:W-:Y:S01]  /*ab410*/  ISETP.LT.AND P3, PT, R0, UR12, !P0 ;  /* 0x0000000c00007c0c */ /* 0x000fe2000c761270 */
[----:B------:R-:W0:Y:S01]  /*ab420*/  LDCU UR12, c[0x0][0x398] ;  /* 0x00007300ff0c77ac */ /* 0x000e220008000800 */
[----:B-1----:R-:W-:Y:S01]  /*ab430*/  ISETP.LT.AND P2, PT, R22, UR35, !P0 ;  /* 0x0000002316007c0c */ /* 0x002fe2000c741270 */
[----:B------:R-:W1:Y:S06]  /*ab440*/  LDCU UR35, c[0x0][0x398] ;  /* 0x00007300ff2377ac */ /* 0x000e6c0008000800 */
        /* <DEDUP_REMOVED lines=9> */
[----:B------:R-:W3:Y:S01]  /*ab4e0*/  LDCU UR8, c[0x0][0x398] ;  /* 0x00007300ff0877ac */ /* 0x000ee20008000800 */
[----:B------:R-:W-:-:S04]  /*ab4f0*/  LOP3.LUT R9, R9, 0xffffff7f, RZ, 0xc0, !PT ;  /* 0xffffff7f09097812 */ /* 0x000fc800078ec0ff */
[----:B------:R-:W-:Y:S02]  /*ab500*/  @P1 LOP3.LUT R9, R9, 0x80, RZ, 0xfc, !PT ;  /* 0x0000008009091812 */ /* 0x000fe400078efcff */
[----:B0-----:R-:W-:Y:S01]  /*ab510*/  ISETP.LT.AND P2, PT, R4, UR12, !P0 ;  /* 0x0000000c04007c0c */ /* 0x001fe2000c741270 */
[----:B------:R-:W0:Y:S01]  /*ab520*/  LDCU.64 UR12, c[0x0][0x398] ;  /* 0x00007300ff0c77ac */ /* 0x000e220008000a00 */
        /* <DEDUP_REMOVED lines=13> */
[----:B------:R-:W1:Y:S03]  /*ab600*/  LDCU UR9, c[0x0][0x398] ;  /* 0x00007300ff0977ac */ /* 0x000e660008000800 */
[----:B0-----:R-:W-:Y:S01]  /*ab610*/  ISETP.LT.AND P2, PT, R5, UR12, !P0 ;  /* 0x0000000c05007c0c */ /* 0x001fe2000c741270 */
[----:B------:R-:W0:Y:S01]  /*ab620*/  LDCU UR12, c[0x0][0x398] ;  /* 0x00007300ff0c77ac */ /* 0x000e220008000800 */
[----:B---3--:R-:W-:Y:S02]  /*ab630*/  ISETP.LT.AND P1, PT, R0, UR8, !P0 ;  /* 0x0000000800007c0c */ /* 0x008fe4000c721270 */
[----:B------:R-:W-:Y:S01]  /*ab640*/  LOP3.LUT R9, R9, 0xfffffffd, RZ, 0xc0, !PT ;  /* 0xfffffffd09097812 */ /* 0x000fe200078ec0ff */
[----:B------:R-:W3:Y:S01]  /*ab650*/  LDCU UR8, c[0x0][0x398] ;  /* 0x00007300ff0877ac */ /* 0x000ee20008000800 */
[----:B--2---:R-:W-:-:S07]  /*ab660*/  LOP3.LUT R21, R21, 0xdfffffff, RZ, 0xc0, !PT ;  /* 0xdfffffff15157812 */ /* 0x004fce00078ec0ff */
[----:B------:R-:W-:Y:S02]  /*ab670*/  @P2 LOP3.LUT R21, R21, 0x20000000, RZ, 0xfc, !PT ;  /* 0x2000000015152812 */ /* 0x000fe400078efcff */
[----:B0-----:R-:W-:Y:S02]  /*ab680*/  ISETP.LT.AND P2, PT, R22, UR12, !P0 ;  /* 0x0000000c16007c0c */ /* 0x001fe4000c741270 */
[----:B------:R-:W-:-:S04]  /*ab690*/  @P1 LOP3.LUT R9, R9, 0x2, RZ, 0xfc, !PT ;  /* 0x0000000209091812 */ /* 0x000fc800078efcff */
[----:B------:R-:W-:-:S07]  /*ab6a0*/  LOP3.LUT R9, R9, 0xfffffffe, RZ, 0xc0, !PT ;  /* 0xfffffffe09097812 */ /* 0x000fce00078ec0ff */
[----:B------:R-:W-:-:S05]  /*ab6b0*/  @P2 LOP3.LUT R9, R9, 0x1, RZ, 0xfc, !PT ;  /* 0x0000000109092812 */ /* 0x000fca00078efcff */
[----:B------:R0:W-:Y:S04]  /*ab6c0*/  STL [R1+0x3e4], R9 ;  /* 0x0003e40901007387 */ /* 0x0001e80000100800 */
[----:B0-----:R-:W2:Y:S01]  /*ab6d0*/  LDL.LU R9, [R1+0x3cc] ;  /* 0x0003cc0001097983 */ /* 0x001ea20000300800 */
[----:B-1----:R-:W-:Y:S02]  /*ab6e0*/  ISETP.LT.AND P1, PT, R7, UR9, !P0 ;  /* 0x0000000907007c0c */ /* 0x002fe4000c721270 */
[----:B------:R-:W-:Y:S02]  /*ab6f0*/  ISETP.LT.AND P3, PT, R6, UR10, !P0 ;  /* 0x0000000a06007c0c */ /* 0x000fe4000c761270 */
[----:B------:R-:W-:Y:S02]  /*ab700*/  LOP3.LUT R21, R21, 0x7fffffff, RZ, 0xc0, !PT ;  /* 0x7fffffff15157812 */ /* 0x000fe400078ec0ff */
[----:B---3--:R-:W-:Y:S01]  /*ab710*/  ISETP.LT.AND P2, PT, R4, UR8, !P0 ;  /* 0x0000000804007c0c */ /* 0x008fe2000c741270 */
        /* <DEDUP_REMOVED lines=121> */
[----:B------:R-:W-:-:S02]  /*abeb0*/  LOP3.LUT R21, R21, 0xfffffffd, RZ, 0xc0, !PT ;  /* 0xfffffffd15157812 */ /* 0x000fc400078ec0ff */
[----:B--2---:R-:W-:Y:S01]  /*abec0*/  LOP3.LUT R9, R9, 0xdfffffff, RZ, 0xc0, !PT ;  /* 0xdfffffff09097812 */ /* 0x004fe200078ec0ff */
[----:B------:R-:W-:Y:S01]  /*abed0*/  VIADD R20, R8, 0x57 ;  /* 0x0000005708147836 */ /* 0x000fe20000000000 */
[----:B------:R-:W-:Y:S01]  /*abee0*/  ISETP.LT.AND P2, PT, R22, UR46, !P0 ;  /* 0x0000002e16007c0c */ /* 0x000fe2000c741270 */
[----:B------:R-:W1:Y:S04]  /*abef0*/  LDCU UR45, c[0x0][0x398] ;  /* 0x00007300ff2d77ac */ /* 0x000e680008000800 */
[----:B------:R-:W-:Y:S02]  /*abf00*/  @P1 LOP3.LUT R9, R9, 0x20000000, RZ, 0xfc, !PT ;  /* 0x2000000009091812 */ /* 0x000fe400078efcff */
[----:B------:R-:W-:Y:S01]  /*abf10*/  @P3 LOP3.LUT R21, R21, 0x2, RZ, 0xfc, !PT ;  /* 0x0000000215153812 */ /* 0x000fe200078efcff */
[----:B------:R-:W2:Y:S01]  /*abf20*/  LDCU UR46, c[0x0][0x398] ;  /* 0x00007300ff2e77ac */ /* 0x000ea20008000800 */
[----:B------:R-:W-:-:S02]  /*abf30*/  ISETP.LT.AND P1, PT, R7, UR47, !P0 ;  /* 0x0000002f07007c0c */ /* 0x000fc4000c721270 */
[----:B------:R-:W-:Y:S01]  /*abf40*/  LOP3.LUT R21, R21, 0xfffffffe, RZ, 0xc0, !PT ;  /* 0xfffffffe15157812 */ /* 0x000fe200078ec0ff */
[----:B------:R-:W0:Y:S01]  /*abf50*/  LDCU UR47, c[0x0][0x398] ;  /* 0x00007300ff2f77ac */ /* 0x000e220008000800 */
[----:B------:R-:W-:Y:S02]  /*abf60*/  ISETP.LT.AND P3, PT, R6, UR48, !P0 ;  /* 0x0000003006007c0c */ /* 0x000fe4000c761270 */
[----:B------:R-:W-:Y:S01]  /*abf70*/  @P2 LOP3.LUT R21, R21, 0x1, RZ, 0xfc, !PT ;  /* 0x0000000115152812 */ /* 0x000fe200078efcff */
[----:B------:R-:W0:Y:S01]  /*abf80*/  LDCU UR48, c[0x0][0x398] ;  /* 0x00007300ff3077ac */ /* 0x000e220008000800 */
[----:B------:R-:W-:-:S03]  /*abf90*/  LOP3.LUT R9, R9, 0x7fffffff, RZ, 0xc0, !PT ;  /* 0x7fffffff09097812 */ /* 0x000fc600078ec0ff */
[----:B------:R1:W-:Y:S02]  /*abfa0*/  STL [R1+0x3e0], R21 ;  /* 0x0003e01501007387 */ /* 0x0003e40000100800 */
[----:B------:R-:W-:Y:S02]  /*abfb0*/  @P1 LOP3.LUT R9, R9, 0x80000000, RZ, 0xfc, !PT ;  /* 0x8000000009091812 */ /* 0x000fe400078efcff */
[----:B------:R-:W-:Y:S01]  /*abfc0*/  ISETP.LT.AND P2, PT, R4, UR49, !P0 ;  /* 0x0000003104007c0c */ /* 0x000fe2000c741270 */
[----:B------:R-:W0:Y:S01]  /*abfd0*/  LDCU UR49, c[0x0][0x398] ;  /* 0x00007300ff3177ac */ /* 0x000e220008000800 */
[----:B------:R-:W-:Y:S01]  /*abfe0*/  LOP3.LUT R9, R9, 0xbfffffff, RZ, 0xc0, !PT ;  /* 0xbfffffff09097812 */ /* 0x000fe200078ec0ff */
[----:B-1----:R-:W2:Y:S03]  /*abff0*/  LDL.LU R21, [R1+0x3c8] ;  /* 0x0003c80001157983 */ /* 0x002ea60000300800 */
        /* <DEDUP_REMOVED lines=115> */
[----:B------:R-:W-:Y:S02]  /*ac730*/  LOP3.LUT R9, R9, 0xfffffffd, RZ, 0xc0, !PT ;  /* 0xfffffffd09097812 */ /* 0x000fe400078ec0ff */
[----:B--2---:R-:W-:Y:S01]  /*ac740*/  LOP3.LUT R21, R21, 0xdfffffff, RZ, 0xc0, !PT ;  /* 0xdfffffff15157812 */ /* 0x004fe200078ec0ff */
[----:B------:R-:W-:Y:S01]  /*ac750*/  VIADD R20, R8, 0x53 ;  /* 0x0000005308147836 */ /* 0x000fe20000000000 */
[----:B------:R-:W-:Y:S01]  /*ac760*/  ISETP.LT.AND P3, PT, R0, UR5, !P0 ;  /* 0x0000000500007c0c */ /* 0x000fe2000c761270 */
[----:B------:R-:W2:Y:S01]  /*ac770*/  LDCU UR5, c[0x0][0x398] ;  /* 0x00007300ff0577ac */ /* 0x000ea20008000800 */
[----:B------:R-:W-:Y:S01]  /*ac780*/  ISETP.LT.AND P2, PT, R22, UR14, !P0 ;  /* 0x0000000e16007c0c */ /* 0x000fe2000c741270 */
[----:B------:R-:W0:Y:S10]  /*ac790*/  LDCU UR13, c[0x0][0x398] ;  /* 0x00007300ff0d77ac */ /* 0x000e340008000800 */
[----:B------:R-:W-:-:S04]  /*ac7a0*/  @P3 LOP3.LUT R9, R9, 0x2, RZ, 0xfc, !PT ;  /* 0x0000000209093812 */ /* 0x000fc800078efcff */
[----:B------:R-:W-:-:S04]  /*ac7b0*/  LOP3.LUT R9, R9, 0xfffffffe, RZ, 0xc0, !PT ;  /* 0xfffffffe09097812 */ /* 0x000fc800078ec0ff */
[----:B------:R-:W-:-:S05]  /*ac7c0*/  @P2 LOP3.LUT R9, R9, 0x1, RZ, 0xfc, !PT ;  /* 0x0000000109092812 */ /* 0x000fca00078efcff */
[----:B------:R1:W-:Y:S01]  /*ac7d0*/  STL [R1+0x3cc], R9 ;  /* 0x0003cc0901007387 */ /* 0x0003e20000100800 */
[----:B0-----:R-:W-:-:S03]  /*ac7e0*/  ISETP.LT.AND P1, PT, R5, UR10, !P0 ;  /* 0x0000000a05007c0c */ /* 0x001fc6000c721270 */
[----:B-1----:R-:W2:Y:S10]  /*ac7f0*/  LDL.LU R9, [R1+0x3c4] ;  /* 0x0003c40001097983 */ /* 0x002eb40000300800 */
[----:B------:R-:W-:-:S02]  /*ac800*/  @P1 LOP3.LUT R21, R21, 0x20000000, RZ, 0xfc, !PT ;  /* 0x2000000015151812 */ /* 0x000fc400078efcff */
[----:B------:R-:W-:Y:S01]  /*ac810*/  ISETP.LT.AND P1, PT, R7, UR15, !P0 ;  /* 0x0000000f07007c0c */ /* 0x000fe2000c721270 */
[----:B------:R-:W0:Y:S01]  /*ac820*/  LDCU.64 UR14, c[0x0][0x398] ;  /* 0x00007300ff0e77ac */ /* 0x000e220008000a00 */
[----:B------:R-:W-:Y:S02]  /*ac830*/  ISETP.LT.AND P3, PT, R6, UR16, !P0 ;  /* 0x0000001006007c0c */ /* 0x000fe4000c761270 */
[----:B------:R-:W-:Y:S01]  /*ac840*/  LOP3.LUT R21, R21, 0x7fffffff, RZ, 0xc0, !PT ;  /* 0x7fffffff15157812 */ /* 0x000fe200078ec0ff */
[----:B------:R-:W1:Y:S01]  /*ac850*/  LDCU UR16, c[0x0][0x398] ;  /* 0x00007300ff1077ac */ /* 0x000e620008000800 */
        /* <DEDUP_REMOVED lines=68> */
[----:B------:R-:W3:Y:S01]  /*acca0*/  LDCU UR38, c[0x0][0x398] ;  /* 0x00007300ff2677ac */ /* 0x000ee20008000800 */
[----:B------:R-:W-:-:S04]  /*accb0*/  LOP3.LUT R21, R21, 0xffff7fff, RZ, 0xc0, !PT ;  /* 0xffff7fff15157812 */ /* 0x000fc800078ec0ff */
[----:B------:R-:W-:Y:S02]  /*accc0*/  @P1 LOP3.LUT R21, R21, 0x8000, RZ, 0xfc, !PT ;  /* 0x0000800015151812 */ /* 0x000fe400078efcff */
        /* <DEDUP_REMOVED lines=16> */
[----:B-1----:R-:W-:Y:S01]  /*acdd0*/  ISETP.LT.AND P1, PT, R0, UR39, !P0 ;  /* 0x0000002700007c0c */ /* 0x002fe2000c721270 */
[----:B------:R-:W1:Y:S01]  /*acde0*/  LDCU UR39, c[0x0][0x398] ;  /* 0x00007300ff2777ac */ /* 0x000e620008000800 */
[----:B------:R-:W-:-:S09]  /*acdf0*/  LOP3.LUT R21, R21, 0xffffffdf, RZ, 0xc0, !PT ;  /* 0xffffffdf15157812 */ /* 0x000fd200078ec0ff */
[----:B------:R-:W-:Y:S02]  /*ace00*/  @P2 LOP3.LUT R21, R21, 0x20, RZ, 0xfc, !PT ;  /* 0x0000002015152812 */ /* 0x000fe400078efcff */
[----:B------:R-:W-:Y:S01]  /*ace10*/  ISETP.LT.AND P2, PT, R22, UR70, !P0 ;  /* 0x0000004616007c0c */ /* 0x000fe2000c741270 */
[----:B------:R-:W0:Y:S01]  /*ace20*/  LDCU UR70, c[0x0][0x398] ;  /* 0x00007300ff4677ac */ /* 0x000e220008000800 */
[----:B------:R-:W-:-:S04]  /*ace30*/  LOP3.LUT R21, R21, 0xfffffdff, RZ, 0xc0, !PT ;  /* 0xfffffdff15157812 */ /* 0x000fc800078ec0ff */
[----:B------:R-:W-:Y:S02]  /*ace40*/  @P1 LOP3.LUT R21, R21, 0x200, RZ, 0xfc, !PT ;  /* 0x0000020015151812 */ /* 0x000fe400078efcff */
[----:B------:R-:W-:Y:S01]  /*ace50*/  ISETP.LT.AND P1, PT, R7, UR14, !P0 ;  /* 0x0000000e07007c0c */ /* 0x000fe2000c721270 */
[----:B------:R-:W0:Y:S01]  /*ace60*/  LDCU.64 UR14, c[0x0][0x398] ;  /* 0x00007300ff0e77ac */ /* 0x000e220008000a00 */
[----:B------:R-:W-:-:S04]  /*ace70*/  LOP3.LUT R21, R21, 0xfffffeff, RZ, 0xc0, !PT ;  /* 0xfffffeff15157812 */ /* 0x000fc800078ec0ff */
[----:B------:R-:W-:Y:S02]  /*ace80*/  @P2 LOP3.LUT R21, R21, 0x100, RZ, 0xfc, !PT ;  /* 0x0000010015152812 */ /* 0x000fe400078efcff */
[----:B---3--:R-:W-:Y:S01]  /*ace90*/  ISETP.LT.AND P3, PT, R6, UR38, !P0 ;  /* 0x0000002606007c0c */ /* 0x008fe2000c761270 */
[----:B------:R-:W-:Y:S01]  /*acea0*/  VIADD R20, R8, 0x50 ;  /* 0x0000005008147836 */ /* 0x000fe20000000000 */
[----:B------:R-:W-:Y:S01]  /*aceb0*/  LOP3.LUT R21, R21, 0xffffff7f, RZ, 0xc0, !PT ;  /* 0xffffff7f15157812 */ /* 0x000fe200078ec0ff */
[----:B------:R-:W3:Y:S03]  /*acec0*/  LDCU UR38, c[0x0][0x398] ;  /* 0x00007300ff2677ac */ /* 0x000ee60008000800 */
        /* <DEDUP_REMOVED lines=17> */
[----:B------:R-:W-:Y:S01]  /*acfe0*/  ISETP.LT.AND P1, PT, R0, UR70, !P0 ;  /* 0x0000004600007c0c */ /* 0x000fe2000c721270 */
[----:B------:R-:W0:Y:S01]  /*acff0*/  LDCU UR70, c[0x0][0x398] ;  /* 0x00007300ff4677ac */ /* 0x000e220008000800 */
[----:B------:R-:W-:Y:S02]  /*ad000*/  LOP3.LUT R21, R21, 0xfffffffd, RZ, 0xc0, !PT ;  /* 0xfffffffd15157812 */ /* 0x000fe400078ec0ff */
[----:B--2---:R-:W-:-:S07]  /*ad010*/  LOP3.LUT R9, R9, 0xdfffffff, RZ, 0xc0, !PT ;  /* 0xdfffffff09097812 */ /* 0x004fce00078ec0ff */
[----:B------:R-:W-:Y:S02]  /*ad020*/  @P2 LOP3.LUT R9, R9, 0x20000000, RZ, 0xfc, !PT ;  /* 0x2000000009092812 */ /* 0x000fe400078efcff */
[----:B------:R-:W-:Y:S01]  /*ad030*/  ISETP.LT.AND P2, PT, R22, UR8, !P0 ;  /* 0x0000000816007c0c */ /* 0x000fe2000c741270 */
[----:B------:R-:W2:Y:S01]  /*ad040*/  LDCU.64 UR8, c[0x0][0x398] ;  /* 0x00007300ff0877ac */ /* 0x000ea20008000a00 */
[----:B------:R-:W-:-:S04]  /*ad050*/  @P1 LOP3.LUT R21, R21, 0x2, RZ, 0xfc, !PT ;  /* 0x0000000215151812 */ /* 0x000fc800078efcff */
[----:B------:R-:W-:-:S07]  /*ad060*/  LOP3.LUT R21, R21, 0xfffffffe, RZ, 0xc0, !PT ;  /* 0xfffffffe15157812 */ /* 0x000fce00078ec0ff */
[----:B------:R-:W-:-:S05]  /*ad070*/  @P2 LOP3.LUT R21, R21, 0x1, RZ, 0xfc, !PT ;  /* 0x0000000115152812 */ /* 0x000fca00078efcff */
[----:B------:R0:W-:Y:S04]  /*ad080*/  STL [R1+0x3c8], R21 ;  /* 0x0003c81501007387 */ /* 0x0001e80000100800 */
[----:B0-----:R-:W3:Y:S01]  /*ad090*/  LDL.LU R21, [R1+0x3c0] ;  /* 0x0003c00001157983 */ /* 0x001ee20000300800 */
[----:B------:R-:W-:Y:S01]  /*ad0a0*/  ISETP.LT.AND P1, PT, R7, UR68, !P0 ;  /* 0x0000004407007c0c */ /* 0x000fe2000c721270 */
[----:B------:R-:W-:Y:S01]  /*ad0b0*/  VIADD R20, R8, 0x4f ;  /* 0x0000004f08147836 */ /* 0x000fe20000000000 */
[----:B------:R-:W-:Y:S01]  /*ad0c0*/  ISETP.LT.AND P3, PT, R6, UR69, !P0 ;  /* 0x0000004506007c0c */ /* 0x000fe2000c761270 */
[----:B------:R-:W0:Y:S01]  /*ad0d0*/  LDCU UR68, c[0x0][0x398] ;  /* 0x00007300ff4477ac */ /* 0x000e220008000800 */
[----:B------:R-:W-:Y:S02]  /*ad0e0*/  LOP3.LUT R9, R9, 0x7fffffff, RZ, 0xc0, !PT ;  /* 0x7fffffff09097812 */ /* 0x000fe400078ec0ff */
[----:B------:R-:W-:Y:S01]  /*ad0f0*/  ISETP.LT.AND P2, PT, R4, UR70, !P0 ;  /* 0x0000004604007c0c */ /* 0x000fe2000c741270 */
[----:B------:R-:W0:Y:S01]  /*ad100*/  LDCU UR70, c[0x0][0x398] ;  /* 0x00007300ff4677ac */ /* 0x000e220008000800 */
[----:B------:R-:W-:-:S02]  /*ad110*/  LOP3.LUT R29, R29, 0xdfffffff, RZ, 0xc0, !PT ;  /* 0xdfffffff1d1d7812 */ /* 0x000fc400078ec0ff */
[----:B------:R-:W-:Y:S01]  /*ad120*/  LOP3.LUT R28, R28, 0xdfffffff, RZ, 0xc0, !PT ;  /* 0xdfffffff1c1c7812 */ /* 0x000fe200078ec0ff */
[----:B------:R-:W0:Y:S02]  /*ad130*/  LDCU UR69, c[0x0][0x398] ;  /* 0x00007300ff4577ac */ /* 0x000e240008000800 */
        /* <DEDUP_REMOVED lines=15> */
[----:B--2---:R-:W-:Y:S02]  /*ad230*/  ISETP.LT.AND P1, PT, R5, UR8, !P0 ;  /* 0x0000000805007c0c */ /* 0x004fe4000c721270 */
        /* <DEDUP_REMOVED lines=73> */
[----:B------:R-:W-:Y:S01]  /*ad6d0*/  LOP3.LUT R27, R27, 0xdfffffff, RZ, 0xc0, !PT ;  /* 0xdfffffff1b1b7812 */ /* 0x000fe200078ec0ff */
[----:B------:R-:W0:Y:S04]  /*ad6e0*/  LDCU UR53, c[0x0][0x398] ;  /* 0x00007300ff3577ac */ /* 0x000e280008000800 */
        /* <DEDUP_REMOVED lines=29> */
[----:B------:R-:W-:-:S02]  /*ad8c0*/  LOP3.LUT R9, R9, 0xfffffffd, RZ, 0xc0, !PT ;  /* 0xfffffffd09097812 */ /* 0x000fc400078ec0ff */
[----:B---3--:R-:W-:Y:S01]  /*ad8d0*/  LOP3.LUT R21, R21, 0xdfffffff, RZ, 0xc0, !PT ;  /* 0xdfffffff15157812 */ /* 0x008fe200078ec0ff */
[----:B------:R-:W-:Y:S01]  /*ad8e0*/  VIADD R20, R8, 0x4b ;  /* 0x0000004b08147836 */ /* 0x000fe20000000000 */
[----:B------:R-:W-:Y:S01]  /*ad8f0*/  ISETP.LT.AND P2, PT, R22, UR30, !P0 ;  /* 0x0000001e16007c0c */ /* 0x000fe2000c741270 */
[----:B------:R-:W0:Y:S04]  /*ad900*/  LDCU UR30, c[0x0][0x398] ;  /* 0x00007300ff1e77ac */ /* 0x000e280008000800 */
[----:B------:R-:W-:Y:S02]  /*ad910*/  @P1 LOP3.LUT R21, R21, 0x20000000, RZ, 0xfc, !PT ;  /* 0x2000000015151812 */ /* 0x000fe400078efcff */
[----:B------:R-:W-:Y:S01]  /*ad920*/  ISETP.LT.AND P1, PT, R7, UR48, !P0 ;  /* 0x0000003007007c0c */ /* 0x000fe2000c721270 */
[----:B------:R-:W3:Y:S01]  /*ad930*/  LDCU UR47, c[0x0][0x398] ;  /* 0x00007300ff2f77ac */ /* 0x000ee20008000800 */
[----:B------:R-:W-:-:S02]  /*ad940*/  @P3 LOP3.LUT R9, R9, 0x2, RZ, 0xfc, !PT ;  /* 0x0000000209093812 */ /* 0x000fc400078efcff */
[----:B------:R-:W-:Y:S01]  /*ad950*/  ISETP.LT.AND P3, PT, R6, UR33, !P0 ;  /* 0x0000002106007c0c */ /* 0x000fe2000c761270 */
[----:B------:R-:W0:Y:S01]  /*ad960*/  LDCU UR33, c[0x0][0x398] ;  /* 0x00007300ff2177ac */ /* 0x000e220008000800 */
[----:B------:R-:W-:Y:S02]  /*ad970*/  LOP3.LUT R21, R21, 0x7fffffff, RZ, 0xc0, !PT ;  /* 0x7fffffff15157812 */ /* 0x000fe400078ec0ff */
[----:B------:R-:W-:Y:S01]  /*ad980*/  LOP3.LUT R9, R9, 0xfffffffe, RZ, 0xc0, !PT ;  /* 0xfffffffe09097812 */ /* 0x000fe200078ec0ff */
[----:B------:R-:W0:Y:S04]  /*ad990*/  LDCU UR48, c[0x0][0x398] ;  /* 0x00007300ff3077ac */ /* 0x000e280008000800 */
[----:B------:R-:W-:Y:S02]  /*ad9a0*/  @P1 LOP3.LUT R21, R21, 0x80000000, RZ, 0xfc, !PT ;  /* 0x8000000015151812 */ /* 0x000fe400078efcff */
        /* <DEDUP_REMOVED lines=100> */
[----:B------:R-:W-:Y:S02]  /*adff0*/  ISETP.LT.AND P3, PT, R6, UR20, !P0 ;  /* 0x0000001406007c0c */ /* 0x000fe4000c761270 */
        /* <DEDUP_REMOVED lines=26> */
[----:B------:R-:W0:Y:S01]  /*ae1a0*/  LDCU UR31, c[0x0][0x398] ;  /* 0x00007300ff1f77ac */ /* 0x000e220008000800 */
[----:B------:R-:W-:-:S02]  /*ae1b0*/  ISETP.LT.AND P1, PT, R7, UR35, !P0 ;  /* 0x0000002307007c0c */ /* 0x000fc4000c721270 */
[----:B------:R-:W-:Y:S01]  /*ae1c0*/  @P3 LOP3.LUT R21, R21, 0x2, RZ, 0xfc, !PT ;  /* 0x0000000215153812 */ /* 0x000fe200078efcff */
[----:B------:R-:W0:Y:S01]  /*ae1d0*/  LDCU UR35, c[0x0][0x398] ;  /* 0x00007300ff2377ac */ /* 0x000e220008000800 */
[----:B------:R-:W-:Y:S02]  /*ae1e0*/  ISETP.LT.AND P3, PT, R6, UR40, !P0 ;  /* 0x0000002806007c0c */ /* 0x000fe4000c761270 */
[----:B------:R-:W-:Y:S01]  /*ae1f0*/  LOP3.LUT R29, R29, 0x7fffffff, RZ, 0xc0, !PT ;  /* 0x7fffffff1d1d7812 */ /* 0x000fe200078ec0ff */
[----:B------:R-:W0:Y:S01]  /*ae200*/  LDCU UR40, c[0x0][0x398] ;  /* 0x00007300ff2877ac */ /* 0x000e220008000800 */
[----:B------:R-:W-:-:S05]  /*ae210*/  LOP3.LUT R21, R21, 0xfffffffe, RZ, 0xc0, !PT ;  /* 0xfffffffe15157812 */ /* 0x000fca00078ec0ff */
[----:B------:R-:W-:Y:S02]  /*ae220*/  @P1 LOP3.LUT R29, R29, 0x80000000, RZ, 0xfc, !PT ;  /* 0x800000001d1d1812 */ /* 0x000fe400078efcff */
        /* <DEDUP_REMOVED lines=25> */
[----:B------:R-:W0:Y:S01]  /*ae3c0*/  LDCU UR52, c[0x0][0x398] ;  /* 0x00007300ff3477ac */ /* 0x000e220008000800 */
[----:B------:R-:W-:-:S02]  /*ae3d0*/  ISETP.LT.AND P2, PT, R22, UR46, !P0 ;  /* 0x0000002e16007c0c */ /* 0x000fc4000c741270 */
[----:B------:R-:W-:Y:S01]  /*ae3e0*/  LOP3.LUT R29, R29, 0xfdffffff, RZ, 0xc0, !PT ;  /* 0xfdffffff1d1d7812 */ /* 0x000fe200078ec0ff */
[----:B------:R-:W0:Y:S03]  /*ae3f0*/  LDCU UR46, c[0x0][0x398] ;  /* 0x00007300ff2e77ac */ /* 0x000e260008000800 */
[----:B------:R-:W-:Y:S02]  /*ae400*/  @P1 LOP3.LUT R29, R29, 0x2000000, RZ, 0xfc, !PT ;  /* 0x020000001d1d1812 */ /* 0x000fe400078efcff */
[----:B------:R-:W-:Y:S01]  /*ae410*/  ISETP.LT.AND P1, PT, R7, UR45, !P0 ;  /* 0x0000002d07007c0c */ /* 0x000fe2000c721270 */
[----:B------:R-:W0:Y:S01]  /*ae420*/  LDCU UR45, c[0x0][0x398] ;  /* 0x00007300ff2d77ac */ /* 0x000e220008000800 */
[----:B------:R-:W-:-:S04]  /*ae430*/  LOP3.LUT R29, R29, 0xfeffffff, RZ, 0xc0, !PT ;  /* 0xfeffffff1d1d7812 */ /* 0x000fc800078ec0ff */
[----:B------:R-:W-:-:S04]  /*ae440*/  @P2 LOP3.LUT R29, R29, 0x1000000, RZ, 0xfc, !PT ;  /* 0x010000001d1d2812 */ /* 0x000fc800078efcff */
        /* <DEDUP_REMOVED lines=40> */
[----:B------:R-:W-:Y:S01]  /*ae6d0*/  ISETP.LT.AND P1, PT, R3, UR46, !P0 ;  /* 0x0000002e03007c0c */ /* 0x000fe2000c721270 */
[----:B------:R-:W0:Y:S01]  /*ae6e0*/  LDCU UR46, c[0x0][0x398] ;  /* 0x00007300ff2e77ac */ /* 0x000e220008000800 */
[----:B------:R-:W-:-:S04]  /*ae6f0*/  LOP3.LUT R29, R29, 0xffffefff, RZ, 0xc0, !PT ;  /* 0xffffefff1d1d7812 */ /* 0x000fc800078ec0ff */
[----:B------:R-:W-:Y:S02]  /*ae700*/  @P2 LOP3.LUT R29, R29, 0x1000, RZ, 0xfc, !PT ;  /* 0x000010001d1d2812 */ /* 0x000fe400078efcff */
[----:B-1----:R-:W-:Y:S01]  /*ae710*/  ISETP.LT.AND P0, PT, R2, UR45, !P0 ;  /* 0x0000002d02007c0c */ /* 0x002fe2000c701270 */
[----:B------:R-:W1:Y:S01]  /*ae720*/  LDCU UR45, c[0x0][0x398] ;  /* 0x00007300ff2d77ac */ /* 0x000e620008000800 */
        /* <DEDUP_REMOVED lines=10> */
[----:B------:R-:W-:-:S02]  /*ae7d0*/  @P2 LOP3.LUT R29, R29, 0x20, RZ, 0xfc, !PT ;  /* 0x000000201d1d2812 */ /* 0x000fc400078efcff */
[----:B------:R-:W-:Y:S01]  /*ae7e0*/  ISETP.LT.AND P2, PT, R22, UR8, !P0 ;  /* 0x0000000816007c0c */ /* 0x000fe2000c741270 */
[----:B------:R-:W-:Y:S01]  /*ae7f0*/  VIADD R20, R8, 0x44 ;  /* 0x0000004408147836 */ /* 0x000fe20000000000 */
[----:B------:R-:W-:Y:S01]  /*ae800*/  LOP3.LUT R29, R29, 0xfffffdff, RZ, 0xc0, !PT ;  /* 0xfffffdff1d1d7812 */ /* 0x000fe200078ec0ff */
[----:B------:R-:W0:Y:S03]  /*ae810*/  LDCU UR8, c[0x0][0x398] ;  /* 0x00007300ff0877ac */ /* 0x000e260008000800 */
        /* <DEDUP_REMOVED lines=13> */
[----:B--2---:R-:W-:Y:S01]  /*ae8f0*/  ISETP.LT.AND P1, PT, R3, UR74, !P0 ;  /* 0x0000004a03007c0c */ /* 0x004fe2000c721270 */
[----:B------:R-:W2:Y:S01]  /*ae900*/  LDCU UR74, c[0x0][0x398] ;  /* 0x00007300ff4a77ac */ /* 0x000ea20008000800 */
        /* <DEDUP_REMOVED lines=10> */
[----:B------:R-:W-:Y:S02]  /*ae9b0*/  ISETP.LT.AND P3, PT, R0, UR20, !P0 ;  /* 0x0000001400007c0c */ /* 0x000fe4000c761270 */
[----:B------:R-:W-:Y:S01]  /*ae9c0*/  ISETP.LT.AND P2, PT, R22, UR8, !P0 ;  /* 0x0000000816007c0c */ /* 0x000fe2000c741270 */
[----:B------:R-:W0:Y:S01]  /*ae9d0*/  LDCU.64 UR8, c[0x0][0x398] ;  /* 0x00007300ff0877ac */ /* 0x000e220008000a00 */
[----:B------:R-:W-:-:S07]  /*ae9e0*/  LOP3.LUT R29, R29, 0xfffffffd, RZ, 0xc0, !PT ;  /* 0xfffffffd1d1d7812 */ /* 0x000fce00078ec0ff */
[----:B------:R-:W-:Y:S02]  /*ae9f0*/  @P1 LOP3.LUT R28, R28, 0x20000000, RZ, 0xfc, !PT ;  /* 0x200000001c1c1812 */ /* 0x000fe400078efcff */
[----:B------:R-:W-:Y:S01]  /*aea00*/  ISETP.LT.AND P1, PT, R7, UR77, !P0 ;  /* 0x0000004d07007c0c */ /* 0x000fe2000c721270 */
[----:B------:R-:W-:Y:S01]  /*aea10*/  VIADD R20, R8, 0x43 ;  /* 0x0000004308147836 */ /* 0x000fe20000000000 */
[----:B------:R-:W-:Y:S02]  /*aea20*/  @P3 LOP3.LUT R29, R29, 0x2, RZ, 0xfc, !PT ;  /* 0x000000021d1d3812 */ /* 0x000fe400078efcff */
[----:B------:R-:W-:Y:S02]  /*aea30*/  LOP3.LUT R26, R26, 0xdfffffff, RZ, 0xc0, !PT ;  /* 0xdfffffff1a1a7812 */ /* 0x000fe400078ec0ff */
[----:B------:R-:W-:Y:S01]  /*aea40*/  LOP3.LUT R25, R25, 0xdfffffff, RZ, 0xc0, !PT ;  /* 0xdfffffff19197812 */ /* 0x000fe200078ec0ff */
[----:B------:R0:W-:Y:S01]  /*aea50*/  STL [R1+0x3c4], R9 ;  /* 0x0003c40901007387 */ /* 0x0001e20000100800 */
[----:B------:R-:W-:Y:S01]  /*aea60*/  ISETP.LT.AND P3, PT, R6, UR76, !P0 ;  /* 0x0000004c06007c0c */ /* 0x000fe2000c761270 */
[----:B------:R-:W1:Y:S01]  /*aea70*/  LDCU UR77, c[0x0][0x398] ;  /* 0x00007300ff4d77ac */ /* 0x000e620008000800 */
[----:B------:R-:W-:-:S02]  /*aea80*/  LOP3.LUT R28, R28, 0x7fffffff, RZ, 0xc0, !PT ;  /* 0x7fffffff1c1c7812 */ /* 0x000fc400078ec0ff */
[----:B------:R-:W-:Y:S01]  /*aea90*/  LOP3.LUT R29, R29, 0xfffffffe, RZ, 0xc0, !PT ;  /* 0xfffffffe1d1d7812 */ /* 0x000fe200078ec0ff */
[----:B------:R-:W1:Y:S01]  /*aeaa0*/  LDCU UR76, c[0x0][0x398] ;  /* 0x00007300ff4c77ac */ /* 0x000e620008000800 */
[----:B------:R-:W-:Y:S02]  /*aeab0*/  @P1 LOP3.LUT R28, R28, 0x80000000, RZ, 0xfc, !PT ;  /* 0x800000001c1c1812 */ /* 0x000fe400078efcff */
[----:B------:R-:W-:Y:S01]  /*aeac0*/  @P2 LOP3.LUT R29, R29, 0x1, RZ, 0xfc, !PT ;  /* 0x000000011d1d2812 */ /* 0x000fe200078efcff */
[----:B0-----:R-:W2:Y:S01]  /*aead0*/  LDL.LU R9, [R1+0x5478] ;  /* 0x0054780001097983 */ /* 0x001ea20000300800 */
        /* <DEDUP_REMOVED lines=22> */
[----:B------:R1:W-:Y:S01]  /*aec40*/  STL [R1+0x3c0], R21 ;  /* 0x0003c01501007387 */ /* 0x0003e20000100800 */
[----:B------:R-:W-:Y:S01]  /*aec50*/  LOP3.LUT R24, R24, 0xdfffffff, RZ, 0xc0, !PT ;  /* 0xdfffffff18187812 */ /* 0x000fe200078ec0ff */
[----:B------:R-:W0:Y:S03]  /*aec60*/  LDCU UR71, c[0x0][0x398] ;  /* 0x00007300ff4777ac */ /* 0x000e260008000800 */
[----:B------:R-:W-:-:S04]  /*aec70*/  @P1 LOP3.LUT R28, R28, 0x200000, RZ, 0xfc, !PT ;  /* 0x002000001c1c1812 */ /* 0x000fc800078efcff */
[----:B------:R-:W-:-:S04]  /*aec80*/  LOP3.LUT R28, R28, 0xfdffffff, RZ, 0xc0, !PT ;  /* 0xfdffffff1c1c7812 */ /* 0x000fc800078ec0ff */
[----:B------:R-:W-:Y:S02]  /*aec90*/  @P3 LOP3.LUT R28, R28, 0x2000000, RZ, 0xfc, !PT ;  /* 0x020000001c1c3812 */ /* 0x000fe400078efcff */
[----:B------:R-:W-:Y:S01]  /*aeca0*/  ISETP.LT.AND P1, PT, R7, UR70, !P0 ;  /* 0x0000004607007c0c */ /* 0x000fe2000c721270 */
[----:B-1----:R-:W-:Y:S01]  /*aecb0*/  VIADD R21, R8, 0x36 ;  /* 0x0000003608157836 */ /* 0x002fe20000000000 */
[----:B------:R-:W-:Y:S01]  /*aecc0*/  LOP3.LUT R28, R28, 0xfeffffff, RZ, 0xc0, !PT ;  /* 0xfeffffff1c1c7812 */ /* 0x000fe200078ec0ff */
[----:B------:R-:W1:Y:S03]  /*aecd0*/  LDCU UR70, c[0x0][0x398] ;  /* 0x00007300ff4677ac */ /* 0x000e660008000800 */
        /* <DEDUP_REMOVED lines=92> */
[----:B------:R-:W0:Y:S01]  /*af2a0*/  LDCU UR21, c[0x0][0x398] ;  /* 0x00007300ff1577ac */ /* 0x000e220008000800 */
[----:B------:R-:W-:Y:S02]  /*af2b0*/  ISETP.LT.AND P3, PT, R0, UR22, !P0 ;  /* 0x0000001600007c0c */ /* 0x000fe4000c761270 */
[----:B------:R-:W-:Y:S01]  /*af2c0*/  ISETP.LT.AND P2, PT, R22, UR23, !P0 ;  /* 0x0000001716007c0c */ /* 0x000fe2000c741270 */
[----:B------:R-:W0:Y:S01]  /*af2d0*/  LDCU UR23, c[0x0][0x398] ;  /* 0x00007300ff1777ac */ /* 0x000e220008000800 */
[----:B------:R-:W0:Y:S07]  /*af2e0*/  LDCU UR22, c[0x0][0x398] ;  /* 0x00007300ff1677ac */ /* 0x000e2e0008000800 */
        /* <DEDUP_REMOVED lines=19> */
[----:B------:R-:W0:Y:S01]  /*af420*/  LDCU.64 UR32, c[0x0][0x398] ;  /* 0x00007300ff2077ac */ /* 0x000e220008000a00 */
[----:B------:R-:W-:-:S04]  /*af430*/  @P2 LOP3.LUT R27, R27, 0x10000000, RZ, 0xfc, !PT ;  /* 0x100000001b1b2812 */ /* 0x000fc800078efcff */
        /* <DEDUP_REMOVED lines=77> */
[----:B---3--:R-:W-:Y:S01]  /*af910*/  ISETP.LT.AND P2, PT, R22, UR47, !P0 ;  /* 0x0000002f16007c0c */ /* 0x008fe2000c741270 */
[----:B------:R-:W3:Y:S06]  /*af920*/  LDCU UR31, c[0x0][0x398] ;  /* 0x00007300ff1f77ac */ /* 0x000eec0008000800 */
        /* <DEDUP_REMOVED lines=29> */
[----:B------:R-:W-:-:S02]  /*afb00*/  ISETP.LT.AND P2, PT, R22, UR41, !P0 ;  /* 0x0000002916007c0c */ /* 0x000fc4000c741270 */
[----:B------:R-:W-:Y:S01]  /*afb10*/  LOP3.LUT R27, R27, 0xfffffffd, RZ, 0xc0, !PT ;  /* 0xfffffffd1b1b7812 */ /* 0x000fe200078ec0ff */
[----:B------:R-:W-:Y:S01]  /*afb20*/  VIADD R20, R8, 0x3b ;  /* 0x0000003b08147836 */ /* 0x000fe20000000000 */
[----:B------:R-:W1:Y:S05]  /*afb30*/  LDCU.64 UR40, c[0x0][0x398] ;  /* 0x00007300ff2877ac */ /* 0x000e6a0008000a00 */
[----:B------:R-:W-:Y:S02]  /*afb40*/  @P1 LOP3.LUT R26, R26, 0x20000000, RZ, 0xfc, !PT ;  /* 0x200000001a1a1812 */ /* 0x000fe400078efcff */
[----:B------:R-:W-:Y:S02]  /*afb50*/  ISETP.LT.AND P1, PT, R7, UR42, !P0 ;  /* 0x0000002a07007c0c */ /* 0x000fe4000c721270 */
[----:B------:R-:W-:-:S02]  /*afb60*/  @P3 LOP3.LUT R27, R27, 0x2, RZ, 0xfc, !PT ;  /* 0x000000021b1b3812 */ /* 0x000fc400078efcff */
[----:B------:R-:W-:Y:S01]  /*afb70*/  ISETP.LT.AND P3, PT, R6, UR43, !P0 ;  /* 0x0000002b06007c0c */ /* 0x000fe2000c761270 */
[----:B------:R-:W0:Y:S01]  /*afb80*/  LDCU.64 UR42, c[0x0][0x398] ;  /* 0x00007300ff2a77ac */ /* 0x000e220008000a00 */
[----:B------:R-:W-:Y:S02]  /*afb90*/  LOP3.LUT R26, R26, 0x7fffffff, RZ, 0xc0, !PT ;  /* 0x7fffffff1a1a7812 */ /* 0x000fe400078ec0ff */
[----:B------:R-:W-:-:S05]  /*afba0*/  LOP3.LUT R27, R27, 0xfffffffe, RZ, 0xc0, !PT ;  /* 0xfffffffe1b1b7812 */ /* 0x000fca00078ec0ff */
[----:B------:R-:W-:Y:S02]  /*afbb0*/  @P1 LOP3.LUT R26, R26, 0x80000000, RZ, 0xfc, !PT ;  /* 0x800000001a1a1812 */ /* 0x000fe400078efcff */
        /* <DEDUP_REMOVED lines=9> */
[----:B------:R-:W0:Y:S01]  /*afc50*/  LDCU.64 UR46, c[0x0][0x398] ;  /* 0x00007300ff2e77ac */ /* 0x000e220008000a00 */
        /* <DEDUP_REMOVED lines=8> */
[----:B------:R-:W-:-:S09]  /*afce0*/  LOP3.LUT R26, R26, 0xffdfffff, RZ, 0xc0, !PT ;  /* 0xffdfffff1a1a7812 */ /* 0x000fd200078ec0ff */
[----:B------:R-:W-:Y:S02]  /*afcf0*/  @P2 LOP3.LUT R26, R26, 0x200000, RZ, 0xfc, !PT ;  /* 0x002000001a1a2812 */ /* 0x000fe400078efcff */
        /* <DEDUP_REMOVED lines=26> */
[----:B------:R-:W-:Y:S01]  /*afea0*/  ISETP.GE.AND P0, PT, R20, UR33, PT ;  /* 0x0000002114007c0c */ /* 0x000fe2000bf06270 */
[----:B------:R-:W1:Y:S03]  /*afeb0*/  LDCU.64 UR32, c[0x0][0x398] ;  /* 0x00007300ff2077ac */ /* 0x000e660008000a00 */
[----:B------:R-:W-:Y:S02]  /*afec0*/  ISETP.LT.AND P2, PT, R5, UR46, !P0 ;  /* 0x0000002e05007c0c */ /* 0x000fe4000c741270 */
[----:B0-----:R-:W-:Y:S01]  /*afed0*/  ISETP.LT.AND P1, PT, R0, UR75, !P0 ;  /* 0x0000004b00007c0c */ /* 0x001fe2000c721270 */
        /* <DEDUP_REMOVED lines=9> */
[----:B------:R-:W1:Y:S01]  /*aff70*/  LDCU.64 UR34, c[0x0][0x398] ;  /* 0x00007300ff2277ac */ /* 0x000e620008000a00 */
        /* <DEDUP_REMOVED lines=55> */
[----:B------:R-:W-:Y:S02]  /*b02f0*/  ISETP.GE.AND P0, PT, R20, UR47, PT ;  /* 0x0000002f14007c0c */ /* 0x000fe4000bf06270 */
[----:B------:R-:W-:Y:S01]  /*b0300*/  LOP3.LUT R26, R26, 0xfffffffd, RZ, 0xc0, !PT ;  /* 0xfffffffd1a1a7812 */ /* 0x000fe200078ec0ff */
[----:B------:R-:W-:Y:S01]  /*b0310*/  VIADD R20, R8, 0x37 ;  /* 0x0000003708147836 */ /* 0x000fe20000000000 */
[----:B------:R-:W-:Y:S01]  /*b0320*/  ISETP.LT.AND P1, PT, R5, UR34, !P0 ;  /* 0x0000002205007c0c */ /* 0x000fe2000c721270 */
[----:B------:R-:W2:Y:S01]  /*b0330*/  LDCU UR34, c[0x0][0x398] ;  /* 0x00007300ff2277ac */ /* 0x000ea20008000800 */
[----:B0-----:R-:W-:Y:S01]  /*b0340*/  ISETP.LT.AND P3, PT, R0, UR50, !P0 ;  /* 0x0000003200007c0c */ /* 0x001fe2000c761270 */
[----:B------:R-:W0:Y:S01]  /*b0350*/  LDCU UR50, c[0x0][0x398] ;  /* 0x00007300ff3277ac */ /* 0x000e220008000800 */
[----:B------:R-:W-:Y:S01]  /*b0360*/  ISETP.LT.AND P2, PT, R22, UR49, !P0 ;  /* 0x0000003116007c0c */ /* 0x000fe2000c741270 */
[----:B------:R-:W0:Y:S08]  /*b0370*/  LDCU UR49, c[0x0][0x398] ;  /* 0x00007300ff3177ac */ /* 0x000e300008000800 */
[----:B------:R-:W-:Y:S01]  /*b0380*/  @P1 LOP3.LUT R25, R25, 0x20000000, RZ, 0xfc, !PT ;  /* 0x2000000019191812 */ /* 0x000fe200078efcff */
[----:B------:R-:W0:Y:S01]  /*b0390*/  LDCU.64 UR46, c[0x0][0x398] ;  /* 0x00007300ff2e77ac */ /* 0x000e220008000a00 */
[----:B-1----:R-:W-:-:S02]  /*b03a0*/  ISETP.LT.AND P1, PT, R7, UR48, !P0 ;  /* 0x0000003007007c0c */ /* 0x002fc4000c721270 */
[----:B------:R-:W-:Y:S01]  /*b03b0*/  @P3 LOP3.LUT R26, R26, 0x2, RZ, 0xfc, !PT ;  /* 0x000000021a1a3812 */ /* 0x000fe200078efcff */
[----:B------:R-:W1:Y:S01]  /*b03c0*/  LDCU UR48, c[0x0][0x398] ;  /* 0x00007300ff3077ac */ /* 0x000e620008000800 */
[----:B------:R-:W-:Y:S02]  /*b03d0*/  ISETP.LT.AND P3, PT, R6, UR51, !P0 ;  /* 0x0000003306007c0c */ /* 0x000fe4000c761270 */
[----:B------:R-:W-:Y:S02]  /*b03e0*/  LOP3.LUT R25, R25, 0x7fffffff, RZ, 0xc0, !PT ;  /* 0x7fffffff19197812 */ /* 0x000fe400078ec0ff */
[----:B------:R-:W-:-:S05]  /*b03f0*/  LOP3.LUT R26, R26, 0xfffffffe, RZ, 0xc0, !PT ;  /* 0xfffffffe1a1a7812 */ /* 0x000fca00078ec0ff */
[----:B------:R-:W-:Y:S02]  /*b0400*/  @P1 LOP3.LUT R25, R25, 0x80000000, RZ, 0xfc, !PT ;  /* 0x8000000019191812 */ /* 0x000fe400078efcff */
[----:B------:R-:W-:Y:S02]  /*b0410*/  @P2 LOP3.LUT R26, R26, 0x1, RZ, 0xfc, !PT ;  /* 0x000000011a1a2812 */ /* 0x000fe400078efcff */
[----:B0-----:R-:W-:Y:S01]  /*b0420*/  ISETP.LT.AND P2, PT, R4, UR50, !P0 ;  /* 0x0000003204007c0c */ /* 0x001fe2000c741270 */
[----:B------:R-:W0:Y:S01]  /*b0430*/  LDCU.64 UR50, c[0x0][0x398] ;  /* 0x00007300ff3277ac */ /* 0x000e220008000a00 */
[----:B------:R-:W-:-:S04]  /*b0440*/  LOP3.LUT R25, R25, 0xbfffffff, RZ, 0xc0, !PT ;  /* 0xbfffffff19197812 */ /* 0x000fc800078ec0ff */
[----:B------:R-:W-:Y:S02]  /*b0450*/  @P3 LOP3.LUT R25, R25, 0x40000000, RZ, 0xfc, !PT ;  /* 0x4000000019193812 */ /* 0x000fe400078efcff */
[----:B------:R-:W-:Y:S02]  /*b0460*/  ISETP.LT.AND P1, PT, R3, UR49, !P0 ;  /* 0x0000003103007c0c */ /* 0x000fe4000c721270 */
[----:B------:R-:W-:-:S04]  /*b0470*/  LOP3.LUT R25, R25, 0xefffffff, RZ, 0xc0, !PT ;  /* 0xefffffff19197812 */ /* 0x000fc800078ec0ff */
[----:B------:R-:W-:Y:S02]  /*b0480*/  @P2 LOP3.LUT R25, R25, 0x10000000, RZ, 0xfc, !PT ;  /* 0x1000000019192812 */ /* 0x000fe400078efcff */
[----:B-1----:R-:W-:Y:S01]  /*b0490*/  ISETP.LT.AND P0, PT, R2, UR48, !P0 ;  /* 0x0000003002007c0c */ /* 0x002fe2000c701270 */
[----:B------:R-:W1:Y:S01]  /*b04a0*/  LDCU.64 UR48, c[0x0][0x398] ;  /* 0x00007300ff3077ac */ /* 0x000e620008000a00 */
[----:B------:R-:W-:-:S04]  /*b04b0*/  LOP3.LUT R25, R25, 0xf7ffffff, RZ, 0xc0, !PT ;  /* 0xf7ffffff19197812 */ /* 0x000fc800078ec0ff */
[----:B------:R-:W-:-:S04]  /*b04c0*/  @P1 LOP3.LUT R25, R25, 0x8000000, RZ, 0xfc, !PT ;  /* 0x0800000019191812 */ /* 0x000fc800078efcff */
[----:B------:R-:W-:-:S04]  /*b04d0*/  LOP3.LUT R25, R25, 0xfbffffff, RZ, 0xc0, !PT ;  /* 0xfbffffff19197812 */ /* 0x000fc800078ec0ff */
[----:B------:R-:W-:Y:S02]  /*b04e0*/  @P0 LOP3.LUT R25, R25, 0x4000000, RZ, 0xfc, !PT ;  /* 0x0400000019190812 */ /* 0x000fe400078efcff */
[----:B------:R-:W-:Y:S01]  /*b04f0*/  ISETP.GE.AND P0, PT, R20, UR33, PT ;  /* 0x0000002114007c0c */ /* 0x000fe2000bf06270 */
[----:B------:R-:W0:Y:S03]  /*b0500*/  LDCU UR33, c[0x0][0x398] ;  /* 0x00007300ff2177ac */ /* 0x000e260008000800 */
[----:B------:R-:W-:Y:S01]  /*b0510*/  ISETP.LT.AND P1, PT, R5, UR36, !P0 ;  /* 0x0000002405007c0c */ /* 0x000fe2000c721270 */
[----:B------:R-:W1:Y:S01]  /*b0520*/  LDCU UR36, c[0x0][0x398] ;  /* 0x00007300ff2477ac */ /* 0x000e620008000800 */
[----:B------:R-:W-:Y:S02]  /*b0530*/  LOP3.LUT R25, R25, 0xffdfffff, RZ, 0xc0, !PT ;  /* 0xffdfffff19197812 */ /* 0x000fe400078ec0ff */
[----:B--2---:R-:W-:Y:S01]  /*b0540*/  ISETP.LT.AND P2, PT, R22, UR34, !P0 ;  /* 0x0000002216007c0c */ /* 0x004fe2000c741270 */
[----:B------:R-:W2:Y:S01]  /*b0550*/  LDCU UR34, c[0x0][0x398] ;  /* 0x00007300ff2277ac */ /* 0x000ea20008000800 */
[----:B0-----:R-:W-:Y:S01]  /*b0560*/  ISETP.LT.AND P3, PT, R0, UR33, !P0 ;  /* 0x0000002100007c0c */ /* 0x001fe2000c761270 */
        /* <DEDUP_REMOVED lines=10> */
[----:B-1----:R-:W-:Y:S02]  /*b0610*/  ISETP.LT.AND P1, PT, R6, UR36, !P0 ;  /* 0x0000002406007c0c */ /* 0x002fe4000c721270 */
[----:B0-----:R-:W-:Y:S02]  /*b0620*/  ISETP.LT.AND P3, PT, R4, UR33, !P0 ;  /* 0x0000002104007c0c */ /* 0x001fe4000c761270 */
[----:B------:R-:W-:Y:S02]  /*b0630*/  LOP3.LUT R25, R25, 0xffbfffff, RZ, 0xc0, !PT ;  /* 0xffbfffff19197812 */ /* 0x000fe400078ec0ff */
[----:B--2---:R-:W-:-:S07]  /*b0640*/  ISETP.LT.AND P2, PT, R3, UR34, !P0 ;  /* 0x0000002203007c0c */ /* 0x004fce000c741270 */
[----:B------:R-:W-:-:S04]  /*b0650*/  @P1 LOP3.LUT R25, R25, 0x400000, RZ, 0xfc, !PT ;  /* 0x0040000019191812 */ /* 0x000fc800078efcff */
[----:B------:R-:W-:-:S04]  /*b0660*/  LOP3.LUT R25, R25, 0xffefffff, RZ, 0xc0, !PT ;  /* 0xffefffff19197812 */ /* 0x000fc800078ec0ff */
[----:B------:R-:W-:Y:S02]  /*b0670*/  @P3 LOP3.LUT R25, R25, 0x100000, RZ, 0xfc, !PT ;  /* 0x0010000019193812 */ /* 0x000fe400078efcff */
[----:B------:R-:W-:Y:S02]  /*b0680*/  ISETP.LT.AND P1, PT, R2, UR32, !P0 ;  /* 0x0000002002007c0c */ /* 0x000fe4000c721270 */
[----:B------:R-:W-:Y:S02]  /*b0690*/  LOP3.LUT R25, R25, 0xfff7ffff, RZ, 0xc0, !PT ;  /* 0xfff7ffff19197812 */ /* 0x000fe400078ec0ff */
[----:B------:R-:W-:Y:S02]  /*b06a0*/  ISETP.GE.AND P0, PT, R21, UR35, PT ;  /* 0x0000002315007c0c */ /* 0x000fe4000bf06270 */
[----:B------:R-:W-:Y:S02]  /*b06b0*/  @P2 LOP3.LUT R25, R25, 0x80000, RZ, 0xfc, !PT ;  /* 0x0008000019192812 */ /* 0x000fe400078efcff */
[----:B------:R-:W-:-:S02]  /*b06c0*/  ISETP.LT.AND P2, PT, R5, UR38, !P0 ;  /* 0x0000002605007c0c */ /* 0x000fc4000c741270 */
        /* <DEDUP_REMOVED lines=18> */
[----:B------:R-:W-:Y:S01]  /*b07f0*/  LOP3.LUT R25, R25, 0xffffefff, RZ, 0xc0, !PT ;  /* 0xffffefff19197812 */ /* 0x000fe200078ec0ff */
[----:B------:R-:W-:-:S03]  /*b0800*/  VIADD R20, R8, 0x35 ;  /* 0x0000003508147836 */ /* 0x000fc60000000000 */
        /* <DEDUP_REMOVED lines=35> */
[----:B------:R-:W-:-:S03]  /*b0a40*/  ISETP.LT.AND P3, PT, R22, UR17, !P0 ;  /* 0x0000001116007c0c */ /* 0x000fc6000c761270 */
[----:B------:R-:W-:Y:S02]  /*b0a50*/  @P2 LOP3.LUT R24, R24, 0x20000000, RZ, 0xfc, !PT ;  /* 0x2000000018182812 */ /* 0x000fe400078efcff */
[----:B------:R-:W-:Y:S02]  /*b0a60*/  ISETP.LT.AND P2, PT, R7, UR16, !P0 ;  /* 0x0000001007007c0c */ /* 0x000fe4000c741270 */
[----:B------:R-:W-:Y:S02]  /*b0a70*/  LOP3.LUT R25, R25, 0xfffffffd, RZ, 0xc0, !PT ;  /* 0xfffffffd19197812 */ /* 0x000fe400078ec0ff */
[----:B------:R-:W-:Y:S02]  /*b0a80*/  LOP3.LUT R24, R24, 0x7fffffff, RZ, 0xc0, !PT ;  /* 0x7fffffff18187812 */ /* 0x000fe400078ec0ff */
[----:B------:R-:W-:Y:S02]  /*b0a90*/  @P1 LOP3.LUT R25, R25, 0x2, RZ, 0xfc, !PT ;  /* 0x0000000219191812 */ /* 0x000fe400078efcff */
[----:B------:R-:W-:-:S02]  /*b0aa0*/  ISETP.LT.AND P1, PT, R6, UR15, !P0 ;  /* 0x0000000f06007c0c */ /* 0x000fc4000c721270 */
[----:B------:R-:W-:-:S03]  /*b0ab0*/  LOP3.LUT R25, R25, 0xfffffffe, RZ, 0xc0, !PT ;  /* 0xfffffffe19197812 */ /* 0x000fc600078ec0ff */
[----:B------:R-:W-:Y:S02]  /*b0ac0*/  @P2 LOP3.LUT R24, R24, 0x80000000, RZ, 0xfc, !PT ;  /* 0x8000000018182812 */ /* 0x000fe400078efcff */
        /* <DEDUP_REMOVED lines=53> */
[----:B---3--:R-:W-:Y:S02]  /*b0e20*/  ISETP.LT.AND P3, PT, R4, UR31, !P0 ;  /* 0x0000001f04007c0c */ /* 0x008fe4000c761270 */
[----:B------:R-:W-:-:S04]  /*b0e30*/  LOP3.LUT R24, R24, 0xffffbfff, RZ, 0xc0, !PT ;  /* 0xffffbfff18187812 */ /* 0x000fc800078ec0ff */
[----:B------:R-:W-:Y:S02]  /*b0e40*/  @P1 LOP3.LUT R24, R24, 0x4000, RZ, 0xfc, !PT ;  /* 0x0000400018181812 */ /* 0x000fe400078efcff */
[----:B----4-:R-:W-:Y:S02]  /*b0e50*/  ISETP.LT.AND P2, PT, R3, UR64, !P0 ;  /* 0x0000004003007c0c */ /* 0x010fe4000c741270 */
        /* <DEDUP_REMOVED lines=34> */
[----:B------:R-:W-:Y:S02]  /*b1080*/  LOP3.LUT R24, R24, 0xfffffffb, RZ, 0xc0, !PT ;  /* 0xfffffffb18187812 */ /* 0x000fe400078ec0ff */
[----:B------:R-:W-:Y:S02]  /*b1090*/  ISETP.LT.AND P3, PT, R7, UR67, !P0 ;  /* 0x0000004307007c0c */ /* 0x000fe4000c761270 */
[----:B------:R-:W-:Y:S02]  /*b10a0*/  @P1 LOP3.LUT R24, R24, 0x4, RZ, 0xfc, !PT ;  /* 0x0000000418181812 */ /* 0x000fe400078efcff */
[----:B------:R-:W-:Y:S02]  /*b10b0*/  ISETP.LT.AND P1, PT, R22, UR68, !P0 ;  /* 0x0000004416007c0c */ /* 0x000fe4000c721270 */
[----:B------:R-:W-:Y:S02]  /*b10c0*/  LOP3.LUT R24, R24, 0xfffffffd, RZ, 0xc0, !PT ;  /* 0xfffffffd18187812 */ /* 0x000fe400078ec0ff */
[----:B------:R-:W-:-:S02]  /*b10d0*/  LOP3.LUT R23, R23, 0x7fffffff, RZ, 0xc0, !PT ;  /* 0x7fffffff17177812 */ /* 0x000fc400078ec0ff */
[----:B------:R-:W-:Y:S02]  /*b10e0*/  @P2 LOP3.LUT R24, R24, 0x2, RZ, 0xfc, !PT ;  /* 0x0000000218182812 */ /* 0x000fe400078efcff */
[----:B------:R-:W-:Y:S02]  /*b10f0*/  ISETP.LT.AND P2, PT, R6, UR66, !P0 ;  /* 0x0000004206007c0c */ /* 0x000fe4000c741270 */
[----:B------:R-:W-:Y:S02]  /*b1100*/  LOP3.LUT R24, R24, 0xfffffffe, RZ, 0xc0, !PT ;  /* 0xfffffffe18187812 */ /* 0x000fe400078ec0ff */
[----:B------:R-:W-:Y:S02]  /*b1110*/  @P3 LOP3.LUT R23, R23, 0x80000000, RZ, 0xfc, !PT ;  /* 0x8000000017173812 */ /* 0x000fe400078efcff */
        /* <DEDUP_REMOVED lines=8> */
[----:B------:R-:W-:Y:S01]  /*b11a0*/  LOP3.LUT R23, R23, 0xefffffff, RZ, 0xc0, !PT ;  /* 0xefffffff17177812 */ /* 0x000fe200078ec0ff */
[----:B------:R-:W-:Y:S01]  /*b11b0*/  VIADD R20, R8, 0x2f ;  /* 0x0000002f08147836 */ /* 0x000fe20000000000 */
[----:B------:R-:W-:Y:S01]  /*b11c0*/  ISETP.LT.AND P1, PT, R2, UR73, !P0 ;  /* 0x0000004902007c0c */ /* 0x000fe2000c721270 */
[----:B------:R-:W2:Y:S01]  /*b11d0*/  LDL.LU R8, [R1+0x5474] ;  /* 0x0054740001087983 */ /* 0x000ea20000300800 */
[----:B------:R-:W-:Y:S02]  /*b11e0*/  @P3 LOP3.LUT R23, R23, 0x10000000, RZ, 0xfc, !PT ;  /* 0x1000000017173812 */ /* 0x000fe400078efcff */
[----:B------:R-:W-:Y:S01]  /*b11f0*/  ISETP.GE.AND P0, PT, R20, UR49, PT ;  /* 0x0000003114007c0c */ /* 0x000fe2000bf06270 */
[----:B------:R-:W3:Y:S01]  /*b1200*/  LDL.LU R7, [R1+0x5470] ;  /* 0x0054700001077983 */ /* 0x000ee20000300800 */
[----:B------:R-:W-:-:S03]  /*b1210*/  LOP3.LUT R23, R23, 0xf7ffffff, RZ, 0xc0, !PT ;  /* 0xf7ffffff17177812 */ /* 0x000fc600078ec0ff */
[----:B------:R-:W4:Y:S01]  /*b1220*/  LDL.LU R6, [R1+0x546c] ;  /* 0x00546c0001067983 */ /* 0x000f220000300800 */
[----:B------:R-:W-:-:S03]  /*b1230*/  @P2 LOP3.LUT R23, R23, 0x8000000, RZ, 0xfc, !PT ;  /* 0x0800000017172812 */ /* 0x000fc600078efcff */
[----:B------:R-:W2:Y:S01]  /*b1240*/  LDL.LU R5, [R1+0x5468] ;  /* 0x0054680001057983 */ /* 0x000ea20000300800 */
[----:B------:R-:W-:-:S03]  /*b1250*/  ISETP.LT.AND P2, PT, R0, UR74, !P0 ;  /* 0x0000004a00007c0c */ /* 0x000fc6000c741270 */
[----:B------:R-:W2:Y:S04]  /*b1260*/  LDL.LU R4, [R1+0x5464] ;  /* 0x0054640001047983 */ /* 0x000ea80000300800 */
[----:B------:R-:W2:Y:S04]  /*b1270*/  LDL.LU R3, [R1+0x5460] ;  /* 0x0054600001037983 */ /* 0x000ea80000300800 */
[----:B------:R-:W2:Y:S04]  /*b1280*/  LDL.LU R2, [R1+0x545c] ;  /* 0x00545c0001027983 */ /* 0x000ea80000300800 */
[----:B------:R-:W2:Y:S01]  /*b1290*/  LDL.LU R0, [R1+0x5458] ;  /* 0x0054580001007983 */ /* 0x000ea20000300800 */
[----:B------:R-:W-:-:S04]  /*b12a0*/  LOP3.LUT R23, R23, 0xfbffffff, RZ, 0xc0, !PT ;  /* 0xfbffffff17177812 */ /* 0x000fc800078ec0ff */
[----:B------:R-:W-:Y:S02]  /*b12b0*/  @P1 LOP3.LUT R23, R23, 0x4000000, RZ, 0xfc, !PT ;  /* 0x0400000017171812 */ /* 0x000fe400078efcff */
[----:B------:R-:W-:Y:S02]  /*b12c0*/  ISETP.LT.AND P1, PT, R22, UR75, !P0 ;  /* 0x0000004b16007c0c */ /* 0x000fe4000c721270 */
[----:B------:R-:W-:-:S04]  /*b12d0*/  LOP3.LUT R23, R23, 0xfeffffff, RZ, 0xc0, !PT ;  /* 0xfeffffff17177812 */ /* 0x000fc800078ec0ff */
[----:B------:R-:W-:-:S04]  /*b12e0*/  LOP3.LUT R23, R23, 0xfdffffff, RZ, 0xc0, !PT ;  /* 0xfdffffff17177812 */ /* 0x000fc800078ec0ff */
[----:B------:R-:W-:-:S04]  /*b12f0*/  @P2 LOP3.LUT R23, R23, 0x2000000, RZ, 0xfc, !PT ;  /* 0x0200000017172812 */ /* 0x000fc800078efcff */
[----:B------:R-:W-:Y:S01]  /*b1300*/  @P1 LOP3.LUT R23, R23, 0x1000000, RZ, 0xfc, !PT ;  /* 0x0100000017171812 */ /* 0x000fe200078efcff */
[----:B------:R0:W-:Y:S01]  /*b1310*/  STL [R1+0x62b4], R16 ;  /* 0x0062b41001007387 */ /* 0x0001e20000100800 */
[----:B------:R-:W1:Y:S01]  /*b1320*/  LDCU UR5, c[0x0][0x3b8] ;  /* 0x00007700ff0577ac */ /* 0x000e620008000800 */
[----:B------:R-:W1:Y:S01]  /*b1330*/  LDCU.64 UR12, c[0x0][0x398] ;  /* 0x00007300ff0c77ac */ /* 0x000e620008000a00 */
[----:B------:R-:W1:Y:S01]  /*b1340*/  LDCU UR10, c[0x0][0x398] ;  /* 0x00007300ff0a77ac */ /* 0x000e620008000800 */
[----:B0-----:R-:W4:Y:S01]  /*b1350*/  LDL.LU R16, [R1+0x21b8] ;  /* 0x0021b80001107983 */ /* 0x001f220000300800 */
[----:B------:R-:W0:Y:S03]  /*b1360*/  LDCU UR76, c[0x0][0x398] ;  /* 0x00007300ff4c77ac */ /* 0x000e260008000800 */
[----:B---3--:R3:W-:Y:S01]  /*b1370*/  STL [R1+0x62b0], R7 ;  /* 0x0062b00701007387 */ /* 0x0087e20000100800 */
[----:B------:R-:W0:Y:S01]  /*b1380*/  LDCU UR59, c[0x0][0x398] ;  /* 0x00007300ff3b77ac */ /* 0x000e220008000800 */
[----:B------:R-:W0:Y:S02]  /*b1390*/  LDCU UR58, c[0x0][0x398] ;  /* 0x00007300ff3a77ac */ /* 0x000e240008000800 */
[----:B---3--:R-:W4:Y:S01]  /*b13a0*/  LDL.LU R7, [R1+0x21bc] ;  /* 0x0021bc0001077983 */ /* 0x008f220000300800 */
[----:B------:R-:W3:Y:S03]  /*b13b0*/  LDCU UR11, c[0x0][0x398] ;  /* 0x00007300ff0b77ac */ /* 0x000ee60008000800 */
[----:B------:R-:W3:Y:S01]  /*b13c0*/  LDL.LU R20, [R1+0x21ac] ;  /* 0x0021ac0001147983 */ /* 0x000ee20000300800 */
[----:B------:R-:W0:Y:S03]  /*b13d0*/  LDCU UR8, c[0x0][0x398] ;  /* 0x00007300ff0877ac */ /* 0x000e260008000800 */
[----:B------:R-:W3:Y:S01]  /*b13e0*/  LDL.LU R21, [R1+0x2178] ;  /* 0x0021780001157983 */ /* 0x000ee20000300800 */
[----:B------:R-:W0:Y:S03]  /*b13f0*/  LDCU UR9, c[0x0][0x398] ;  /* 0x00007300ff0977ac */ /* 0x000e260008000800 */
[----:B------:R-:W3:Y:S01]  /*b1400*/  LDL.LU R22, [R1+0x217c] ;  /* 0x00217c0001167983 */ /* 0x000ee20000300800 */
[----:B------:R-:W0:Y:S03]  /*b1410*/  LDCU UR63, c[0x0][0x398] ;  /* 0x00007300ff3f77ac */ /* 0x000e260008000800 */
[----:B--2---:R2:W-:Y:S01]  /*b1420*/  STL.64 [R1+0x62a8], R8 ;  /* 0x0062a80801007387 */ /* 0x0045e20000100a00 */
[----:B------:R-:W0:Y:S01]  /*b1430*/  LDCU UR64, c[0x0][0x398] ;  /* 0x00007300ff4077ac */ /* 0x000e220008000800 */
[----:B------:R-:W0:Y:S01]  /*b1440*/  LDCU UR67, c[0x0][0x398] ;  /* 0x00007300ff4377ac */ /* 0x000e220008000800 */
[----:B------:R-:W0:Y:S01]  /*b1450*/  LDCU UR68, c[0x0][0x398] ;  /* 0x00007300ff4477ac */ /* 0x000e220008000800 */
[----:B--2---:R-:W2:Y:S01]  /*b1460*/  LDL.LU R8, [R1+0x2170] ;  /* 0x0021700001087983 */ /* 0x004ea20000300800 */
[----:B------:R-:W0:Y:S03]  /*b1470*/  LDCU UR75, c[0x0][0x398] ;  /* 0x00007300ff4b77ac */ /* 0x000e260008000800 */
[----:B------:R-:W2:Y:S01]  /*b1480*/  LDL.LU R9, [R1+0x2174] ;  /* 0x0021740001097983 */ /* 0x000ea20000300800 */
[----:B------:R-:W0:Y:S03]  /*b1490*/  LDCU UR36, c[0x0][0x398] ;  /* 0x00007300ff2477ac */ /* 0x000e260008000800 */
[----:B------:R1:W-:Y:S01]  /*b14a0*/  STL.64 [R1+0x62a0], R10 ;  /* 0x0062a00a01007387 */ /* 0x0003e20000100a00 */
[----:B------:R-:W0:Y:S01]  /*b14b0*/  LDCU UR35, c[0x0][0x398] ;  /* 0x00007300ff2377ac */ /* 0x000e220008000800 */
[----:B------:R-:W0:Y:S01]  /*b14c0*/  LDCU UR34, c[0x0][0x398] ;  /* 0x00007300ff2277ac */ /* 0x000e220008000800 */
[----:B------:R-:W0:Y:S01]  /*b14d0*/  LDCU UR33, c[0x0][0x398] ;  /* 0x00007300ff2177ac */ /* 0x000e220008000800 */
[----:B-1----:R-:W2:Y:S01]  /*b14e0*/  LDL.LU R10, [R1+0x2198] ;  /* 0x00219800010a7983 */ /* 0x002ea20000300800 */
[----:B------:R-:W1:Y:S03]  /*b14f0*/  LDCU UR77, c[0x0][0x398] ;  /* 0x00007300ff4d77ac */ /* 0x000e660008000800 */
[----:B------:R-:W2:Y:S01]  /*b1500*/  LDL.LU R11, [R1+0x219c] ;  /* 0x00219c00010b7983 */ /* 0x000ea20000300800 */
[----:B------:R-:W0:Y:S03]  /*b1510*/  LDCU UR66, c[0x0][0x398] ;  /* 0x00007300ff4277ac */ /* 0x000e260008000800 */
        /* <DEDUP_REMOVED lines=9> */
[----:B0-----:R-:W3:Y:S01]  /*b15b0*/  LDL.LU R17, [R1+0x2190] ;  /* 0x0021900001117983 */ /* 0x001ee20000300800 */
        /* <DEDUP_REMOVED lines=39> */
[----:B------:R-:W-:Y:S01]  /*b1830*/  VIADD R19, R19, UR5 ;  /* 0x0000000513137c36 */ /* 0x000fe20008000000 */
[----:B------:R-:W1:Y:S01]  /*b1840*/  LDCU UR5, c[0x0][0x3b8] ;  /* 0x00007700ff0577ac */ /* 0x000e620008000800 */
        /* <DEDUP_REMOVED lines=18> */
[----:B----4-:R-:W-:-:S02]  /*b1970*/  F2FP.SATFINITE.E4M3.F32.PACK_AB_MERGE_C R7, R7, R16, RZ ;  /* 0x000000100707723e */ /* 0x010fc400048070ff */
[----:B------:R-:W4:Y:S04]  /*b1980*/  LDL.LU R16, [R1+0x62b4] ;  /* 0x0062b40001107983 */ /* 0x000f280000300800 */
[----:B------:R0:W-:Y:S04]  /*b1990*/  STL [R1+0x21bc], R7 ;  /* 0x0021bc0701007387 */ /* 0x0001e80000100800 */
[----:B0-----:R-:W4:Y:S01]  /*b19a0*/  LDL.LU R7, [R1+0x62b0] ;  /* 0x0062b00001077983 */ /* 0x001f220000300800 */
[----:B--2---:R-:W-:Y:S02]  /*b19b0*/  F2FP.SATFINITE.E4M3.F32.PACK_AB_MERGE_C R10, R11, R10, RZ ;  /* 0x0000000a0b0a723e */ /* 0x004fe400048070ff */
[----:B---3--:R-:W-:-:S02]  /*b19c0*/  F2FP.SATFINITE.E4M3.F32.PACK_AB_MERGE_C R23, R23, R17, RZ ;  /* 0x000000111717723e */ /* 0x008fc400048070ff */
[----:B------:R-:W-:Y:S02]  /*b19d0*/  F2FP.SATFINITE.E4M3.F32.PACK_AB_MERGE_C R26, R20, R26, RZ ;  /* 0x0000001a141a723e */ /* 0x000fe400048070ff */
[----:B------:R-:W-:Y:S02]  /*b19e0*/  SHF.R.S32.HI R20, RZ, 0x1f, R19 ;  /* 0x0000001fff147819 */ /* 0x000fe40000011413 */
[----:B------:R-:W-:-:S05]  /*b19f0*/  F2FP.SATFINITE.E4M3.F32.PACK_AB_MERGE_C R24, R25, R24, RZ ;  /* 0x000000181918723e */ /* 0x000fca00048070ff */
[----:B------:R0:W-:Y:S04]  /*b1a00*/  STL [R1+0x21b8], R24 ;  /* 0x0021b81801007387 */ /* 0x0001e80000100800 */
[----:B------:R-:W-:Y:S04]  /*b1a10*/  STL [R1+0x21ac], R26 ;  /* 0x0021ac1a01007387 */ /* 0x000fe80000100800 */
[----:B------:R-:W2:Y:S01]  /*b1a20*/  LDL.LU R17, [R1+0x2160] ;  /* 0x0021600001117983 */ /* 0x000ea20000300800 */
[----:B0-----:R-:W-:-:S05]  /*b1a30*/  IADD3 R24, P1, PT, R19, R0, RZ ;  /* 0x0000000013187210 */ /* 0x001fca0007f3e0ff */
[----:B------:R-:W-:-:S05]  /*b1a40*/  IMAD.X R25, R20, 0x1, R2, P1 ;  /* 0x0000000114197824 */ /* 0x000fca00008e0602 */
[----:B------:R0:W-:Y:S04]  /*b1a50*/  STL.64 [R1+0x21a0], R24 ;  /* 0x0021a01801007387 */ /* 0x0001e80000100a00 */
[----:B------:R3:W-:Y:S01]  /*b1a60*/  STL [R1+0x21a8], R23 ;  /* 0x0021a81701007387 */ /* 0x0007e20000100800 */
[----:B0-----:R-:W-:-:S03]  /*b1a70*/  IADD3 R24, P1, PT, R19, R3, RZ ;  /* 0x0000000313187210 */ /* 0x001fc60007f3e0ff */
[----:B---3--:R-:W2:Y:S04]  /*b1a80*/  LDL.LU R23, [R1+0x2164] ;  /* 0x0021640001177983 */ /* 0x008ea80000300800 */
[----:B------:R0:W-:Y:S01]  /*b1a90*/  STL [R1+0x219c], R10 ;  /* 0x00219c0a01007387 */ /* 0x0001e20000100800 */
[----:B------:R-:W-:-:S03]  /*b1aa0*/  IMAD.X R25, R20, 0x1, R4, P1 ;  /* 0x0000000114197824 */ /* 0x000fc600008e0604 */
[----:B0-----:R-:W3:Y:S04]  /*b1ab0*/  LDL.LU R10, [R1+0x2168] ;  /* 0x00216800010a7983 */ /* 0x001ee80000300800 */
[----:B------:R-:W3:Y:S04]  /*b1ac0*/  LDL.LU R11, [R1+0x216c] ;  /* 0x00216c00010b7983 */ /* 0x000ee80000300800 */
[----:B------:R0:W-:Y:S04]  /*b1ad0*/  STL.64 [R1+0x6288], R2 ;  /* 0x0062880201007387 */ /* 0x0001e80000100a00 */
[----:B------:R1:W-:Y:S01]  /*b1ae0*/  STL.64 [R1+0x2190], R24 ;  /* 0x0021901801007387 */ /* 0x0003e20000100a00 */
[----:B0-----:R-:W-:-:S02]  /*b1af0*/  F2FP.SATFINITE.E4M3.F32.PACK_AB_MERGE_C R3, R28, R27, RZ ;  /* 0x0000001b1c03723e */ /* 0x001fc400048070ff */
[----:B------:R-:W-:Y:S01]  /*b1b00*/  F2FP.SATFINITE.E4M3.F32.PACK_AB_MERGE_C R2, R18, R29, RZ ;  /* 0x0000001d1202723e */ /* 0x000fe200048070ff */
[----:B-1----:R-:W4:Y:S04]  /*b1b10*/  LDL.LU R24, [R1+0x2144] ;  /* 0x0021440001187983 */ /* 0x002f280000300800 */
[----:B------:R-:W-:Y:S04]  /*b1b20*/  STL [R1+0x2198], R3 ;  /* 0x0021980301007387 */ /* 0x000fe80000100800 */
[----:B------:R-:W4:Y:S04]  /*b1b30*/  LDL.LU R28, [R1+0x2148] ;  /* 0x00214800011c7983 */ /* 0x000f280000300800 */
[----:B------:R0:W-:Y:S01]  /*b1b40*/  STL [R1+0x218c], R2 ;  /* 0x00218c0201007387 */ /* 0x0001e20000100800 */
[----:B------:R-:W-:-:S03]  /*b1b50*/  F2FP.SATFINITE.E4M3.F32.PACK_AB_MERGE_C R27, R9, R8, RZ ;  /* 0x00000008091b723e */ /* 0x000fc600048070ff */
[----:B------:R-:W4:Y:S01]  /*b1b60*/  LDL.LU R18, [R1+0x214c] ;  /* 0x00214c0001127983 */ /* 0x000f220000300800 */
[----:B0-----:R-:W-:-:S03]  /*b1b70*/  IADD3 R2, P1, PT, R19, R13, RZ ;  /* 0x0000000d13027210 */ /* 0x001fc60007f3e0ff */
[----:B------:R0:W-:Y:S02]  /*b1b80*/  STL.64 [R1+0x6290], R12 ;  /* 0x0062900c01007387 */ /* 0x0001e40000100a00 */
[----:B------:R-:W-:Y:S02]  /*b1b90*/  IMAD.X R3, R20, 0x1, R15, P1 ;  /* 0x0000000114037824 */ /* 0x000fe400008e060f */
[----:B0-----:R-:W4:Y:S04]  /*b1ba0*/  LDL.LU R12, [R1+0x215c] ;  /* 0x00215c00010c7983 */ /* 0x001f280000300800 */
[----:B------:R-:W4:Y:S04]  /*b1bb0*/  LDL.LU R13, [R1+0x2140] ;  /* 0x00214000010d7983 */ /* 0x000f280000300800 */
[----:B------:R-:W-:Y:S04]  /*b1bc0*/  STL [R1+0x57ac], R27 ;  /* 0x0057ac1b01007387 */ /* 0x000fe80000100800 */
[----:B------:R0:W-:Y:S04]  /*b1bd0*/  STL.64 [R1+0x2180], R2 ;  /* 0x0021800201007387 */ /* 0x0001e80000100a00 */
[----:B0-----:R-:W4:Y:S04]  /*b1be0*/  LDL.LU R2, [R1+0x2130] ;  /* 0x0021300001027983 */ /* 0x001f280000300800 */
[----:B------:R-:W4:Y:S01]  /*b1bf0*/  LDL.LU R3, [R1+0x2134] ;  /* 0x0021340001037983 */ /* 0x000f220000300800 */
[----:B------:R-:W-:-:S05]  /*b1c00*/  F2FP.SATFINITE.E4M3.F32.PACK_AB_MERGE_C R8, R22, R21, RZ ;  /* 0x000000151608723e */ /* 0x000fca00048070ff */
[----:B------:R0:W-:Y:S02]  /*b1c10*/  STL [R1+0x217c], R8 ;  /* 0x00217c0801007387 */ /* 0x0001e40000100800 */
[----:B0-----:R-:W-:-:S05]  /*b1c20*/  IADD3 R8, P1, PT, R19, R5, RZ ;  /* 0x0000000513087210 */ /* 0x001fca0007f3e0ff */
[----:B------:R-:W-:Y:S01]  /*b1c30*/  IMAD.X R9, R20, 0x1, R6, P1 ;  /* 0x0000000114097824 */ /* 0x000fe200008e0606 */
[----:B--2---:R-:W-:Y:S02]  /*b1c40*/  F2FP.SATFINITE.E4M3.F32.PACK_AB_MERGE_C R23, R23, R17, RZ ;  /* 0x000000111717723e */ /* 0x004fe400048070ff */
[----:B---3--:R-:W-:Y:S02]  /*b1c50*/  F2FP.SATFINITE.E4M3.F32.PACK_AB_MERGE_C R17, R11, R10, RZ ;  /* 0x0000000a0b11723e */ /* 0x008fe400048070ff */
[----:B------:R-:W-:-:S05]  /*b1c60*/  IADD3 R10, P1, PT, R19, R14, RZ ;  /* 0x0000000e130a7210 */ /* 0x000fca0007f3e0ff */
[----:B----4-:R-:W-:Y:S01]  /*b1c70*/  IMAD.X R11, R20, 0x1, R16, P1 ;  /* 0x00000001140b7824 */ /* 0x010fe200008e0610 */
[----:B------:R0:W-:Y:S04]  /*b1c80*/  STL.64 [R1+0x6298], R2 ;  /* 0x0062980201007387 */ /* 0x0001e80000100a00 */
[----:B0-----:R-:W2:Y:S04]  /*b1c90*/  LDL.LU R2, [R1+0x2154] ;  /* 0x0021540001027983 */ /* 0x001ea80000300800 */
[----:B------:R-:W3:Y:S04]  /*b1ca0*/  LDL.LU R3, [R1+0x2158] ;  /* 0x0021580001037983 */ /* 0x000ee80000300800 */
[----:B------:R-:W4:Y:S04]  /*b1cb0*/  LDL.LU R26, [R1+0x2120] ;  /* 0x00212000011a7983 */ /* 0x000f280000300800 */
[----:B------:R-:W4:Y:S04]  /*b1cc0*/  LDL.LU R29, [R1+0x2124] ;  /* 0x00212400011d7983 */ /* 0x000f280000300800 */
[----:B------:R0:W-:Y:S04]  /*b1cd0*/  STL [R1+0x6270], R5 ;  /* 0x0062700501007387 */ /* 0x0001e80000100800 */
[----:B0-----:R-:W2:Y:S04]  /*b1ce0*/  LDL.LU R5, [R1+0x213c] ;  /* 0x00213c0001057983 */ /* 0x001ea80000300800 */
[----:B------:R0:W-:Y:S04]  /*b1cf0*/  STL.64 [R1+0x2170], R8 ;  /* 0x0021700801007387 */ /* 0x0001e80000100a00 */
[----:B0-----:R-:W2:Y:S04]  /*b1d00*/  LDL.LU.64 R8, [R1+0x62a8] ;  /* 0x0062a80001087983 */ /* 0x001ea80000300a00 */
[----:B------:R-:W2:Y:S04]  /*b1d10*/  LDL.LU R21, [R1+0x2128] ;  /* 0x0021280001157983 */ /* 0x000ea80000300800 */
[----:B------:R-:W2:Y:S04]  /*b1d20*/  LDL.LU R22, [R1+0x212c] ;  /* 0x00212c0001167983 */ /* 0x000ea80000300800 */
[----:B------:R-:W-:Y:S04]  /*b1d30*/  STL [R1+0x2178], R23 ;  /* 0x0021781701007387 */ /* 0x000fe80000100800 */
[----:B------:R0:W-:Y:S04]  /*b1d40*/  STL.64 [R1+0x6280], R14 ;  /* 0x0062800e01007387 */ /* 0x0001e80000100a00 */
[----:B------:R-:W-:Y:S04]  /*b1d50*/  STL [R1+0x216c], R17 ;  /* 0x00216c1101007387 */ /* 0x000fe80000100800 */
[----:B0-----:R-:W2:Y:S04]  /*b1d60*/  LDL.LU R14, [R1+0x2150] ;  /* 0x00215000010e7983 */ /* 0x001ea80000300800 */
[----:B------:R-:W4:Y:S04]  /*b1d70*/  LDL.LU R15, [R1+0x2138] ;  /* 0x00213800010f7983 */ /* 0x000f280000300800 */
[----:B------:R0:W-:Y:S04]  /*b1d80*/  STL.64 [R1+0x2160], R10 ;  /* 0x0021600a01007387 */ /* 0x0001e80000100a00 */
[----:B0-----:R-:W4:Y:S04]  /*b1d90*/  LDL.LU.64 R10, [R1+0x62a0] ;  /* 0x0062a000010a7983 */ /* 0x001f280000300a00 */
[----:B------:R-:W4:Y:S04]  /*b1da0*/  LDL.LU R27, [R1+0x2110] ;  /* 0x00211000011b7983 */ /* 0x000f280000300800 */
[----:B------:R-:W4:Y:S04]  /*b1db0*/  LDL.LU R25, [R1+0x2114] ;  /* 0x0021140001197983 */ /* 0x000f280000300800 */
[----:B------:R-:W4:Y:S04]  /*b1dc0*/  LDL.LU R17, [R1+0x2118] ;  /* 0x0021180001117983 */ /* 0x000f280000300800 */
[----:B------:R-:W4:Y:S01]  /*b1dd0*/  LDL.LU R23, [R1+0x211c] ;  /* 0x00211c0001177983 */ /* 0x000f220000300800 */
[----:B---3--:R-:W-:-:S02]  /*b1de0*/  F2FP.SATFINITE.E4M3.F32.PACK_AB_MERGE_C R12, R12, R3, RZ ;  /* 0x000000030c0c723e */ /* 0x008fc400048070ff */
[----:B--2---:R-:W-:Y:S02]  /*b1df0*/  F2FP.SATFINITE.E4M3.F32.PACK_AB_MERGE_C R14, R2, R14, RZ ;  /* 0x0000000e020e723e */ /* 0x004fe400048070ff */
[----:B------:R-:W-:-:S03]  /*b1e00*/  IADD3 R2, P1, PT, R19, R7, RZ ;  /* 0x0000000713027210 */ /* 0x000fc60007f3e0ff */
[----:B------:R-:W-:Y:S02]  /*b1e10*/  STL [R1+0x2168], R14 ;  /* 0x0021680e01007387 */ /* 0x000fe40000100800 */
[----:B------:R-:W-:Y:S02]  /*b1e20*/  IMAD.X R3, R20, 0x1, R8, P1 ;  /* 0x0000000114037824 */ /* 0x000fe400008e0608 */
[----:B------:R-:W-:Y:S04]  /*b1e30*/  STL.64 [R1+0x6278], R6 ;  /* 0x0062780601007387 */ /* 0x000fe80000100a00 */
[----:B------:R0:W-:Y:S04]  /*b1e40*/  STL [R1+0x2158], R12 ;  /* 0x0021580c01007387 */ /* 0x0001e80000100800 */
[----:B------:R1:W-:Y:S01]  /*b1e50*/  STL.64 [R1+0x2150], R2 ;  /* 0x0021500201007387 */ /* 0x0003e20000100a00 */
[----:B0-----:R-:W-:-:S03]  /*b1e60*/  F2FP.SATFINITE.E4M3.F32.PACK_AB_MERGE_C R12, R24, R13, RZ ;  /* 0x0000000d180c723e */ /* 0x001fc600048070ff */
[----:B-1----:R-:W2:Y:S04]  /*b1e70*/  LDL.LU.64 R2, [R1+0x6298] ;  /* 0x0062980001027983 */ /* 0x002ea80000300a00 */
[----:B------:R-:W3:Y:S01]  /*b1e80*/  LDL.LU R7, [R1+0x2100] ;  /* 0x0021000001077983 */ /* 0x000ee20000300800 */
[----:B------:R-:W-:-:S03]  /*b1e90*/  F2FP.SATFINITE.E4M3.F32.PACK_AB_MERGE_C R6, R18, R28, RZ ;  /* 0x0000001c1206723e */ /* 0x000fc600048070ff */
[----:B------:R0:W-:Y:S04]  /*b1ea0*/  STL [R1+0x764], R12 ;  /* 0x0007640c01007387 */ /* 0x0001e80000100800 */
[----:B------:R-:W3:Y:S01]  /*b1eb0*/  LDL.LU R24, [R1+0x2104] ;  /* 0x0021040001187983 */ /* 0x000ee20000300800 */
[----:B0-----:R-:W-:-:S03]  /*b1ec0*/  IADD3 R12, P1, PT, R19, R9, RZ ;  /* 0x00000009130c7210 */ /* 0x001fc60007f3e0ff */
[----:B------:R-:W-:Y:S02]  /*b1ed0*/  STL [R1+0x2148], R6 ;  /* 0x0021480601007387 */ /* 0x000fe40000100800 */
[----:B----4-:R-:W-:Y:S02]  /*b1ee0*/  IMAD.X R13, R20, 0x1, R11, P1 ;  /* 0x00000001140d7824 */ /* 0x010fe400008e060b */
[----:B------:R-:W4:Y:S04]  /*b1ef0*/  LDL.LU R28, [R1+0x2108] ;  /* 0x00210800011c7983 */ /* 0x000f280000300800 */
[----:B------:R-:W4:Y:S04]  /*b1f00*/  LDL.LU R18, [R1+0x210c] ;  /* 0x00210c0001127983 */ /* 0x000f280000300800 */
[----:B------:R0:W-:Y:S04]  /*b1f10*/  STL.64 [R1+0x2140], R12 ;  /* 0x0021400c01007387 */ /* 0x0001e80000100a00 */
[----:B0-----:R-:W3:Y:S01]  /*b1f20*/  LDL.LU.64 R12, [R1+0x6290] ;  /* 0x00629000010c7983 */ /* 0x001ee20000300a00 */
[----:B--2---:R-:W-:-:S02]  /*b1f30*/  F2FP.SATFINITE.E4M3.F32.PACK_AB_MERGE_C R6, R3, R2, RZ ;  /* 0x000000020306723e */ /* 0x004fc400048070ff */
[----:B------:R-:W-:-:S03]  /*b1f40*/  IADD3 R2, P1, PT, R19, R10, RZ ;  /* 0x0000000a13027210 */ /* 0x000fc60007f3e0ff */
[----:B------:R-:W-:Y:S02]  /*b1f50*/  STL [R1+0x720], R6 ;  /* 0x0007200601007387 */ /* 0x000fe40000100800 */
[----:B---3--:R-:W-:-:S05]  /*b1f60*/  IMAD.X R3, R20, 0x1, R12, P1 ;  /* 0x0000000114037824 */ /* 0x008fca00008e060c */
[----:B------:R0:W-:Y:S04]  /*b1f70*/  STL.64 [R1+0x2130], R2 ;  /* 0x0021300201007387 */ /* 0x0001e80000100a00 */
[----:B0-----:R-:W2:Y:S01]  /*b1f80*/  LDL.LU.64 R2, [R1+0x6288] ;  /* 0x0062880001027983 */ /* 0x001ea20000300a00 */
[----:B------:R-:W-:Y:S01]  /*b1f90*/  F2FP.SATFINITE.E4M3.F32.PACK_AB_MERGE_C R14, R5, R15, RZ ;  /* 0x0000000f050e723e */ /* 0x000fe200048070ff */
[----:B------:R-:W-:Y:S01]  /*b1fa0*/  VIADD R19, R19, UR5 ;  /* 0x0000000513137c36 */ /* 0x000fe20008000000 */
[----:B------:R-:W-:Y:S01]  /*b1fb0*/  F2FP.SATFINITE.E4M3.F32.PACK_AB_MERGE_C R6, R29, R26, RZ ;  /* 0x0000001a1d06723e */ /* 0x000fe200048070ff */
[----:B------:R-:W3:Y:S01]  /*b1fc0*/  LDL.LU R5, [R1+0x20f0] ;  /* 0x0020f00001057983 */ /* 0x000ee20000300800 */
[----:B------:R-:W-:Y:S01]  /*b1fd0*/  F2FP.SATFINITE.E4M3.F32.PACK_AB_MERGE_C R7, R24, R7, RZ ;  /* 0x000000071807723e */ /* 0x000fe200048070ff */
[----:B------:R-:W0:Y:S01]  /*b1fe0*/  LDCU UR5, c[0x0][0x3b8] ;  /* 0x00007700ff0577ac */ /* 0x000e220008000800 */
[----:B------:R-:W-:Y:S01]  /*b1ff0*/  SHF.R.S32.HI R20, RZ, 0x1f, R19 ;  /* 0x0000001fff147819 */ /* 0x000fe20000011413 */
[----:B------:R1:W-:Y:S04]  /*b2000*/  STL [R1+0x734], R14 ;  /* 0x0007340e01007387 */ /* 0x0003e80000100800 */
[----:B------:R4:W-:Y:S04]  /*b2010*/  STL [R1+0x70c], R6 ;  /* 0x00070c0601007387 */ /* 0x0009e80000100800 */
[----:B------:R-:W3:Y:S01]  /*b2020*/  LDL.LU R26, [R1+0x20e0] ;  /* 0x0020e000011a7983 */ /* 0x000ee20000300800 */
[----:B-1----:R-:W-:-:S03]  /*b2030*/  IADD3 R14, P1, PT, R19, R0, RZ ;  /* 0x00000000130e7210 */ /* 0x002fc60007f3e0ff */
[----:B------:R-:W3:Y:S01]  /*b2040*/  LDL.LU R29, [R1+0x20e4] ;  /* 0x0020e400011d7983 */ /* 0x000ee20000300800 */
[----:B----4-:R-:W-:-:S05]  /*b2050*/  F2FP.SATFINITE.E4M3.F32.PACK_AB_MERGE_C R6, R22, R21, RZ ;  /* 0x000000151606723e */ /* 0x010fca00048070ff */
[----:B------:R1:W-:Y:S04]  /*b2060*/  STL [R1+0x718], R6 ;  /* 0x0007180601007387 */ /* 0x0003e80000100800 */
[----:B------:R-:W4:Y:S04]  /*b2070*/  LDL.LU R21, [R1+0x20e8] ;  /* 0x0020e80001157983 */ /* 0x000f280000300800 */
[----:B------:R-:W4:Y:S01]  /*b2080*/  LDL.LU R22, [R1+0x20ec] ;  /* 0x0020ec0001167983 */ /* 0x000f220000300800 */
[----:B-1----:R-:W-:Y:S01]  /*b2090*/  F2FP.SATFINITE.E4M3.F32.PACK_AB_MERGE_C R6, R23, R17, RZ ;  /* 0x000000111706723e */ /* 0x002fe200048070ff */
[----:B--2---:R-:W-:-:S05]  /*b20a0*/  IMAD.X R15, R20, 0x1, R2, P1 ;  /* 0x00000001140f7824 */ /* 0x004fca00008e0602 */
[----:B------:R1:W-:Y:S02]  /*b20b0*/  STL.64 [R1+0x2120], R14 ;  /* 0x0021200e01007387 */ /* 0x0003e40000100a00 */
[----:B-1----:R-:W-:Y:S02]  /*b20c0*/  F2FP.SATFINITE.E4M3.F32.PACK_AB_MERGE_C R14, R25, R27, RZ ;  /* 0x0000001b190e723e */ /* 0x002fe400048070ff */
[----:B------:R-:W2:Y:S04]  /*b20d0*/  LDL.LU R27, [R1+0x20d0] ;  /* 0x0020d000011b7983 */ /* 0x000ea80000300800 */
[----:B------:R1:W-:Y:S04]  /*b20e0*/  STL [R1+0x6e0], R14 ;  /* 0x0006e00e01007387 */ /* 0x0003e80000100800 */
[----:B------:R-:W2:Y:S01]  /*b20f0*/  LDL.LU R25, [R1+0x20d4] ;  /* 0x0020d40001197983 */ /* 0x000ea20000300800 */
[----:B-1----:R-:W-:-:S03]  /*b2100*/  IADD3 R14, P1, PT, R19, R3, RZ ;  /* 0x00000003130e7210 */ /* 0x002fc60007f3e0ff */
[----:B------:R1:W-:Y:S04]  /*b2110*/  STL [R1+0x6e4], R6 ;  /* 0x0006e40601007387 */ /* 0x0003e80000100800 */
[----:B------:R-:W2:Y:S01]  /*b2120*/  LDL.LU R17, [R1+0x20d8] ;  /* 0x0020d80001117983 */ /* 0x000ea20000300800 */
[----:B------:R-:W-:-:S03]  /*b2130*/  IMAD.X R15, R20, 0x1, R4, P1 ;  /* 0x00000001140f7824 */ /* 0x000fc600008e0604 */
[----:B------:R-:W2:Y:S04]  /*b2140*/  LDL.LU R23, [R1+0x20dc] ;  /* 0x0020dc0001177983 */ /* 0x000ea80000300800 */
[----:B------:R0:W-:Y:S01]  /*b2150*/  STL.64 [R1+0x6258], R2 ;  /* 0x0062580201007387 */ /* 0x0001e20000100a00 */
[----:B-1----:R-:W-:-:S03]  /*b2160*/  F2FP.SATFINITE.E4M3.F32.PACK_AB_MERGE_C R6, R18, R28, RZ ;  /* 0x0000001c1206723e */ /* 0x002fc600048070ff */
[----:B0-----:R-:W2:Y:S04]  /*b2170*/  LDL.LU R2, [R1+0x20f8] ;  /* 0x0020f80001027983 */ /* 0x001ea80000300800 */
[----:B------:R-:W2:Y:S04]  /*b2180*/  LDL.LU R3, [R1+0x20fc] ;  /* 0x0020fc0001037983 */ /* 0x000ea80000300800 */
[----:B------:R0:W-:Y:S04]  /*b2190*/  STL.64 [R1+0x2110], R14 ;  /* 0x0021100e01007387 */ /* 0x0001e80000100a00 */
[----:B0-----:R-:W2:Y:S04]  /*b21a0*/  LDL.LU.64 R14, [R1+0x6280] ;  /* 0x00628000010e7983 */ /* 0x001ea80000300a00 */
[----:B------:R-:W3:Y:S04]  /*b21b0*/  LDL.LU R24, [R1+0x20c4] ;  /* 0x0020c40001187983 */ /* 0x000ee80000300800 */
[----:B------:R-:W-:Y:S04]  /*b21c0*/  STL [R1+0x6d8], R7 ;  /* 0x0006d80701007387 */ /* 0x000fe80000100800 */
[----:B------:R-:W3:Y:S04]  /*b21d0*/  LDL.LU R28, [R1+0x20c8] ;  /* 0x0020c800011c7983 */ /* 0x000ee80000300800 */
[----:B------:R-:W-:Y:S04]  /*b21e0*/  STL [R1+0x6dc], R6 ;  /* 0x0006dc0601007387 */ /* 0x000fe80000100800 */
[----:B------:R-:W3:Y:S04]  /*b21f0*/  LDL.LU R18, [R1+0x20cc] ;  /* 0x0020cc0001127983 */ /* 0x000ee80000300800 */
[----:B------:R0:W-:Y:S04]  /*b2200*/  STL.64 [R1+0x6260], R12 ;  /* 0x0062600c01007387 */ /* 0x0001e80000100a00 */
[----:B0-----:R-:W3:Y:S01]  /*b2210*/  LDL.LU R12, [R1+0x20f4] ;  /* 0x0020f400010c7983 */ /* 0x001ee20000300800 */
[----:B------:R-:W-:-:S03]  /*b2220*/  IADD3 R6, P1, PT, R19, R13, RZ ;  /* 0x0000000d13067210 */ /* 0x000fc60007f3e0ff */
[----:B------:R-:W4:Y:S02]  /*b2230*/  LDL.LU R13, [R1+0x20c0] ;  /* 0x0020c000010d7983 */ /* 0x000f240000300800 */
[----:B--2---:R-:W-:-:S05]  /*b2240*/  IMAD.X R7, R20, 0x1, R15, P1 ;  /* 0x0000000114077824 */ /* 0x004fca00008e060f */
[----:B------:R0:W-:Y:S04]  /*b2250*/  STL.64 [R1+0x2100], R6 ;  /* 0x0021000601007387 */ /* 0x0001e80000100a00 */
[----:B0-----:R-:W2:Y:S01]  /*b2260*/  LDL.LU.64 R6, [R1+0x6278] ;  /* 0x0062780001067983 */ /* 0x001ea20000300a00 */
[----:B---3--:R-:W-:-:S03]  /*b2270*/  F2FP.SATFINITE.E4M3.F32.PACK_AB_MERGE_C R12, R12, R5, RZ ;  /* 0x000000050c0c723e */ /* 0x008fc600048070ff */
[----:B------:R-:W3:Y:S04]  /*b2280*/  LDL.LU R5, [R1+0x6270] ;  /* 0x0062700001057983 */ /* 0x000ee80000300800 */
[----:B------:R0:W-:Y:S02]  /*b2290*/  STL [R1+0x6cc], R12 ;  /* 0x0006cc0c01007387 */ /* 0x0001e40000100800 */
[----:B0-----:R-:W-:Y:S02]  /*b22a0*/  F2FP.SATFINITE.E4M3.F32.PACK_AB_MERGE_C R12, R3, R2, RZ ;  /* 0x00000002030c723e */ /* 0x001fe400048070ff */
[----:B------:R-:W2:Y:S04]  /*b22b0*/  LDL.LU R2, [R1+0x20b0] ;  /* 0x0020b00001027983 */ /* 0x000ea80000300800 */
[----:B------:R-:W2:Y:S04]  /*b22c0*/  LDL.LU R3, [R1+0x20b4] ;  /* 0x0020b40001037983 */ /* 0x000ea80000300800 */
[----:B------:R-:W-:Y:S04]  /*b22d0*/  STL [R1+0x6d0], R12 ;  /* 0x0006d00c01007387 */ /* 0x000fe80000100800 */
[----:B--2---:R3:W-:Y:S02]  /*b22e0*/  STL.64 [R1+0x6268], R2 ;  /* 0x0062680201007387 */ /* 0x0047e40000100a00 */
[----:B---3--:R-:W-:-:S02]  /*b22f0*/  IADD3 R2, P1, PT, R19, R5, RZ ;  /* 0x0000000513027210 */ /* 0x008fc40007f3e0ff */
[----:B------:R-:W-:Y:S03]  /*b2300*/  STL [R1+0x6240], R5 ;  /* 0x0062400501007387 */ /* 0x000fe60000100800 */
[----:B------:R-:W-:-:S05]  /*b2310*/  IMAD.X R3, R20, 0x1, R6, P1 ;  /* 0x0000000114037824 */ /* 0x000fca00008e0606 */
[----:B------:R0:W-:Y:S02]  /*b2320*/  STL.64 [R1+0x20f0], R2 ;  /* 0x0020f00201007387 */ /* 0x0001e40000100a00 */
[----:B0-----:R-:W-:Y:S02]  /*b2330*/  F2FP.SATFINITE.E4M3.F32.PACK_AB_MERGE_C R3, R29, R26, RZ ;  /* 0x0000001a1d03723e */ /* 0x001fe400048070ff */
[----:B----4-:R-:W-:Y:S01]  /*b2340*/  F2FP.SATFINITE.E4M3.F32.PACK_AB_MERGE_C R2, R22, R21, RZ ;  /* 0x000000151602723e */ /* 0x010fe200048070ff */
[----:B------:R-:W2:Y:S04]  /*b2350*/  LDL.LU R26, [R1+0x20b8] ;  /* 0x0020b800011a7983 */ /* 0x000ea80000300800 */
[----:B------:R-:W-:Y:S04]  /*b2360*/  STL [R1+0x6bc], R3 ;  /* 0x0006bc0301007387 */ /* 0x000fe80000100800 */
[----:B------:R-:W2:Y:S04]  /*b2370*/  LDL.LU R29, [R1+0x20bc] ;  /* 0x0020bc00011d7983 */ /* 0x000ea80000300800 */
[----:B------:R0:W-:Y:S04]  /*b2380*/  STL [R1+0x6c0], R2 ;  /* 0x0006c00201007387 */ /* 0x0001e80000100800 */
[----:B------:R-:W3:Y:S04]  /*b2390*/  LDL.LU R21, [R1+0x20a0] ;  /* 0x0020a00001157983 */ /* 0x000ee80000300800 */
[----:B------:R-:W3:Y:S01]  /*b23a0*/  LDL.LU R22, [R1+0x20a4] ;  /* 0x0020a40001167983 */ /* 0x000ee20000300800 */
[----:B0-----:R-:W-:-:S05]  /*b23b0*/  IADD3 R2, P1, PT, R19, R14, RZ ;  /* 0x0000000e13027210 */ /* 0x001fca0007f3e0ff */
[----:B------:R-:W-:Y:S01]  /*b23c0*/  IMAD.X R3, R20, 0x1, R16, P1 ;  /* 0x0000000114037824 */ /* 0x000fe200008e0610 */
[----:B------:R0:W-:Y:S04]  /*b23d0*/  STL.64 [R1+0x6250], R14 ;  /* 0x0062500e01007387 */ /* 0x0001e80000100a00 */
[----:B------:R1:W-:Y:S04]  /*b23e0*/  STL.64 [R1+0x20e0], R2 ;  /* 0x0020e00201007387 */ /* 0x0003e80000100a00 */
[----:B0-----:R-:W4:Y:S01]  /*b23f0*/  LDL.LU R14, [R1+0x20a8] ;  /* 0x0020a800010e7983 */ /* 0x001f220000300800 */
[----:B-1----:R-:W-:-:S02]  /*b2400*/  F2FP.SATFINITE.E4M3.F32.PACK_AB_MERGE_C R3, R25, R27, RZ ;  /* 0x0000001b1903723e */ /* 0x002fc400048070ff */
[----:B------:R-:W-:-:S03]  /*b2410*/  F2FP.SATFINITE.E4M3.F32.PACK_AB_MERGE_C R2, R23, R17, RZ ;  /* 0x000000111702723e */ /* 0x000fc600048070ff */
[----:B------:R-:W-:Y:S04]  /*b2420*/  STL [R1+0x6a8], R3 ;  /* 0x0006a80301007387 */ /* 0x000fe80000100800 */
[----:B------:R-:W4:Y:S04]  /*b2430*/  LDL.LU R15, [R1+0x20ac] ;  /* 0x0020ac00010f7983 */ /* 0x000f280000300800 */
[----:B------:R0:W-:Y:S04]  /*b2440*/  STL [R1+0x6b0], R2 ;  /* 0x0006b00201007387 */ /* 0x0001e80000100800 */
[----:B------:R-:W2:Y:S04]  /*b2450*/  LDL.LU R27, [R1+0x950] ;  /* 0x00095000011b7983 */ /* 0x000ea80000300800 */
[----:B------:R-:W2:Y:S01]  /*b2460*/  LDL.LU R25, [R1+0x954] ;  /* 0x0009540001197983 */ /* 0x000ea20000300800 */
[----:B0-----:R-:W-:-:S03]  /*b2470*/  IADD3 R2, P1, PT, R19, R7, RZ ;  /* 0x0000000713027210 */ /* 0x001fc60007f3e0ff */
[----:B------:R-:W2:Y:S02]  /*b2480*/  LDL.LU R17, [R1+0x958] ;  /* 0x0009580001117983 */ /* 0x000ea40000300800 */
[----:B------:R-:W-:Y:S02]  /*b2490*/  IMAD.X R3, R20, 0x1, R8, P1 ;  /* 0x0000000114037824 */ /* 0x000fe400008e0608 */
[----:B------:R-:W2:Y:S01]  /*b24a0*/  LDL.LU R23, [R1+0x95c] ;  /* 0x00095c0001177983 */ /* 0x000ea20000300800 */
[----:B------:R-:W-:-:S03]  /*b24b0*/  IADD3 R12, P1, PT, R19, R9, RZ ;  /* 0x00000009130c7210 */ /* 0x000fc60007f3e0ff */
[----:B------:R0:W-:Y:S01]  /*b24c0*/  STL.64 [R1+0x6248], R6 ;  /* 0x0062480601007387 */ /* 0x0001e20000100a00 */
[----:B------:R-:W-:-:S03]  /*b24d0*/  F2FP.SATFINITE.E4M3.F32.PACK_AB_MERGE_C R5, R18, R28, RZ ;  /* 0x0000001c1205723e */ /* 0x000fc600048070ff */
[----:B------:R1:W-:Y:S01]  /*b24e0*/  STL.64 [R1+0x20d0], R2 ;  /* 0x0020d00201007387 */ /* 0x0003e20000100a00 */
[----:B0-----:R-:W-:Y:S01]  /*b24f0*/  F2FP.SATFINITE.E4M3.F32.PACK_AB_MERGE_C R6, R24, R13, RZ ;  /* 0x0000000d1806723e */ /* 0x001fe200048070ff */
[----:B------:R-:W-:Y:S02]  /*b2500*/  IMAD.X R13, R20, 0x1, R11, P1 ;  /* 0x00000001140d7824 */ /* 0x000fe400008e060b */
[----:B-1----:R-:W2:Y:S04]  /*b2510*/  LDL.LU.64 R2, [R1+0x6268] ;  /* 0x0062680001027983 */ /* 0x002ea80000300a00 */
[----:B------:R-:W3:Y:S04]  /*b2520*/  LDL.LU R7, [R1+0x2090] ;  /* 0x0020900001077983 */ /* 0x000ee80000300800 */
[----:B------:R-:W-:Y:S04]  /*b2530*/  STL [R1+0x694], R6 ;  /* 0x0006940601007387 */ /* 0x000fe80000100800 */
[----:B------:R-:W3:Y:S04]  /*b2540*/  LDL.LU R24, [R1+0x2094] ;  /* 0x0020940001187983 */ /* 0x000ee80000300800 */
[----:B------:R-:W-:Y:S04]  /*b2550*/  STL [R1+0x698], R5 ;  /* 0x0006980501007387 */ /* 0x000fe80000100800 */
[----:B------:R-:W-:Y:S04]  /*b2560*/  STL [R1+0x6230], R9 ;  /* 0x0062300901007387 */ /* 0x000fe80000100800 */
[----:B------:R0:W-:Y:S04]  /*b2570*/  STL.64 [R1+0x20c0], R12 ;  /* 0x0020c00c01007387 */ /* 0x0001e80000100a00 */
[----:B0-----:R-:W3:Y:S04]  /*b2580*/  LDL.LU.64 R12, [R1+0x6260] ;  /* 0x00626000010c7983 */ /* 0x001ee80000300a00 */
[----:B------:R-:W4:Y:S04]  /*b2590*/  LDL.LU R28, [R1+0x2098] ;  /* 0x00209800011c7983 */ /* 0x000f280000300800 */
[----:B------:R-:W4:Y:S04]  /*b25a0*/  LDL.LU R18, [R1+0x209c] ;  /* 0x00209c0001127983 */ /* 0x000f280000300800 */
[----:B------:R-:W4:Y:S01]  /*b25b0*/  LDL.LU R5, [R1+0x2080] ;  /* 0x0020800001057983 */ /* 0x000f220000300800 */
[----:B--2---:R-:W-:-:S02]  /*b25c0*/  F2FP.SATFINITE.E4M3.F32.PACK_AB_MERGE_C R6, R3, R2, RZ ;  /* 0x000000020306723e */ /* 0x004fc400048070ff */
[----:B------:R-:W-:-:S03]  /*b25d0*/  IADD3 R2, P1, PT, R19, R10, RZ ;  /* 0x0000000a13027210 */ /* 0x000fc60007f3e0ff */
[----:B------:R-:W-:Y:S04]  /*b25e0*/  STL [R1+0x678], R6 ;  /* 0x0006780601007387 */ /* 0x000fe80000100800 */
[----:B------:R0:W-:Y:S04]  /*b25f0*/  STL.64 [R1+0x6238], R10 ;  /* 0x0062380a01007387 */ /* 0x0001e80000100a00 */
[----:B0-----:R-:W2:Y:S04]  /*b2600*/  LDL.LU R10, [R1+0x2088] ;  /* 0x00208800010a7983 */ /* 0x001ea80000300800 */
[----:B------:R-:W2:Y:S01]  /*b2610*/  LDL.LU R11, [R1+0x208c] ;  /* 0x00208c00010b7983 */ /* 0x000ea20000300800 */
[----:B---3--:R-:W-:-:S05]  /*b2620*/  IMAD.X R3, R20, 0x1, R12, P1 ;  /* 0x0000000114037824 */ /* 0x008fca00008e060c */
[----:B------:R0:W-:Y:S04]  /*b2630*/  STL.64 [R1+0x20b0], R2 ;  /* 0x0020b00201007387 */ /* 0x0001e80000100a00 */
[----:B0-----:R-:W3:Y:S01]  /*b2640*/  LDL.LU.64 R2, [R1+0x6258] ;  /* 0x0062580001027983 */ /* 0x001ee20000300a00 */
[----:B------:R-:W-:Y:S02]  /*b2650*/  F2FP.SATFINITE.E4M3.F32.PACK_AB_MERGE_C R9, R29, R26, RZ ;  /* 0x0000001a1d09723e */ /* 0x000fe400048070ff */
[----:B------:R-:W-:Y:S01]  /*b2660*/  F2FP.SATFINITE.E4M3.F32.PACK_AB_MERGE_C R6, R22, R21, RZ ;  /* 0x000000151606723e */ /* 0x000fe200048070ff */
[----:B------:R-:W2:Y:S01]  /*b2670*/  LDL.LU R26, [R1+0x2070] ;  /* 0x00207000011a7983 */ /* 0x000ea20000300800 */
[----:B------:R-:W-:Y:S01]  /*b2680*/  VIADD R19, R19, UR5 ;  /* 0x0000000513137c36 */ /* 0x000fe20008000000 */
[----:B------:R-:W-:Y:S01]  /*b2690*/  F2FP.SATFINITE.E4M3.F32.PACK_AB_MERGE_C R24, R24, R7, RZ ;  /* 0x000000071818723e */ /* 0x000fe200048070ff */
[----:B------:R-:W0:Y:S01]  /*b26a0*/  LDCU UR5, c[0x0][0x3b8] ;  /* 0x00007700ff0577ac */ /* 0x000e220008000800 */
[----:B------:R1:W-:Y:S04]  /*b26b0*/  STL [R1+0x67c], R9 ;  /* 0x00067c0901007387 */ /* 0x0003e80000100800 */
[----:B------:R-:W2:Y:S01]  /*b26c0*/  LDL.LU R29, [R1+0x2074] ;  /* 0x00207400011d7983 */ /* 0x000ea20000300800 */
[----:B------:R-:W-:-:S03]  /*b26d0*/  SHF.R.S32.HI R20, RZ, 0x1f, R19 ;  /* 0x0000001fff147819 */ /* 0x000fc60000011413 */
[----:B------:R4:W-:Y:S01]  /*b26e0*/  STL [R1+0x65c], R6 ;  /* 0x00065c0601007387 */ /* 0x0009e20000100800 */
[----:B-1----:R-:W-:-:S03]  /*b26f0*/  F2FP.SATFINITE.E4M3.F32.PACK_AB_MERGE_C R9, R25, R27, RZ ;  /* 0x0000001b1909723e */ /* 0x002fc600048070ff */
[----:B------:R-:W2:Y:S04]  /*b2700*/  LDL.LU R21, [R1+0x2078] ;  /* 0x0020780001157983 */ /* 0x000ea80000300800 */
[----:B------:R-:W2:Y:S01]  /*b2710*/  LDL.LU R22, [R1+0x207c] ;  /* 0x00207c0001167983 */ /* 0x000ea20000300800 */
[----:B----4-:R-:W-:Y:S02]  /*b2720*/  F2FP.SATFINITE.E4M3.F32.PACK_AB_MERGE_C R6, R15, R14, RZ ;  /* 0x0000000e0f06723e */ /* 0x010fe400048070ff */
[----:B------:R-:W-:-:S03]  /*b2730*/  IADD3 R14, P1, PT, R19, R0, RZ ;  /* 0x00000000130e7210 */ /* 0x000fc60007f3e0ff */
[----:B------:R1:W-:Y:S04]  /*b2740*/  STL [R1+0x660], R6 ;  /* 0x0006600601007387 */ /* 0x0003e80000100800 */
[----:B------:R-:W4:Y:S01]  /*b2750*/  LDL.LU R27, [R1+0x2060] ;  /* 0x00206000011b7983 */ /* 0x000f220000300800 */
[----:B-1----:R-:W-:Y:S01]  /*b2760*/  F2FP.SATFINITE.E4M3.F32.PACK_AB_MERGE_C R6, R23, R17, RZ ;  /* 0x000000111706723e */ /* 0x002fe200048070ff */
[----:B---3--:R-:W-:-:S05]  /*b2770*/  IMAD.X R15, R20, 0x1, R2, P1 ;  /* 0x00000001140f7824 */ /* 0x008fca00008e0602 */
[----:B------:R1:W-:Y:S04]  /*b2780*/  STL.64 [R1+0x20a8], R14 ;  /* 0x0020a80e01007387 */ /* 0x0003e80000100a00 */
[----:B------:R-:W-:Y:S04]  /*b2790*/  STL [R1+0x640], R9 ;  /* 0x0006400901007387 */ /* 0x000fe80000100800 */
[----:B------:R-:W4:Y:S01]  /*b27a0*/  LDL.LU R25, [R1+0x2064] ;  /* 0x0020640001197983 */ /* 0x000f220000300800 */
[----:B-1----:R-:W-:-:S03]  /*b27b0*/  IADD3 R14, P1, PT, R19, R3, RZ ;  /* 0x00000003130e7210 */ /* 0x002fc60007f3e0ff */
[----:B------:R-:W-:Y:S02]  /*b27c0*/  STL [R1+0x648], R6 ;  /* 0x0006480601007387 */ /* 0x000fe40000100800 */
[----:B------:R-:W-:Y:S02]  /*b27d0*/  IMAD.X R15, R20, 0x1, R4, P1 ;  /* 0x00000001140f7824 */ /* 0x000fe400008e0604 */
[----:B------:R-:W3:Y:S04]  /*b27e0*/  LDL.LU R17, [R1+0x2068] ;  /* 0x0020680001117983 */ /* 0x000ee80000300800 */
[----:B------:R-:W3:Y:S04]  /*b27f0*/  LDL.LU R23, [R1+0x206c] ;  /* 0x00206c0001177983 */ /* 0x000ee80000300800 */
[----:B------:R1:W-:Y:S04]  /*b2800*/  STL.64 [R1+0x20a0], R14 ;  /* 0x0020a00e01007387 */ /* 0x0003e80000100a00 */
[----:B-1----:R-:W2:Y:S04]  /*b2810*/  LDL.LU.64 R14, [R1+0x6250] ;  /* 0x00625000010e7983 */ /* 0x002ea80000300a00 */
[----:B------:R1:W-:Y:S04]  /*b2820*/  STL [R1+0x55dc], R24 ;  /* 0x0055dc1801007387 */ /* 0x0003e80000100800 */
[----:B-1----:R-:W3:Y:S01]  /*b2830*/  LDL.LU R24, [R1+0x2084] ;  /* 0x0020840001187983 */ /* 0x002ee20000300800 */
[----:B------:R-:W-:-:S02]  /*b2840*/  IADD3 R6, P1, PT, R19, R13, RZ ;  /* 0x0000000d13067210 */ /* 0x000fc40007f3e0ff */
[----:B------:R-:W-:-:S05]  /*b2850*/  F2FP.SATFINITE.E4M3.F32.PACK_AB_MERGE_C R9, R18, R28, RZ ;  /* 0x0000001c1209723e */ /* 0x000fca00048070ff */
[----:B------:R-:W-:Y:S01]  /*b2860*/  STL [R1+0x50bc], R9 ;  /* 0x0050bc0901007387 */ /* 0x000fe20000100800 */
[----:B--2---:R-:W-:-:S05]  /*b2870*/  IMAD.X R7, R20, 0x1, R15, P1 ;  /* 0x0000000114077824 */ /* 0x004fca00008e060f */
[----:B------:R1:W-:Y:S01]  /*b2880*/  STL.64 [R1+0x2090], R6 ;  /* 0x0020900601007387 */ /* 0x0003e20000100a00 */
[----:B---3--:R-:W-:-:S03]  /*b2890*/  F2FP.SATFINITE.E4M3.F32.PACK_AB_MERGE_C R24, R24, R5, RZ ;  /* 0x000000051818723e */ /* 0x008fc600048070ff */
[----:B-1----:R-:W2:Y:S04]  /*b28a0*/  LDL.LU.64 R6, [R1+0x6248] ;  /* 0x0062480001067983 */ /* 0x002ea80000300a00 */
[----:B------:R-:W3:Y:S04]  /*b28b0*/  LDL.LU R9, [R1+0x2050] ;  /* 0x0020500001097983 */ /* 0x000ee80000300800 */
[----:B------:R-:W2:Y:S04]  /*b28c0*/  LDL.LU R28, [R1+0x2040] ;  /* 0x00204000011c7983 */ /* 0x000ea80000300800 */
[----:B------:R-:W2:Y:S04]  /*b28d0*/  LDL.LU R18, [R1+0x2044] ;  /* 0x0020440001127983 */ /* 0x000ea80000300800 */
[----:B------:R-:W2:Y:S04]  /*b28e0*/  LDL.LU R5, [R1+0x6240] ;  /* 0x0062400001057983 */ /* 0x000ea80000300800 */
[----:B------:R1:W-:Y:S02]  /*b28f0*/  STL [R1+0x5044], R24 ;  /* 0x0050441801007387 */ /* 0x0003e40000100800 */
[----:B-1----:R-:W-:-:S02]  /*b2900*/  F2FP.SATFINITE.E4M3.F32.PACK_AB_MERGE_C R24, R11, R10, RZ ;  /* 0x0000000a0b18723e */ /* 0x002fc400048070ff */
[----:B--2---:R-:W-:Y:S01]  /*b2910*/  IADD3 R10, P1, PT, R19, R5, RZ ;  /* 0x00000005130a7210 */ /* 0x004fe20007f3e0ff */
[----:B------:R1:W-:Y:S04]  /*b2920*/  STL [R1+0x6218], R5 ;  /* 0x0062180501007387 */ /* 0x0003e80000100800 */
[----:B------:R-:W-:Y:S01]  /*b2930*/  IMAD.X R11, R20, 0x1, R6, P1 ;  /* 0x00000001140b7824 */ /* 0x000fe200008e0606 */
[----:B------:R2:W-:Y:S04]  /*b2940*/  STL [R1+0x5048], R24 ;  /* 0x0050481801007387 */ /* 0x0005e80000100800 */
[----:B-1----:R-:W3:Y:S04]  /*b2950*/  LDL.LU R5, [R1+0x2048] ;  /* 0x0020480001057983 */ /* 0x002ee80000300800 */
[----:B--2---:R-:W2:Y:S04]  /*b2960*/  LDL.LU R24, [R1+0x204c] ;  /* 0x00204c0001187983 */ /* 0x004ea80000300800 */
[----:B------:R1:W-:Y:S04]  /*b2970*/  STL [R1+0x621c], R6 ;  /* 0x00621c0601007387 */ /* 0x0003e80000100800 */
[----:B------:R0:W-:Y:S04]  /*b2980*/  STL.64 [R1+0x2080], R10 ;  /* 0x0020800a01007387 */ /* 0x0001e80000100a00 */
[----:B-1----:R-:W2:Y:S01]  /*b2990*/  LDL.LU R6, [R1+0x205c] ;  /* 0x00205c0001067983 */ /* 0x002ea20000300800 */
[----:B0-----:R-:W-:-:S02]  /*b29a0*/  F2FP.SATFINITE.E4M3.F32.PACK_AB_MERGE_C R11, R29, R26, RZ ;  /* 0x0000001a1d0b723e */ /* 0x001fc400048070ff */
[----:B------:R-:W-:Y:S01]  /*b29b0*/  F2FP.SATFINITE.E4M3.F32.PACK_AB_MERGE_C R10, R22, R21, RZ ;  /* 0x00000015160a723e */ /* 0x000fe200048070ff */
[----:B------:R-:W2:Y:S04]  /*b29c0*/  LDL.LU R26, [R1+0x2030] ;  /* 0x00203000011a7983 */ /* 0x000ea80000300800 */
[----:B------:R-:W-:Y:S04]  /*b29d0*/  STL [R1+0x4fd8], R11 ;  /* 0x004fd80b01007387 */ /* 0x000fe80000100800 */
[----:B------:R-:W2:Y:S04]  /*b29e0*/  LDL.LU R29, [R1+0x2034] ;  /* 0x00203400011d7983 */ /* 0x000ea80000300800 */
[----:B------:R0:W-:Y:S04]  /*b29f0*/  STL [R1+0x4fec], R10 ;  /* 0x004fec0a01007387 */ /* 0x0001e80000100800 */
[----:B------:R-:W2:Y:S04]  /*b2a00*/  LDL.LU R21, [R1+0x2038] ;  /* 0x0020380001157983 */ /* 0x000ea80000300800 */
[----:B------:R-:W2:Y:S01]  /*b2a10*/  LDL.LU R22, [R1+0x203c] ;  /* 0x00203c0001167983 */ /* 0x000ea20000300800 */
[----:B0-----:R-:W-:-:S03]  /*b2a20*/  IADD3 R10, P1, PT, R19, R14, RZ ;  /* 0x0000000e130a7210 */ /* 0x001fc60007f3e0ff */
[----:B------:R0:W-:Y:S04]  /*b2a30*/  STL.64 [R1+0x6228], R14 ;  /* 0x0062280e01007387 */ /* 0x0001e80000100a00 */
[----:B0-----:R-:W3:Y:S01]  /*b2a40*/  LDL.LU R14, [R1+0x2054] ;  /* 0x00205400010e7983 */ /* 0x001ee20000300800 */
[----:B------:R-:W-:-:S03]  /*b2a50*/  IMAD.X R11, R20, 0x1, R16, P1 ;  /* 0x00000001140b7824 */ /* 0x000fc600008e0610 */
[----:B------:R-:W2:Y:S04]  /*b2a60*/  LDL.LU R15, [R1+0x2058] ;  /* 0x00205800010f7983 */ /* 0x000ea80000300800 */
[----:B------:R0:W-:Y:S01]  /*b2a70*/  STL.64 [R1+0x2070], R10 ;  /* 0x0020700a01007387 */ /* 0x0001e20000100a00 */
[----:B----4-:R-:W-:Y:S02]  /*b2a80*/  F2FP.SATFINITE.E4M3.F32.PACK_AB_MERGE_C R25, R25, R27, RZ ;  /* 0x0000001b1919723e */ /* 0x010fe400048070ff */
[----:B------:R-:W-:Y:S02]  /*b2a90*/  F2FP.SATFINITE.E4M3.F32.PACK_AB_MERGE_C R17, R23, R17, RZ ;  /* 0x000000111711723e */ /* 0x000fe400048070ff */
[----:B0-----:R-:W-:Y:S01]  /*b2aa0*/  IADD3 R10, P1, PT, R19, R7, RZ ;  /* 0x00000007130a7210 */ /* 0x001fe20007f3e0ff */
[----:B------:R-:W-:Y:S04]  /*b2ab0*/  STL [R1+0x4f10], R25 ;  /* 0x004f101901007387 */ /* 0x000fe80000100800 */
[----:B------:R-:W-:Y:S01]  /*b2ac0*/  IMAD.X R11, R20, 0x1, R8, P1 ;  /* 0x00000001140b7824 */ /* 0x000fe200008e0608 */
[----:B------:R-:W-:Y:S04]  /*b2ad0*/  STL [R1+0x4f3c], R17 ;  /* 0x004f3c1101007387 */ /* 0x000fe80000100800 */
[----:B------:R0:W-:Y:S04]  /*b2ae0*/  STL.64 [R1+0x2060], R10 ;  /* 0x0020600a01007387 */ /* 0x0001e80000100a00 */
[----:B0-----:R-:W4:Y:S04]  /*b2af0*/  LDL.LU.64 R10, [R1+0x6238] ;  /* 0x00623800010a7983 */ /* 0x001f280000300a00 */
[----:B------:R-:W4:Y:S04]  /*b2b00*/  LDL.LU R27, [R1+0x2020] ;  /* 0x00202000011b7983 */ /* 0x000f280000300800 */
[----:B------:R-:W4:Y:S04]  /*b2b10*/  LDL.LU R25, [R1+0x2024] ;  /* 0x0020240001197983 */ /* 0x000f280000300800 */
[----:B------:R-:W4:Y:S04]  /*b2b20*/  LDL.LU R17, [R1+0x2028] ;  /* 0x0020280001117983 */ /* 0x000f280000300800 */
[----:B------:R-:W4:Y:S01]  /*b2b30*/  LDL.LU R23, [R1+0x202c] ;  /* 0x00202c0001177983 */ /* 0x000f220000300800 */
[----:B---3--:R-:W-:-:S03]  /*b2b40*/  F2FP.SATFINITE.E4M3.F32.PACK_AB_MERGE_C R14, R14, R9, RZ ;  /* 0x000000090e0e723e */ /* 0x008fc600048070ff */
[----:B------:R-:W3:Y:S04]  /*b2b50*/  LDL.LU R9, [R1+0x6230] ;  /* 0x0062300001097983 */ /* 0x000ee80000300800 */
[----:B------:R3:W-:Y:S01]  /*b2b60*/  STL [R1+0x21e4], R14 ;  /* 0x0021e40e01007387 */ /* 0x0007e20000100800 */
[----:B--2---:R-:W-:Y:S02]  /*b2b70*/  F2FP.SATFINITE.E4M3.F32.PACK_AB_MERGE_C R6, R6, R15, RZ ;  /* 0x0000000f0606723e */ /* 0x004fe400048070ff */
[----:B------:R-:W-:Y:S02]  /*b2b80*/  F2FP.SATFINITE.E4M3.F32.PACK_AB_MERGE_C R5, R24, R5, RZ ;  /* 0x000000051805723e */ /* 0x000fe400048070ff */
[C---:B---3--:R-:W-:Y:S01]  /*b2b90*/  IADD3 R14, P1, PT, R19.reuse, R9, RZ ;  /* 0x00000009130e7210 */ /* 0x048fe20007f3e0ff */
[----:B------:R0:W-:Y:S04]  /*b2ba0*/  STL.64 [R1+0x6220], R8 ;  /* 0x0062200801007387 */ /* 0x0001e80000100a00 */
[----:B----4-:R-:W-:Y:S01]  /*b2bb0*/  IMAD.X R15, R20, 0x1, R11, P1 ;  /* 0x00000001140f7824 */ /* 0x010fe200008e060b */
[----:B------:R1:W-:Y:S01]  /*b2bc0*/  STL [R1+0x50d0], R6 ;  /* 0x0050d00601007387 */ /* 0x0003e20000100800 */
[----:B0-----:R-:W-:-:S02]  /*b2bd0*/  IADD3 R8, P1, PT, R19, R10, RZ ;  /* 0x0000000a13087210 */ /* 0x001fc40007f3e0ff */
[----:B-1----:R-:W-:Y:S01]  /*b2be0*/  F2FP.SATFINITE.E4M3.F32.PACK_AB_MERGE_C R6, R18, R28, RZ ;  /* 0x0000001c1206723e */ /* 0x002fe200048070ff */
[----:B------:R-:W-:Y:S02]  /*b2bf0*/  STL.64 [R1+0x6210], R10 ;  /* 0x0062100a01007387 */ /* 0x000fe40000100a00 */
[----:B------:R-:W-:Y:S02]  /*b2c00*/  IMAD.X R9, R20, 0x1, R12, P1 ;  /* 0x0000000114097824 */ /* 0x000fe400008e060c */
[----:B------:R0:W-:Y:S04]  /*b2c10*/  STL.64 [R1+0x2050], R14 ;  /* 0x0020500e01007387 */ /* 0x0001e80000100a00 */
[----:B------:R-:W-:Y:S04]  /*b2c20*/  STL [R1+0x2088], R6 ;  /* 0x0020880601007387 */ /* 0x000fe80000100800 */
[----:B------:R-:W2:Y:S04]  /*b2c30*/  LDL.LU R28, [R1+0x2010] ;  /* 0x00201000011c7983 */ /* 0x000ea80000300800 */
[----:B------:R-:W2:Y:S01]  /*b2c40*/  LDL.LU R18, [R1+0x2014] ;  /* 0x0020140001127983 */ /* 0x000ea20000300800 */
[----:B0-----:R-:W-:-:S03]  /*b2c50*/  F2FP.SATFINITE.E4M3.F32.PACK_AB_MERGE_C R15, R29, R26, RZ ;  /* 0x0000001a1d0f723e */ /* 0x001fc600048070ff */
[----:B------:R0:W-:Y:S01]  /*b2c60*/  STL.64 [R1+0x2040], R8 ;  /* 0x0020400801007387 */ /* 0x0001e20000100a00 */
[----:B------:R-:W-:Y:S01]  /*b2c70*/  F2FP.SATFINITE.E4M3.F32.PACK_AB_MERGE_C R14, R22, R21, RZ ;  /* 0x00000015160e723e */ /* 0x000fe200048070ff */
[----:B------:R-:W-:Y:S01]  /*b2c80*/  VIADD R19, R19, UR5 ;  /* 0x0000000513137c36 */ /* 0x000fe20008000000 */
[----:B------:R-:W1:Y:S01]  /*b2c90*/  LDCU UR5, c[0x0][0x3b8] ;  /* 0x00007700ff0577ac */ /* 0x000e620008000800 */
[----:B0-----:R-:W3:Y:S04]  /*b2ca0*/  LDL.LU R8, [R1+0x2018] ;  /* 0x0020180001087983 */ /* 0x001ee80000300800 */
[----:B------:R-:W3:Y:S04]  /*b2cb0*/  LDL.LU R9, [R1+0x201c] ;  /* 0x00201c0001097983 */ /* 0x000ee80000300800 */
[----:B------:R0:W-:Y:S04]  /*b2cc0*/  STL [R1+0x20e8], R5 ;  /* 0x0020e80501007387 */ /* 0x0001e80000100800 */
[----:B------:R-:W4:Y:S04]  /*b2cd0*/  LDL.LU R6, [R1+0x2000] ;  /* 0x0020000001067983 */ /* 0x000f280000300800 */
[----:B0-----:R-:W4:Y:S04]  /*b2ce0*/  LDL.LU R5, [R1+0x2004] ;  /* 0x0020040001057983 */ /* 0x001f280000300800 */
[----:B------:R-:W4:Y:S04]  /*b2cf0*/  LDL.LU R10, [R1+0x2008] ;  /* 0x00200800010a7983 */ /* 0x000f280000300800 */
[----:B------:R-:W4:Y:S04]  /*b2d00*/  LDL.LU R11, [R1+0x200c] ;  /* 0x00200c00010b7983 */ /* 0x000f280000300800 */
[----:B------:R-:W-:Y:S01]  /*b2d10*/  STL [R1+0x2048], R15 ;  /* 0x0020480f01007387 */ /* 0x000fe20000100800 */
[----:B------:R-:W-:-:S03]  /*b2d20*/  SHF.R.S32.HI R20, RZ, 0x1f, R19 ;  /* 0x0000001fff147819 */ /* 0x000fc60000011413 */
[----:B------:R-:W4:Y:S04]  /*b2d30*/  LDL.LU R26, [R1+0x1ff0] ;  /* 0x001ff000011a7983 */ /* 0x000f280000300800 */
[----:B------:R-:W4:Y:S04]  /*b2d40*/  LDL.LU R29, [R1+0x1ff4] ;  /* 0x001ff400011d7983 */ /* 0x000f280000300800 */
[----:B------:R0:W-:Y:S04]  /*b2d50*/  STL [R1+0x203c], R14 ;  /* 0x00203c0e01007387 */ /* 0x0001e80000100800 */
[----:B------:R-:W4:Y:S04]  /*b2d60*/  LDL.LU R21, [R1+0x1ff8] ;  /* 0x001ff80001157983 */ /* 0x000f280000300800 */
[----:B------:R-:W4:Y:S01]  /*b2d70*/  LDL.LU R22, [R1+0x1ffc] ;  /* 0x001ffc0001167983 */ /* 0x000f220000300800 */
[----:B0-----:R-:W-:-:S05]  /*b2d80*/  IADD3 R14, P1, PT, R19, R0, RZ ;  /* 0x00000000130e7210 */ /* 0x001fca0007f3e0ff */
[----:B------:R-:W-:-:S05]  /*b2d90*/  IMAD.X R15, R20, 0x1, R2, P1 ;  /* 0x00000001140f7824 */ /* 0x000fca00008e0602 */
[----:B------:R0:W-:Y:S04]  /*b2da0*/  STL.64 [R1+0x2030], R14 ;  /* 0x0020300e01007387 */ /* 0x0001e80000100a00 */
[----:B------:R-:W4:Y:S01]  /*b2db0*/  LDL.LU R24, [R1+0x1fec] ;  /* 0x001fec0001187983 */ /* 0x000f220000300800 */
[----:B0-----:R-:W-:Y:S02]  /*b2dc0*/  F2FP.SATFINITE.E4M3.F32.PACK_AB_MERGE_C R15, R25, R27, RZ ;  /* 0x0000001b190f723e */ /* 0x001fe400048070ff */
[----:B------:R-:W-:-:S03]  /*b2dd0*/  F2FP.SATFINITE.E4M3.F32.PACK_AB_MERGE_C R14, R23, R17, RZ ;  /* 0x00000011170e723e */ /* 0x000fc600048070ff */
[----:B------:R-:W-:Y:S04]  /*b2de0*/  STL [R1+0x2038], R15 ;  /* 0x0020380f01007387 */ /* 0x000fe80000100800 */
[----:B------:R-:W4:Y:S04]  /*b2df0*/  LDL.LU R27, [R1+0x1fd0] ;  /* 0x001fd000011b7983 */ /* 0x000f280000300800 */
[----:B------:R0:W-:Y:S04]  /*b2e00*/  STL [R1+0x202c], R14 ;  /* 0x00202c0e01007387 */ /* 0x0001e80000100800 */
[----:B------:R-:W4:Y:S04]  /*b2e10*/  LDL.LU R25, [R1+0x1fd4] ;  /* 0x001fd40001197983 */ /* 0x000f280000300800 */
[----:B------:R-:W4:Y:S01]  /*b2e20*/  LDL.LU R17, [R1+0x1fd8] ;  /* 0x001fd80001117983 */ /* 0x000f220000300800 */
[----:B0-----:R-:W-:-:S03]  /*b2e30*/  IADD3 R14, P1, PT, R19, R3, RZ ;  /* 0x00000003130e7210 */ /* 0x001fc60007f3e0ff */
[----:B------:R-:W4:Y:S02]  /*b2e40*/  LDL.LU R23, [R1+0x1fdc] ;  /* 0x001fdc0001177983 */ /* 0x000f240000300800 */
[----:B------:R-:W-:Y:S02]  /*b2e50*/  IMAD.X R15, R20, 0x1, R4, P1 ;  /* 0x00000001140f7824 */ /* 0x000fe400008e0604 */
[----:B------:R0:W-:Y:S04]  /*b2e60*/  STL [R1+0x6200], R3 ;  /* 0x0062000301007387 */ /* 0x0001e80000100800 */
[----:B0-----:R-:W4:Y:S04]  /*b2e70*/  LDL.LU R3, [R1+0x1fe8] ;  /* 0x001fe80001037983 */ /* 0x001f280000300800 */
[----:B------:R0:W-:Y:S04]  /*b2e80*/  STL.64 [R1+0x2020], R14 ;  /* 0x0020200e01007387 */ /* 0x0001e80000100a00 */
[----:B0-----:R-:W4:Y:S04]  /*b2e90*/  LDL.LU.64 R14, [R1+0x6228] ;  /* 0x00622800010e7983 */ /* 0x001f280000300a00 */
[----:B------:R0:W-:Y:S04]  /*b2ea0*/  STL [R1+0x6204], R4 ;  /* 0x0062040401007387 */ /* 0x0001e80000100800 */
[----:B0-----:R-:W4:Y:S01]  /*b2eb0*/  LDL.LU R4, [R1+0x1fe4] ;  /* 0x001fe40001047983 */ /* 0x001f220000300800 */
[----:B--2---:R-:W-:-:S03]  /*b2ec0*/  F2FP.SATFINITE.E4M3.F32.PACK_AB_MERGE_C R18, R18, R28, RZ ;  /* 0x0000001c1212723e */ /* 0x004fc600048070ff */
[----:B------:R-:W2:Y:S04]  /*b2ed0*/  LDL.LU R28, [R1+0x1fc0] ;  /* 0x001fc000011c7983 */ /* 0x000ea80000300800 */
[----:B------:R0:W-:Y:S04]  /*b2ee0*/  STL [R1+0x2028], R18 ;  /* 0x0020281201007387 */ /* 0x0001e80000100800 */
[----:B0-----:R-:W2:Y:S01]  /*b2ef0*/  LDL.LU R18, [R1+0x1fc4] ;  /* 0x001fc40001127983 */ /* 0x001ea20000300800 */
[----:B---3--:R-:W-:Y:S02]  /*b2f00*/  F2FP.SATFINITE.E4M3.F32.PACK_AB_MERGE_C R9, R9, R8, RZ ;  /* 0x000000080909723e */ /* 0x008fe400048070ff */
[----:B------:R-:W-:-:S03]  /*b2f10*/  IADD3 R8, P1, PT, R19, R13, RZ ;  /* 0x0000000d13087210 */ /* 0x000fc60007f3e0ff */
[----:B------:R0:W-:Y:S01]  /*b2f20*/  STL [R1+0x50fc], R9 ;  /* 0x0050fc0901007387 */ /* 0x0001e20000100800 */
[----:B----4-:R-:W-:Y:S01]  /*b2f30*/  F2FP.SATFINITE.E4M3.F32.PACK_AB_MERGE_C R5, R5, R6, RZ ;  /* 0x000000060505723e */ /* 0x010fe200048070ff */
[----:B0-----:R-:W-:-:S05]  /*b2f40*/  IMAD.X R9, R20, 0x1, R15, P1 ;  /* 0x0000000114097824 */ /* 0x001fca00008e060f */
[----:B------:R0:W-:Y:S04]  /*b2f50*/  STL.64 [R1+0x2010], R8 ;  /* 0x0020100801007387 */ /* 0x0001e80000100a00 */
[----:B0-----:R-:W3:Y:S04]  /*b2f60*/  LDL.LU.64 R8, [R1+0x6220] ;  /* 0x0062200001087983 */ /* 0x001ee80000300a00 */
[----:B------:R-:W4:Y:S04]  /*b2f70*/  LDL.LU R6, [R1+0x621c] ;  /* 0x00621c0001067983 */ /* 0x000f280000300800 */
[----:B------:R0:W-:Y:S04]  /*b2f80*/  STL [R1+0x2018], R5 ;  /* 0x0020180501007387 */ /* 0x0001e80000100800 */
[----:B0-----:R-:W2:Y:S01]  /*b2f90*/  LDL.LU R5, [R1+0x6218] ;  /* 0x0062180001057983 */ /* 0x001ea20000300800 */
[----:B------:R-:W-:-:S05]  /*b2fa0*/  F2FP.SATFINITE.E4M3.F32.PACK_AB_MERGE_C R11, R11, R10, RZ ;  /* 0x0000000a0b0b723e */ /* 0x000fca00048070ff */
[----:B------:R4:W-:Y:S01]  /*b2fb0*/  STL [R1+0x200c], R11 ;  /* 0x00200c0b01007387 */ /* 0x0009e20000100800 */
[----:B------:R-:W-:Y:S02]  /*b2fc0*/  F2FP.SATFINITE.E4M3.F32.PACK_AB_MERGE_C R26, R29, R26, RZ ;  /* 0x0000001a1d1a723e */ /* 0x000fe400048070ff */
[----:B--2---:R-:W-:Y:S01]  /*b2fd0*/  IADD3 R10, P1, PT, R19, R5, RZ ;  /* 0x00000005130a7210 */ /* 0x004fe20007f3e0ff */
[----:B------:R0:W-:Y:S04]  /*b2fe0*/  STL [R1+0x61e8], R5 ;  /* 0x0061e80501007387 */ /* 0x0001e80000100800 */
[----:B----4-:R-:W-:Y:S01]  /*b2ff0*/  IMAD.X R11, R20, 0x1, R6, P1 ;  /* 0x00000001140b7824 */ /* 0x010fe200008e0606 */
[----:B0-----:R-:W2:Y:S04]  /*b3000*/  LDL.LU R5, [R1+0x1fe0] ;  /* 0x001fe00001057983 */ /* 0x001ea80000300800 */
[----:B------:R0:W-:Y:S04]  /*b3010*/  STL [R1+0x61ec], R6 ;  /* 0x0061ec0601007387 */ /* 0x0001e80000100800 */
[----:B------:R4:W-:Y:S01]  /*b3020*/  STL.64 [R1+0x2000], R10 ;  /* 0x0020000a01007387 */ /* 0x0009e20000100a00 */
[----:B0-----:R-:W-:-:S02]  /*b3030*/  F2FP.SATFINITE.E4M3.F32.PACK_AB_MERGE_C R6, R22, R21, RZ ;  /* 0x000000151606723e */ /* 0x001fc400048070ff */
[----:B----4-:R-:W-:Y:S01]  /*b3040*/  IADD3 R10, P1, PT, R19, R14, RZ ;  /* 0x0000000e130a7210 */ /* 0x010fe20007f3e0ff */
[----:B------:R-:W-:Y:S04]  /*b3050*/  STL [R1+0x2008], R26 ;  /* 0x0020081a01007387 */ /* 0x000fe80000100800 */
[----:B------:R-:W-:Y:S01]  /*b3060*/  IMAD.X R11, R20, 0x1, R16, P1 ;  /* 0x00000001140b7824 */ /* 0x000fe200008e0610 */
[----:B------:R-:W-:Y:S04]  /*b3070*/  STL.64 [R1+0x61f8], R14 ;  /* 0x0061f80e01007387 */ /* 0x000fe80000100a00 */
[----:B------:R-:W-:Y:S04]  /*b3080*/  STL [R1+0x1ffc], R6 ;  /* 0x001ffc0601007387 */ /* 0x000fe80000100800 */
[----:B------:R0:W-:Y:S04]  /*b3090*/  STL.64 [R1+0x1ff0], R10 ;  /* 0x001ff00a01007387 */ /* 0x0001e80000100a00 */
[----:B0-----:R-:W4:Y:S01]  /*b30a0*/  LDL.LU.64 R10, [R1+0x6210] ;  /* 0x00621000010a7983 */ /* 0x001f220000300a00 */
[----:B------:R-:W-:-:S03]  /*b30b0*/  F2FP.SATFINITE.E4M3.F32.PACK_AB_MERGE_C R3, R24, R3, RZ ;  /* 0x000000031803723e */ /* 0x000fc600048070ff */
[----:B------:R-:W4:Y:S04]  /*b30c0*/  LDL.LU R26, [R1+0x1fc8] ;  /* 0x001fc800011a7983 */ /* 0x000f280000300800 */
[----:B------:R-:W4:Y:S04]  /*b30d0*/  LDL.LU R29, [R1+0x1fcc] ;  /* 0x001fcc00011d7983 */ /* 0x000f280000300800 */
[----:B------:R-:W4:Y:S04]  /*b30e0*/  LDL.LU R21, [R1+0x1fb0] ;  /* 0x001fb00001157983 */ /* 0x000f280000300800 */
[----:B------:R-:W4:Y:S04]  /*b30f0*/  LDL.LU R22, [R1+0x1fb4] ;  /* 0x001fb40001167983 */ /* 0x000f280000300800 */
[----:B------:R-:W-:Y:S01]  /*b3100*/  STL [R1+0x6208], R16 ;  /* 0x0062081001007387 */ /* 0x000fe20000100800 */
[----:B--2---:R-:W-:-:S02]  /*b3110*/  F2FP.SATFINITE.E4M3.F32.PACK_AB_MERGE_C R6, R4, R5, RZ ;  /* 0x000000050406723e */ /* 0x004fc400048070ff */
[----:B------:R-:W-:-:S05]  /*b3120*/  IADD3 R4, P1, PT, R19, R7, RZ ;  /* 0x0000000713047210 */ /* 0x000fca0007f3e0ff */
[----:B---3--:R-:W-:Y:S01]  /*b3130*/  IMAD.X R5, R20, 0x1, R8, P1 ;  /* 0x0000000114057824 */ /* 0x008fe200008e0608 */
[----:B------:R-:W-:Y:S04]  /*b3140*/  STL [R1+0x1ff8], R6 ;  /* 0x001ff80601007387 */ /* 0x000fe80000100800 */
[----:B------:R0:W-:Y:S04]  /*b3150*/  STL [R1+0x1fec], R3 ;  /* 0x001fec0301007387 */ /* 0x0001e80000100800 */
[----:B------:R2:W-:Y:S01]  /*b3160*/  STL.64 [R1+0x1fe0], R4 ;  /* 0x001fe00401007387 */ /* 0x0005e20000100a00 */
[----:B0-----:R-:W-:-:S03]  /*b3170*/  F2FP.SATFINITE.E4M3.F32.PACK_AB_MERGE_C R3, R23, R17, RZ ;  /* 0x000000111703723e */ /* 0x001fc600048070ff */
[----:B------:R-:W3:Y:S01]  /*b3180*/  LDL.LU R17, [R1+0x1fb8] ;  /* 0x001fb80001117983 */ /* 0x000ee20000300800 */
[----:B--2---:R-:W-:-:S05]  /*b3190*/  F2FP.SATFINITE.E4M3.F32.PACK_AB_MERGE_C R4, R25, R27, RZ ;  /* 0x0000001b1904723e */ /* 0x004fca00048070ff */
[----:B------:R0:W-:Y:S04]  /*b31a0*/  STL [R1+0x1fe8], R4 ;  /* 0x001fe80401007387 */ /* 0x0001e80000100800 */
[----:B------:R-:W3:Y:S01]  /*b31b0*/  LDL.LU R23, [R1+0x1fbc] ;  /* 0x001fbc0001177983 */ /* 0x000ee20000300800 */
[----:B0-----:R-:W-:-:S03]  /*b31c0*/  IADD3 R4, P1, PT, R19, R9, RZ ;  /* 0x0000000913047210 */ /* 0x001fc60007f3e0ff */
[----:B------:R-:W-:Y:S02]  /*b31d0*/  STL [R1+0x5108], R3 ;  /* 0x0051080301007387 */ /* 0x000fe40000100800 */
[----:B----4-:R-:W-:Y:S02]  /*b31e0*/  IMAD.X R5, R20, 0x1, R11, P1 ;  /* 0x0000000114057824 */ /* 0x010fe400008e060b */
[----:B------:R-:W-:Y:S04]  /*b31f0*/  STL.64 [R1+0x61e0], R8 ;  /* 0x0061e00801007387 */ /* 0x000fe80000100a00 */
[----:B------:R0:W-:Y:S02]  /*b3200*/  STL.64 [R1+0x1fd0], R4 ;  /* 0x001fd00401007387 */ /* 0x0001e40000100a00 */
[----:B0-----:R-:W-:-:S02]  /*b3210*/  F2FP.SATFINITE.E4M3.F32.PACK_AB_MERGE_C R5, R18, R28, RZ ;  /* 0x0000001c1205723e */ /* 0x001fc400048070ff */
[----:B------:R-:W2:Y:S04]  /*b3220*/  LDL.LU R4, [R1+0x1fa0] ;  /* 0x001fa00001047983 */ /* 0x000ea80000300800 */
[----:B------:R-:W2:Y:S04]  /*b3230*/  LDL.LU R3, [R1+0x1fa4] ;  /* 0x001fa40001037983 */ /* 0x000ea80000300800 */
[----:B------:R-:W-:Y:S04]  /*b3240*/  STL [R1+0x1fd8], R5 ;  /* 0x001fd80501007387 */ /* 0x000fe80000100800 */
[----:B------:R-:W4:Y:S04]  /*b3250*/  LDL.LU R14, [R1+0x1fa8] ;  /* 0x001fa800010e7983 */ /* 0x000f280000300800 */
[----:B------:R-:W4:Y:S04]  /*b3260*/  LDL.LU R15, [R1+0x1fac] ;  /* 0x001fac00010f7983 */ /* 0x000f280000300800 */
[----:B------:R-:W4:Y:S04]  /*b3270*/  LDL.LU R28, [R1+0x1f98] ;  /* 0x001f9800011c7983 */ /* 0x000f280000300800 */
[----:B------:R-:W4:Y:S04]  /*b3280*/  LDL.LU R18, [R1+0x1f9c] ;  /* 0x001f9c0001127983 */ /* 0x000f280000300800 */
[----:B------:R0:W-:Y:S04]  /*b3290*/  STL.64 [R1+0x61d8], R10 ;  /* 0x0061d80a01007387 */ /* 0x0001e80000100a00 */
[----:B------:R-:W4:Y:S01]  /*b32a0*/  LDL.LU R6, [R1+0x1f80] ;  /* 0x001f800001067983 */ /* 0x000f220000300800 */
[----:B------:R-:W-:-:S05]  /*b32b0*/  IADD3 R8, P1, PT, R19, R10, RZ ;  /* 0x0000000a13087210 */ /* 0x000fca0007f3e0ff */
[----:B------:R-:W-:Y:S01]  /*b32c0*/  IMAD.X R9, R20, 0x1, R12, P1 ;  /* 0x0000000114097824 */ /* 0x000fe200008e060c */
[----:B0-----:R-:W-:Y:S01]  /*b32d0*/  F2FP.SATFINITE.E4M3.F32.PACK_AB_MERGE_C R11, R29, R26, RZ ;  /* 0x0000001a1d0b723e */ /* 0x001fe200048070ff */
[----:B-1----:R-:W-:Y:S01]  /*b32e0*/  VIADD R19, R19, UR5 ;  /* 0x0000000513137c36 */ /* 0x002fe20008000000 */
[----:B------:R-:W-:Y:S01]  /*b32f0*/  F2FP.SATFINITE.E4M3.F32.PACK_AB_MERGE_C R16, R22, R21, RZ ;  /* 0x000000151610723e */ /* 0x000fe200048070ff */
[----:B------:R-:W0:Y:S03]  /*b3300*/  LDCU UR5, c[0x0][0x3b8] ;  /* 0x00007700ff0577ac */ /* 0x000e260008000800 */
[----:B------:R-:W-:Y:S02]  /*b3310*/  SHF.R.S32.HI R20, RZ, 0x1f, R19 ;  /* 0x0000001fff147819 */ /* 0x000fe40000011413 */
[----:B---3--:R-:W-:Y:S02]  /*b3320*/  F2FP.SATFINITE.E4M3.F32.PACK_AB_MERGE_C R23, R23, R17, RZ ;  /* 0x000000111717723e */ /* 0x008fe400048070ff */
[----:B--2---:R-:W-:Y:S01]  /*b3330*/  F2FP.SATFINITE.E4M3.F32.PACK_AB_MERGE_C R3, R3, R4, RZ ;  /* 0x000000040303723e */ /* 0x004fe200048070ff */
[----:B----4-:R1:W-:Y:S04]  /*b3340*/  STL.64 [R1+0x61f0], R6 ;  /* 0x0061f00601007387 */ /* 0x0103e80000100a00 */
[----:B-1----:R-:W2:Y:S04]  /*b3350*/  LDL.LU R6, [R1+0x1f90] ;  /* 0x001f900001067983 */ /* 0x002ea80000300800 */
[----:B------:R1:W-:Y:S04]  /*b3360*/  STL.64 [R1+0x1fc0], R8 ;  /* 0x001fc00801007387 */ /* 0x0003e80000100a00 */
[----:B------:R-:W2:Y:S04]  /*b3370*/  LDL.LU R7, [R1+0x1f94] ;  /* 0x001f940001077983 */ /* 0x000ea80000300800 */
[----:B------:R-:W3:Y:S04]  /*b3380*/  LDL.LU R5, [R1+0x1f84] ;  /* 0x001f840001057983 */ /* 0x000ee80000300800 */
[----:B-1----:R-:W4:Y:S04]  /*b3390*/  LDL.LU R8, [R1+0x1f88] ;  /* 0x001f880001087983 */ /* 0x002f280000300800 */
[----:B------:R-:W4:Y:S04]  /*b33a0*/  LDL.LU R9, [R1+0x1f8c] ;  /* 0x001f8c0001097983 */ /* 0x000f280000300800 */
[----:B------:R-:W2:Y:S04]  /*b33b0*/  LDL.LU R10, [R1+0x1f74] ;  /* 0x001f7400010a7983 */ /* 0x000ea80000300800 */
[----:B------:R1:W-:Y:S04]  /*b33c0*/  STL [R1+0x1fcc], R11 ;  /* 0x001fcc0b01007387 */ /* 0x0003e80000100800 */
[----:B-1----:R-:W2:Y:S04]  /*b33d0*/  LDL.LU R11, [R1+0x1f78] ;  /* 0x001f7800010b7983 */ /* 0x002ea80000300800 */
[----:B------:R1:W-:Y:S04]  /*b33e0*/  STL [R1+0x1fc8], R16 ;  /* 0x001fc81001007387 */ /* 0x0003e80000100800 */
[----:B------:R-:W2:Y:S04]  /*b33f0*/  LDL.LU R24, [R1+0x1f7c] ;  /* 0x001f7c0001187983 */ /* 0x000ea80000300800 */
[----:B------:R-:W2:Y:S01]  /*b3400*/  LDL.LU R27, [R1+0x1f60] ;  /* 0x001f6000011b7983 */ /* 0x000ea20000300800 */
[----:B-1----:R-:W-:-:S03]  /*b3410*/  IADD3 R16, P1, PT, R19, R0, RZ ;  /* 0x0000000013107210 */ /* 0x002fc60007f3e0ff */
[----:B------:R-:W2:Y:S02]  /*b3420*/  LDL.LU R29, [R1+0x1f64] ;  /* 0x001f6400011d7983 */ /* 0x000ea40000300800 */
[----:B------:R-:W-:Y:S02]  /*b3430*/  IMAD.X R17, R20, 0x1, R2, P1 ;  /* 0x0000000114117824 */ /* 0x000fe400008e0602 */
[----:B------:R-:W2:Y:S04]  /*b3440*/  LDL.LU R21, [R1+0x1f68] ;  /* 0x001f680001157983 */ /* 0x000ea80000300800 */
[----:B------:R-:W2:Y:S04]  /*b3450*/  LDL.LU R22, [R1+0x1f6c] ;  /* 0x001f6c0001167983 */ /* 0x000ea80000300800 */
[----:B------:R-:W-:Y:S04]  /*b3460*/  STL [R1+0x1fbc], R23 ;  /* 0x001fbc1701007387 */ /* 0x000fe80000100800 */
[----:B------:R1:W-:Y:S04]  /*b3470*/  STL.64 [R1+0x1fb0], R16 ;  /* 0x001fb01001007387 */ /* 0x0003e80000100a00 */
[----:B-1----:R-:W2:Y:S04]  /*b3480*/  LDL.LU R16, [R1+0x6208] ;  /* 0x0062080001107983 */ /* 0x002ea80000300800 */
[----:B------:R-:W2:Y:S04]  /*b3490*/  LDL.LU R25, [R1+0x1f50] ;  /* 0x001f500001197983 */ /* 0x000ea80000300800 */
[----:B------:R-:W2:Y:S04]  /*b34a0*/  LDL.LU R26, [R1+0x1f54] ;  /* 0x001f5400011a7983 */ /* 0x000ea80000300800 */
[----:B------:R-:W2:Y:S04]  /*b34b0*/  LDL.LU R17, [R1+0x1f58] ;  /* 0x001f580001117983 */ /* 0x000ea80000300800 */
[----:B------:R-:W2:Y:S04]  /*b34c0*/  LDL.LU R23, [R1+0x1f5c] ;  /* 0x001f5c0001177983 */ /* 0x000ea80000300800 */
[----:B------:R-:W2:Y:S04]  /*b34d0*/  LDL.LU R4, [R1+0x6204] ;  /* 0x0062040001047983 */ /* 0x000ea80000300800 */
[----:B------:R1:W-:Y:S04]  /*b34e0*/  STL [R1+0x1fb8], R3 ;  /* 0x001fb80301007387 */ /* 0x0003e80000100800 */
[----:B-1----:R-:W2:Y:S01]  /*b34f0*/  LDL.LU R3, [R1+0x6200] ;  /* 0x0062000001037983 */ /* 0x002ea20000300800 */
[----:B------:R-:W-:-:S05]  /*b3500*/  F2FP.SATFINITE.E4M3.F32.PACK_AB_MERGE_C R15, R15, R14, RZ ;  /* 0x0000000e0f0f723e */ /* 0x000fca00048070ff */
[----:B------:R1:W-:Y:S01]  /*b3510*/  STL [R1+0x1fac], R15 ;  /* 0x001fac0f01007387 */ /* 0x0003e20000100800 */
[----:B--2---:R-:W-:-:S05]  /*b3520*/  IADD3 R14, P1, PT, R19, R3, RZ ;  /* 0x00000003130e7210 */ /* 0x004fca0007f3e0ff */
[----:B-1----:R-:W-:-:S05]  /*b3530*/  IMAD.X R15, R20, 0x1, R4, P1 ;  /* 0x00000001140f7824 */ /* 0x002fca00008e0604 */
[----:B------:R1:W-:Y:S04]  /*b3540*/  STL.64 [R1+0x1fa0], R14 ;  /* 0x001fa00e01007387 */ /* 0x0003e80000100a00 */
[----:B-1----:R-:W2:Y:S01]  /*b3550*/  LDL.LU.64 R14, [R1+0x61f8] ;  /* 0x0061f800010e7983 */ /* 0x002ea20000300a00 */
[----:B------:R-:W-:Y:S02]  /*b3560*/  F2FP.SATFINITE.E4M3.F32.PACK_AB_MERGE_C R7, R7, R6, RZ ;  /* 0x000000060707723e */ /* 0x000fe400048070ff */
[----:B------:R-:W-:Y:S02]  /*b3570*/  F2FP.SATFINITE.E4M3.F32.PACK_AB_MERGE_C R6, R18, R28, RZ ;  /* 0x0000001c1206723e */ /* 0x000fe400048070ff */
[----:B------:R-:W3:Y:S04]  /*b3580*/  LDL.LU R28, [R1+0x1f40] ;  /* 0x001f4000011c7983 */ /* 0x000ee80000300800 */
[----:B------:R-:W-:Y:S04]  /*b3590*/  STL [R1+0x1fa8], R7 ;  /* 0x001fa80701007387 */ /* 0x000fe80000100800 */
[----:B------:R-:W3:Y:S04]  /*b35a0*/  LDL.LU R18, [R1+0x1f44] ;  /* 0x001f440001127983 */ /* 0x000ee80000300800 */
[----:B------:R1:W-:Y:S02]  /*b35b0*/  STL [R1+0x5120], R6 ;  /* 0x0051200601007387 */ /* 0x0003e40000100800 */
[----:B-1----:R-:W-:-:S05]  /*b35c0*/  IADD3 R6, P1, PT, R19, R13, RZ ;  /* 0x0000000d13067210 */ /* 0x002fca0007f3e0ff */
[----:B--2---:R-:W-:-:S05]  /*b35d0*/  IMAD.X R7, R20, 0x1, R15, P1 ;  /* 0x0000000114077824 */ /* 0x004fca00008e060f */
[----:B------:R1:W-:Y:S04]  /*b35e0*/  STL.64 [R1+0x1f90], R6 ;  /* 0x001f900601007387 */ /* 0x0003e80000100a00 */
[----:B-1----:R-:W3:Y:S02]  /*b35f0*/  LDL.LU.64 R6, [R1+0x61f0] ;  /* 0x0061f00001067983 */ /* 0x002ee40000300a00 */
[----:B---3--:R-:W-:Y:S02]  /*b3600*/  F2FP.SATFINITE.E4M3.F32.PACK_AB_MERGE_C R5, R5, R6, RZ ;  /* 0x000000060505723e */ /* 0x008fe400048070ff */
[----:B------:R-:W2:Y:S04]  /*b3610*/  LDL.LU R6, [R1+0x61ec] ;  /* 0x0061ec0001067983 */ /* 0x000ea80000300800 */
[----:B------:R1:W-:Y:S04]  /*b3620*/  STL [R1+0x1f98], R5 ;  /* 0x001f980501007387 */ /* 0x0003e80000100800 */
[----:B-1----:R-:W3:Y:S01]  /*b3630*/  LDL.LU R5, [R1+0x61e8] ;  /* 0x0061e80001057983 */ /* 0x002ee20000300800 */
[----:B----4-:R-:W-:-:S05]  /*b3640*/  F2FP.SATFINITE.E4M3.F32.PACK_AB_MERGE_C R9, R9, R8, RZ ;  /* 0x000000080909723e */ /* 0x010fca00048070ff */
[----:B------:R-:W-:Y:S01]  /*b3650*/  STL [R1+0x1f88], R9 ;  /* 0x001f880901007387 */ /* 0x000fe20000100800 */
[----:B---3--:R-:W-:-:S03]  /*b3660*/  IADD3 R8, P1, PT, R19, R5, RZ ;  /* 0x0000000513087210 */ /* 0x008fc60007f3e0ff */
[----:B------:R1:W-:Y:S04]  /*b3670*/  STL [R1+0x61b8], R5 ;  /* 0x0061b80501007387 */ /* 0x0003e80000100800 */
[----:B-1----:R-:W3:Y:S01]  /*b3680*/  LDL.LU R5, [R1+0x1f70] ;  /* 0x001f700001057983 */ /* 0x002ee20000300800 */
[----:B--2---:R-:W-:-:S05]  /*b3690*/  IMAD.X R9, R20, 0x1, R6, P1 ;  /* 0x0000000114097824 */ /* 0x004fca00008e0606 */
[----:B------:R1:W-:Y:S04]  /*b36a0*/  STL.64 [R1+0x1f80], R8 ;  /* 0x001f800801007387 */ /* 0x0003e80000100a00 */
[----:B-1----:R-:W2:Y:S04]  /*b36b0*/  LDL.LU.64 R8, [R1+0x61e0] ;  /* 0x0061e00001087983 */ /* 0x002ea80000300a00 */
[----:B------:R3:W-:Y:S02]  /*b36c0*/  STL [R1+0x61bc], R6 ;  /* 0x0061bc0601007387 */ /* 0x0007e40000100800 */
[----:B---3--:R-:W-:-:S02]  /*b36d0*/  F2FP.SATFINITE.E4M3.F32.PACK_AB_MERGE_C R6, R10, R5, RZ ;  /* 0x000000050a06723e */ /* 0x008fc400048070ff */
[----:B------:R-:W-:Y:S02]  /*b36e0*/  IADD3 R10, P1, PT, R19, R14, RZ ;  /* 0x0000000e130a7210 */ /* 0x000fe40007f3e0ff */
[----:B------:R-:W-:Y:S01]  /*b36f0*/  F2FP.SATFINITE.E4M3.F32.PACK_AB_MERGE_C R5, R24, R11, RZ ;  /* 0x0000000b1805723e */ /* 0x000fe200048070ff */
[----:B------:R1:W-:Y:S02]  /*b3700*/  STL [R1+0x954], R6 ;  /* 0x0009540601007387 */ /* 0x0003e40000100800 */
[----:B------:R-:W-:Y:S02]  /*b3710*/  IMAD.X R11, R20, 0x1, R16, P1 ;  /* 0x00000001140b7824 */ /* 0x000fe400008e0610 */
[----:B------:R3:W-:Y:S04]  /*b3720*/  STL.64 [R1+0x61c8], R14 ;  /* 0x0061c80e01007387 */ /* 0x0007e80000100a00 */
[----:B------:R4:W-:Y:S01]  /*b3730*/  STL [R1+0x958], R5 ;  /* 0x0009580501007387 */ /* 0x0009e20000100800 */
[----:B-1----:R-:W-:-:S03]  /*b3740*/  F2FP.SATFINITE.E4M3.F32.PACK_AB_MERGE_C R6, R29, R27, RZ ;  /* 0x0000001b1d06723e */ /* 0x002fc600048070ff */
[----:B------:R1:W-:Y:S01]  /*b3750*/  STL.64 [R1+0x1f70], R10 ;  /* 0x001f700a01007387 */ /* 0x0003e20000100a00 */
[----:B---3--:R-:W-:Y:S02]  /*b3760*/  IADD3 R14, P1, PT, R19, R7, RZ ;  /* 0x00000007130e7210 */ /* 0x008fe40007f3e0ff */
[----:B----4-:R-:W-:-:S03]  /*b3770*/  F2FP.SATFINITE.E4M3.F32.PACK_AB_MERGE_C R5, R22, R21, RZ ;  /* 0x000000151605723e */ /* 0x010fc600048070ff */
[----:B--2---:R-:W-:Y:S01]  /*b3780*/  IMAD.X R15, R20, 0x1, R8, P1 ;  /* 0x00000001140f7824 */ /* 0x004fe200008e0608 */
[----:B-1----:R-:W2:Y:S04]  /*b3790*/  LDL.LU.64 R10, [R1+0x61d8] ;  /* 0x0061d800010a7983 */ /* 0x002ea80000300a00 */
[----:B------:R-:W3:Y:S04]  /*b37a0*/  LDL.LU R27, [R1+0x1f48] ;  /* 0x001f4800011b7983 */ /* 0x000ee80000300800 */
[----:B------:R1:W-:Y:S04]  /*b37b0*/  STL [R1+0x78c], R6 ;  /* 0x00078c0601007387 */ /* 0x0003e80000100800 */
[----:B------:R-:W3:Y:S04]  /*b37c0*/  LDL.LU R29, [R1+0x1f4c] ;  /* 0x001f4c00011d7983 */ /* 0x000ee80000300800 */
[----:B------:R4:W-:Y:S01]  /*b37d0*/  STL [R1+0x950], R5 ;  /* 0x0009500501007387 */ /* 0x0009e20000100800 */
[----:B-1----:R-:W-:-:S03]  /*b37e0*/  F2FP.SATFINITE.E4M3.F32.PACK_AB_MERGE_C R6, R26, R25, RZ ;  /* 0x000000191a06723e */ /* 0x002fc600048070ff */
[----:B------:R-:W3:Y:S04]  /*b37f0*/  LDL.LU R21, [R1+0x1f30] ;  /* 0x001f300001157983 */ /* 0x000ee80000300800 */
[----:B------:R-:W3:Y:S01]  /*b3800*/  LDL.LU R22, [R1+0x1f34] ;  /* 0x001f340001167983 */ /* 0x000ee20000300800 */
[----:B----4-:R-:W-:-:S03]  /*b3810*/  F2FP.SATFINITE.E4M3.F32.PACK_AB_MERGE_C R5, R23, R17, RZ ;  /* 0x000000111705723e */ /* 0x010fc600048070ff */
[----:B------:R1:W-:Y:S04]  /*b3820*/  STL.64 [R1+0x1f60], R14 ;  /* 0x001f600e01007387 */ /* 0x0003e80000100a00 */
[----:B------:R-:W4:Y:S04]  /*b3830*/  LDL.LU R25, [R1+0x1f38] ;  /* 0x001f380001197983 */ /* 0x000f280000300800 */
[----:B------:R-:W-:Y:S04]  /*b3840*/  STL [R1+0x71c], R6 ;  /* 0x00071c0601007387 */ /* 0x000fe80000100800 */
[----:B------:R-:W4:Y:S04]  /*b3850*/  LDL.LU R26, [R1+0x1f3c] ;  /* 0x001f3c00011a7983 */ /* 0x000f280000300800 */
[----:B------:R0:W-:Y:S04]  /*b3860*/  STL [R1+0x5144], R5 ;  /* 0x0051440501007387 */ /* 0x0001e80000100800 */
[----:B------:R-:W-:Y:S04]  /*b3870*/  STL.64 [R1+0x61b0], R8 ;  /* 0x0061b00801007387 */ /* 0x000fe80000100a00 */
[----:B------:R-:W3:Y:S01]  /*b3880*/  LDL.LU R17, [R1+0x1f20] ;  /* 0x001f200001117983 */ /* 0x000ee20000300800 */
[----:B-1----:R-:W-:-:S02]  /*b3890*/  IADD3 R14, P1, PT, R19, R9, RZ ;  /* 0x00000009130e7210 */ /* 0x002fc40007f3e0ff */
[----:B0-----:R-:W-:-:S03]  /*b38a0*/  F2FP.SATFINITE.E4M3.F32.PACK_AB_MERGE_C R5, R18, R28, RZ ;  /* 0x0000001c1205723e */ /* 0x001fc600048070ff */
[----:B--2---:R-:W-:Y:S01]  /*b38b0*/  IMAD.X R15, R20, 0x1, R11, P1 ;  /* 0x00000001140f7824 */ /* 0x004fe200008e060b */
[----:B---3--:R-:W-:Y:S04]  /*b38c0*/  STL.64 [R1+0x61d0], R16 ;  /* 0x0061d01001007387 */ /* 0x008fe80000100a00 */
[----:B------:R-:W2:Y:S04]  /*b38d0*/  LDL.LU R23, [R1+0x1f24] ;  /* 0x001f240001177983 */ /* 0x000ea80000300800 */
[----:B------:R0:W-:Y:S04]  /*b38e0*/  STL.64 [R1+0x1f50], R14 ;  /* 0x001f500e01007387 */ /* 0x0001e80000100a00 */
[----:B0-----:R-:W3:Y:S04]  /*b38f0*/  LDL.LU R14, [R1+0x1f28] ;  /* 0x001f2800010e7983 */ /* 0x001ee80000300800 */
[----:B------:R-:W3:Y:S04]  /*b3900*/  LDL.LU R15, [R1+0x1f2c] ;  /* 0x001f2c00010f7983 */ /* 0x000ee80000300800 */
[----:B------:R-:W-:Y:S04]  /*b3910*/  STL [R1+0x6d4], R5 ;  /* 0x0006d40501007387 */ /* 0x000fe80000100800 */
[----:B------:R-:W2:Y:S04]  /*b3920*/  LDL.LU R28, [R1+0x1f18] ;  /* 0x001f1800011c7983 */ /* 0x000ea80000300800 */
[----:B------:R-:W2:Y:S04]  /*b3930*/  LDL.LU R18, [R1+0x1f1c] ;  /* 0x001f1c0001127983 */ /* 0x000ea80000300800 */
[----:B------:R-:W-:Y:S04]  /*b3940*/  STL.64 [R1+0x61a8], R10 ;  /* 0x0061a80a01007387 */ /* 0x000fe80000100a00 */
[----:B------:R-:W2:Y:S01]  /*b3950*/  LDL.LU R6, [R1+0x1f00] ;  /* 0x001f000001067983 */ /* 0x000ea20000300800 */
[----:B------:R-:W-:-:S05]  /*b3960*/  IADD3 R8, P1, PT, R19, R10, RZ ;  /* 0x0000000a13087210 */ /* 0x000fca0007f3e0ff */
[----:B------:R-:W-:Y:S01]  /*b3970*/  IMAD.X R9, R20, 0x1, R12, P1 ;  /* 0x0000000114097824 */ /* 0x000fe200008e060c */
[----:B------:R-:W-:Y:S01]  /*b3980*/  F2FP.SATFINITE.E4M3.F32.PACK_AB_MERGE_C R16, R29, R27, RZ ;  /* 0x0000001b1d10723e */ /* 0x000fe200048070ff */
[----:B------:R-:W-:Y:S01]  /*b3990*/  VIADD R19, R19, UR5 ;  /* 0x0000000513137c36 */ /* 0x000fe20008000000 */
[----:B----4-:R-:W-:Y:S01]  /*b39a0*/  F2FP.SATFINITE.E4M3.F32.PACK_AB_MERGE_C R25, R26, R25, RZ ;  /* 0x000000191a19723e */ /* 0x010fe200048070ff */
[----:B------:R-:W0:Y:S03]  /*b39b0*/  LDCU UR5, c[0x0][0x3b8] ;  /* 0x00007700ff0577ac */ /* 0x000e260008000800 */
[----:B------:R-:W-:Y:S01]  /*b39c0*/  SHF.R.S32.HI R20, RZ, 0x1f, R19 ;  /* 0x0000001fff147819 */ /* 0x000fe20000011413 */
[----:B--2---:R1:W-:Y:S04]  /*b39d0*/  STL.64 [R1+0x61c0], R6 ;  /* 0x0061c00601007387 */ /* 0x0043e80000100a00 */
[----:B-1----:R-:W2:Y:S04]  /*b39e0*/  LDL.LU R6, [R1+0x1f10] ;  /* 0x001f100001067983 */ /* 0x002ea80000300800 */
[----:B------:R1:W-:Y:S04]  /*b39f0*/  STL.64 [R1+0x1f40], R8 ;  /* 0x001f400801007387 */ /* 0x0003e80000100a00 */
[----:B------:R-:W2:Y:S04]  /*b3a00*/  LDL.LU R7, [R1+0x1f14] ;  /* 0x001f140001077983 */ /* 0x000ea80000300800 */
[----:B------:R-:W4:Y:S04]  /*b3a10*/  LDL.LU R5, [R1+0x1f04] ;  /* 0x001f040001057983 */ /* 0x000f280000300800 */
[----:B-1----:R-:W2:Y:S04]  /*b3a20*/  LDL.LU R8, [R1+0x1f08] ;  /* 0x001f080001087983 */ /* 0x002ea80000300800 */
[----:B------:R-:W2:Y:S04]  /*b3a30*/  LDL.LU R9, [R1+0x1f0c] ;  /* 0x001f0c0001097983 */ /* 0x000ea80000300800 */
[----:B------:R-:W2:Y:S04]  /*b3a40*/  LDL.LU R10, [R1+0x1ef4] ;  /* 0x001ef400010a7983 */ /* 0x000ea80000300800 */
[----:B------:R-:W2:Y:S04]  /*b3a50*/  LDL.LU R11, [R1+0x1ef8] ;  /* 0x001ef800010b7983 */ /* 0x000ea80000300800 */
[----:B------:R1:W-:Y:S04]  /*b3a60*/  STL [R1+0x5134], R16 ;  /* 0x0051341001007387 */ /* 0x0003e80000100800 */
[----:B------:R-:W2:Y:S04]  /*b3a70*/  LDL.LU R24, [R1+0x1efc] ;  /* 0x001efc0001187983 */ /* 0x000ea80000300800 */
[----:B------:R-:W2:Y:S01]  /*b3a80*/  LDL.LU R27, [R1+0x1ee0] ;  /* 0x001ee000011b7983 */ /* 0x000ea20000300800 */
[----:B-1----:R-:W-:-:S03]  /*b3a90*/  F2FP.SATFINITE.E4M3.F32.PACK_AB_MERGE_C R16, R22, R21, RZ ;  /* 0x000000151610723e */ /* 0x002fc600048070ff */
[----:B------:R-:W2:Y:S04]  /*b3aa0*/  LDL.LU R29, [R1+0x1ee4] ;  /* 0x001ee400011d7983 */ /* 0x000ea80000300800 */
[----:B------:R1:W-:Y:S04]  /*b3ab0*/  STL [R1+0x6c4], R16 ;  /* 0x0006c41001007387 */ /* 0x0003e80000100800 */
[----:B------:R-:W2:Y:S04]  /*b3ac0*/  LDL.LU R21, [R1+0x1ee8] ;  /* 0x001ee80001157983 */ /* 0x000ea80000300800 */
[----:B------:R-:W2:Y:S01]  /*b3ad0*/  LDL.LU R22, [R1+0x1eec] ;  /* 0x001eec0001167983 */ /* 0x000ea20000300800 */
[----:B-1----:R-:W-:-:S05]  /*b3ae0*/  IADD3 R16, P1, PT, R19, R0, RZ ;  /* 0x0000000013107210 */ /* 0x002fca0007f3e0ff */
[----:B------:R-:W-:Y:S01]  /*b3af0*/  IMAD.X R17, R20, 0x1, R2, P1 ;  /* 0x0000000114117824 */ /* 0x000fe200008e0602 */
[----:B------:R-:W-:Y:S04]  /*b3b00*/  STL [R1+0x6c8], R25 ;  /* 0x0006c81901007387 */ /* 0x000fe80000100800 */
[----:B------:R1:W-:Y:S04]  /*b3b10*/  STL.64 [R1+0x1f30], R16 ;  /* 0x001f301001007387 */ /* 0x0003e80000100a00 */
[----:B-1----:R-:W2:Y:S01]  /*b3b20*/  LDL.LU.64 R16, [R1+0x61d0] ;  /* 0x0061d00001107983 */ /* 0x002ea20000300a00 */
[----:B---3--:R-:W-:-:S02]  /*b3b30*/  F2FP.SATFINITE.E4M3.F32.PACK_AB_MERGE_C R15, R15, R14, RZ ;  /* 0x0000000e0f0f723e */ /* 0x008fc400048070ff */
[----:B------:R-:W-:Y:S01]  /*b3b40*/  IADD3 R14, P1, PT, R19, R3, RZ ;  /* 0x00000003130e7210 */ /* 0x000fe20007f3e0ff */
[----:B------:R-:W3:Y:S04]  /*b3b50*/  LDL.LU R25, [R1+0x1ed0] ;  /* 0x001ed00001197983 */ /* 0x000ee80000300800 */
[----:B------:R-:W3:Y:S01]  /*b3b60*/  LDL.LU R26, [R1+0x1ed4] ;  /* 0x001ed400011a7983 */ /* 0x000ee20000300800 */
[----:B--2---:R-:W-:-:S05]  /*b3b70*/  F2FP.SATFINITE.E4M3.F32.PACK_AB_MERGE_C R17, R23, R17, RZ ;  /* 0x000000111711723e */ /* 0x004fca00048070ff */
[----:B------:R1:W-:Y:S04]  /*b3b80*/  STL [R1+0x6b4], R17 ;  /* 0x0006b41101007387 */ /* 0x0003e80000100800 */
[----:B-1----:R-:W2:Y:S04]  /*b3b90*/  LDL.LU R17, [R1+0x1ed8] ;  /* 0x001ed80001117983 */ /* 0x002ea80000300800 */
[----:B------:R-:W2:Y:S04]  /*b3ba0*/  LDL.LU R23, [R1+0x1edc] ;  /* 0x001edc0001177983 */ /* 0x000ea80000300800 */
[----:B------:R1:W-:Y:S02]  /*b3bb0*/  STL [R1+0x6b8], R15 ;  /* 0x0006b80f01007387 */ /* 0x0003e40000100800 */
        /* <DEDUP_REMOVED lines=12> */
[----:B-1----:R-:W4:Y:S02]  /*b3c80*/  LDL.LU.64 R6, [R1+0x61c0] ;  /* 0x0061c00001067983 */ /* 0x002f240000300a00 */
[----:B----4-:R-:W-:Y:S02]  /*b3c90*/  F2FP.SATFINITE.E4M3.F32.PACK_AB_MERGE_C R5, R5, R6, RZ ;  /* 0x000000060505723e */ /* 0x010fe400048070ff */
[----:B------:R-:W2:Y:S04]  /*b3ca0*/  LDL.LU R6, [R1+0x61bc] ;  /* 0x0061bc0001067983 */ /* 0x000ea80000300800 */
[----:B------:R1:W-:Y:S04]  /*b3cb0*/  STL [R1+0x688], R5 ;  /* 0x0006880501007387 */ /* 0x0003e80000100800 */
[----:B-1----:R-:W4:Y:S01]  /*b3cc0*/  LDL.LU R5, [R1+0x61b8] ;  /* 0x0061b80001057983 */ /* 0x002f220000300800 */
[----:B------:R-:W-:-:S05]  /*b3cd0*/  F2FP.SATFINITE.E4M3.F32.PACK_AB_MERGE_C R9, R9, R8, RZ ;  /* 0x000000080909723e */ /* 0x000fca00048070ff */
[----:B------:R-:W-:Y:S01]  /*b3ce0*/  STL [R1+0x684], R9 ;  /* 0x0006840901007387 */ /* 0x000fe20000100800 */
[----:B----4-:R-:W-:-:S03]  /*b3cf0*/  IADD3 R8, P1, PT, R19, R5, RZ ;  /* 0x0000000513087210 */ /* 0x010fc60007f3e0ff */
[----:B------:R1:W-:Y:S04]  /*b3d00*/  STL [R1+0x6190], R5 ;  /* 0x0061900501007387 */ /* 0x0003e80000100800 */
[----:B-1----:R-:W4:Y:S01]  /*b3d10*/  LDL.LU R5, [R1+0x1ef0] ;  /* 0x001ef00001057983 */ /* 0x002f220000300800 */
[----:B--2---:R-:W-:-:S05]  /*b3d20*/  IMAD.X R9, R20, 0x1, R6, P1 ;  /* 0x0000000114097824 */ /* 0x004fca00008e0606 */
[----:B------:R1:W-:Y:S04]  /*b3d30*/  STL.64 [R1+0x1f00], R8 ;  /* 0x001f000801007387 */ /* 0x0003e80000100a00 */
[----:B-1----:R-:W2:Y:S01]  /*b3d40*/  LDL.LU.64 R8, [R1+0x61b0] ;  /* 0x0061b00001087983 */ /* 0x002ea20000300a00 */
[----:B----4-:R-:W-:-:S05]  /*b3d50*/  F2FP.SATFINITE.E4M3.F32.PACK_AB_MERGE_C R10, R10, R5, RZ ;  /* 0x000000050a0a723e */ /* 0x010fca00048070ff */
[----:B------:R1:W-:Y:S01]  /*b3d60*/  STL [R1+0x664], R10 ;  /* 0x0006640a01007387 */ /* 0x0003e20000100800 */
[----:B------:R-:W-:Y:S02]  /*b3d70*/  F2FP.SATFINITE.E4M3.F32.PACK_AB_MERGE_C R5, R24, R11, RZ ;  /* 0x0000000b1805723e */ /* 0x000fe400048070ff */
[C---:B-1----:R-:W-:Y:S01]  /*b3d80*/  IADD3 R10, P1, PT, R19.reuse, R14, RZ ;  /* 0x0000000e130a7210 */ /* 0x042fe20007f3e0ff */
[----:B------:R-:W-:Y:S04]  /*b3d90*/  STL.64 [R1+0x61a0], R14 ;  /* 0x0061a00e01007387 */ /* 0x000fe80000100a00 */
[----:B------:R-:W-:Y:S01]  /*b3da0*/  IMAD.X R11, R20, 0x1, R16, P1 ;  /* 0x00000001140b7824 */ /* 0x000fe200008e0610 */
[----:B------:R-:W-:Y:S04]  /*b3db0*/  STL [R1+0x674], R5 ;  /* 0x0006740501007387 */ /* 0x000fe80000100800 */
[----:B------:R1:W-:Y:S04]  /*b3dc0*/  STL.64 [R1+0x1ef0], R10 ;  /* 0x001ef00a01007387 */ /* 0x0003e80000100a00 */
[----:B-1----:R-:W4:Y:S01]  /*b3dd0*/  LDL.LU.64 R10, [R1+0x61a8] ;  /* 0x0061a800010a7983 */ /* 0x002f220000300a00 */
[----:B------:R-:W-:-:S02]  /*b3de0*/  IADD3 R14, P1, PT, R19, R7, RZ ;  /* 0x00000007130e7210 */ /* 0x000fc40007f3e0ff */
[----:B------:R-:W-:Y:S02]  /*b3df0*/  F2FP.SATFINITE.E4M3.F32.PACK_AB_MERGE_C R24, R29, R27, RZ ;  /* 0x0000001b1d18723e */ /* 0x000fe400048070ff */
[----:B------:R-:W-:Y:S01]  /*b3e00*/  F2FP.SATFINITE.E4M3.F32.PACK_AB_MERGE_C R5, R22, R21, RZ ;  /* 0x000000151605723e */ /* 0x000fe200048070ff */
[----:B--2---:R-:W-:Y:S02]  /*b3e10*/  IMAD.X R15, R20, 0x1, R8, P1 ;  /* 0x00000001140f7824 */ /* 0x004fe400008e0608 */
[----:B------:R3:W-:Y:S04]  /*b3e20*/  STL [R1+0x63c], R24 ;  /* 0x00063c1801007387 */ /* 0x0007e80000100800 */
[----:B------:R1:W-:Y:S04]  /*b3e30*/  STL.64 [R1+0x6198], R6 ;  /* 0x0061980601007387 */ /* 0x0003e80000100a00 */
[----:B------:R2:W-:Y:S01]  /*b3e40*/  STL [R1+0x64c], R5 ;  /* 0x00064c0501007387 */ /* 0x0005e20000100800 */
[----:B---3--:R-:W-:-:S03]  /*b3e50*/  F2FP.SATFINITE.E4M3.F32.PACK_AB_MERGE_C R24, R26, R25, RZ ;  /* 0x000000191a18723e */ /* 0x008fc600048070ff */
[----:B------:R3:W-:Y:S01]  /*b3e60*/  STL.64 [R1+0x1ee0], R14 ;  /* 0x001ee00e01007387 */ /* 0x0007e20000100a00 */
[----:B-1----:R-:W-:Y:S02]  /*b3e70*/  IADD3 R6, P1, PT, R19, R9, RZ ;  /* 0x0000000913067210 */ /* 0x002fe40007f3e0ff */
[----:B--2---:R-:W-:Y:S01]  /*b3e80*/  F2FP.SATFINITE.E4M3.F32.PACK_AB_MERGE_C R5, R23, R17, RZ ;  /* 0x000000111705723e */ /* 0x004fe200048070ff */
[----:B---3--:R-:W2:Y:S04]  /*b3e90*/  LDL.LU R14, [R1+0x1ecc] ;  /* 0x001ecc00010e7983 */ /* 0x008ea80000300800 */
[----:B------:R-:W3:Y:S04]  /*b3ea0*/  LDL.LU R15, [R1+0x1eb0] ;  /* 0x001eb000010f7983 */ /* 0x000ee80000300800 */
[----:B------:R-:W3:Y:S04]  /*b3eb0*/  LDL.LU R29, [R1+0x1eb4] ;  /* 0x001eb400011d7983 */ /* 0x000ee80000300800 */
[----:B------:R-:W2:Y:S04]  /*b3ec0*/  LDL.LU R21, [R1+0x1eb8] ;  /* 0x001eb80001157983 */ /* 0x000ea80000300800 */
[----:B------:R-:W2:Y:S04]  /*b3ed0*/  LDL.LU R22, [R1+0x1ebc] ;  /* 0x001ebc0001167983 */ /* 0x000ea80000300800 */
[----:B------:R1:W-:Y:S04]  /*b3ee0*/  STL [R1+0x630], R24 ;  /* 0x0006301801007387 */ /* 0x0003e80000100800 */
[----:B------:R-:W-:Y:S04]  /*b3ef0*/  STL.64 [R1+0x6180], R8 ;  /* 0x0061800801007387 */ /* 0x000fe80000100a00 */
[----:B------:R0:W-:Y:S04]  /*b3f00*/  STL [R1+0x515c], R5 ;  /* 0x00515c0501007387 */ /* 0x0001e80000100800 */
[----:B-1----:R-:W2:Y:S04]  /*b3f10*/  LDL.LU R24, [R1+0x940] ;  /* 0x0009400001187983 */ /* 0x002ea80000300800 */
[----:B------:R-:W2:Y:S04]  /*b3f20*/  LDL.LU R26, [R1+0x944] ;  /* 0x00094400011a7983 */ /* 0x000ea80000300800 */
[----:B------:R-:W2:Y:S01]  /*b3f30*/  LDL.LU R17, [R1+0x948] ;  /* 0x0009480001117983 */ /* 0x000ea20000300800 */
[----:B0-----:R-:W-:Y:S01]  /*b3f40*/  F2FP.SATFINITE.E4M3.F32.PACK_AB_MERGE_C R5, R18, R28, RZ ;  /* 0x0000001c1205723e */ /* 0x001fe200048070ff */
[----:B----4-:R-:W-:-:S05]  /*b3f50*/  IMAD.X R7, R20, 0x1, R11, P1 ;  /* 0x0000000114077824 */ /* 0x010fca00008e060b */
[----:B------:R0:W-:Y:S04]  /*b3f60*/  STL.64 [R1+0x1ed0], R6 ;  /* 0x001ed00601007387 */ /* 0x0001e80000100a00 */
[----:B------:R-:W4:Y:S01]  /*b3f70*/  LDL.LU R23, [R1+0x94c] ;  /* 0x00094c0001177983 */ /* 0x000f220000300800 */
[----:B0-----:R-:W-:-:S03]  /*b3f80*/  IADD3 R6, P1, PT, R19, R10, RZ ;  /* 0x0000000a13067210 */ /* 0x001fc60007f3e0ff */
[----:B------:R0:W-:Y:S02]  /*b3f90*/  STL.64 [R1+0x6178], R10 ;  /* 0x0061780a01007387 */ /* 0x0001e40000100a00 */
[----:B------:R-:W-:Y:S02]  /*b3fa0*/  IMAD.X R7, R20, 0x1, R12, P1 ;  /* 0x0000000114077824 */ /* 0x000fe400008e060c */
[----:B------:R-:W-:Y:S04]  /*b3fb0*/  STL [R1+0x624], R5 ;  /* 0x0006240501007387 */ /* 0x000fe80000100800 */
[----:B0-----:R-:W2:Y:S04]  /*b3fc0*/  LDL.LU R11, [R1+0x1ec8] ;  /* 0x001ec800010b7983 */ /* 0x001ea80000300800 */
[----:B------:R0:W-:Y:S04]  /*b3fd0*/  STL.64 [R1+0x1ec0], R6 ;  /* 0x001ec00601007387 */ /* 0x0001e80000100a00 */
[----:B0-----:R-:W4:Y:S04]  /*b3fe0*/  LDL.LU R6, [R1+0x1ea0] ;  /* 0x001ea00001067983 */ /* 0x001f280000300800 */
[----:B------:R-:W4:Y:S04]  /*b3ff0*/  LDL.LU R7, [R1+0x1ea4] ;  /* 0x001ea40001077983 */ /* 0x000f280000300800 */
[----:B------:R-:W4:Y:S04]  /*b4000*/  LDL.LU R27, [R1+0x1ea8] ;  /* 0x001ea800011b7983 */ /* 0x000f280000300800 */
[----:B------:R-:W4:Y:S04]  /*b4010*/  LDL.LU R25, [R1+0x1eac] ;  /* 0x001eac0001197983 */ /* 0x000f280000300800 */
[----:B------:R-:W4:Y:S04]  /*b4020*/  LDL.LU R5, [R1+0x1e90] ;  /* 0x001e900001057983 */ /* 0x000f280000300800 */
[----:B------:R-:W4:Y:S04]  /*b4030*/  LDL.LU R10, [R1+0x1e9c] ;  /* 0x001e9c00010a7983 */ /* 0x000f280000300800 */
[----:B------:R-:W4:Y:S04]  /*b4040*/  LDL.LU R8, [R1+0x1e80] ;  /* 0x001e800001087983 */ /* 0x000f280000300800 */
[----:B------:R-:W4:Y:S01]  /*b4050*/  LDL.LU R9, [R1+0x1e84] ;  /* 0x001e840001097983 */ /* 0x000f220000300800 */
[----:B------:R-:W-:Y:S01]  /*b4060*/  VIADD R19, R19, UR5 ;  /* 0x0000000513137c36 */ /* 0x000fe20008000000 */
[----:B------:R-:W0:Y:S04]  /*b4070*/  LDCU UR5, c[0x0][0x3b8] ;  /* 0x00007700ff0577ac */ /* 0x000e280008000800 */
[----:B------:R-:W-:-:S02]  /*b4080*/  SHF.R.S32.HI R20, RZ, 0x1f, R19 ;  /* 0x0000001fff147819 */ /* 0x000fc40000011413 */
[----:B--2---:R-:W-:Y:S02]  /*b4090*/  F2FP.SATFINITE.E4M3.F32.PACK_AB_MERGE_C R14, R14, R11, RZ ;  /* 0x0000000b0e0e723e */ /* 0x004fe400048070ff */
[----:B---3--:R-:W-:Y:S01]  /*b40a0*/  F2FP.SATFINITE.E4M3.F32.PACK_AB_MERGE_C R11, R29, R15, RZ ;  /* 0x0000000f1d0b723e */ /* 0x008fe200048070ff */
[----:B----4-:R1:W-:Y:S04]  /*b40b0*/  STL.64 [R1+0x6188], R8 ;  /* 0x0061880801007387 */ /* 0x0103e80000100a00 */
[----:B-1----:R-:W2:Y:S04]  /*b40c0*/  LDL.LU R8, [R1+0x1e94] ;  /* 0x001e940001087983 */ /* 0x002ea80000300800 */
[----:B------:R-:W3:Y:S04]  /*b40d0*/  LDL.LU R9, [R1+0x1e98] ;  /* 0x001e980001097983 */ /* 0x000ee80000300800 */
[----:B------:R-:W4:Y:S04]  /*b40e0*/  LDL.LU R28, [R1+0x1e88] ;  /* 0x001e8800011c7983 */ /* 0x000f280000300800 */
[----:B------:R-:W4:Y:S04]  /*b40f0*/  LDL.LU R18, [R1+0x1e8c] ;  /* 0x001e8c0001127983 */ /* 0x000f280000300800 */
[----:B------:R1:W-:Y:S04]  /*b4100*/  STL [R1+0x5150], R14 ;  /* 0x0051500e01007387 */ /* 0x0003e80000100800 */
[----:B------:R0:W-:Y:S01]  /*b4110*/  STL [R1+0x610], R11 ;  /* 0x0006100b01007387 */ /* 0x0001e20000100800 */
[----:B-1----:R-:W-:-:S03]  /*b4120*/  F2FP.SATFINITE.E4M3.F32.PACK_AB_MERGE_C R14, R22, R21, RZ ;  /* 0x00000015160e723e */ /* 0x002fc600048070ff */
[----:B0-----:R-:W3:Y:S04]  /*b4130*/  LDL.LU R11, [R1+0x1e70] ;  /* 0x001e7000010b7983 */ /* 0x001ee80000300800 */
[----:B------:R-:W3:Y:S04]  /*b4140*/  LDL.LU R29, [R1+0x1e74] ;  /* 0x001e7400011d7983 */ /* 0x000ee80000300800 */
[----:B------:R0:W-:Y:S04]  /*b4150*/  STL [R1+0x60c], R14 ;  /* 0x00060c0e01007387 */ /* 0x0001e80000100800 */
[----:B------:R-:W3:Y:S04]  /*b4160*/  LDL.LU R21, [R1+0x1e78] ;  /* 0x001e780001157983 */ /* 0x000ee80000300800 */
[----:B------:R-:W3:Y:S01]  /*b4170*/  LDL.LU R22, [R1+0x1e7c] ;  /* 0x001e7c0001167983 */ /* 0x000ee20000300800 */
[----:B0-----:R-:W-:-:S05]  /*b4180*/  IADD3 R14, P1, PT, R19, R0, RZ ;  /* 0x00000000130e7210 */ /* 0x001fca0007f3e0ff */
[----:B------:R-:W-:-:S05]  /*b4190*/  IMAD.X R15, R20, 0x1, R2, P1 ;  /* 0x00000001140f7824 */ /* 0x000fca00008e0602 */
[----:B------:R0:W-:Y:S02]  /*b41a0*/  STL.64 [R1+0x1eb8], R14 ;  /* 0x001eb80e01007387 */ /* 0x0001e40000100a00 */
[----:B0-----:R-:W-:Y:S02]  /*b41b0*/  F2FP.SATFINITE.E4M3.F32.PACK_AB_MERGE_C R15, R26, R24, RZ ;  /* 0x000000181a0f723e */ /* 0x001fe400048070ff */
[----:B------:R-:W-:Y:S01]  /*b41c0*/  F2FP.SATFINITE.E4M3.F32.PACK_AB_MERGE_C R14, R23, R17, RZ ;  /* 0x00000011170e723e */ /* 0x000fe200048070ff */
[----:B------:R-:W3:Y:S04]  /*b41d0*/  LDL.LU R24, [R1+0x1e60] ;  /* 0x001e600001187983 */ /* 0x000ee80000300800 */
[----:B------:R-:W-:Y:S04]  /*b41e0*/  STL [R1+0x18c], R15 ;  /* 0x00018c0f01007387 */ /* 0x000fe80000100800 */
[----:B------:R-:W3:Y:S04]  /*b41f0*/  LDL.LU R26, [R1+0x1e64] ;  /* 0x001e6400011a7983 */ /* 0x000ee80000300800 */
[----:B------:R0:W-:Y:S04]  /*b4200*/  STL [R1+0x1a4], R14 ;  /* 0x0001a40e01007387 */ /* 0x0001e80000100800 */
[----:B------:R-:W3:Y:S04]  /*b4210*/  LDL.LU R17, [R1+0x1e68] ;  /* 0x001e680001117983 */ /* 0x000ee80000300800 */
[----:B------:R-:W3:Y:S01]  /*b4220*/  LDL.LU R23, [R1+0x1e6c] ;  /* 0x001e6c0001177983 */ /* 0x000ee20000300800 */
[----:B0-----:R-:W-:-:S05]  /*b4230*/  IADD3 R14, P1, PT, R19, R3, RZ ;  /* 0x00000003130e7210 */ /* 0x001fca0007f3e0ff */
[----:B------:R-:W-:-:S05]  /*b4240*/  IMAD.X R15, R20, 0x1, R4, P1 ;  /* 0x00000001140f7824 */ /* 0x000fca00008e0604 */
[----:B------:R0:W-:Y:S04]  /*b4250*/  STL.64 [R1+0x1eb0], R14 ;  /* 0x001eb00e01007387 */ /* 0x0001e80000100a00 */
[----:B0-----:R-:W3:Y:S01]  /*b4260*/  LDL.LU.64 R14, [R1+0x61a0] ;  /* 0x0061a000010e7983 */ /* 0x001ee20000300a00 */
[----:B------:R-:W-:Y:S02]  /*b4270*/  F2FP.SATFINITE.E4M3.F32.PACK_AB_MERGE_C R7, R7, R6, RZ ;  /* 0x000000060707723e */ /* 0x000fe400048070ff */
[----:B------:R-:W-:Y:S02]  /*b4280*/  IADD3 R6, P1, PT, R19, R13, RZ ;  /* 0x0000000d13067210 */ /* 0x000fe40007f3e0ff */
[----:B------:R-:W-:Y:S01]  /*b4290*/  F2FP.SATFINITE.E4M3.F32.PACK_AB_MERGE_C R25, R25, R27, RZ ;  /* 0x0000001b1919723e */ /* 0x000fe200048070ff */
[----:B------:R3:W-:Y:S04]  /*b42a0*/  STL [R1+0x5010], R7 ;  /* 0x0050100701007387 */ /* 0x0007e80000100800 */
[----:B------:R-:W-:Y:S01]  /*b42b0*/  STL [R1+0x5028], R25 ;  /* 0x0050281901007387 */ /* 0x000fe20000100800 */
[----:B--2---:R-:W-:Y:S01]  /*b42c0*/  F2FP.SATFINITE.E4M3.F32.PACK_AB_MERGE_C R8, R8, R5, RZ ;  /* 0x000000050808723e */ /* 0x004fe200048070ff */
[----:B---3--:R-:W-:-:S05]  /*b42d0*/  IMAD.X R7, R20, 0x1, R15, P1 ;  /* 0x0000000114077824 */ /* 0x008fca00008e060f */
[----:B------:R0:W-:Y:S04]  /*b42e0*/  STL.64 [R1+0x1ea0], R6 ;  /* 0x001ea00601007387 */ /* 0x0001e80000100a00 */
[----:B0-----:R-:W2:Y:S04]  /*b42f0*/  LDL.LU.64 R6, [R1+0x6198] ;  /* 0x0061980001067983 */ /* 0x001ea80000300a00 */
[----:B------:R-:W3:Y:S04]  /*b4300*/  LDL.LU R27, [R1+0x1e50] ;  /* 0x001e5000011b7983 */ /* 0x000ee80000300800 */
[----:B------:R-:W3:Y:S04]  /*b4310*/  LDL.LU R25, [R1+0x1e54] ;  /* 0x001e540001197983 */ /* 0x000ee80000300800 */
[----:B------:R-:W2:Y:S04]  /*b4320*/  LDL.LU R5, [R1+0x6190] ;  /* 0x0061900001057983 */ /* 0x000ea80000300800 */
[----:B------:R2:W-:Y:S01]  /*b4330*/  STL [R1+0x4fa8], R8 ;  /* 0x004fa80801007387 */ /* 0x0005e20000100800 */
[----:B------:R-:W-:-:S05]  /*b4340*/  F2FP.SATFINITE.E4M3.F32.PACK_AB_MERGE_C R10, R10, R9, RZ ;  /* 0x000000090a0a723e */ /* 0x000fca00048070ff */
[----:B------:R-:W-:Y:S01]  /*b4350*/  STL [R1+0x4fb8], R10 ;  /* 0x004fb80a01007387 */ /* 0x000fe20000100800 */
[----:B--2---:R-:W-:-:S05]  /*b4360*/  IADD3 R8, P1, PT, R19, R5, RZ ;  /* 0x0000000513087210 */ /* 0x004fca0007f3e0ff */
[----:B------:R-:W-:-:S05]  /*b4370*/  IMAD.X R9, R20, 0x1, R6, P1 ;  /* 0x0000000114097824 */ /* 0x000fca00008e0606 */
[----:B------:R0:W-:Y:S04]  /*b4380*/  STL.64 [R1+0x1e90], R8 ;  /* 0x001e900801007387 */ /* 0x0001e80000100a00 */
[----:B0-----:R-:W2:Y:S02]  /*b4390*/  LDL.LU.64 R8, [R1+0x6188] ;  /* 0x0061880001087983 */ /* 0x001ea40000300a00 */
[----:B--2---:R-:W-:Y:S02]  /*b43a0*/  F2FP.SATFINITE.E4M3.F32.PACK_AB_MERGE_C R9, R9, R8, RZ ;  /* 0x000000080909723e */ /* 0x004fe400048070ff */
[----:B----4-:R-:W-:Y:S02]  /*b43b0*/  F2FP.SATFINITE.E4M3.F32.PACK_AB_MERGE_C R8, R18, R28, RZ ;  /* 0x0000001c1208723e */ /* 0x010fe400048070ff */
[----:B------:R-:W2:Y:S04]  /*b43c0*/  LDL.LU R28, [R1+0x1e58] ;  /* 0x001e5800011c7983 */ /* 0x000ea80000300800 */
[----:B------:R-:W-:Y:S04]  /*b43d0*/  STL [R1+0x4f20], R9 ;  /* 0x004f200901007387 */ /* 0x000fe80000100800 */
[----:B------:R-:W2:Y:S04]  /*b43e0*/  LDL.LU R18, [R1+0x1e5c] ;  /* 0x001e5c0001127983 */ /* 0x000ea80000300800 */
[----:B------:R0:W-:Y:S02]  /*b43f0*/  STL [R1+0x4f2c], R8 ;  /* 0x004f2c0801007387 */ /* 0x0001e40000100800 */
[----:B0-----:R-:W-:-:S02]  /*b4400*/  IADD3 R8, P1, PT, R19, R14, RZ ;  /* 0x0000000e13087210 */ /* 0x001fc40007f3e0ff */
[----:B------:R-:W-:Y:S03]  /*b4410*/  STL.64 [R1+0x6170], R14 ;  /* 0x0061700e01007387 */ /* 0x000fe60000100a00 */
[----:B------:R-:W-:-:S05]  /*b4420*/  IMAD.X R9, R20, 0x1, R16, P1 ;  /* 0x0000000114097824 */ /* 0x000fca00008e0610 */
[----:B------:R0:W-:Y:S04]  /*b4430*/  STL.64 [R1+0x1e80], R8 ;  /* 0x001e800801007387 */ /* 0x0001e80000100a00 */
[----:B0-----:R-:W4:Y:S01]  /*b4440*/  LDL.LU.64 R8, [R1+0x6180] ;  /* 0x0061800001087983 */ /* 0x001f220000300a00 */
[----:B------:R-:W-:Y:S02]  /*b4450*/  F2FP.SATFINITE.E4M3.F32.PACK_AB_MERGE_C R29, R29, R11, RZ ;  /* 0x0000000b1d1d723e */ /* 0x000fe400048070ff */
[----:B------:R-:W-:-:S03]  /*b4460*/  F2FP.SATFINITE.E4M3.F32.PACK_AB_MERGE_C R10, R22, R21, RZ ;  /* 0x00000015160a723e */ /* 0x000fc600048070ff */
[----:B------:R-:W-:Y:S04]  /*b4470*/  STL [R1+0x57d8], R29 ;  /* 0x0057d81d01007387 */ /* 0x000fe80000100800 */
[----:B------:R-:W2:Y:S04]  /*b4480*/  LDL.LU R14, [R1+0x1e40] ;  /* 0x001e4000010e7983 */ /* 0x000ea80000300800 */
[----:B------:R-:W2:Y:S04]  /*b4490*/  LDL.LU R15, [R1+0x1e44] ;  /* 0x001e4400010f7983 */ /* 0x000ea80000300800 */
[----:B------:R0:W-:Y:S04]  /*b44a0*/  STL [R1+0x4e94], R10 ;  /* 0x004e940a01007387 */ /* 0x0001e80000100800 */
[----:B------:R-:W2:Y:S04]  /*b44b0*/  LDL.LU R21, [R1+0x1e48] ;  /* 0x001e480001157983 */ /* 0x000ea80000300800 */
[----:B------:R-:W2:Y:S01]  /*b44c0*/  LDL.LU R22, [R1+0x1e4c] ;  /* 0x001e4c0001167983 */ /* 0x000ea20000300800 */
[----:B0-----:R-:W-:-:S03]  /*b44d0*/  IADD3 R10, P1, PT, R19, R7, RZ ;  /* 0x00000007130a7210 */ /* 0x001fc60007f3e0ff */
[----:B------:R-:W-:Y:S02]  /*b44e0*/  STL.64 [R1+0x6168], R6 ;  /* 0x0061680601007387 */ /* 0x000fe40000100a00 */
[----:B----4-:R-:W-:-:S05]  /*b44f0*/  IMAD.X R11, R20, 0x1, R8, P1 ;  /* 0x00000001140b7824 */ /* 0x010fca00008e0608 */
[----:B------:R0:W-:Y:S04]  /*b4500*/  STL.64 [R1+0x1e70], R10 ;  /* 0x001e700a01007387 */ /* 0x0001e80000100a00 */
[----:B0-----:R-:W4:Y:S01]  /*b4510*/  LDL.LU.64 R10, [R1+0x6178] ;  /* 0x00617800010a7983 */ /* 0x001f220000300a00 */
[----:B------:R-:W-:Y:S02]  /*b4520*/  F2FP.SATFINITE.E4M3.F32.PACK_AB_MERGE_C R7, R26, R24, RZ ;  /* 0x000000181a07723e */ /* 0x000fe400048070ff */
        /* <DEDUP_REMOVED lines=8> */
[----:B------:R3:W-:Y:S02]  /*b45b0*/  STL.64 [R1+0x6158], R8 ;  /* 0x0061580801007387 */ /* 0x0007e40000100a00 */
[----:B---3--:R-:W-:Y:S01]  /*b45c0*/  F2FP.SATFINITE.E4M3.F32.PACK_AB_MERGE_C R8, R25, R27, RZ ;  /* 0x0000001b1908723e */ /* 0x008fe200048070ff */
[----:B----4-:R-:W-:-:S05]  /*b45d0*/  IMAD.X R7, R20, 0x1, R11, P1 ;  /* 0x0000000114077824 */ /* 0x010fca00008e060b */
[----:B------:R0:W-:Y:S04]  /*b45e0*/  STL.64 [R1+0x1e60], R6 ;  /* 0x001e600601007387 */ /* 0x0001e80000100a00 */
[----:B0-----:R-:W3:Y:S04]  /*b45f0*/  LDL.LU R6, [R1+0x1e20] ;  /* 0x001e200001067983 */ /* 0x001ee80000300800 */
[----:B------:R-:W3:Y:S04]  /*b4600*/  LDL.LU R7, [R1+0x1e24] ;  /* 0x001e240001077983 */ /* 0x000ee80000300800 */
[----:B------:R0:W-:Y:S04]  /*b4610*/  STL [R1+0x1efc], R8 ;  /* 0x001efc0801007387 */ /* 0x0001e80000100800 */
[----:B------:R-:W4:Y:S04]  /*b4620*/  LDL.LU R27, [R1+0x1e28] ;  /* 0x001e2800011b7983 */ /* 0x000f280000300800 */
[----:B------:R-:W4:Y:S01]  /*b4630*/  LDL.LU R25, [R1+0x1e2c] ;  /* 0x001e2c0001197983 */ /* 0x000f220000300800 */
[----:B0-----:R-:W-:-:S05]  /*b4640*/  IADD3 R8, P1, PT, R19, R10, RZ ;  /* 0x0000000a13087210 */ /* 0x001fca0007f3e0ff */
[----:B------:R-:W-:Y:S01]  /*b4650*/  IMAD.X R9, R20, 0x1, R12, P1 ;  /* 0x0000000114097824 */ /* 0x000fe200008e060c */
[----:B------:R0:W-:Y:S04]  /*b4660*/  STL.64 [R1+0x6150], R10 ;  /* 0x0061500a01007387 */ /* 0x0001e80000100a00 */
[----:B------:R2:W-:Y:S04]  /*b4670*/  STL.64 [R1+0x1e50], R8 ;  /* 0x001e500801007387 */ /* 0x0005e80000100a00 */
[----:B0-----:R-:W3:Y:S01]  /*b4680*/  LDL.LU R10, [R1+0x1e1c] ;  /* 0x001e1c00010a7983 */ /* 0x001ee20000300800 */
[----:B--2---:R-:W-:-:S03]  /*b4690*/  F2FP.SATFINITE.E4M3.F32.PACK_AB_MERGE_C R9, R18, R28, RZ ;  /* 0x0000001c1209723e */ /* 0x004fc600048070ff */
[----:B------:R-:W2:Y:S04]  /*b46a0*/  LDL.LU R8, [R1+0x1e00] ;  /* 0x001e000001087983 */ /* 0x000ea80000300800 */
[----:B------:R0:W-:Y:S04]  /*b46b0*/  STL [R1+0x1f28], R9 ;  /* 0x001f280901007387 */ /* 0x0001e80000100800 */
[----:B0-----:R-:W2:Y:S01]  /*b46c0*/  LDL.LU R9, [R1+0x1e04] ;  /* 0x001e040001097983 */ /* 0x001ea20000300800 */
[----:B------:R-:W-:Y:S01]  /*b46d0*/  F2FP.SATFINITE.E4M3.F32.PACK_AB_MERGE_C R11, R15, R14, RZ ;  /* 0x0000000e0f0b723e */ /* 0x000fe200048070ff */
[----:B------:R-:W-:Y:S01]  /*b46e0*/  VIADD R19, R19, UR5 ;  /* 0x0000000513137c36 */ /* 0x000fe20008000000 */
[----:B------:R-:W-:Y:S01]  /*b46f0*/  F2FP.SATFINITE.E4M3.F32.PACK_AB_MERGE_C R14, R22, R21, RZ ;  /* 0x00000015160e723e */ /* 0x000fe200048070ff */
[----:B------:R-:W0:Y:S03]  /*b4700*/  LDCU UR5, c[0x0][0x3b8] ;  /* 0x00007700ff0577ac */ /* 0x000e260008000800 */
[----:B------:R-:W-:Y:S01]  /*b4710*/  SHF.R.S32.HI R20, RZ, 0x1f, R19 ;  /* 0x0000001fff147819 */ /* 0x000fe20000011413 */
[----:B--2---:R1:W-:Y:S04]  /*b4720*/  STL.64 [R1+0x6160], R8 ;  /* 0x0061600801007387 */ /* 0x0043e80000100a00 */
[----:B-1----:R-:W2:Y:S04]  /*b4730*/  LDL.LU R8, [R1+0x1e14] ;  /* 0x001e140001087983 */ /* 0x002ea80000300800 */
[----:B------:R-:W2:Y:S04]  /*b4740*/  LDL.LU R9, [R1+0x1e18] ;  /* 0x001e180001097983 */ /* 0x000ea80000300800 */
[----:B------:R-:W2:Y:S04]  /*b4750*/  LDL.LU R28, [R1+0x1e08] ;  /* 0x001e0800011c7983 */ /* 0x000ea80000300800 */
[----:B------:R-:W2:Y:S04]  /*b4760*/  LDL.LU R18, [R1+0x1e0c] ;  /* 0x001e0c0001127983 */ /* 0x000ea80000300800 */
[----:B------:R1:W-:Y:S04]  /*b4770*/  STL [R1+0x1e7c], R11 ;  /* 0x001e7c0b01007387 */ /* 0x0003e80000100800 */
[----:B-1----:R-:W2:Y:S04]  /*b4780*/  LDL.LU R11, [R1+0x1df0] ;  /* 0x001df000010b7983 */ /* 0x002ea80000300800 */
[----:B------:R-:W2:Y:S04]  /*b4790*/  LDL.LU R29, [R1+0x1df4] ;  /* 0x001df400011d7983 */ /* 0x000ea80000300800 */
[----:B------:R1:W-:Y:S04]  /*b47a0*/  STL [R1+0x1e8c], R14 ;  /* 0x001e8c0e01007387 */ /* 0x0003e80000100800 */
[----:B------:R-:W2:Y:S04]  /*b47b0*/  LDL.LU R21, [R1+0x1df8] ;  /* 0x001df80001157983 */ /* 0x000ea80000300800 */
[----:B------:R-:W2:Y:S01]  /*b47c0*/  LDL.LU R22, [R1+0x1dfc] ;  /* 0x001dfc0001167983 */ /* 0x000ea20000300800 */
[----:B-1----:R-:W-:-:S05]  /*b47d0*/  IADD3 R14, P1, PT, R19, R0, RZ ;  /* 0x00000000130e7210 */ /* 0x002fca0007f3e0ff */
[----:B------:R-:W-:-:S05]  /*b47e0*/  IMAD.X R15, R20, 0x1, R2, P1 ;  /* 0x00000001140f7824 */ /* 0x000fca00008e0602 */
[----:B------:R1:W-:Y:S02]  /*b47f0*/  STL.64 [R1+0x1e40], R14 ;  /* 0x001e400e01007387 */ /* 0x0003e40000100a00 */
[----:B-1----:R-:W-:Y:S02]  /*b4800*/  F2FP.SATFINITE.E4M3.F32.PACK_AB_MERGE_C R15, R26, R24, RZ ;  /* 0x000000181a0f723e */ /* 0x002fe400048070ff */
[----:B------:R-:W-:Y:S01]  /*b4810*/  F2FP.SATFINITE.E4M3.F32.PACK_AB_MERGE_C R14, R23, R17, RZ ;  /* 0x00000011170e723e */ /* 0x000fe200048070ff */
[----:B------:R-:W2:Y:S04]  /*b4820*/  LDL.LU R24, [R1+0x1de0] ;  /* 0x001de00001187983 */ /* 0x000ea80000300800 */
[----:B------:R-:W-:Y:S04]  /*b4830*/  STL [R1+0x1e48], R15 ;  /* 0x001e480f01007387 */ /* 0x000fe80000100800 */
[----:B------:R-:W2:Y:S04]  /*b4840*/  LDL.LU R26, [R1+0x1de4] ;  /* 0x001de400011a7983 */ /* 0x000ea80000300800 */
[----:B------:R1:W-:Y:S04]  /*b4850*/  STL [R1+0x1e3c], R14 ;  /* 0x001e3c0e01007387 */ /* 0x0003e80000100800 */
[----:B------:R-:W2:Y:S04]  /*b4860*/  LDL.LU R17, [R1+0x1de8] ;  /* 0x001de80001117983 */ /* 0x000ea80000300800 */
[----:B------:R-:W2:Y:S01]  /*b4870*/  LDL.LU R23, [R1+0x1dec] ;  /* 0x001dec0001177983 */ /* 0x000ea20000300800 */
[----:B-1----:R-:W-:-:S05]  /*b4880*/  IADD3 R14, P1, PT, R19, R3, RZ ;  /* 0x00000003130e7210 */ /* 0x002fca0007f3e0ff */
[----:B------:R-:W-:-:S05]  /*b4890*/  IMAD.X R15, R20, 0x1, R4, P1 ;  /* 0x00000001140f7824 */ /* 0x000fca00008e0604 */
[----:B------:R1:W-:Y:S04]  /*b48a0*/  STL.64 [R1+0x1e30], R14 ;  /* 0x001e300e01007387 */ /* 0x0003e80000100a00 */
[----:B-1----:R-:W2:Y:S01]  /*b48b0*/  LDL.LU.64 R14, [R1+0x6170] ;  /* 0x00617000010e7983 */ /* 0x002ea20000300a00 */
[----:B---3--:R-:W-:Y:S02]  /*b48c0*/  F2FP.SATFINITE.E4M3.F32.PACK_AB_MERGE_C R7, R7, R6, RZ ;  /* 0x000000060707723e */ /* 0x008fe400048070ff */
[----:B----4-:R-:W-:Y:S02]  /*b48d0*/  F2FP.SATFINITE.E4M3.F32.PACK_AB_MERGE_C R6, R25, R27, RZ ;  /* 0x0000001b1906723e */ /* 0x010fe400048070ff */
[----:B------:R-:W3:Y:S04]  /*b48e0*/  LDL.LU R27, [R1+0x1dd0] ;  /* 0x001dd000011b7983 */ /* 0x000ee80000300800 */
[----:B------:R-:W-:Y:S04]  /*b48f0*/  STL [R1+0x1e38], R7 ;  /* 0x001e380701007387 */ /* 0x000fe80000100800 */
[----:B------:R-:W3:Y:S04]  /*b4900*/  LDL.LU R25, [R1+0x1dd4] ;  /* 0x001dd40001197983 */ /* 0x000ee80000300800 */
[----:B------:R1:W-:Y:S04]  /*b4910*/  STL [R1+0x1e2c], R6 ;  /* 0x001e2c0601007387 */ /* 0x0003e80000100800 */
[----:B------:R4:W-:Y:S01]  /*b4920*/  STL [R1+0x6140], R13 ;  /* 0x0061400d01007387 */ /* 0x0009e20000100800 */
[----:B-1----:R-:W-:-:S03]  /*b4930*/  IADD3 R6, P1, PT, R19, R13, RZ ;  /* 0x0000000d13067210 */ /* 0x002fc60007f3e0ff */
[----:B----4-:R-:W4:Y:S02]  /*b4940*/  LDL.LU R13, [R1+0x1e10] ;  /* 0x001e1000010d7983 */ /* 0x010f240000300800 */
[----:B--2---:R-:W-:-:S05]  /*b4950*/  IMAD.X R7, R20, 0x1, R15, P1 ;  /* 0x0000000114077824 */ /* 0x004fca00008e060f */
[----:B------:R1:W-:Y:S04]  /*b4960*/  STL.64 [R1+0x1e20], R6 ;  /* 0x001e200601007387 */ /* 0x0003e80000100a00 */
[----:B-1----:R-:W2:Y:S01]  /*b4970*/  LDL.LU.64 R6, [R1+0x6168] ;  /* 0x0061680001067983 */ /* 0x002ea20000300a00 */
[----:B------:R-:W-:Y:S02]  /*b4980*/  F2FP.SATFINITE.E4M3.F32.PACK_AB_MERGE_C R10, R10, R9, RZ ;  /* 0x000000090a0a723e */ /* 0x000fe400048070ff */
[----:B----4-:R-:W-:Y:S02]  /*b4990*/  F2FP.SATFINITE.E4M3.F32.PACK_AB_MERGE_C R13, R8, R13, RZ ;  /* 0x0000000d080d723e */ /* 0x010fe400048070ff */
[----:B------:R-:W-:-:S03]  /*b49a0*/  IADD3 R8, P1, PT, R19, R5, RZ ;  /* 0x0000000513087210 */ /* 0x000fc60007f3e0ff */
[----:B------:R-:W-:Y:S04]  /*b49b0*/  STL [R1+0x1e28], R13 ;  /* 0x001e280d01007387 */ /* 0x000fe80000100800 */
[----:B------:R-:W-:Y:S01]  /*b49c0*/  STL [R1+0x1e1c], R10 ;  /* 0x001e1c0a01007387 */ /* 0x000fe20000100800 */
[----:B--2---:R-:W-:-:S05]  /*b49d0*/  IMAD.X R9, R20, 0x1, R6, P1 ;  /* 0x0000000114097824 */ /* 0x004fca00008e0606 */
[----:B------:R1:W-:Y:S04]  /*b49e0*/  STL.64 [R1+0x1e10], R8 ;  /* 0x001e100801007387 */ /* 0x0003e80000100a00 */
[----:B-1----:R-:W2:Y:S02]  /*b49f0*/  LDL.LU.64 R8, [R1+0x6160] ;  /* 0x0061600001087983 */ /* 0x002ea40000300a00 */
[----:B--2---:R-:W-:Y:S02]  /*b4a00*/  F2FP.SATFINITE.E4M3.F32.PACK_AB_MERGE_C R9, R9, R8, RZ ;  /* 0x000000080909723e */ /* 0x004fe400048070ff */
[----:B------:R-:W-:Y:S02]  /*b4a10*/  F2FP.SATFINITE.E4M3.F32.PACK_AB_MERGE_C R8, R18, R28, RZ ;  /* 0x0000001c1208723e */ /* 0x000fe400048070ff */
[----:B------:R-:W2:Y:S04]  /*b4a20*/  LDL.LU R28, [R1+0x1dd8] ;  /* 0x001dd800011c7983 */ /* 0x000ea80000300800 */
[----:B------:R-:W-:Y:S04]  /*b4a30*/  STL [R1+0x1e18], R9 ;  /* 0x001e180901007387 */ /* 0x000fe80000100800 */
[----:B------:R-:W2:Y:S04]  /*b4a40*/  LDL.LU R18, [R1+0x1ddc] ;  /* 0x001ddc0001127983 */ /* 0x000ea80000300800 */
[----:B------:R1:W-:Y:S02]  /*b4a50*/  STL [R1+0x1e0c], R8 ;  /* 0x001e0c0801007387 */ /* 0x0003e40000100800 */
[----:B-1----:R-:W-:-:S02]  /*b4a60*/  IADD3 R8, P1, PT, R19, R14, RZ ;  /* 0x0000000e13087210 */ /* 0x002fc40007f3e0ff */
[----:B------:R-:W-:Y:S03]  /*b4a70*/  STL.64 [R1+0x6148], R14 ;  /* 0x0061480e01007387 */ /* 0x000fe60000100a00 */
[----:B------:R-:W-:-:S05]  /*b4a80*/  IMAD.X R9, R20, 0x1, R16, P1 ;  /* 0x0000000114097824 */ /* 0x000fca00008e0610 */
[----:B------:R1:W-:Y:S04]  /*b4a90*/  STL.64 [R1+0x1e00], R8 ;  /* 0x001e000801007387 */ /* 0x0003e80000100a00 */
[----:B-1----:R-:W4:Y:S01]  /*b4aa0*/  LDL.LU.64 R8, [R1+0x6158] ;  /* 0x0061580001087983 */ /* 0x002f220000300a00 */
        /* <DEDUP_REMOVED lines=8> */
[----:B-1----:R-:W-:-:S03]  /*b4b30*/  IADD3 R10, P1, PT, R19, R7, RZ ;  /* 0x00000007130a7210 */ /* 0x002fc60007f3e0ff */
[----:B------:R1:W-:Y:S02]  /*b4b40*/  STL.64 [R1+0x6138], R6 ;  /* 0x0061380601007387 */ /* 0x0003e40000100a00 */
[----:B-1----:R-:W-:Y:S02]  /*b4b50*/  F2FP.SATFINITE.E4M3.F32.PACK_AB_MERGE_C R7, R26, R24, RZ ;  /* 0x000000181a07723e */ /* 0x002fe400048070ff */
[----:B------:R-:W-:Y:S01]  /*b4b60*/  F2FP.SATFINITE.E4M3.F32.PACK_AB_MERGE_C R6, R23, R17, RZ ;  /* 0x000000111706723e */ /* 0x000fe200048070ff */
[----:B----4-:R-:W-:-:S05]  /*b4b70*/  IMAD.X R11, R20, 0x1, R8, P1 ;  /* 0x00000001140b7824 */ /* 0x010fca00008e0608 */
[----:B------:R1:W-:Y:S04]  /*b4b80*/  STL.64 [R1+0x1df0], R10 ;  /* 0x001df00a01007387 */ /* 0x0003e80000100a00 */
[----:B-1----:R-:W4:Y:S04]  /*b4b90*/  LDL.LU.64 R10, [R1+0x6150] ;  /* 0x00615000010a7983 */ /* 0x002f280000300a00 */
[----:B------:R-:W4:Y:S04]  /*b4ba0*/  LDL.LU R24, [R1+0x1db0] ;  /* 0x001db00001187983 */ /* 0x000f280000300800 */
[----:B------:R-:W-:Y:S04]  /*b4bb0*/  STL [R1+0x1df8], R7 ;  /* 0x001df80701007387 */ /* 0x000fe80000100800 */
[----:B------:R-:W4:Y:S04]  /*b4bc0*/  LDL.LU R26, [R1+0x1db4] ;  /* 0x001db400011a7983 */ /* 0x000f280000300800 */
[----:B------:R1:W-:Y:S04]  /*b4bd0*/  STL [R1+0x1dec], R6 ;  /* 0x001dec0601007387 */ /* 0x0003e80000100800 */
[----:B------:R-:W4:Y:S04]  /*b4be0*/  LDL.LU R17, [R1+0x1db8] ;  /* 0x001db80001117983 */ /* 0x000f280000300800 */
[----:B------:R-:W4:Y:S01]  /*b4bf0*/  LDL.LU R23, [R1+0x1dbc] ;  /* 0x001dbc0001177983 */ /* 0x000f220000300800 */
[----:B-1----:R-:W-:-:S03]  /*b4c00*/  IADD3 R6, P1, PT, R19, R9, RZ ;  /* 0x0000000913067210 */ /* 0x002fc60007f3e0ff */
[----:B------:R3:W-:Y:S02]  /*b4c10*/  STL.64 [R1+0x6128], R8 ;  /* 0x0061280801007387 */ /* 0x0007e40000100a00 */
[----:B---3--:R-:W-:Y:S02]  /*b4c20*/  F2FP.SATFINITE.E4M3.F32.PACK_AB_MERGE_C R8, R25, R27, RZ ;  /* 0x0000001b1908723e */ /* 0x008fe400048070ff */
[----:B--2---:R-:W-:Y:S02]  /*b4c30*/  F2FP.SATFINITE.E4M3.F32.PACK_AB_MERGE_C R15, R29, R15, RZ ;  /* 0x0000000f1d0f723e */ /* 0x004fe400048070ff */
[----:B------:R-:W-:Y:S01]  /*b4c40*/  F2FP.SATFINITE.E4M3.F32.PACK_AB_MERGE_C R14, R22, R21, RZ ;  /* 0x00000015160e723e */ /* 0x000fe200048070ff */
[----:B----4-:R-:W-:-:S05]  /*b4c50*/  IMAD.X R7, R20, 0x1, R11, P1 ;  /* 0x0000000114077824 */ /* 0x010fca00008e060b */
[----:B------:R1:W-:Y:S04]  /*b4c60*/  STL.64 [R1+0x1de0], R6 ;  /* 0x001de00601007387 */ /* 0x0003e80000100a00 */
[----:B------:R-:W-:Y:S01]  /*b4c70*/  STL.64 [R1+0x6130], R10 ;  /* 0x0061300a01007387 */ /* 0x000fe20000100a00 */
[----:B-1----:R-:W-:-:S03]  /*b4c80*/  IADD3 R6, P1, PT, R19, R10, RZ ;  /* 0x0000000a13067210 */ /* 0x002fc60007f3e0ff */
[----:B------:R1:W-:Y:S02]  /*b4c90*/  STL [R1+0x1de8], R8 ;  /* 0x001de80801007387 */ /* 0x0003e40000100800 */
[----:B------:R-:W-:Y:S02]  /*b4ca0*/  IMAD.X R7, R20, 0x1, R12, P1 ;  /* 0x0000000114077824 */ /* 0x000fe400008e060c */
[----:B------:R-:W2:Y:S04]  /*b4cb0*/  LDL.LU R13, [R1+0x1da0] ;  /* 0x001da000010d7983 */ /* 0x000ea80000300800 */
[----:B------:R3:W-:Y:S01]  /*b4cc0*/  STL.64 [R1+0x1dd0], R6 ;  /* 0x001dd00601007387 */ /* 0x0007e20000100a00 */
[----:B-1----:R-:W-:Y:S01]  /*b4cd0*/  F2FP.SATFINITE.E4M3.F32.PACK_AB_MERGE_C R8, R18, R28, RZ ;  /* 0x0000001c1208723e */ /* 0x002fe200048070ff */
[----:B0-----:R-:W-:Y:S01]  /*b4ce0*/  VIADD R19, R19, UR5 ;  /* 0x0000000513137c36 */ /* 0x001fe20008000000 */
[----:B------:R-:W0:Y:S01]  /*b4cf0*/  LDCU UR5, c[0x0][0x3b8] ;  /* 0x00007700ff0577ac */ /* 0x000e220008000800 */
[----:B---3--:R-:W3:Y:S04]  /*b4d00*/  LDL.LU R6, [R1+0x1da8] ;  /* 0x001da80001067983 */ /* 0x008ee80000300800 */
[----:B------:R-:W3:Y:S04]  /*b4d10*/  LDL.LU R7, [R1+0x1dac] ;  /* 0x001dac0001077983 */ /* 0x000ee80000300800 */
[----:B------:R-:W4:Y:S04]  /*b4d20*/  LDL.LU R27, [R1+0x1d90] ;  /* 0x001d9000011b7983 */ /* 0x000f280000300800 */
[----:B------:R-:W4:Y:S04]  /*b4d30*/  LDL.LU R25, [R1+0x1d94] ;  /* 0x001d940001197983 */ /* 0x000f280000300800 */
[----:B------:R-:W2:Y:S04]  /*b4d40*/  LDL.LU R10, [R1+0x1d98] ;  /* 0x001d9800010a7983 */ /* 0x000ea80000300800 */
[----:B------:R-:W2:Y:S04]  /*b4d50*/  LDL.LU R11, [R1+0x1d9c] ;  /* 0x001d9c00010b7983 */ /* 0x000ea80000300800 */
[----:B------:R1:W-:Y:S01]  /*b4d60*/  STL [R1+0x1ddc], R8 ;  /* 0x001ddc0801007387 */ /* 0x0003e20000100800 */
[----:B------:R-:W-:-:S03]  /*b4d70*/  SHF.R.S32.HI R20, RZ, 0x1f, R19 ;  /* 0x0000001fff147819 */ /* 0x000fc60000011413 */
[----:B-1----:R-:W2:Y:S04]  /*b4d80*/  LDL.LU R8, [R1+0x1d80] ;  /* 0x001d800001087983 */ /* 0x002ea80000300800 */
[----:B------:R-:W2:Y:S04]  /*b4d90*/  LDL.LU R9, [R1+0x1d84] ;  /* 0x001d840001097983 */ /* 0x000ea80000300800 */
[----:B------:R-:W2:Y:S04]  /*b4da0*/  LDL.LU R28, [R1+0x1d88] ;  /* 0x001d8800011c7983 */ /* 0x000ea80000300800 */
[----:B------:R-:W2:Y:S04]  /*b4db0*/  LDL.LU R18, [R1+0x1d8c] ;  /* 0x001d8c0001127983 */ /* 0x000ea80000300800 */
[----:B------:R-:W-:Y:S04]  /*b4dc0*/  STL [R1+0x1dd8], R15 ;  /* 0x001dd80f01007387 */ /* 0x000fe80000100800 */
[----:B------:R-:W2:Y:S04]  /*b4dd0*/  LDL.LU R29, [R1+0x1d74] ;  /* 0x001d7400011d7983 */ /* 0x000ea80000300800 */
[----:B------:R-:W2:Y:S04]  /*b4de0*/  LDL.LU R21, [R1+0x1d78] ;  /* 0x001d780001157983 */ /* 0x000ea80000300800 */
[----:B------:R1:W-:Y:S04]  /*b4df0*/  STL [R1+0x1dcc], R14 ;  /* 0x001dcc0e01007387 */ /* 0x0003e80000100800 */
        /* <DEDUP_REMOVED lines=9> */
[----:B------:R-:W-:Y:S04]  /*b4e90*/  STL [R1+0x1db8], R14 ;  /* 0x001db80e01007387 */ /* 0x000fe80000100800 */
[----:B------:R-:W2:Y:S04]  /*b4ea0*/  LDL.LU R17, [R1+0x1d68] ;  /* 0x001d680001117983 */ /* 0x000ea80000300800 */
[----:B------:R-:W2:Y:S04]  /*b4eb0*/  LDL.LU R23, [R1+0x1d6c] ;  /* 0x001d6c0001177983 */ /* 0x000ea80000300800 */
[----:B------:R1:W-:Y:S04]  /*b4ec0*/  STL.64 [R1+0x6120], R2 ;  /* 0x0061200201007387 */ /* 0x0003e80000100a00 */
[----:B-1----:R-:W2:Y:S01]  /*b4ed0*/  LDL.LU R2, [R1+0x1da4] ;  /* 0x001da40001027983 */ /* 0x002ea20000300800 */
[----:B------:R-:W-:-:S03]  /*b4ee0*/  IADD3 R14, P1, PT, R19, R3, RZ ;  /* 0x00000003130e7210 */ /* 0x000fc60007f3e0ff */
[----:B------:R-:W3:Y:S02]  /*b4ef0*/  LDL.LU R3, [R1+0x1d70] ;  /* 0x001d700001037983 */ /* 0x000ee40000300800 */
[----:B------:R-:W-:-:S05]  /*b4f00*/  IMAD.X R15, R20, 0x1, R4, P1 ;  /* 0x00000001140f7824 */ /* 0x000fca00008e0604 */
[----:B------:R1:W-:Y:S04]  /*b4f10*/  STL.64 [R1+0x1db0], R14 ;  /* 0x001db00e01007387 */ /* 0x0003e80000100a00 */
[----:B-1----:R-:W4:Y:S01]  /*b4f20*/  LDL.LU.64 R14, [R1+0x6148] ;  /* 0x00614800010e7983 */ /* 0x002f220000300a00 */
[----:B--2---:R-:W-:-:S03]  /*b4f30*/  F2FP.SATFINITE.E4M3.F32.PACK_AB_MERGE_C R2, R2, R13, RZ ;  /* 0x0000000d0202723e */ /* 0x004fc600048070ff */
[----:B------:R-:W2:Y:S04]  /*b4f40*/  LDL.LU R13, [R1+0x6140] ;  /* 0x00614000010d7983 */ /* 0x000ea80000300800 */
[----:B------:R3:W-:Y:S02]  /*b4f50*/  STL [R1+0x948], R2 ;  /* 0x0009480201007387 */ /* 0x0007e40000100800 */
[----:B---3--:R-:W-:-:S05]  /*b4f60*/  F2FP.SATFINITE.E4M3.F32.PACK_AB_MERGE_C R2, R7, R6, RZ ;  /* 0x000000060702723e */ /* 0x008fca00048070ff */
[----:B------:R-:W-:Y:S01]  /*b4f70*/  STL [R1+0x94c], R2 ;  /* 0x00094c0201007387 */ /* 0x000fe20000100800 */
[----:B--2---:R-:W-:-:S05]  /*b4f80*/  IADD3 R6, P1, PT, R19, R13, RZ ;  /* 0x0000000d13067210 */ /* 0x004fca0007f3e0ff */
[----:B----4-:R-:W-:-:S05]  /*b4f90*/  IMAD.X R7, R20, 0x1, R15, P1 ;  /* 0x0000000114077824 */ /* 0x010fca00008e060f */
[----:B------:R1:W-:Y:S04]  /*b4fa0*/  STL.64 [R1+0x1da0], R6 ;  /* 0x001da00601007387 */ /* 0x0003e80000100a00 */
[----:B-1----:R-:W2:Y:S01]  /*b4fb0*/  LDL.LU.64 R6, [R1+0x6138] ;  /* 0x0061380001067983 */ /* 0x002ea20000300a00 */
[----:B------:R-:W-:-:S03]  /*b4fc0*/  F2FP.SATFINITE.E4M3.F32.PACK_AB_MERGE_C R2, R25, R27, RZ ;  /* 0x0000001b1902723e */ /* 0x000fc600048070ff */
[----:B------:R-:W3:Y:S04]  /*b4fd0*/  LDL.LU R27, [R1+0x1d50] ;  /* 0x001d5000011b7983 */ /* 0x000ee80000300800 */
[----:B------:R-:W3:Y:S04]  /*b4fe0*/  LDL.LU R25, [R1+0x1d54] ;  /* 0x001d540001197983 */ /* 0x000ee80000300800 */
[----:B------:R1:W-:Y:S01]  /*b4ff0*/  STL [R1+0x940], R2 ;  /* 0x0009400201007387 */ /* 0x0003e20000100800 */
[----:B------:R-:W-:Y:S02]  /*b5000*/  F2FP.SATFINITE.E4M3.F32.PACK_AB_MERGE_C R8, R9, R8, RZ ;  /* 0x000000080908723e */ /* 0x000fe400048070ff */
[----:B-1----:R-:W-:-:S02]  /*b5010*/  F2FP.SATFINITE.E4M3.F32.PACK_AB_MERGE_C R2, R11, R10, RZ ;  /* 0x0000000a0b02723e */ /* 0x002fc400048070ff */
[----:B------:R-:W-:-:S03]  /*b5020*/  IADD3 R10, P1, PT, R19, R5, RZ ;  /* 0x00000005130a7210 */ /* 0x000fc60007f3e0ff */
[----:B------:R1:W-:Y:S02]  /*b5030*/  STL [R1+0x944], R2 ;  /* 0x0009440201007387 */ /* 0x0003e40000100800 */
[----:B-1----:R-:W-:Y:S01]  /*b5040*/  F2FP.SATFINITE.E4M3.F32.PACK_AB_MERGE_C R2, R18, R28, RZ ;  /* 0x0000001c1202723e */ /* 0x002fe200048070ff */
[----:B--2---:R-:W-:-:S05]  /*b5050*/  IMAD.X R11, R20, 0x1, R6, P1 ;  /* 0x00000001140b7824 */ /* 0x004fca00008e0606 */
[----:B------:R1:W-:Y:S04]  /*b5060*/  STL.64 [R1+0x1d90], R10 ;  /* 0x001d900a01007387 */ /* 0x0003e80000100a00 */
[----:B-1----:R-:W2:Y:S04]  /*b5070*/  LDL.LU.64 R10, [R1+0x6130] ;  /* 0x00613000010a7983 */ /* 0x002ea80000300a00 */
[----:B------:R-:W4:Y:S04]  /*b5080*/  LDL.LU R28, [R1+0x1d48] ;  /* 0x001d4800011c7983 */ /* 0x000f280000300800 */
[----:B------:R1:W-:Y:S04]  /*b5090*/  STL [R1+0x738], R8 ;  /* 0x0007380801007387 */ /* 0x0003e80000100800 */
[----:B------:R-:W4:Y:S01]  /*b50a0*/  LDL.LU R18, [R1+0x1d4c] ;  /* 0x001d4c0001127983 */ /* 0x000f220000300800 */
[----:B-1----:R-:W-:-:S03]  /*b50b0*/  IADD3 R8, P1, PT, R19, R14, RZ ;  /* 0x0000000e13087210 */ /* 0x002fc60007f3e0ff */
[----:B------:R-:W-:Y:S02]  /*b50c0*/  STL [R1+0x74c], R2 ;  /* 0x00074c0201007387 */ /* 0x000fe40000100800 */
[----:B------:R-:W-:Y:S02]  /*b50d0*/  IMAD.X R9, R20, 0x1, R16, P1 ;  /* 0x0000000114097824 */ /* 0x000fe400008e0610 */
[----:B------:R1:W-:Y:S04]  /*b50e0*/  STL.64 [R1+0x6118], R14 ;  /* 0x0061180e01007387 */ /* 0x0003e80000100a00 */
[----:B-1----:R-:W2:Y:S04]  /*b50f0*/  LDL.LU R14, [R1+0x1d44] ;  /* 0x001d4400010e7983 */ /* 0x002ea80000300800 */
[----:B------:R1:W-:Y:S04]  /*b5100*/  STL.64 [R1+0x1d80], R8 ;  /* 0x001d800801007387 */ /* 0x0003e80000100a00 */
[----:B-1----:R-:W2:Y:S01]  /*b5110*/  LDL.LU.64 R8, [R1+0x6128] ;  /* 0x0061280001087983 */ /* 0x002ea20000300a00 */
[----:B------:R-:W-:-:S02]  /*b5120*/  F2FP.SATFINITE.E4M3.F32.PACK_AB_MERGE_C R3, R29, R3, RZ ;  /* 0x000000031d03723e */ /* 0x000fc400048070ff */
[----:B------:R-:W-:Y:S01]  /*b5130*/  F2FP.SATFINITE.E4M3.F32.PACK_AB_MERGE_C R2, R22, R21, RZ ;  /* 0x000000151602723e */ /* 0x000fe200048070ff */
[----:B------:R-:W4:Y:S04]  /*b5140*/  LDL.LU R15, [R1+0x1d30] ;  /* 0x001d3000010f7983 */ /* 0x000f280000300800 */
[----:B------:R-:W-:Y:S04]  /*b5150*/  STL [R1+0x708], R3 ;  /* 0x0007080301007387 */ /* 0x000fe80000100800 */
[----:B------:R-:W4:Y:S04]  /*b5160*/  LDL.LU R29, [R1+0x1d34] ;  /* 0x001d3400011d7983 */ /* 0x000f280000300800 */
[----:B------:R1:W-:Y:S04]  /*b5170*/  STL [R1+0x6ac], R2 ;  /* 0x0006ac0201007387 */ /* 0x0003e80000100800 */
[----:B------:R-:W4:Y:S04]  /*b5180*/  LDL.LU R21, [R1+0x1d38] ;  /* 0x001d380001157983 */ /* 0x000f280000300800 */
[----:B------:R-:W4:Y:S01]  /*b5190*/  LDL.LU R22, [R1+0x1d3c] ;  /* 0x001d3c0001167983 */ /* 0x000f220000300800 */
[----:B-1----:R-:W-:-:S02]  /*b51a0*/  IADD3 R2, P1, PT, R19, R7, RZ ;  /* 0x0000000713027210 */ /* 0x002fc40007f3e0ff */
[----:B---3--:R-:W-:-:S03]  /*b51b0*/  F2FP.SATFINITE.E4M3.F32.PACK_AB_MERGE_C R25, R25, R27, RZ ;  /* 0x0000001b1919723e */ /* 0x008fc600048070ff */
[----:B--2---:R-:W-:-:S05]  /*b51c0*/  IMAD.X R3, R20, 0x1, R8, P1 ;  /* 0x0000000114037824 */ /* 0x004fca00008e0608 */
[----:B------:R1:W-:Y:S02]  /*b51d0*/  STL.64 [R1+0x1d70], R2 ;  /* 0x001d700201007387 */ /* 0x0003e40000100a00 */
[----:B-1----:R-:W-:Y:S02]  /*b51e0*/  F2FP.SATFINITE.E4M3.F32.PACK_AB_MERGE_C R3, R26, R24, RZ ;  /* 0x000000181a03723e */ /* 0x002fe400048070ff */
[----:B------:R-:W-:Y:S01]  /*b51f0*/  F2FP.SATFINITE.E4M3.F32.PACK_AB_MERGE_C R2, R23, R17, RZ ;  /* 0x000000111702723e */ /* 0x000fe200048070ff */
[----:B------:R-:W2:Y:S04]  /*b5200*/  LDL.LU R24, [R1+0x1d20] ;  /* 0x001d200001187983 */ /* 0x000ea80000300800 */
[----:B------:R-:W-:Y:S04]  /*b5210*/  STL [R1+0x690], R3 ;  /* 0x0006900301007387 */ /* 0x000fe80000100800 */
[----:B------:R-:W2:Y:S04]  /*b5220*/  LDL.LU R26, [R1+0x1d24] ;  /* 0x001d2400011a7983 */ /* 0x000ea80000300800 */
[----:B------:R1:W-:Y:S04]  /*b5230*/  STL [R1+0x69c], R2 ;  /* 0x00069c0201007387 */ /* 0x0003e80000100800 */
[----:B------:R-:W3:Y:S04]  /*b5240*/  LDL.LU R17, [R1+0x1d28] ;  /* 0x001d280001117983 */ /* 0x000ee80000300800 */
[----:B------:R-:W3:Y:S01]  /*b5250*/  LDL.LU R23, [R1+0x1d2c] ;  /* 0x001d2c0001177983 */ /* 0x000ee20000300800 */
[----:B-1----:R-:W-:-:S03]  /*b5260*/  IADD3 R2, P1, PT, R19, R9, RZ ;  /* 0x0000000913027210 */ /* 0x002fc60007f3e0ff */
[----:B------:R1:W-:Y:S02]  /*b5270*/  STL.64 [R1+0x6108], R8 ;  /* 0x0061080801007387 */ /* 0x0003e40000100a00 */
[----:B------:R-:W-:Y:S02]  /*b5280*/  IMAD.X R3, R20, 0x1, R11, P1 ;  /* 0x0000000114037824 */ /* 0x000fe400008e060b */
[----:B-1----:R-:W2:Y:S04]  /*b5290*/  LDL.LU R8, [R1+0x1d5c] ;  /* 0x001d5c0001087983 */ /* 0x002ea80000300800 */
[----:B------:R-:W2:Y:S04]  /*b52a0*/  LDL.LU R9, [R1+0x1d40] ;  /* 0x001d400001097983 */ /* 0x000ea80000300800 */
[----:B------:R1:W-:Y:S04]  /*b52b0*/  STL.64 [R1+0x1d60], R2 ;  /* 0x001d600201007387 */ /* 0x0003e80000100a00 */
[----:B------:R-:W-:Y:S01]  /*b52c0*/  STL.64 [R1+0x6110], R10 ;  /* 0x0061100a01007387 */ /* 0x000fe20000100a00 */
[----:B-1----:R-:W-:-:S03]  /*b52d0*/  IADD3 R2, P1, PT, R19, R10, RZ ;  /* 0x0000000a13027210 */ /* 0x002fc60007f3e0ff */
[----:B------:R-:W-:Y:S02]  /*b52e0*/  STL [R1+0x680], R25 ;  /* 0x0006801901007387 */ /* 0x000fe40000100800 */
[----:B------:R-:W-:-:S05]  /*b52f0*/  IMAD.X R3, R20, 0x1, R12, P1 ;  /* 0x0000000114037824 */ /* 0x000fca00008e060c */
[----:B------:R1:W-:Y:S04]  /*b5300*/  STL.64 [R1+0x1d50], R2 ;  /* 0x001d500201007387 */ /* 0x0003e80000100a00 */
[----:B-1----:R-:W3:Y:S04]  /*b5310*/  LDL.LU.64 R2, [R1+0x6120] ;  /* 0x0061200001027983 */ /* 0x002ee80000300a00 */
[----:B------:R-:W3:Y:S04]  /*b5320*/  LDL.LU R20, [R1+0x1d58] ;  /* 0x001d580001147983 */ /* 0x000ee80000300800 */
[----:B------:R-:W3:Y:S04]  /*b5330*/  LDL.LU R10, [R1+0x1d10] ;  /* 0x001d1000010a7983 */ /* 0x000ee80000300800 */
[----:B------:R-:W3:Y:S04]  /*b5340*/  LDL.LU R11, [R1+0x1d14] ;  /* 0x001d1400010b7983 */ /* 0x000ee80000300800 */
[----:B------:R-:W3:Y:S01]  /*b5350*/  LDL.LU R27, [R1+0x1d18] ;  /* 0x001d1800011b7983 */ /* 0x000ee20000300800 */
[----:B0-----:R-:W-:Y:S01]  /*b5360*/  VIADD R19, R19, UR5 ;  /* 0x0000000513137c36 */ /* 0x001fe20008000000 */
[----:B------:R-:W0:Y:S02]  /*b5370*/  LDCU UR5, c[0x0][0x3b8] ;  /* 0x00007700ff0577ac */ /* 0x000e240008000800 */
[----:B------:R-:W3:Y:S01]  /*b5380*/  LDL.LU R25, [R1+0x1d1c] ;  /* 0x001d1c0001197983 */ /* 0x000ee20000300800 */
[----:B--2---:R-:W-:-:S02]  /*b5390*/  F2FP.SATFINITE.E4M3.F32.PACK_AB_MERGE_C R9, R14, R9, RZ ;  /* 0x000000090e09723e */ /* 0x004fc400048070ff */
[----:B----4-:R-:W-:Y:S02]  /*b53a0*/  F2FP.SATFINITE.E4M3.F32.PACK_AB_MERGE_C R14, R22, R21, RZ ;  /* 0x00000015160e723e */ /* 0x010fe400048070ff */
[----:B---3--:R-:W-:-:S05]  /*b53b0*/  F2FP.SATFINITE.E4M3.F32.PACK_AB_MERGE_C R8, R8, R20, RZ ;  /* 0x000000140808723e */ /* 0x008fca00048070ff */
[----:B------:R1:W-:Y:S04]  /*b53c0*/  STL [R1+0x68c], R8 ;  /* 0x00068c0801007387 */ /* 0x0003e80000100800 */
[----:B------:R-:W-:Y:S01]  /*b53d0*/  STL [R1+0x658], R9 ;  /* 0x0006580901007387 */ /* 0x000fe20000100800 */
[----:B-1----:R-:W-:-:S03]  /*b53e0*/  F2FP.SATFINITE.E4M3.F32.PACK_AB_MERGE_C R8, R18, R28, RZ ;  /* 0x0000001c1208723e */ /* 0x002fc600048070ff */
[----:B------:R-:W2:Y:S01]  /*b53f0*/  LDL.LU R28, [R1+0x1d00] ;  /* 0x001d0000011c7983 */ /* 0x000ea20000300800 */
[----:B------:R-:W-:-:S03]  /*b5400*/  SHF.R.S32.HI R20, RZ, 0x1f, R19 ;  /* 0x0000001fff147819 */ /* 0x000fc60000011413 */
[----:B------:R-:W2:Y:S04]  /*b5410*/  LDL.LU R18, [R1+0x1d04] ;  /* 0x001d040001127983 */ /* 0x000ea80000300800 */
[----:B------:R1:W-:Y:S02]  /*b5420*/  STL [R1+0x66c], R8 ;  /* 0x00066c0801007387 */ /* 0x0003e40000100800 */
[----:B-1----:R-:W-:-:S05]  /*b5430*/  IADD3 R8, P1, PT, R19, R0, RZ ;  /* 0x0000000013087210 */ /* 0x002fca0007f3e0ff */
[----:B------:R-:W-:-:S05]  /*b5440*/  IMAD.X R9, R20, 0x1, R2, P1 ;  /* 0x0000000114097824 */ /* 0x000fca00008e0602 */
[----:B------:R1:W-:Y:S02]  /*b5450*/  STL.64 [R1+0x1d40], R8 ;  /* 0x001d400801007387 */ /* 0x0003e40000100a00 */
[----:B-1----:R-:W-:Y:S02]  /*b5460*/  F2FP.SATFINITE.E4M3.F32.PACK_AB_MERGE_C R9, R29, R15, RZ ;  /* 0x0000000f1d09723e */ /* 0x002fe400048070ff */
[----:B------:R-:W3:Y:S04]  /*b5470*/  LDL.LU R8, [R1+0x1d08] ;  /* 0x001d080001087983 */ /* 0x000ee80000300800 */
[----:B------:R1:W-:Y:S04]  /*b5480*/  STL [R1+0x638], R9 ;  /* 0x0006380901007387 */ /* 0x0003e80000100800 */
[----:B-1----:R-:W3:Y:S04]  /*b5490*/  LDL.LU R9, [R1+0x1d0c] ;  /* 0x001d0c0001097983 */ /* 0x002ee80000300800 */
[----:B------:R1:W-:Y:S04]  /*b54a0*/  STL [R1+0x644], R14 ;  /* 0x0006440e01007387 */ /* 0x0003e80000100800 */
[----:B------:R-:W4:Y:S04]  /*b54b0*/  LDL.LU R29, [R1+0x1cf4] ;  /* 0x001cf400011d7983 */ /* 0x000f280000300800 */
[----:B------:R-:W3:Y:S01]  /*b54c0*/  LDL.LU R21, [R1+0x1cf8] ;  /* 0x001cf80001157983 */ /* 0x000ee20000300800 */
[----:B-1----:R-:W-:-:S03]  /*b54d0*/  IADD3 R14, P1, PT, R19, R3, RZ ;  /* 0x00000003130e7210 */ /* 0x002fc60007f3e0ff */
[----:B------:R-:W3:Y:S02]  /*b54e0*/  LDL.LU R22, [R1+0x1cfc] ;  /* 0x001cfc0001167983 */ /* 0x000ee40000300800 */
[----:B------:R-:W-:Y:S02]  /*b54f0*/  IMAD.X R15, R20, 0x1, R4, P1 ;  /* 0x00000001140f7824 */ /* 0x000fe400008e0604 */
[----:B------:R-:W-:Y:S04]  /*b5500*/  STL.64 [R1+0x60f8], R2 ;  /* 0x0060f80201007387 */ /* 0x000fe80000100a00 */
[----:B------:R1:W-:Y:S04]  /*b5510*/  STL.64 [R1+0x1d30], R14 ;  /* 0x001d300e01007387 */ /* 0x0003e80000100a00 */
[----:B-1----:R-:W3:Y:S01]  /*b5520*/  LDL.LU.64 R14, [R1+0x6118] ;  /* 0x00611800010e7983 */ /* 0x002ee20000300a00 */
        /* <DEDUP_REMOVED lines=8> */
[----:B-1----:R-:W-:-:S03]  /*b55b0*/  IADD3 R2, P1, PT, R19, R13, RZ ;  /* 0x0000000d13027210 */ /* 0x002fc60007f3e0ff */
[----:B------:R1:W-:Y:S04]  /*b55c0*/  STL.64 [R1+0x6100], R12 ;  /* 0x0061000c01007387 */ /* 0x0003e80000100a00 */
[----:B-1----:R-:W4:Y:S01]  /*b55d0*/  LDL.LU R13, [R1+0x1cf0] ;  /* 0x001cf000010d7983 */ /* 0x002f220000300800 */
[----:B--2---:R-:W-:Y:S01]  /*b55e0*/  F2FP.SATFINITE.E4M3.F32.PACK_AB_MERGE_C R12, R18, R28, RZ ;  /* 0x0000001c120c723e */ /* 0x004fe200048070ff */
[----:B---3--:R-:W-:-:S05]  /*b55f0*/  IMAD.X R3, R20, 0x1, R15, P1 ;  /* 0x0000000114037824 */ /* 0x008fca00008e060f */
[----:B------:R1:W-:Y:S02]  /*b5600*/  STL.64 [R1+0x1d20], R2 ;  /* 0x001d200201007387 */ /* 0x0003e40000100a00 */
[----:B-1----:R-:W-:Y:S02]  /*b5610*/  F2FP.SATFINITE.E4M3.F32.PACK_AB_MERGE_C R3, R11, R10, RZ ;  /* 0x0000000a0b03723e */ /* 0x002fe400048070ff */
[----:B------:R-:W2:Y:S01]  /*b5620*/  LDL.LU R2, [R1+0x1cd0] ;  /* 0x001cd00001027983 */ /* 0x000ea20000300800 */
[----:B------:R-:W-:-:S03]  /*b5630*/  F2FP.SATFINITE.E4M3.F32.PACK_AB_MERGE_C R10, R25, R27, RZ ;  /* 0x0000001b190a723e */ /* 0x000fc600048070ff */
[----:B------:R1:W-:Y:S04]  /*b5640*/  STL [R1+0x618], R3 ;  /* 0x0006180301007387 */ /* 0x0003e80000100800 */
[----:B-1----:R-:W2:Y:S04]  /*b5650*/  LDL.LU R3, [R1+0x1cd4] ;  /* 0x001cd40001037983 */ /* 0x002ea80000300800 */
[----:B------:R1:W-:Y:S02]  /*b5660*/  STL [R1+0x61c], R10 ;  /* 0x00061c0a01007387 */ /* 0x0003e40000100800 */
[----:B-1----:R-:W-:-:S02]  /*b5670*/  IADD3 R10, P1, PT, R19, R5, RZ ;  /* 0x00000005130a7210 */ /* 0x002fc40007f3e0ff */
[----:B------:R-:W-:Y:S03]  /*b5680*/  STL.64 [R1+0x60f0], R4 ;  /* 0x0060f00401007387 */ /* 0x000fe60000100a00 */
[----:B------:R-:W-:-:S05]  /*b5690*/  IMAD.X R11, R20, 0x1, R6, P1 ;  /* 0x00000001140b7824 */ /* 0x000fca00008e0606 */
[----:B------:R1:W-:Y:S04]  /*b56a0*/  STL.64 [R1+0x1d10], R10 ;  /* 0x001d100a01007387 */ /* 0x0003e80000100a00 */
[----:B-1----:R-:W3:Y:S04]  /*b56b0*/  LDL.LU.64 R10, [R1+0x6110] ;  /* 0x00611000010a7983 */ /* 0x002ee80000300a00 */
[----:B------:R-:W2:Y:S04]  /*b56c0*/  LDL.LU R4, [R1+0x1cd8] ;  /* 0x001cd80001047983 */ /* 0x000ea80000300800 */
[----:B------:R-:W2:Y:S04]  /*b56d0*/  LDL.LU R5, [R1+0x1cdc] ;  /* 0x001cdc0001057983 */ /* 0x000ea80000300800 */
[----:B------:R1:W-:Y:S04]  /*b56e0*/  STL [R1+0x600], R12 ;  /* 0x0006000c01007387 */ /* 0x0003e80000100800 */
[----:B------:R-:W2:Y:S04]  /*b56f0*/  LDL.LU R27, [R1+0x1cc0] ;  /* 0x001cc000011b7983 */ /* 0x000ea80000300800 */
[----:B------:R-:W2:Y:S01]  /*b5700*/  LDL.LU R25, [R1+0x1cc4] ;  /* 0x001cc40001197983 */ /* 0x000ea20000300800 */
[----:B-1----:R-:W-:-:S02]  /*b5710*/  F2FP.SATFINITE.E4M3.F32.PACK_AB_MERGE_C R12, R9, R8, RZ ;  /* 0x00000008090c723e */ /* 0x002fc400048070ff */
[----:B------:R-:W-:Y:S01]  /*b5720*/  IADD3 R8, P1, PT, R19, R14, RZ ;  /* 0x0000000e13087210 */ /* 0x000fe20007f3e0ff */
[----:B------:R-:W2:Y:S04]  /*b5730*/  LDL.LU R28, [R1+0x1cc8] ;  /* 0x001cc800011c7983 */ /* 0x000ea80000300800 */
[----:B------:R-:W-:Y:S01]  /*b5740*/  IMAD.X R9, R20, 0x1, R16, P1 ;  /* 0x0000000114097824 */ /* 0x000fe200008e0610 */
[----:B------:R-:W2:Y:S04]  /*b5750*/  LDL.LU R18, [R1+0x1ccc] ;  /* 0x001ccc0001127983 */ /* 0x000ea80000300800 */
[----:B------:R-:W-:Y:S04]  /*b5760*/  STL [R1+0x604], R12 ;  /* 0x0006040c01007387 */ /* 0x000fe80000100800 */
[----:B------:R1:W-:Y:S04]  /*b5770*/  STL.64 [R1+0x1d00], R8 ;  /* 0x001d000801007387 */ /* 0x0003e80000100a00 */
[----:B-1----:R-:W2:Y:S01]  /*b5780*/  LDL.LU.64 R8, [R1+0x6108] ;  /* 0x0061080001087983 */ /* 0x002ea20000300a00 */
[----:B----4-:R-:W-:-:S02]  /*b5790*/  F2FP.SATFINITE.E4M3.F32.PACK_AB_MERGE_C R13, R29, R13, RZ ;  /* 0x0000000d1d0d723e */ /* 0x010fc400048070ff */
[----:B------:R-:W-:Y:S01]  /*b57a0*/  F2FP.SATFINITE.E4M3.F32.PACK_AB_MERGE_C R12, R22, R21, RZ ;  /* 0x00000015160c723e */ /* 0x000fe200048070ff */
[----:B------:R-:W4:Y:S04]  /*b57b0*/  LDL.LU R29, [R1+0x934] ;  /* 0x00093400011d7983 */ /* 0x000f280000300800 */
[----:B------:R-:W-:Y:S04]  /*b57c0*/  STL [R1+0x5f0], R13 ;  /* 0x0005f00d01007387 */ /* 0x000fe80000100800 */
[----:B------:R-:W3:Y:S04]  /*b57d0*/  LDL.LU R21, [R1+0x938] ;  /* 0x0009380001157983 */ /* 0x000ee80000300800 */
[----:B------:R1:W-:Y:S04]  /*b57e0*/  STL [R1+0x5f4], R12 ;  /* 0x0005f40c01007387 */ /* 0x0003e80000100800 */
[----:B------:R-:W3:Y:S01]  /*b57f0*/  LDL.LU R22, [R1+0x93c] ;  /* 0x00093c0001167983 */ /* 0x000ee20000300800 */
[----:B-1----:R-:W-:-:S03]  /*b5800*/  IADD3 R12, P1, PT, R19, R7, RZ ;  /* 0x00000007130c7210 */ /* 0x002fc60007f3e0ff */
[----:B------:R1:W-:Y:S04]  /*b5810*/  STL.64 [R1+0x60e8], R6 ;  /* 0x0060e80601007387 */ /* 0x0003e80000100a00 */
[----:B-1----:R-:W4:Y:S01]  /*b5820*/  LDL.LU R7, [R1+0x930] ;  /* 0x0009300001077983 */ /* 0x002f220000300800 */
[----:B------:R-:W-:Y:S01]  /*b5830*/  F2FP.SATFINITE.E4M3.F32.PACK_AB_MERGE_C R6, R23, R17, RZ ;  /* 0x000000111706723e */ /* 0x000fe200048070ff */
[----:B--2---:R-:W-:-:S05]  /*b5840*/  IMAD.X R13, R20, 0x1, R8, P1 ;  /* 0x00000001140d7824 */ /* 0x004fca00008e0608 */
[----:B------:R1:W-:Y:S02]  /*b5850*/  STL.64 [R1+0x1cf0], R12 ;  /* 0x001cf00c01007387 */ /* 0x0003e40000100a00 */
[----:B-1----:R-:W-:Y:S02]  /*b5860*/  F2FP.SATFINITE.E4M3.F32.PACK_AB_MERGE_C R12, R26, R24, RZ ;  /* 0x000000181a0c723e */ /* 0x002fe400048070ff */
[----:B------:R-:W2:Y:S04]  /*b5870*/  LDL.LU R24, [R1+0x1cb0] ;  /* 0x001cb00001187983 */ /* 0x000ea80000300800 */
[----:B------:R1:W-:Y:S04]  /*b5880*/  STL [R1+0x5e0], R12 ;  /* 0x0005e00c01007387 */ /* 0x0003e80000100800 */
[----:B------:R-:W2:Y:S01]  /*b5890*/  LDL.LU R26, [R1+0x1cb4] ;  /* 0x001cb400011a7983 */ /* 0x000ea20000300800 */
[----:B-1----:R-:W-:-:S03]  /*b58a0*/  IADD3 R12, P1, PT, R19, R9, RZ ;  /* 0x00000009130c7210 */ /* 0x002fc60007f3e0ff */
[----:B------:R-:W-:Y:S02]  /*b58b0*/  STL [R1+0x5e4], R6 ;  /* 0x0005e40601007387 */ /* 0x000fe40000100800 */
[----:B---3--:R-:W-:Y:S02]  /*b58c0*/  IMAD.X R13, R20, 0x1, R11, P1 ;  /* 0x00000001140d7824 */ /* 0x008fe400008e060b */
[----:B------:R-:W3:Y:S04]  /*b58d0*/  LDL.LU R17, [R1+0x1cb8] ;  /* 0x001cb80001117983 */ /* 0x000ee80000300800 */
[----:B------:R-:W3:Y:S04]  /*b58e0*/  LDL.LU R23, [R1+0x1cbc] ;  /* 0x001cbc0001177983 */ /* 0x000ee80000300800 */
[----:B------:R1:W-:Y:S04]  /*b58f0*/  STL.64 [R1+0x1ce0], R12 ;  /* 0x001ce00c01007387 */ /* 0x0003e80000100a00 */
[----:B-1----:R-:W2:Y:S01]  /*b5900*/  LDL.LU.64 R12, [R1+0x6100] ;  /* 0x00610000010c7983 */ /* 0x002ea20000300a00 */
[----:B------:R-:W-:-:S02]  /*b5910*/  F2FP.SATFINITE.E4M3.F32.PACK_AB_MERGE_C R6, R3, R2, RZ ;  /* 0x000000020306723e */ /* 0x000fc400048070ff */
[----:B------:R-:W-:Y:S01]  /*b5920*/  IADD3 R2, P1, PT, R19, R10, RZ ;  /* 0x0000000a13027210 */ /* 0x000fe20007f3e0ff */
[----:B------:R-:W-:Y:S04]  /*b5930*/  STL.64 [R1+0x60e0], R10 ;  /* 0x0060e00a01007387 */ /* 0x000fe80000100a00 */
[----:B------:R-:W-:Y:S01]  /*b5940*/  STL [R1+0x5d0], R6 ;  /* 0x0005d00601007387 */ /* 0x000fe20000100800 */
[----:B------:R-:W-:Y:S01]  /*b5950*/  F2FP.SATFINITE.E4M3.F32.PACK_AB_MERGE_C R4, R5, R4, RZ ;  /* 0x000000040504723e */ /* 0x000fe200048070ff */
[----:B--2---:R-:W-:-:S05]  /*b5960*/  IMAD.X R3, R20, 0x1, R12, P1 ;  /* 0x0000000114037824 */ /* 0x004fca00008e060c */
[----:B------:R1:W-:Y:S04]  /*b5970*/  STL.64 [R1+0x1cd0], R2 ;  /* 0x001cd00201007387 */ /* 0x0003e80000100a00 */
[----:B-1----:R-:W2:Y:S01]  /*b5980*/  LDL.LU.64 R2, [R1+0x60f8] ;  /* 0x0060f80001027983 */ /* 0x002ea20000300a00 */
[----:B------:R-:W-:-:S03]  /*b5990*/  F2FP.SATFINITE.E4M3.F32.PACK_AB_MERGE_C R5, R25, R27, RZ ;  /* 0x0000001b1905723e */ /* 0x000fc600048070ff */
[----:B------:R-:W3:Y:S01]  /*b59a0*/  LDL.LU R10, [R1+0x1ca8] ;  /* 0x001ca800010a7983 */ /* 0x000ee20000300800 */
[----:B0-----:R-:W-:Y:S01]  /*b59b0*/  VIADD R19, R19, UR5 ;  /* 0x0000000513137c36 */ /* 0x001fe20008000000 */
[----:B----4-:R-:W-:Y:S01]  /*b59c0*/  F2FP.SATFINITE.E4M3.F32.PACK_AB_MERGE_C R7, R29, R7, RZ ;  /* 0x000000071d07723e */ /* 0x010fe200048070ff */
[----:B------:R-:W0:Y:S01]  /*b59d0*/  LDCU UR5, c[0x0][0x3b8] ;  /* 0x00007700ff0577ac */ /* 0x000e220008000800 */
[----:B------:R-:W4:Y:S04]  /*b59e0*/  LDL.LU R11, [R1+0x1cac] ;  /* 0x001cac00010b7983 */ /* 0x000f280000300800 */
[----:B------:R1:W-:Y:S04]  /*b59f0*/  STL [R1+0x5d4], R4 ;  /* 0x0005d40401007387 */ /* 0x0003e80000100800 */
[----:B------:R-:W-:Y:S01]  /*b5a00*/  STL [R1+0x184], R5 ;  /* 0x0001840501007387 */ /* 0x000fe20000100800 */
[----:B------:R-:W-:-:S03]  /*b5a10*/  SHF.R.S32.HI R20, RZ, 0x1f, R19 ;  /* 0x0000001fff147819 */ /* 0x000fc60000011413 */
[----:B------:R-:W3:Y:S01]  /*b5a20*/  LDL.LU R27, [R1+0x1c90] ;  /* 0x001c9000011b7983 */ /* 0x000ee20000300800 */
[----:B-1----:R-:W-:-:S03]  /*b5a30*/  F2FP.SATFINITE.E4M3.F32.PACK_AB_MERGE_C R4, R18, R28, RZ ;  /* 0x0000001c1204723e */ /* 0x002fc600048070ff */
[----:B------:R-:W3:Y:S04]  /*b5a40*/  LDL.LU R25, [R1+0x1c94] ;  /* 0x001c940001197983 */ /* 0x000ee80000300800 */
[----:B------:R1:W-:Y:S04]  /*b5a50*/  STL [R1+0x188], R4 ;  /* 0x0001880401007387 */ /* 0x0003e80000100800 */
[----:B------:R-:W3:Y:S04]  /*b5a60*/  LDL.LU R28, [R1+0x1c98] ;  /* 0x001c9800011c7983 */ /* 0x000ee80000300800 */
[----:B------:R-:W3:Y:S01]  /*b5a70*/  LDL.LU R18, [R1+0x1c9c] ;  /* 0x001c9c0001127983 */ /* 0x000ee20000300800 */
[----:B-1----:R-:W-:-:S05]  /*b5a80*/  IADD3 R4, P1, PT, R19, R0, RZ ;  /* 0x0000000013047210 */ /* 0x002fca0007f3e0ff */
[----:B--2---:R-:W-:-:S05]  /*b5a90*/  IMAD.X R5, R20, 0x1, R2, P1 ;  /* 0x0000000114057824 */ /* 0x004fca00008e0602 */
[----:B------:R1:W-:Y:S04]  /*b5aa0*/  STL.64 [R1+0x1cc8], R4 ;  /* 0x001cc80401007387 */ /* 0x0003e80000100a00 */
[----:B-1----:R-:W2:Y:S01]  /*b5ab0*/  LDL.LU.64 R4, [R1+0x60f0] ;  /* 0x0060f00001047983 */ /* 0x002ea20000300a00 */
[----:B------:R-:W-:-:S03]  /*b5ac0*/  F2FP.SATFINITE.E4M3.F32.PACK_AB_MERGE_C R6, R22, R21, RZ ;  /* 0x000000151606723e */ /* 0x000fc600048070ff */
[----:B------:R-:W3:Y:S04]  /*b5ad0*/  LDL.LU R29, [R1+0x1c84] ;  /* 0x001c8400011d7983 */ /* 0x000ee80000300800 */
[----:B------:R-:W-:Y:S04]  /*b5ae0*/  STL [R1+0x17c], R7 ;  /* 0x00017c0701007387 */ /* 0x000fe80000100800 */
[----:B------:R-:W3:Y:S04]  /*b5af0*/  LDL.LU R21, [R1+0x1c88] ;  /* 0x001c880001157983 */ /* 0x000ee80000300800 */
[----:B------:R1:W-:Y:S04]  /*b5b00*/  STL [R1+0x180], R6 ;  /* 0x0001800601007387 */ /* 0x0003e80000100800 */
[----:B------:R-:W4:Y:S01]  /*b5b10*/  LDL.LU R22, [R1+0x1c8c] ;  /* 0x001c8c0001167983 */ /* 0x000f220000300800 */
[----:B-1----:R-:W-:-:S03]  /*b5b20*/  IADD3 R6, P1, PT, R19, R3, RZ ;  /* 0x0000000313067210 */ /* 0x002fc60007f3e0ff */
[----:B------:R1:W-:Y:S04]  /*b5b30*/  STL.64 [R1+0x60d8], R2 ;  /* 0x0060d80201007387 */ /* 0x0003e80000100a00 */
[----:B-1----:R-:W4:Y:S04]  /*b5b40*/  LDL.LU R2, [R1+0x1ca4] ;  /* 0x001ca40001027983 */ /* 0x002f280000300800 */
[----:B------:R-:W4:Y:S01]  /*b5b50*/  LDL.LU R3, [R1+0x1c80] ;  /* 0x001c800001037983 */ /* 0x000f220000300800 */
[----:B--2---:R-:W-:-:S05]  /*b5b60*/  IMAD.X R7, R20, 0x1, R4, P1 ;  /* 0x0000000114077824 */ /* 0x004fca00008e0604 */
[----:B------:R1:W-:Y:S02]  /*b5b70*/  STL.64 [R1+0x1cc0], R6 ;  /* 0x001cc00601007387 */ /* 0x0003e40000100a00 */
[----:B-1----:R-:W-:Y:S02]  /*b5b80*/  F2FP.SATFINITE.E4M3.F32.PACK_AB_MERGE_C R7, R26, R24, RZ ;  /* 0x000000181a07723e */ /* 0x002fe400048070ff */
[----:B---3--:R-:W-:Y:S01]  /*b5b90*/  F2FP.SATFINITE.E4M3.F32.PACK_AB_MERGE_C R6, R23, R17, RZ ;  /* 0x000000111706723e */ /* 0x008fe200048070ff */
[----:B------:R-:W2:Y:S04]  /*b5ba0*/  LDL.LU R24, [R1+0x1c70] ;  /* 0x001c700001187983 */ /* 0x000ea80000300800 */
[----:B------:R-:W-:Y:S04]  /*b5bb0*/  STL [R1+0x4fcc], R7 ;  /* 0x004fcc0701007387 */ /* 0x000fe80000100800 */
[----:B------:R-:W2:Y:S04]  /*b5bc0*/  LDL.LU R26, [R1+0x1c74] ;  /* 0x001c7400011a7983 */ /* 0x000ea80000300800 */
[----:B------:R1:W-:Y:S04]  /*b5bd0*/  STL [R1+0x4fdc], R6 ;  /* 0x004fdc0601007387 */ /* 0x0003e80000100800 */
[----:B------:R-:W3:Y:S04]  /*b5be0*/  LDL.LU R17, [R1+0x1c78] ;  /* 0x001c780001117983 */ /* 0x000ee80000300800 */
[----:B------:R-:W3:Y:S01]  /*b5bf0*/  LDL.LU R23, [R1+0x1c7c] ;  /* 0x001c7c0001177983 */ /* 0x000ee20000300800 */
[----:B-1----:R-:W-:-:S03]  /*b5c00*/  IADD3 R6, P1, PT, R19, R13, RZ ;  /* 0x0000000d13067210 */ /* 0x002fc60007f3e0ff */
[----:B------:R1:W-:Y:S02]  /*b5c10*/  STL [R1+0x60cc], R13 ;  /* 0x0060cc0d01007387 */ /* 0x0003e40000100800 */
[----:B------:R-:W-:Y:S02]  /*b5c20*/  IMAD.X R7, R20, 0x1, R15, P1 ;  /* 0x0000000114077824 */ /* 0x000fe400008e060f */
[----:B-1----:R-:W4:Y:S04]  /*b5c30*/  LDL.LU R13, [R1+0x1ca0] ;  /* 0x001ca000010d7983 */ /* 0x002f280000300800 */
[----:B------:R1:W-:Y:S04]  /*b5c40*/  STL.64 [R1+0x1cb0], R6 ;  /* 0x001cb00601007387 */ /* 0x0003e80000100a00 */
[----:B-1----:R-:W2:Y:S01]  /*b5c50*/  LDL.LU.64 R6, [R1+0x60e8] ;  /* 0x0060e80001067983 */ /* 0x002ea20000300a00 */
[----:B----4-:R-:W-:-:S02]  /*b5c60*/  F2FP.SATFINITE.E4M3.F32.PACK_AB_MERGE_C R13, R2, R13, RZ ;  /* 0x0000000d020d723e */ /* 0x010fc400048070ff */
[----:B------:R-:W-:Y:S02]  /*b5c70*/  F2FP.SATFINITE.E4M3.F32.PACK_AB_MERGE_C R2, R11, R10, RZ ;  /* 0x0000000a0b02723e */ /* 0x000fe400048070ff */
[----:B------:R-:W-:Y:S01]  /*b5c80*/  IADD3 R10, P1, PT, R19, R5, RZ ;  /* 0x00000005130a7210 */ /* 0x000fe20007f3e0ff */
[----:B------:R-:W-:Y:S04]  /*b5c90*/  STL [R1+0x4f4c], R13 ;  /* 0x004f4c0d01007387 */ /* 0x000fe80000100800 */
[----:B------:R1:W-:Y:S04]  /*b5ca0*/  STL [R1+0x60c0], R5 ;  /* 0x0060c00501007387 */ /* 0x0003e80000100800 */
[----:B------:R4:W-:Y:S01]  /*b5cb0*/  STL [R1+0x4f5c], R2 ;  /* 0x004f5c0201007387 */ /* 0x0009e20000100800 */
[----:B--2---:R-:W-:-:S03]  /*b5cc0*/  IMAD.X R11, R20, 0x1, R6, P1 ;  /* 0x00000001140b7824 */ /* 0x004fc600008e0606 */
[----:B-1----:R-:W2:Y:S04]  /*b5cd0*/  LDL.LU R5, [R1+0x1c64] ;  /* 0x001c640001057983 */ /* 0x002ea80000300800 */
[----:B------:R1:W-:Y:S01]  /*b5ce0*/  STL [R1+0x60c4], R6 ;  /* 0x0060c40601007387 */ /* 0x0003e20000100800 */
[----:B----4-:R-:W-:-:S03]  /*b5cf0*/  F2FP.SATFINITE.E4M3.F32.PACK_AB_MERGE_C R2, R25, R27, RZ ;  /* 0x0000001b1902723e */ /* 0x010fc600048070ff */
[----:B-1----:R-:W2:Y:S04]  /*b5d00*/  LDL.LU R6, [R1+0x1c60] ;  /* 0x001c600001067983 */ /* 0x002ea80000300800 */
[----:B------:R1:W-:Y:S04]  /*b5d10*/  STL.64 [R1+0x1ca0], R10 ;  /* 0x001ca00a01007387 */ /* 0x0003e80000100a00 */
[----:B------:R-:W4:Y:S04]  /*b5d20*/  LDL.LU R27, [R1+0x1c68] ;  /* 0x001c6800011b7983 */ /* 0x000f280000300800 */
[----:B------:R-:W4:Y:S01]  /*b5d30*/  LDL.LU R25, [R1+0x1c6c] ;  /* 0x001c6c0001197983 */ /* 0x000f220000300800 */
[----:B-1----:R-:W-:-:S03]  /*b5d40*/  IADD3 R10, P1, PT, R19, R14, RZ ;  /* 0x0000000e130a7210 */ /* 0x002fc60007f3e0ff */
[----:B------:R1:W-:Y:S02]  /*b5d50*/  STL [R1+0x4ec4], R2 ;  /* 0x004ec40201007387 */ /* 0x0003e40000100800 */
[----:B------:R-:W-:Y:S01]  /*b5d60*/  IMAD.X R11, R20, 0x1, R16, P1 ;  /* 0x00000001140b7824 */ /* 0x000fe200008e0610 */
[----:B-1----:R-:W-:Y:S02]  /*b5d70*/  F2FP.SATFINITE.E4M3.F32.PACK_AB_MERGE_C R2, R18, R28, RZ ;  /* 0x0000001c1202723e */ /* 0x002fe400048070ff */
[----:B------:R-:W2:Y:S04]  /*b5d80*/  LDL.LU R28, [R1+0x1c50] ;  /* 0x001c5000011c7983 */ /* 0x000ea80000300800 */
[----:B------:R-:W2:Y:S04]  /*b5d90*/  LDL.LU R18, [R1+0x1c54] ;  /* 0x001c540001127983 */ /* 0x000ea80000300800 */
[----:B------:R-:W-:Y:S04]  /*b5da0*/  STL [R1+0x4ec8], R2 ;  /* 0x004ec80201007387 */ /* 0x000fe80000100800 */
[----:B------:R-:W-:Y:S04]  /*b5db0*/  STL.64 [R1+0x60d0], R14 ;  /* 0x0060d00e01007387 */ /* 0x000fe80000100a00 */
[----:B------:R1:W-:Y:S04]  /*b5dc0*/  STL.64 [R1+0x1c90], R10 ;  /* 0x001c900a01007387 */ /* 0x0003e80000100a00 */
[----:B-1----:R-:W2:Y:S01]  /*b5dd0*/  LDL.LU.64 R10, [R1+0x60e0] ;  /* 0x0060e000010a7983 */ /* 0x002ea20000300a00 */
[----:B------:R-:W-:-:S02]  /*b5de0*/  F2FP.SATFINITE.E4M3.F32.PACK_AB_MERGE_C R3, R29, R3, RZ ;  /* 0x000000031d03723e */ /* 0x000fc400048070ff */
[----:B------:R-:W-:Y:S01]  /*b5df0*/  F2FP.SATFINITE.E4M3.F32.PACK_AB_MERGE_C R2, R22, R21, RZ ;  /* 0x000000151602723e */ /* 0x000fe200048070ff */
[----:B------:R-:W-:Y:S04]  /*b5e00*/  STL [R1+0x60c8], R16 ;  /* 0x0060c81001007387 */ /* 0x000fe80000100800 */
[----:B------:R-:W4:Y:S04]  /*b5e10*/  LDL.LU R15, [R1+0x1c58] ;  /* 0x001c5800010f7983 */ /* 0x000f280000300800 */
[----:B------:R-:W-:Y:S04]  /*b5e20*/  STL [R1+0x20cc], R3 ;  /* 0x0020cc0301007387 */ /* 0x000fe80000100800 */
[----:B------:R-:W4:Y:S04]  /*b5e30*/  LDL.LU R29, [R1+0x1c5c] ;  /* 0x001c5c00011d7983 */ /* 0x000f280000300800 */
[----:B------:R1:W-:Y:S04]  /*b5e40*/  STL [R1+0x210c], R2 ;  /* 0x00210c0201007387 */ /* 0x0003e80000100800 */
[----:B------:R-:W4:Y:S04]  /*b5e50*/  LDL.LU R21, [R1+0x1c40] ;  /* 0x001c400001157983 */ /* 0x000f280000300800 */
[----:B------:R-:W4:Y:S01]  /*b5e60*/  LDL.LU R22, [R1+0x1c44] ;  /* 0x001c440001167983 */ /* 0x000f220000300800 */
[----:B-1----:R-:W-:-:S05]  /*b5e70*/  IADD3 R2, P1, PT, R19, R7, RZ ;  /* 0x0000000713027210 */ /* 0x002fca0007f3e0ff */
[----:B------:R-:W-:-:S05]  /*b5e80*/  IMAD.X R3, R20, 0x1, R8, P1 ;  /* 0x0000000114037824 */ /* 0x000fca00008e0608 */
[----:B------:R1:W-:Y:S02]  /*b5e90*/  STL.64 [R1+0x1c80], R2 ;  /* 0x001c800201007387 */ /* 0x0003e40000100a00 */
[----:B-1----:R-:W-:Y:S02]  /*b5ea0*/  F2FP.SATFINITE.E4M3.F32.PACK_AB_MERGE_C R2, R26, R24, RZ ;  /* 0x000000181a02723e */ /* 0x002fe400048070ff */
[----:B------:R-:W4:Y:S04]  /*b5eb0*/  LDL.LU R24, [R1+0x1c48] ;  /* 0x001c480001187983 */ /* 0x000f280000300800 */
[----:B------:R-:W4:Y:S04]  /*b5ec0*/  LDL.LU R26, [R1+0x1c4c] ;  /* 0x001c4c00011a7983 */ /* 0x000f280000300800 */
[----:B------:R3:W-:Y:S04]  /*b5ed0*/  STL [R1+0x1f1c], R2 ;  /* 0x001f1c0201007387 */ /* 0x0007e80000100800 */
[----:B------:R-:W4:Y:S04]  /*b5ee0*/  LDL.LU R13, [R1+0x1c30] ;  /* 0x001c3000010d7983 */ /* 0x000f280000300800 */
[----:B------:R-:W4:Y:S01]  /*b5ef0*/  LDL.LU R16, [R1+0x1c34] ;  /* 0x001c340001107983 */ /* 0x000f220000300800 */
[----:B---3--:R-:W-:-:S05]  /*b5f00*/  F2FP.SATFINITE.E4M3.F32.PACK_AB_MERGE_C R2, R23, R17, RZ ;  /* 0x000000111702723e */ /* 0x008fca00048070ff */
[----:B------:R1:W-:Y:S04]  /*b5f10*/  STL [R1+0x5004], R2 ;  /* 0x0050040201007387 */ /* 0x0003e80000100800 */
[----:B------:R-:W3:Y:S04]  /*b5f20*/  LDL.LU R17, [R1+0x1c38] ;  /* 0x001c380001117983 */ /* 0x000ee80000300800 */
[----:B------:R-:W3:Y:S01]  /*b5f30*/  LDL.LU R23, [R1+0x1c3c] ;  /* 0x001c3c0001177983 */ /* 0x000ee20000300800 */
[----:B-1----:R-:W-:-:S03]  /*b5f40*/  IADD3 R2, P1, PT, R19, R9, RZ ;  /* 0x0000000913027210 */ /* 0x002fc60007f3e0ff */
[----:B------:R-:W-:Y:S02]  /*b5f50*/  STL.64 [R1+0x60b8], R8 ;  /* 0x0060b80801007387 */ /* 0x000fe40000100a00 */
[----:B--2---:R-:W-:-:S05]  /*b5f60*/  IMAD.X R3, R20, 0x1, R11, P1 ;  /* 0x0000000114037824 */ /* 0x004fca00008e060b */
[----:B------:R1:W-:Y:S04]  /*b5f70*/  STL.64 [R1+0x1c70], R2 ;  /* 0x001c700201007387 */ /* 0x0003e80000100a00 */
[----:B-1----:R-:W2:Y:S01]  /*b5f80*/  LDL.LU.64 R2, [R1+0x60d8] ;  /* 0x0060d80001027983 */ /* 0x002ea20000300a00 */
[----:B------:R-:W-:Y:S02]  /*b5f90*/  IADD3 R8, P1, PT, R19, R10, RZ ;  /* 0x0000000a13087210 */ /* 0x000fe40007f3e0ff */
[----:B------:R-:W-:-:S03]  /*b5fa0*/  F2FP.SATFINITE.E4M3.F32.PACK_AB_MERGE_C R5, R5, R6, RZ ;  /* 0x000000060505723e */ /* 0x000fc600048070ff */
[----:B------:R-:W-:Y:S02]  /*b5fb0*/  IMAD.X R9, R20, 0x1, R12, P1 ;  /* 0x0000000114097824 */ /* 0x000fe400008e060c */
[----:B------:R1:W-:Y:S04]  /*b5fc0*/  STL [R1+0x1e88], R5 ;  /* 0x001e880501007387 */ /* 0x0003e80000100800 */
[----:B------:R4:W-:Y:S01]  /*b5fd0*/  STL.64 [R1+0x1c60], R8 ;  /* 0x001c600801007387 */ /* 0x0009e20000100a00 */
[----:B------:R-:W-:-:S03]  /*b5fe0*/  F2FP.SATFINITE.E4M3.F32.PACK_AB_MERGE_C R14, R18, R28, RZ ;  /* 0x0000001c120e723e */ /* 0x000fc600048070ff */
[----:B------:R-:W3:Y:S01]  /*b5ff0*/  LDL.LU R6, [R1+0x1c20] ;  /* 0x001c200001067983 */ /* 0x000ee20000300800 */
[----:B0-----:R-:W-:Y:S01]  /*b6000*/  VIADD R19, R19, UR5 ;  /* 0x0000000513137c36 */ /* 0x001fe20008000000 */
[----:B----4-:R-:W-:Y:S01]  /*b6010*/  F2FP.SATFINITE.E4M3.F32.PACK_AB_MERGE_C R29, R29, R15, RZ ;  /* 0x0000000f1d1d723e */ /* 0x010fe200048070ff */
[----:B------:R-:W0:Y:S01]  /*b6020*/  LDCU UR5, c[0x0][0x3b8] ;  /* 0x00007700ff0577ac */ /* 0x000e220008000800 */
[----:B-1----:R-:W4:Y:S01]  /*b6030*/  LDL.LU R5, [R1+0x1c24] ;  /* 0x001c240001057983 */ /* 0x002f220000300800 */
[----:B------:R-:W-:-:S05]  /*b6040*/  F2FP.SATFINITE.E4M3.F32.PACK_AB_MERGE_C R8, R25, R27, RZ ;  /* 0x0000001b1908723e */ /* 0x000fca00048070ff */
[----:B------:R1:W-:Y:S01]  /*b6050*/  STL [R1+0x1ea8], R8 ;  /* 0x001ea80801007387 */ /* 0x0003e20000100800 */
[----:B------:R-:W-:-:S03]  /*b6060*/  SHF.R.S32.HI R20, RZ, 0x1f, R19 ;  /* 0x0000001fff147819 */ /* 0x000fc60000011413 */
[----:B-1----:R-:W3:Y:S04]  /*b6070*/  LDL.LU R8, [R1+0x1c28] ;  /* 0x001c280001087983 */ /* 0x002ee80000300800 */
[----:B------:R-:W3:Y:S04]  /*b6080*/  LDL.LU R9, [R1+0x1c2c] ;  /* 0x001c2c0001097983 */ /* 0x000ee80000300800 */
[----:B------:R-:W3:Y:S04]  /*b6090*/  LDL.LU R27, [R1+0x1c10] ;  /* 0x001c1000011b7983 */ /* 0x000ee80000300800 */
[----:B------:R-:W3:Y:S04]  /*b60a0*/  LDL.LU R25, [R1+0x1c14] ;  /* 0x001c140001197983 */ /* 0x000ee80000300800 */
[----:B------:R1:W-:Y:S04]  /*b60b0*/  STL [R1+0x1da8], R14 ;  /* 0x001da80e01007387 */ /* 0x0003e80000100800 */
[----:B------:R-:W3:Y:S04]  /*b60c0*/  LDL.LU R28, [R1+0x1c18] ;  /* 0x001c1800011c7983 */ /* 0x000ee80000300800 */
[----:B------:R-:W3:Y:S01]  /*b60d0*/  LDL.LU R18, [R1+0x1c1c] ;  /* 0x001c1c0001127983 */ /* 0x000ee20000300800 */
[----:B-1----:R-:W-:-:S03]  /*b60e0*/  IADD3 R14, P1, PT, R19, R0, RZ ;  /* 0x00000000130e7210 */ /* 0x002fc60007f3e0ff */
[----:B------:R-:W-:Y:S01]  /*b60f0*/  STL [R1+0x1e4c], R29 ;  /* 0x001e4c1d01007387 */ /* 0x000fe20000100800 */
[----:B------:R-:W-:Y:S02]  /*b6100*/  F2FP.SATFINITE.E4M3.F32.PACK_AB_MERGE_C R24, R26, R24, RZ ;  /* 0x000000181a18723e */ /* 0x000fe400048070ff */
[----:B------:R-:W-:Y:S01]  /*b6110*/  F2FP.SATFINITE.E4M3.F32.PACK_AB_MERGE_C R16, R16, R13, RZ ;  /* 0x0000000d1010723e */ /* 0x000fe200048070ff */
[----:B--2---:R-:W-:-:S05]  /*b6120*/  IMAD.X R15, R20, 0x1, R2, P1 ;  /* 0x00000001140f7824 */ /* 0x004fca00008e0602 */
[----:B------:R1:W-:Y:S02]  /*b6130*/  STL.64 [R1+0x1c50], R14 ;  /* 0x001c500e01007387 */ /* 0x0003e40000100a00 */
[----:B-1----:R-:W-:Y:S02]  /*b6140*/  F2FP.SATFINITE.E4M3.F32.PACK_AB_MERGE_C R14, R22, R21, RZ ;  /* 0x00000015160e723e */ /* 0x002fe400048070ff */
[----:B------:R-:W2:Y:S04]  /*b6150*/  LDL.LU R21, [R1+0x1c08] ;  /* 0x001c080001157983 */ /* 0x000ea80000300800 */
[----:B------:R-:W2:Y:S04]  /*b6160*/  LDL.LU R22, [R1+0x1c0c] ;  /* 0x001c0c0001167983 */ /* 0x000ea80000300800 */
[----:B------:R1:W-:Y:S02]  /*b6170*/  STL [R1+0x1d3c], R14 ;  /* 0x001d3c0e01007387 */ /* 0x0003e40000100800 */
[----:B-1----:R-:W-:-:S02]  /*b6180*/  IADD3 R14, P1, PT, R19, R3, RZ ;  /* 0x00000003130e7210 */ /* 0x002fc40007f3e0ff */
[----:B------:R-:W-:Y:S03]  /*b6190*/  STL [R1+0x1d4c], R24 ;  /* 0x001d4c1801007387 */ /* 0x000fe60000100800 */
[----:B------:R-:W-:-:S05]  /*b61a0*/  IMAD.X R15, R20, 0x1, R4, P1 ;  /* 0x00000001140f7824 */ /* 0x000fca00008e0604 */
[----:B------:R1:W-:Y:S04]  /*b61b0*/  STL.64 [R1+0x1c40], R14 ;  /* 0x001c400e01007387 */ /* 0x0003e80000100a00 */
[----:B-1----:R-:W2:Y:S04]  /*b61c0*/  LDL.LU.64 R14, [R1+0x60d0] ;  /* 0x0060d000010e7983 */ /* 0x002ea80000300a00 */
[----:B------:R-:W2:Y:S04]  /*b61d0*/  LDL.LU R29, [R1+0x1bf4] ;  /* 0x001bf400011d7983 */ /* 0x000ea80000300800 */
[----:B------:R-:W2:Y:S04]  /*b61e0*/  LDL.LU R24, [R1+0x1bf8] ;  /* 0x001bf80001187983 */ /* 0x000ea80000300800 */
[----:B------:R-:W2:Y:S04]  /*b61f0*/  LDL.LU R26, [R1+0x1bfc] ;  /* 0x001bfc00011a7983 */ /* 0x000ea80000300800 */
[----:B------:R-:W2:Y:S04]  /*b6200*/  LDL.LU R13, [R1+0x60cc] ;  /* 0x0060cc00010d7983 */ /* 0x000ea80000300800 */
[----:B------:R2:W-:Y:S01]  /*b6210*/  STL [R1+0x1c78], R16 ;  /* 0x001c781001007387 */ /* 0x0005e20000100800 */
[----:B---3--:R-:W-:-:S02]  /*b6220*/  F2FP.SATFINITE.E4M3.F32.PACK_AB_MERGE_C R23, R23, R17, RZ ;  /* 0x000000111717723e */ /* 0x008fc400048070ff */
[----:B----4-:R-:W-:Y:S02]  /*b6230*/  F2FP.SATFINITE.E4M3.F32.PACK_AB_MERGE_C R5, R5, R6, RZ ;  /* 0x000000060505723e */ /* 0x010fe400048070ff */
[----:B--2---:R-:W-:Y:S01]  /*b6240*/  IADD3 R16, P1, PT, R19, R13, RZ ;  /* 0x0000000d13107210 */ /* 0x004fe20007f3e0ff */
[----:B------:R1:W-:Y:S04]  /*b6250*/  STL [R1+0x60a0], R13 ;  /* 0x0060a00d01007387 */ /* 0x0003e80000100800 */
[----:B------:R-:W-:Y:S01]  /*b6260*/  IMAD.X R17, R20, 0x1, R15, P1 ;  /* 0x0000000114117824 */ /* 0x000fe200008e060f */
[----:B------:R-:W-:Y:S04]  /*b6270*/  STL [R1+0x502c], R23 ;  /* 0x00502c1701007387 */ /* 0x000fe80000100800 */
[----:B-1----:R-:W2:Y:S04]  /*b6280*/  LDL.LU R13, [R1+0x1bf0] ;  /* 0x001bf000010d7983 */ /* 0x002ea80000300800 */
[----:B------:R1:W-:Y:S04]  /*b6290*/  STL.64 [R1+0x1c30], R16 ;  /* 0x001c301001007387 */ /* 0x0003e80000100a00 */
[----:B-1----:R-:W3:Y:S04]  /*b62a0*/  LDL.LU R16, [R1+0x60c8] ;  /* 0x0060c80001107983 */ /* 0x002ee80000300800 */
[----:B------:R-:W4:Y:S04]  /*b62b0*/  LDL.LU R17, [R1+0x1be0] ;  /* 0x001be00001117983 */ /* 0x000f280000300800 */
[----:B------:R-:W4:Y:S04]  /*b62c0*/  LDL.LU R23, [R1+0x1be4] ;  /* 0x001be40001177983 */ /* 0x000f280000300800 */
[----:B------:R1:W-:Y:S04]  /*b62d0*/  STL [R1+0x60a4], R15 ;  /* 0x0060a40f01007387 */ /* 0x0003e80000100800 */
[----:B-1----:R-:W2:Y:S04]  /*b62e0*/  LDL.LU R15, [R1+0x1c04] ;  /* 0x001c0400010f7983 */ /* 0x002ea80000300800 */
[----:B------:R-:W2:Y:S04]  /*b62f0*/  LDL.LU R6, [R1+0x60c4] ;  /* 0x0060c40001067983 */ /* 0x000ea80000300800 */
[----:B------:R1:W-:Y:S04]  /*b6300*/  STL [R1+0x1c38], R5 ;  /* 0x001c380501007387 */ /* 0x0003e80000100800 */
[----:B-1----:R-:W2:Y:S01]  /*b6310*/  LDL.LU R5, [R1+0x60c0] ;  /* 0x0060c00001057983 */ /* 0x002ea20000300800 */
[----:B------:R-:W-:-:S05]  /*b6320*/  F2FP.SATFINITE.E4M3.F32.PACK_AB_MERGE_C R9, R9, R8, RZ ;  /* 0x000000080909723e */ /* 0x000fca00048070ff */
[----:B------:R-:W-:Y:S01]  /*b6330*/  STL [R1+0x1c2c], R9 ;  /* 0x001c2c0901007387 */ /* 0x000fe20000100800 */
[----:B------:R-:W-:Y:S02]  /*b6340*/  F2FP.SATFINITE.E4M3.F32.PACK_AB_MERGE_C R25, R25, R27, RZ ;  /* 0x0000001b1919723e */ /* 0x000fe400048070ff */
[----:B--2---:R-:W-:Y:S01]  /*b6350*/  IADD3 R8, P1, PT, R19, R5, RZ ;  /* 0x0000000513087210 */ /* 0x004fe20007f3e0ff */
[----:B------:R1:W-:Y:S04]  /*b6360*/  STL.64 [R1+0x60b0], R4 ;  /* 0x0060b00401007387 */ /* 0x0003e80000100a00 */
[----:B-1----:R-:W2:Y:S01]  /*b6370*/  LDL.LU R5, [R1+0x1c00] ;  /* 0x001c000001057983 */ /* 0x002ea20000300800 */
[----:B------:R-:W-:-:S05]  /*b6380*/  IMAD.X R9, R20, 0x1, R6, P1 ;  /* 0x0000000114097824 */ /* 0x000fca00008e0606 */
[----:B------:R1:W-:Y:S01]  /*b6390*/  STL.64 [R1+0x1c20], R8 ;  /* 0x001c200801007387 */ /* 0x0003e20000100a00 */
[----:B------:R-:W-:-:S03]  /*b63a0*/  F2FP.SATFINITE.E4M3.F32.PACK_AB_MERGE_C R4, R18, R28, RZ ;  /* 0x0000001c1204723e */ /* 0x000fc600048070ff */
[----:B------:R-:W-:Y:S01]  /*b63b0*/  STL [R1+0x1c28], R25 ;  /* 0x001c281901007387 */ /* 0x000fe20000100800 */
[----:B-1----:R-:W-:-:S03]  /*b63c0*/  IADD3 R8, P1, PT, R19, R14, RZ ;  /* 0x0000000e13087210 */ /* 0x002fc60007f3e0ff */
[----:B------:R-:W-:Y:S02]  /*b63d0*/  STL [R1+0x1c1c], R4 ;  /* 0x001c1c0401007387 */ /* 0x000fe40000100800 */
[----:B---3--:R-:W-:-:S05]  /*b63e0*/  IMAD.X R9, R20, 0x1, R16, P1 ;  /* 0x0000000114097824 */ /* 0x008fca00008e0610 */
[----:B------:R1:W-:Y:S04]  /*b63f0*/  STL.64 [R1+0x1c10], R8 ;  /* 0x001c100801007387 */ /* 0x0003e80000100a00 */
[----:B-1----:R-:W3:Y:S04]  /*b6400*/  LDL.LU.64 R8, [R1+0x60b8] ;  /* 0x0060b80001087983 */ /* 0x002ee80000300a00 */
[----:B------:R-:W4:Y:S04]  /*b6410*/  LDL.LU R27, [R1+0x1be8] ;  /* 0x001be800011b7983 */ /* 0x000f280000300800 */
[----:B------:R-:W4:Y:S04]  /*b6420*/  LDL.LU R25, [R1+0x1bec] ;  /* 0x001bec0001197983 */ /* 0x000f280000300800 */
[----:B------:R-:W4:Y:S01]  /*b6430*/  LDL.LU R28, [R1+0x1bd0] ;  /* 0x001bd000011c7983 */ /* 0x000f220000300800 */
[----:B------:R-:W-:-:S03]  /*b6440*/  F2FP.SATFINITE.E4M3.F32.PACK_AB_MERGE_C R4, R22, R21, RZ ;  /* 0x000000151604723e */ /* 0x000fc600048070ff */
[----:B------:R-:W4:Y:S04]  /*b6450*/  LDL.LU R18, [R1+0x1bd4] ;  /* 0x001bd40001127983 */ /* 0x000f280000300800 */
[----:B------:R-:W-:Y:S04]  /*b6460*/  STL [R1+0x6090], R16 ;  /* 0x0060901001007387 */ /* 0x000fe80000100800 */
[----:B------:R-:W4:Y:S01]  /*b6470*/  LDL.LU R21, [R1+0x1bd8] ;  /* 0x001bd80001157983 */ /* 0x000f220000300800 */
[----:B--2---:R-:W-:-:S05]  /*b6480*/  F2FP.SATFINITE.E4M3.F32.PACK_AB_MERGE_C R5, R15, R5, RZ ;  /* 0x000000050f05723e */ /* 0x004fca00048070ff */
[----:B------:R-:W-:Y:S04]  /*b6490*/  STL [R1+0x1c18], R5 ;  /* 0x001c180501007387 */ /* 0x000fe80000100800 */
[----:B------:R-:W2:Y:S04]  /*b64a0*/  LDL.LU R22, [R1+0x1bdc] ;  /* 0x001bdc0001167983 */ /* 0x000ea80000300800 */
[----:B------:R1:W-:Y:S02]  /*b64b0*/  STL [R1+0x1c0c], R4 ;  /* 0x001c0c0401007387 */ /* 0x0003e40000100800 */
[----:B-1----:R-:W-:-:S02]  /*b64c0*/  IADD3 R4, P1, PT, R19, R7, RZ ;  /* 0x0000000713047210 */ /* 0x002fc40007f3e0ff */
[----:B------:R-:W-:Y:S03]  /*b64d0*/  STL.64 [R1+0x6098], R6 ;  /* 0x0060980601007387 */ /* 0x000fe60000100a00 */
[----:B---3--:R-:W-:-:S05]  /*b64e0*/  IMAD.X R5, R20, 0x1, R8, P1 ;  /* 0x0000000114057824 */ /* 0x008fca00008e0608 */
[----:B------:R1:W-:Y:S02]  /*b64f0*/  STL.64 [R1+0x1c00], R4 ;  /* 0x001c000401007387 */ /* 0x0003e40000100a00 */
[----:B-1----:R-:W-:Y:S02]  /*b6500*/  F2FP.SATFINITE.E4M3.F32.PACK_AB_MERGE_C R5, R29, R13, RZ ;  /* 0x0000000d1d05723e */ /* 0x002fe400048070ff */
[----:B------:R-:W-:Y:S01]  /*b6510*/  F2FP.SATFINITE.E4M3.F32.PACK_AB_MERGE_C R4, R26, R24, RZ ;  /* 0x000000181a04723e */ /* 0x000fe200048070ff */
[----:B------:R-:W3:Y:S04]  /*b6520*/  LDL.LU R29, [R1+0x1bc4] ;  /* 0x001bc400011d7983 */ /* 0x000ee80000300800 */
[----:B------:R-:W-:Y:S04]  /*b6530*/  STL [R1+0x1c08], R5 ;  /* 0x001c080501007387 */ /* 0x000fe80000100800 */
[----:B------:R-:W3:Y:S04]  /*b6540*/  LDL.LU R24, [R1+0x1bc8] ;  /* 0x001bc80001187983 */ /* 0x000ee80000300800 */
[----:B------:R1:W-:Y:S01]  /*b6550*/  STL [R1+0x504c], R4 ;  /* 0x00504c0401007387 */ /* 0x0003e20000100800 */
[----:B----4-:R-:W-:-:S03]  /*b6560*/  F2FP.SATFINITE.E4M3.F32.PACK_AB_MERGE_C R6, R23, R17, RZ ;  /* 0x000000111706723e */ /* 0x010fc600048070ff */
[----:B------:R-:W3:Y:S01]  /*b6570*/  LDL.LU R26, [R1+0x1bcc] ;  /* 0x001bcc00011a7983 */ /* 0x000ee20000300800 */
[----:B-1----:R-:W-:-:S03]  /*b6580*/  IADD3 R4, P1, PT, R19, R9, RZ ;  /* 0x0000000913047210 */ /* 0x002fc60007f3e0ff */
[----:B------:R-:W-:Y:S02]  /*b6590*/  STL.64 [R1+0x6088], R8 ;  /* 0x0060880801007387 */ /* 0x000fe40000100a00 */
[----:B------:R-:W-:-:S05]  /*b65a0*/  IMAD.X R5, R20, 0x1, R11, P1 ;  /* 0x0000000114057824 */ /* 0x000fca00008e060b */
[----:B------:R1:W-:Y:S04]  /*b65b0*/  STL.64 [R1+0x1bf0], R4 ;  /* 0x001bf00401007387 */ /* 0x0003e80000100a00 */
[----:B------:R4:W-:Y:S01]  /*b65c0*/  STL.64 [R1+0x60a8], R10 ;  /* 0x0060a80a01007387 */ /* 0x0009e20000100a00 */
[----:B-1----:R-:W-:-:S03]  /*b65d0*/  IADD3 R4, P1, PT, R19, R10, RZ ;  /* 0x0000000a13047210 */ /* 0x002fc60007f3e0ff */
[----:B------:R1:W-:Y:S02]  /*b65e0*/  STL [R1+0x1bf8], R6 ;  /* 0x001bf80601007387 */ /* 0x0003e40000100800 */
[----:B------:R-:W-:Y:S02]  /*b65f0*/  IMAD.X R5, R20, 0x1, R12, P1 ;  /* 0x0000000114057824 */ /* 0x000fe400008e060c */
[----:B----4-:R-:W4:Y:S04]  /*b6600*/  LDL.LU R11, [R1+0x1bc0] ;  /* 0x001bc000010b7983 */ /* 0x010f280000300800 */
[----:B------:R-:W4:Y:S04]  /*b6610*/  LDL.LU R15, [R1+0x1bb0] ;  /* 0x001bb000010f7983 */ /* 0x000f280000300800 */
[----:B------:R-:W4:Y:S04]  /*b6620*/  LDL.LU R13, [R1+0x1bb4] ;  /* 0x001bb400010d7983 */ /* 0x000f280000300800 */
[----:B-1----:R-:W4:Y:S04]  /*b6630*/  LDL.LU R6, [R1+0x1bb8] ;  /* 0x001bb80001067983 */ /* 0x002f280000300800 */
[----:B------:R1:W-:Y:S04]  /*b6640*/  STL.64 [R1+0x1be0], R4 ;  /* 0x001be00401007387 */ /* 0x0003e80000100a00 */
[----:B------:R-:W4:Y:S04]  /*b6650*/  LDL.LU R7, [R1+0x1bbc] ;  /* 0x001bbc0001077983 */ /* 0x000f280000300800 */
[----:B------:R-:W4:Y:S01]  /*b6660*/  LDL.LU R16, [R1+0x1ba4] ;  /* 0x001ba40001107983 */ /* 0x000f220000300800 */
[----:B-1----:R-:W-:-:S03]  /*b6670*/  F2FP.SATFINITE.E4M3.F32.PACK_AB_MERGE_C R5, R25, R27, RZ ;  /* 0x0000001b1905723e */ /* 0x002fc600048070ff */
[----:B------:R-:W4:Y:S01]  /*b6680*/  LDL.LU R17, [R1+0x1ba8] ;  /* 0x001ba80001117983 */ /* 0x000f220000300800 */
[----:B------:R-:W-:-:S03]  /*b6690*/  F2FP.SATFINITE.E4M3.F32.PACK_AB_MERGE_C R4, R18, R28, RZ ;  /* 0x0000001c1204723e */ /* 0x000fc600048070ff */
[----:B------:R-:W4:Y:S04]  /*b66a0*/  LDL.LU R23, [R1+0x1bac] ;  /* 0x001bac0001177983 */ /* 0x000f280000300800 */
[----:B------:R-:W4:Y:S04]  /*b66b0*/  LDL.LU R8, [R1+0x1b90] ;  /* 0x001b900001087983 */ /* 0x000f280000300800 */
[----:B------:R-:W-:Y:S01]  /*b66c0*/  STL [R1+0x1be8], R5 ;  /* 0x001be80501007387 */ /* 0x000fe20000100800 */
[----:B0-----:R-:W-:Y:S01]  /*b66d0*/  VIADD R19, R19, UR5 ;  /* 0x0000000513137c36 */ /* 0x001fe20008000000 */
[----:B------:R-:W0:Y:S02]  /*b66e0*/  LDCU UR5, c[0x0][0x3b8] ;  /* 0x00007700ff0577ac */ /* 0x000e240008000800 */
[----:B------:R-:W4:Y:S04]  /*b66f0*/  LDL.LU R9, [R1+0x1b94] ;  /* 0x001b940001097983 */ /* 0x000f280000300800 */
[----:B------:R2:W-:Y:S04]  /*b6700*/  STL [R1+0x93c], R4 ;  /* 0x00093c0401007387 */ /* 0x0005e80000100800 */
[----:B------:R-:W4:Y:S04]  /*b6710*/  LDL.LU R27, [R1+0x1b98] ;  /* 0x001b9800011b7983 */ /* 0x000f280000300800 */
[----:B------:R-:W4:Y:S01]  /*b6720*/  LDL.LU R25, [R1+0x1b9c] ;  /* 0x001b9c0001197983 */ /* 0x000f220000300800 */
[----:B------:R-:W-:-:S02]  /*b6730*/  SHF.R.S32.HI R20, RZ, 0x1f, R19 ;  /* 0x0000001fff147819 */ /* 0x000fc40000011413 */
[----:B--2---:R-:W-:Y:S02]  /*b6740*/  F2FP.SATFINITE.E4M3.F32.PACK_AB_MERGE_C R4, R22, R21, RZ ;  /* 0x000000151604723e */ /* 0x004fe400048070ff */
[----:B------:R-:W2:Y:S04]  /*b6750*/  LDL.LU R21, [R1+0x1b80] ;  /* 0x001b800001157983 */ /* 0x000ea80000300800 */
        /* <DEDUP_REMOVED lines=12> */
[----:B------:R-:W4:Y:S04]  /*b6820*/  LDL.LU R24, [R1+0x1b78] ;  /* 0x001b780001187983 */ /* 0x000f280000300800 */
[----:B------:R1:W-:Y:S01]  /*b6830*/  STL [R1+0x938], R10 ;  /* 0x0009380a01007387 */ /* 0x0003e20000100800 */
[----:B------:R-:W-:-:S03]  /*b6840*/  F2FP.SATFINITE.E4M3.F32.PACK_AB_MERGE_C R13, R13, R15, RZ ;  /* 0x0000000f0d0d723e */ /* 0x000fc600048070ff */
[----:B------:R-:W4:Y:S01]  /*b6850*/  LDL.LU R26, [R1+0x1b7c] ;  /* 0x001b7c00011a7983 */ /* 0x000f220000300800 */
[----:B-1----:R-:W-:-:S03]  /*b6860*/  IADD3 R10, P1, PT, R19, R3, RZ ;  /* 0x00000003130a7210 */ /* 0x002fc60007f3e0ff */
[----:B------:R1:W-:Y:S04]  /*b6870*/  STL [R1+0x6078], R3 ;  /* 0x0060780301007387 */ /* 0x0003e80000100800 */
[----:B-1----:R-:W3:Y:S01]  /*b6880*/  LDL.LU R3, [R1+0x1b70] ;  /* 0x001b700001037983 */ /* 0x002ee20000300800 */
[----:B--2---:R-:W-:-:S05]  /*b6890*/  IMAD.X R11, R20, 0x1, R4, P1 ;  /* 0x00000001140b7824 */ /* 0x004fca00008e0604 */
[----:B------:R1:W-:Y:S04]  /*b68a0*/  STL.64 [R1+0x1bc0], R10 ;  /* 0x001bc00a01007387 */ /* 0x0003e80000100a00 */
[----:B-1----:R-:W2:Y:S04]  /*b68b0*/  LDL.LU.64 R10, [R1+0x60a8] ;  /* 0x0060a800010a7983 */ /* 0x002ea80000300a00 */
[----:B------:R1:W-:Y:S04]  /*b68c0*/  STL [R1+0x607c], R4 ;  /* 0x00607c0401007387 */ /* 0x0003e80000100800 */
[----:B-1----:R-:W2:Y:S04]  /*b68d0*/  LDL.LU R4, [R1+0x1ba0] ;  /* 0x001ba00001047983 */ /* 0x002ea80000300800 */
        /* <DEDUP_REMOVED lines=9> */
[----:B------:R-:W-:-:S05]  /*b6970*/  F2FP.SATFINITE.E4M3.F32.PACK_AB_MERGE_C R16, R16, R4, RZ ;  /* 0x000000041010723e */ /* 0x000fca00048070ff */
[----:B------:R1:W-:Y:S01]  /*b6980*/  STL [R1+0x744], R16 ;  /* 0x0007441001007387 */ /* 0x0003e20000100800 */
[----:B------:R-:W-:Y:S02]  /*b6990*/  F2FP.SATFINITE.E4M3.F32.PACK_AB_MERGE_C R4, R23, R17, RZ ;  /* 0x000000111704723e */ /* 0x000fe400048070ff */
[----:B-1----:R-:W-:-:S03]  /*b69a0*/  IADD3 R16, P1, PT, R19, R5, RZ ;  /* 0x0000000513107210 */ /* 0x002fc60007f3e0ff */
[----:B------:R-:W-:Y:S02]  /*b69b0*/  STL [R1+0x748], R4 ;  /* 0x0007480401007387 */ /* 0x000fe40000100800 */
[----:B--2---:R-:W-:-:S05]  /*b69c0*/  IMAD.X R17, R20, 0x1, R6, P1 ;  /* 0x0000000114117824 */ /* 0x004fca00008e0606 */
[----:B------:R1:W-:Y:S04]  /*b69d0*/  STL.64 [R1+0x1ba0], R16 ;  /* 0x001ba01001007387 */ /* 0x0003e80000100a00 */
[----:B-1----:R-:W2:Y:S01]  /*b69e0*/  LDL.LU R16, [R1+0x6090] ;  /* 0x0060900001107983 */ /* 0x002ea20000300800 */
[----:B------:R-:W-:Y:S02]  /*b69f0*/  F2FP.SATFINITE.E4M3.F32.PACK_AB_MERGE_C R9, R9, R8, RZ ;  /* 0x000000080909723e */ /* 0x000fe400048070ff */
[----:B------:R-:W-:Y:S01]  /*b6a00*/  IADD3 R8, P1, PT, R19, R14, RZ ;  /* 0x0000000e13087210 */ /* 0x000fe20007f3e0ff */
[----:B------:R-:W3:Y:S01]  /*b6a10*/  LDL.LU R17, [R1+0x1b60] ;  /* 0x001b600001117983 */ /* 0x000ee20000300800 */
[----:B------:R-:W-:-:S03]  /*b6a20*/  F2FP.SATFINITE.E4M3.F32.PACK_AB_MERGE_C R4, R25, R27, RZ ;  /* 0x0000001b1904723e */ /* 0x000fc600048070ff */
[----:B------:R-:W3:Y:S04]  /*b6a30*/  LDL.LU R23, [R1+0x1b64] ;  /* 0x001b640001177983 */ /* 0x000ee80000300800 */
[----:B------:R-:W-:Y:S04]  /*b6a40*/  STL [R1+0x668], R9 ;  /* 0x0006680901007387 */ /* 0x000fe80000100800 */
[----:B------:R-:W-:Y:S04]  /*b6a50*/  STL.64 [R1+0x6070], R14 ;  /* 0x0060700e01007387 */ /* 0x000fe80000100a00 */
[----:B------:R1:W-:Y:S02]  /*b6a60*/  STL [R1+0x670], R4 ;  /* 0x0006700401007387 */ /* 0x0003e40000100800 */
[----:B-1----:R-:W-:Y:S01]  /*b6a70*/  F2FP.SATFINITE.E4M3.F32.PACK_AB_MERGE_C R4, R22, R21, RZ ;  /* 0x000000151604723e */ /* 0x002fe200048070ff */
[----:B--2---:R-:W-:-:S05]  /*b6a80*/  IMAD.X R9, R20, 0x1, R16, P1 ;  /* 0x0000000114097824 */ /* 0x004fca00008e0610 */
[----:B------:R1:W-:Y:S04]  /*b6a90*/  STL.64 [R1+0x1b90], R8 ;  /* 0x001b900801007387 */ /* 0x0003e80000100a00 */
[----:B-1----:R-:W2:Y:S04]  /*b6aa0*/  LDL.LU.64 R8, [R1+0x6088] ;  /* 0x0060880001087983 */ /* 0x002ea80000300a00 */
[----:B------:R-:W-:Y:S04]  /*b6ab0*/  STL [R1+0x6060], R16 ;  /* 0x0060601001007387 */ /* 0x000fe80000100800 */
[----:B------:R-:W2:Y:S04]  /*b6ac0*/  LDL.LU R21, [R1+0x1b68] ;  /* 0x001b680001157983 */ /* 0x000ea80000300800 */
[----:B------:R-:W2:Y:S04]  /*b6ad0*/  LDL.LU R22, [R1+0x1b6c] ;  /* 0x001b6c0001167983 */ /* 0x000ea80000300800 */
[----:B------:R1:W-:Y:S04]  /*b6ae0*/  STL [R1+0x650], R4 ;  /* 0x0006500401007387 */ /* 0x0003e80000100800 */
[----:B------:R-:W2:Y:S04]  /*b6af0*/  LDL.LU R27, [R1+0x1b50] ;  /* 0x001b5000011b7983 */ /* 0x000ea80000300800 */
[----:B------:R-:W2:Y:S01]  /*b6b00*/  LDL.LU R25, [R1+0x1b54] ;  /* 0x001b540001197983 */ /* 0x000ea20000300800 */
[----:B-1----:R-:W-:-:S05]  /*b6b10*/  F2FP.SATFINITE.E4M3.F32.PACK_AB_MERGE_C R4, R18, R28, RZ ;  /* 0x0000001c1204723e */ /* 0x002fca00048070ff */
[----:B------:R1:W-:Y:S04]  /*b6b20*/  STL [R1+0x654], R4 ;  /* 0x0006540401007387 */ /* 0x0003e80000100800 */
[----:B------:R-:W2:Y:S04]  /*b6b30*/  LDL.LU R28, [R1+0x1b58] ;  /* 0x001b5800011c7983 */ /* 0x000ea80000300800 */
[----:B------:R-:W2:Y:S04]  /*b6b40*/  LDL.LU R18, [R1+0x1b5c] ;  /* 0x001b5c0001127983 */ /* 0x000ea80000300800 */
[----:B------:R3:W-:Y:S04]  /*b6b50*/  STL.64 [R1+0x6068], R6 ;  /* 0x0060680601007387 */ /* 0x0007e80000100a00 */
[----:B-1----:R-:W2:Y:S01]  /*b6b60*/  LDL.LU R4, [R1+0x1b40] ;  /* 0x001b400001047983 */ /* 0x002ea20000300800 */
[----:B------:R-:W-:-:S02]  /*b6b70*/  IADD3 R14, P1, PT, R19, R7, RZ ;  /* 0x00000007130e7210 */ /* 0x000fc40007f3e0ff */
[----:B---3--:R-:W-:Y:S02]  /*b6b80*/  F2FP.SATFINITE.E4M3.F32.PACK_AB_MERGE_C R6, R29, R3, RZ ;  /* 0x000000031d06723e */ /* 0x008fe400048070ff */
[----:B----4-:R-:W-:Y:S01]  /*b6b90*/  F2FP.SATFINITE.E4M3.F32.PACK_AB_MERGE_C R3, R26, R24, RZ ;  /* 0x000000181a03723e */ /* 0x010fe200048070ff */
[----:B--2---:R-:W-:-:S05]  /*b6ba0*/  IMAD.X R15, R20, 0x1, R8, P1 ;  /* 0x00000001140f7824 */ /* 0x004fca00008e0608 */
[----:B------:R-:W-:Y:S04]  /*b6bb0*/  STL.64 [R1+0x1b80], R14 ;  /* 0x001b800e01007387 */ /* 0x000fe80000100a00 */
[----:B------:R-:W-:Y:S04]  /*b6bc0*/  STL [R1+0x634], R6 ;  /* 0x0006340601007387 */ /* 0x000fe80000100800 */
[----:B------:R1:W-:Y:S04]  /*b6bd0*/  STL.64 [R1+0x6080], R4 ;  /* 0x0060800401007387 */ /* 0x0003e80000100a00 */
[----:B------:R2:W-:Y:S01]  /*b6be0*/  STL [R1+0x508c], R3 ;  /* 0x00508c0301007387 */ /* 0x0005e20000100800 */
[----:B-1----:R-:W-:-:S03]  /*b6bf0*/  IADD3 R4, P1, PT, R19, R9, RZ ;  /* 0x0000000913047210 */ /* 0x002fc60007f3e0ff */
[----:B--2---:R-:W2:Y:S02]  /*b6c00*/  LDL.LU R3, [R1+0x1b44] ;  /* 0x001b440001037983 */ /* 0x004ea40000300800 */
[----:B------:R-:W-:Y:S02]  /*b6c10*/  IMAD.X R5, R20, 0x1, R11, P1 ;  /* 0x0000000114057824 */ /* 0x000fe400008e060b */
[----:B------:R-:W3:Y:S04]  /*b6c20*/  LDL.LU R14, [R1+0x1b48] ;  /* 0x001b4800010e7983 */ /* 0x000ee80000300800 */
[----:B------:R-:W3:Y:S04]  /*b6c30*/  LDL.LU R15, [R1+0x1b4c] ;  /* 0x001b4c00010f7983 */ /* 0x000ee80000300800 */
[----:B------:R-:W4:Y:S04]  /*b6c40*/  LDL.LU R6, [R1+0x1b30] ;  /* 0x001b300001067983 */ /* 0x000f280000300800 */
[----:B------:R-:W4:Y:S04]  /*b6c50*/  LDL.LU R7, [R1+0x1b34] ;  /* 0x001b340001077983 */ /* 0x000f280000300800 */
[----:B------:R-:W2:Y:S04]  /*b6c60*/  LDL.LU R24, [R1+0x1b38] ;  /* 0x001b380001187983 */ /* 0x000ea80000300800 */
[----:B------:R-:W2:Y:S04]  /*b6c70*/  LDL.LU R26, [R1+0x1b3c] ;  /* 0x001b3c00011a7983 */ /* 0x000ea80000300800 */
[----:B------:R1:W-:Y:S04]  /*b6c80*/  STL.64 [R1+0x1b70], R4 ;  /* 0x001b700401007387 */ /* 0x0003e80000100a00 */
[----:B------:R-:W2:Y:S04]  /*b6c90*/  LDL.LU R16, [R1+0x1b20] ;  /* 0x001b200001107983 */ /* 0x000ea80000300800 */
[----:B------:R-:W2:Y:S01]  /*b6ca0*/  LDL.LU R29, [R1+0x1b24] ;  /* 0x001b2400011d7983 */ /* 0x000ea20000300800 */
[----:B-1----:R-:W-:-:S05]  /*b6cb0*/  F2FP.SATFINITE.E4M3.F32.PACK_AB_MERGE_C R4, R23, R17, RZ ;  /* 0x000000111704723e */ /* 0x002fca00048070ff */
[----:B------:R1:W-:Y:S04]  /*b6cc0*/  STL [R1+0x620], R4 ;  /* 0x0006200401007387 */ /* 0x0003e80000100800 */
[----:B------:R-:W2:Y:S04]  /*b6cd0*/  LDL.LU R17, [R1+0x1b28] ;  /* 0x001b280001117983 */ /* 0x000ea80000300800 */
[----:B------:R-:W2:Y:S01]  /*b6ce0*/  LDL.LU R23, [R1+0x1b2c] ;  /* 0x001b2c0001177983 */ /* 0x000ea20000300800 */
[----:B-1----:R-:W-:-:S05]  /*b6cf0*/  IADD3 R4, P1, PT, R19, R10, RZ ;  /* 0x0000000a13047210 */ /* 0x002fca0007f3e0ff */
[----:B------:R-:W-:Y:S01]  /*b6d00*/  IMAD.X R5, R20, 0x1, R12, P1 ;  /* 0x0000000114057824 */ /* 0x000fe200008e060c */
[----:B------:R1:W-:Y:S04]  /*b6d10*/  STL.64 [R1+0x6058], R10 ;  /* 0x0060580a01007387 */ /* 0x0003e80000100a00 */
[----:B------:R1:W-:Y:S01]  /*b6d20*/  STL.64 [R1+0x1b60], R4 ;  /* 0x001b600401007387 */ /* 0x0003e20000100a00 */
[----:B0-----:R-:W-:Y:S01]  /*b6d30*/  VIADD R19, R19, UR5 ;  /* 0x0000000513137c36 */ /* 0x001fe20008000000 */
[----:B------:R-:W0:Y:S02]  /*b6d40*/  LDCU UR5, c[0x0][0x3b8] ;  /* 0x00007700ff0577ac */ /* 0x000e240008000800 */
[----:B-1----:R-:W2:Y:S01]  /*b6d50*/  LDL.LU R10, [R1+0x1b10] ;  /* 0x001b1000010a7983 */ /* 0x002ea20000300800 */
[----:B------:R-:W-:-:S03]  /*b6d60*/  F2FP.SATFINITE.E4M3.F32.PACK_AB_MERGE_C R4, R22, R21, RZ ;  /* 0x000000151604723e */ /* 0x000fc600048070ff */
[----:B------:R-:W2:Y:S01]  /*b6d70*/  LDL.LU R11, [R1+0x1b14] ;  /* 0x001b1400010b7983 */ /* 0x000ea20000300800 */
[----:B------:R-:W-:-:S03]  /*b6d80*/  F2FP.SATFINITE.E4M3.F32.PACK_AB_MERGE_C R5, R25, R27, RZ ;  /* 0x0000001b1905723e */ /* 0x000fc600048070ff */
[----:B------:R1:W-:Y:S04]  /*b6d90*/  STL [R1+0x5080], R4 ;  /* 0x0050800401007387 */ /* 0x0003e80000100800 */
[----:B------:R-:W2:Y:S04]  /*b6da0*/  LDL.LU R21, [R1+0x1b18] ;  /* 0x001b180001157983 */ /* 0x000ea80000300800 */
[----:B------:R-:W2:Y:S01]  /*b6db0*/  LDL.LU R22, [R1+0x1b1c] ;  /* 0x001b1c0001167983 */ /* 0x000ea20000300800 */
[----:B-1----:R-:W-:-:S03]  /*b6dc0*/  F2FP.SATFINITE.E4M3.F32.PACK_AB_MERGE_C R4, R18, R28, RZ ;  /* 0x0000001c1204723e */ /* 0x002fc600048070ff */
[----:B------:R-:W-:Y:S01]  /*b6dd0*/  STL [R1+0x608], R5 ;  /* 0x0006080501007387 */ /* 0x000fe20000100800 */
[----:B------:R-:W-:-:S03]  /*b6de0*/  SHF.R.S32.HI R20, RZ, 0x1f, R19 ;  /* 0x0000001fff147819 */ /* 0x000fc60000011413 */
        /* <DEDUP_REMOVED lines=8> */
[----:B-1----:R-:W2:Y:S02]  /*b6e70*/  LDL.LU.64 R4, [R1+0x6080] ;  /* 0x0060800001047983 */ /* 0x002ea40000300a00 */
[----:B--2---:R-:W-:Y:S02]  /*b6e80*/  F2FP.SATFINITE.E4M3.F32.PACK_AB_MERGE_C R3, R3, R4, RZ ;  /* 0x000000040303723e */ /* 0x004fe400048070ff */
[----:B------:R-:W2:Y:S04]  /*b6e90*/  LDL.LU R4, [R1+0x607c] ;  /* 0x00607c0001047983 */ /* 0x000ea80000300800 */
[----:B------:R1:W-:Y:S04]  /*b6ea0*/  STL [R1+0x5f8], R3 ;  /* 0x0005f80301007387 */ /* 0x0003e80000100800 */
[----:B-1----:R-:W2:Y:S01]  /*b6eb0*/  LDL.LU R3, [R1+0x6078] ;  /* 0x0060780001037983 */ /* 0x002ea20000300800 */
[----:B---3--:R-:W-:-:S05]  /*b6ec0*/  F2FP.SATFINITE.E4M3.F32.PACK_AB_MERGE_C R15, R15, R14, RZ ;  /* 0x0000000e0f0f723e */ /* 0x008fca00048070ff */
[----:B------:R1:W-:Y:S01]  /*b6ed0*/  STL [R1+0x5fc], R15 ;  /* 0x0005fc0f01007387 */ /* 0x0003e20000100800 */
[----:B--2---:R-:W-:-:S05]  /*b6ee0*/  IADD3 R14, P1, PT, R19, R3, RZ ;  /* 0x00000003130e7210 */ /* 0x004fca0007f3e0ff */
[----:B-1----:R-:W-:-:S05]  /*b6ef0*/  IMAD.X R15, R20, 0x1, R4, P1 ;  /* 0x00000001140f7824 */ /* 0x002fca00008e0604 */
[----:B------:R1:W-:Y:S04]  /*b6f00*/  STL.64 [R1+0x1b40], R14 ;  /* 0x001b400e01007387 */ /* 0x0003e80000100a00 */
[----:B-1----:R-:W2:Y:S01]  /*b6f10*/  LDL.LU.64 R14, [R1+0x6070] ;  /* 0x00607000010e7983 */ /* 0x002ea20000300a00 */
[----:B----4-:R-:W-:Y:S02]  /*b6f20*/  F2FP.SATFINITE.E4M3.F32.PACK_AB_MERGE_C R7, R7, R6, RZ ;  /* 0x000000060707723e */ /* 0x010fe400048070ff */
[----:B------:R-:W-:Y:S02]  /*b6f30*/  IADD3 R6, P1, PT, R19, R13, RZ ;  /* 0x0000000d13067210 */ /* 0x000fe40007f3e0ff */
[----:B------:R-:W-:Y:S01]  /*b6f40*/  F2FP.SATFINITE.E4M3.F32.PACK_AB_MERGE_C R24, R26, R24, RZ ;  /* 0x000000181a18723e */ /* 0x000fe200048070ff */
[----:B------:R2:W-:Y:S04]  /*b6f50*/  STL [R1+0x5e8], R7 ;  /* 0x0005e80701007387 */ /* 0x0005e80000100800 */
[----:B------:R-:W-:Y:S01]  /*b6f60*/  STL [R1+0x5ec], R24 ;  /* 0x0005ec1801007387 */ /* 0x000fe20000100800 */
[----:B--2---:R-:W-:-:S05]  /*b6f70*/  IMAD.X R7, R20, 0x1, R15, P1 ;  /* 0x0000000114077824 */ /* 0x004fca00008e060f */
[----:B------:R1:W-:Y:S04]  /*b6f80*/  STL.64 [R1+0x1b30], R6 ;  /* 0x001b300601007387 */ /* 0x0003e80000100a00 */
[----:B-1----:R-:W2:Y:S01]  /*b6f90*/  LDL.LU.64 R6, [R1+0x6068] ;  /* 0x0060680001067983 */ /* 0x002ea20000300a00 */
[----:B------:R-:W-:Y:S02]  /*b6fa0*/  F2FP.SATFINITE.E4M3.F32.PACK_AB_MERGE_C R29, R29, R16, RZ ;  /* 0x000000101d1d723e */ /* 0x000fe400048070ff */
[----:B------:R-:W-:Y:S01]  /*b6fb0*/  IADD3 R16, P1, PT, R19, R5, RZ ;  /* 0x0000000513107210 */ /* 0x000fe20007f3e0ff */
[----:B------:R-:W3:Y:S01]  /*b6fc0*/  LDL.LU R24, [R1+0x1ae0] ;  /* 0x001ae00001187983 */ /* 0x000ee20000300800 */
[----:B------:R-:W-:-:S03]  /*b6fd0*/  F2FP.SATFINITE.E4M3.F32.PACK_AB_MERGE_C R23, R23, R17, RZ ;  /* 0x000000111717723e */ /* 0x000fc600048070ff */
[----:B------:R-:W3:Y:S04]  /*b6fe0*/  LDL.LU R26, [R1+0x1ae4] ;  /* 0x001ae400011a7983 */ /* 0x000ee80000300800 */
[----:B------:R-:W-:Y:S04]  /*b6ff0*/  STL [R1+0x5dc], R29 ;  /* 0x0005dc1d01007387 */ /* 0x000fe80000100800 */
[----:B------:R-:W-:Y:S04]  /*b7000*/  STL [R1+0x6040], R5 ;  /* 0x0060400501007387 */ /* 0x000fe80000100800 */
[----:B------:R-:W-:Y:S01]  /*b7010*/  STL [R1+0x5d8], R23 ;  /* 0x0005d81701007387 */ /* 0x000fe20000100800 */
[----:B--2---:R-:W-:-:S05]  /*b7020*/  IMAD.X R17, R20, 0x1, R6, P1 ;  /* 0x0000000114117824 */ /* 0x004fca00008e0606 */
[----:B------:R1:W-:Y:S04]  /*b7030*/  STL.64 [R1+0x1b20], R16 ;  /* 0x001b201001007387 */ /* 0x0003e80000100a00 */
[----:B-1----:R-:W2:Y:S01]  /*b7040*/  LDL.LU R16, [R1+0x6060] ;  /* 0x0060600001107983 */ /* 0x002ea20000300800 */
[----:B------:R-:W-:-:S03]  /*b7050*/  F2FP.SATFINITE.E4M3.F32.PACK_AB_MERGE_C R11, R11, R10, RZ ;  /* 0x0000000a0b0b723e */ /* 0x000fc600048070ff */
[----:B------:R-:W4:Y:S01]  /*b7060*/  LDL.LU R5, [R1+0x1ae8] ;  /* 0x001ae80001057983 */ /* 0x000f220000300800 */
[----:B------:R-:W-:-:S03]  /*b7070*/  F2FP.SATFINITE.E4M3.F32.PACK_AB_MERGE_C R10, R22, R21, RZ ;  /* 0x00000015160a723e */ /* 0x000fc600048070ff */
[----:B------:R-:W4:Y:S04]  /*b7080*/  LDL.LU R29, [R1+0x1aec] ;  /* 0x001aec00011d7983 */ /* 0x000f280000300800 */
[----:B------:R-:W3:Y:S04]  /*b7090*/  LDL.LU R17, [R1+0x1ad0] ;  /* 0x001ad00001117983 */ /* 0x000ee80000300800 */
[----:B------:R-:W3:Y:S04]  /*b70a0*/  LDL.LU R23, [R1+0x1ad4] ;  /* 0x001ad40001177983 */ /* 0x000ee80000300800 */
[----:B------:R-:W3:Y:S04]  /*b70b0*/  LDL.LU R21, [R1+0x1ad8] ;  /* 0x001ad80001157983 */ /* 0x000ee80000300800 */
[----:B------:R-:W-:Y:S04]  /*b70c0*/  STL [R1+0x5c0], R11 ;  /* 0x0005c00b01007387 */ /* 0x000fe80000100800 */
[----:B------:R-:W3:Y:S04]  /*b70d0*/  LDL.LU R22, [R1+0x1adc] ;  /* 0x001adc0001167983 */ /* 0x000ee80000300800 */
[----:B------:R1:W-:Y:S02]  /*b70e0*/  STL [R1+0x5c4], R10 ;  /* 0x0005c40a01007387 */ /* 0x0003e40000100800 */
[----:B-1----:R-:W-:-:S02]  /*b70f0*/  IADD3 R10, P1, PT, R19, R14, RZ ;  /* 0x0000000e130a7210 */ /* 0x002fc40007f3e0ff */
[----:B------:R1:W-:Y:S04]  /*b7100*/  STL.64 [R1+0x6050], R14 ;  /* 0x0060500e01007387 */ /* 0x0003e80000100a00 */
[----:B-1----:R-:W3:Y:S04]  /*b7110*/  LDL.LU R14, [R1+0x1af8] ;  /* 0x001af800010e7983 */ /* 0x002ee80000300800 */
[----:B------:R-:W3:Y:S01]  /*b7120*/  LDL.LU R15, [R1+0x1afc] ;  /* 0x001afc00010f7983 */ /* 0x000ee20000300800 */
        /* <DEDUP_REMOVED lines=12> */
[----:B------:R-:W-:Y:S02]  /*b71f0*/  IMAD.X R11, R20, 0x1, R8, P1 ;  /* 0x00000001140b7824 */ /* 0x000fe400008e0608 */
[----:B-1----:R-:W2:Y:S04]  /*b7200*/  LDL.LU R6, [R1+0x1af0] ;  /* 0x001af00001067983 */ /* 0x002ea80000300800 */
[----:B------:R-:W2:Y:S04]  /*b7210*/  LDL.LU R7, [R1+0x1af4] ;  /* 0x001af40001077983 */ /* 0x000ea80000300800 */
[----:B------:R1:W-:Y:S04]  /*b7220*/  STL.64 [R1+0x1b00], R10 ;  /* 0x001b000a01007387 */ /* 0x0003e80000100a00 */
[----:B-1----:R-:W4:Y:S01]  /*b7230*/  LDL.LU.64 R10, [R1+0x6058] ;  /* 0x00605800010a7983 */ /* 0x002f220000300a00 */
[----:B---3--:R-:W-:-:S02]  /*b7240*/  F2FP.SATFINITE.E4M3.F32.PACK_AB_MERGE_C R14, R15, R14, RZ ;  /* 0x0000000e0f0e723e */ /* 0x008fc400048070ff */
[----:B--2---:R-:W-:Y:S02]  /*b7250*/  F2FP.SATFINITE.E4M3.F32.PACK_AB_MERGE_C R7, R7, R6, RZ ;  /* 0x000000060707723e */ /* 0x004fe400048070ff */
[----:B------:R-:W-:-:S03]  /*b7260*/  IADD3 R6, P1, PT, R19, R9, RZ ;  /* 0x0000000913067210 */ /* 0x000fc60007f3e0ff */
[----:B------:R4:W-:Y:S04]  /*b7270*/  STL [R1+0x5a4], R7 ;  /* 0x0005a40701007387 */ /* 0x0009e80000100800 */
[----:B------:R1:W-:Y:S01]  /*b7280*/  STL.64 [R1+0x6038], R8 ;  /* 0x0060380801007387 */ /* 0x0003e20000100a00 */
[----:B----4-:R-:W-:-:S03]  /*b7290*/  IMAD.X R7, R20, 0x1, R11, P1 ;  /* 0x0000000114077824 */ /* 0x010fc600008e060b */
[----:B------:R-:W-:Y:S01]  /*b72a0*/  STL [R1+0x50a8], R14 ;  /* 0x0050a80e01007387 */ /* 0x000fe20000100800 */
[----:B-1----:R-:W-:-:S03]  /*b72b0*/  F2FP.SATFINITE.E4M3.F32.PACK_AB_MERGE_C R8, R26, R24, RZ ;  /* 0x000000181a08723e */ /* 0x002fc600048070ff */
[----:B------:R1:W-:Y:S04]  /*b72c0*/  STL.64 [R1+0x1af0], R6 ;  /* 0x001af00601007387 */ /* 0x0003e80000100a00 */
[----:B-1----:R-:W2:Y:S04]  /*b72d0*/  LDL.LU R6, [R1+0x1ac0] ;  /* 0x001ac00001067983 */ /* 0x002ea80000300800 */
[----:B------:R-:W2:Y:S04]  /*b72e0*/  LDL.LU R7, [R1+0x1ac4] ;  /* 0x001ac40001077983 */ /* 0x000ea80000300800 */
[----:B------:R1:W-:Y:S04]  /*b72f0*/  STL [R1+0x178], R8 ;  /* 0x0001780801007387 */ /* 0x0003e80000100800 */
[----:B------:R-:W3:Y:S04]  /*b7300*/  LDL.LU R24, [R1+0x1ac8] ;  /* 0x001ac80001187983 */ /* 0x000ee80000300800 */
[----:B------:R-:W3:Y:S01]  /*b7310*/  LDL.LU R26, [R1+0x1acc] ;  /* 0x001acc00011a7983 */ /* 0x000ee20000300800 */
[----:B-1----:R-:W-:-:S05]  /*b7320*/  IADD3 R8, P1, PT, R19, R10, RZ ;  /* 0x0000000a13087210 */ /* 0x002fca0007f3e0ff */
[----:B------:R-:W-:-:S05]  /*b7330*/  IMAD.X R9, R20, 0x1, R12, P1 ;  /* 0x0000000114097824 */ /* 0x000fca00008e060c */
[----:B------:R1:W-:Y:S01]  /*b7340*/  STL.64 [R1+0x1ae0], R8 ;  /* 0x001ae00801007387 */ /* 0x0003e20000100a00 */
[----:B------:R-:W-:Y:S01]  /*b7350*/  F2FP.SATFINITE.E4M3.F32.PACK_AB_MERGE_C R14, R22, R21, RZ ;  /* 0x00000015160e723e */ /* 0x000fe200048070ff */
[----:B0-----:R-:W-:Y:S01]  /*b7360*/  VIADD R19, R19, UR5 ;  /* 0x0000000513137c36 */ /* 0x001fe20008000000 */
[----:B------:R-:W0:Y:S01]  /*b7370*/  LDCU UR5, c[0x0][0x3b8] ;  /* 0x00007700ff0577ac */ /* 0x000e220008000800 */
[----:B-1----:R-:W-:Y:S02]  /*b7380*/  F2FP.SATFINITE.E4M3.F32.PACK_AB_MERGE_C R8, R29, R5, RZ ;  /* 0x000000051d08723e */ /* 0x002fe400048070ff */
[----:B------:R-:W-:Y:S01]  /*b7390*/  F2FP.SATFINITE.E4M3.F32.PACK_AB_MERGE_C R9, R23, R17, RZ ;  /* 0x000000111709723e */ /* 0x000fe200048070ff */
[----:B------:R-:W4:Y:S04]  /*b73a0*/  LDL.LU R5, [R1+0x1ab0] ;  /* 0x001ab00001057983 */ /* 0x000f280000300800 */
[----:B------:R1:W-:Y:S01]  /*b73b0*/  STL [R1+0x50a0], R8 ;  /* 0x0050a00801007387 */ /* 0x0003e20000100800 */
[----:B------:R-:W-:-:S03]  /*b73c0*/  SHF.R.S32.HI R20, RZ, 0x1f, R19 ;  /* 0x0000001fff147819 */ /* 0x000fc60000011413 */
[----:B-1----:R-:W4:Y:S04]  /*b73d0*/  LDL.LU R8, [R1+0x1ab8] ;  /* 0x001ab80001087983 */ /* 0x002f280000300800 */
[----:B------:R1:W-:Y:S04]  /*b73e0*/  STL [R1+0x170], R9 ;  /* 0x0001700901007387 */ /* 0x0003e80000100800 */
[----:B-1----:R-:W4:Y:S04]  /*b73f0*/  LDL.LU R9, [R1+0x1abc] ;  /* 0x001abc0001097983 */ /* 0x002f280000300800 */
[----:B------:R-:W4:Y:S04]  /*b7400*/  LDL.LU R29, [R1+0x1aac] ;  /* 0x001aac00011d7983 */ /* 0x000f280000300800 */
[----:B------:R-:W4:Y:S04]  /*b7410*/  LDL.LU R17, [R1+0x1a90] ;  /* 0x001a900001117983 */ /* 0x000f280000300800 */
[----:B------:R1:W-:Y:S04]  /*b7420*/  STL [R1+0x209c], R14 ;  /* 0x00209c0e01007387 */ /* 0x0003e80000100800 */
[----:B------:R-:W4:Y:S04]  /*b7430*/  LDL.LU R23, [R1+0x1a94] ;  /* 0x001a940001177983 */ /* 0x000f280000300800 */
[----:B------:R-:W4:Y:S01]  /*b7440*/  LDL.LU R21, [R1+0x1a98] ;  /* 0x001a980001157983 */ /* 0x000f220000300800 */
[----:B-1----:R-:W-:-:S03]  /*b7450*/  IADD3 R14, P1, PT, R19, R0, RZ ;  /* 0x00000000130e7210 */ /* 0x002fc60007f3e0ff */
[----:B------:R-:W4:Y:S02]  /*b7460*/  LDL.LU R22, [R1+0x1a9c] ;  /* 0x001a9c0001167983 */ /* 0x000f240000300800 */
[----:B------:R-:W-:-:S05]  /*b7470*/  IMAD.X R15, R20, 0x1, R2, P1 ;  /* 0x00000001140f7824 */ /* 0x000fca00008e0602 */
[----:B------:R1:W-:Y:S02]  /*b7480*/  STL.64 [R1+0x1ad8], R14 ;  /* 0x001ad80e01007387 */ /* 0x0003e40000100a00 */
[----:B-1----:R-:W-:Y:S02]  /*b7490*/  F2FP.SATFINITE.E4M3.F32.PACK_AB_MERGE_C R15, R25, R27, RZ ;  /* 0x0000001b190f723e */ /* 0x002fe400048070ff */
        /* <DEDUP_REMOVED lines=9> */
[----:B------:R-:W-:Y:S02]  /*b7530*/  IMAD.X R15, R20, 0x1, R4, P1 ;  /* 0x00000001140f7824 */ /* 0x000fe400008e0604 */
[----:B-1----:R-:W4:Y:S04]  /*b7540*/  LDL.LU R2, [R1+0x1aa4] ;  /* 0x001aa40001027983 */ /* 0x002f280000300800 */
[----:B------:R-:W4:Y:S04]  /*b7550*/  LDL.LU R3, [R1+0x1aa8] ;  /* 0x001aa80001037983 */ /* 0x000f280000300800 */
[----:B------:R1:W-:Y:S04]  /*b7560*/  STL.64 [R1+0x1ad0], R14 ;  /* 0x001ad00e01007387 */ /* 0x0003e80000100a00 */
[----:B-1----:R-:W4:Y:S01]  /*b7570*/  LDL.LU.64 R14, [R1+0x6050] ;  /* 0x00605000010e7983 */ /* 0x002f220000300a00 */
[----:B--2---:R-:W-:-:S02]  /*b7580*/  F2FP.SATFINITE.E4M3.F32.PACK_AB_MERGE_C R7, R7, R6, RZ ;  /* 0x000000060707723e */ /* 0x004fc400048070ff */
[----:B---3--:R-:W-:Y:S02]  /*b7590*/  F2FP.SATFINITE.E4M3.F32.PACK_AB_MERGE_C R6, R26, R24, RZ ;  /* 0x000000181a06723e */ /* 0x008fe400048070ff */
[----:B------:R-:W2:Y:S04]  /*b75a0*/  LDL.LU R24, [R1+0x1a70] ;  /* 0x001a700001187983 */ /* 0x000ea80000300800 */
[----:B------:R-:W-:Y:S04]  /*b75b0*/  STL [R1+0x5140], R7 ;  /* 0x0051400701007387 */ /* 0x000fe80000100800 */
[----:B------:R-:W2:Y:S04]  /*b75c0*/  LDL.LU R26, [R1+0x1a74] ;  /* 0x001a7400011a7983 */ /* 0x000ea80000300800 */
[----:B------:R1:W-:Y:S02]  /*b75d0*/  STL [R1+0x5138], R6 ;  /* 0x0051380601007387 */ /* 0x0003e40000100800 */
[----:B-1----:R-:W-:-:S02]  /*b75e0*/  IADD3 R6, P1, PT, R19, R13, RZ ;  /* 0x0000000d13067210 */ /* 0x002fc40007f3e0ff */
[----:B------:R1:W-:Y:S04]  /*b75f0*/  STL [R1+0x6020], R13 ;  /* 0x0060200d01007387 */ /* 0x0003e80000100800 */
[----:B-1----:R-:W3:Y:S01]  /*b7600*/  LDL.LU R13, [R1+0x1aa0] ;  /* 0x001aa000010d7983 */ /* 0x002ee20000300800 */
[----:B----4-:R-:W-:-:S05]  /*b7610*/  IMAD.X R7, R20, 0x1, R15, P1 ;  /* 0x0000000114077824 */ /* 0x010fca00008e060f */
[----:B------:R1:W-:Y:S04]  /*b7620*/  STL.64 [R1+0x1ac0], R6 ;  /* 0x001ac00601007387 */ /* 0x0003e80000100a00 */
[----:B-1----:R-:W4:Y:S04]  /*b7630*/  LDL.LU.64 R6, [R1+0x6048] ;  /* 0x0060480001067983 */ /* 0x002f280000300a00 */
[----:B------:R1:W-:Y:S04]  /*b7640*/  STL [R1+0x6024], R15 ;  /* 0x0060240f01007387 */ /* 0x0003e80000100800 */
[----:B-1----:R-:W2:Y:S02]  /*b7650*/  LDL.LU R15, [R1+0x1ab4] ;  /* 0x001ab400010f7983 */ /* 0x002ea40000300800 */
[----:B--2---:R-:W-:-:S02]  /*b7660*/  F2FP.SATFINITE.E4M3.F32.PACK_AB_MERGE_C R15, R15, R5, RZ ;  /* 0x000000050f0f723e */ /* 0x004fc400048070ff */
[----:B------:R-:W2:Y:S04]  /*b7670*/  LDL.LU R5, [R1+0x6040] ;  /* 0x0060400001057983 */ /* 0x000ea80000300800 */
[----:B------:R1:W-:Y:S02]  /*b7680*/  STL [R1+0x5158], R15 ;  /* 0x0051580f01007387 */ /* 0x0003e40000100800 */
[----:B-1----:R-:W-:Y:S02]  /*b7690*/  F2FP.SATFINITE.E4M3.F32.PACK_AB_MERGE_C R15, R9, R8, RZ ;  /* 0x00000008090f723e */ /* 0x002fe400048070ff */
[----:B--2---:R-:W-:Y:S01]  /*b76a0*/  IADD3 R8, P1, PT, R19, R5, RZ ;  /* 0x0000000513087210 */ /* 0x004fe20007f3e0ff */
[----:B------:R-:W-:Y:S04]  /*b76b0*/  STL [R1+0x6010], R5 ;  /* 0x0060100501007387 */ /* 0x000fe80000100800 */
[----:B----4-:R-:W-:Y:S01]  /*b76c0*/  IMAD.X R9, R20, 0x1, R6, P1 ;  /* 0x0000000114097824 */ /* 0x010fe200008e0606 */
[----:B------:R-:W-:Y:S04]  /*b76d0*/  STL [R1+0x5154], R15 ;  /* 0x0051540f01007387 */ /* 0x000fe80000100800 */
[----:B------:R1:W-:Y:S04]  /*b76e0*/  STL.64 [R1+0x1ab0], R8 ;  /* 0x001ab00801007387 */ /* 0x0003e80000100a00 */
[----:B-1----:R-:W2:Y:S04]  /*b76f0*/  LDL.LU.64 R8, [R1+0x6038] ;  /* 0x0060380001087983 */ /* 0x002ea80000300a00 */
[----:B------:R3:W-:Y:S01]  /*b7700*/  STL [R1+0x6014], R6 ;  /* 0x0060140601007387 */ /* 0x0007e20000100800 */
[----:B------:R-:W-:-:S02]  /*b7710*/  F2FP.SATFINITE.E4M3.F32.PACK_AB_MERGE_C R5, R29, R3, RZ ;  /* 0x000000031d05723e */ /* 0x000fc400048070ff */
[----:B---3--:R-:W-:Y:S02]  /*b7720*/  F2FP.SATFINITE.E4M3.F32.PACK_AB_MERGE_C R6, R2, R13, RZ ;  /* 0x0000000d0206723e */ /* 0x008fe400048070ff */
[----:B------:R-:W-:-:S05]  /*b7730*/  IADD3 R2, P1, PT, R19, R14, RZ ;  /* 0x0000000e13027210 */ /* 0x000fca0007f3e0ff */
[----:B------:R-:W-:Y:S01]  /*b7740*/  IMAD.X R3, R20, 0x1, R16, P1 ;  /* 0x0000000114037824 */ /* 0x000fe200008e0610 */
[----:B------:R-:W-:Y:S04]  /*b7750*/  STL [R1+0x5170], R6 ;  /* 0x0051700601007387 */ /* 0x000fe80000100800 */
[----:B------:R-:W-:Y:S04]  /*b7760*/  STL [R1+0x516c], R5 ;  /* 0x00516c0501007387 */ /* 0x000fe80000100800 */
[----:B------:R1:W-:Y:S02]  /*b7770*/  STL.64 [R1+0x1aa0], R2 ;  /* 0x001aa00201007387 */ /* 0x0003e40000100a00 */
[----:B-1----:R-:W-:-:S02]  /*b7780*/  F2FP.SATFINITE.E4M3.F32.PACK_AB_MERGE_C R2, R23, R17, RZ ;  /* 0x000000111702723e */ /* 0x002fc400048070ff */
[----:B------:R-:W3:Y:S01]  /*b7790*/  LDL.LU R17, [R1+0x1a78] ;  /* 0x001a780001117983 */ /* 0x000ee20000300800 */
[----:B------:R-:W-:-:S03]  /*b77a0*/  F2FP.SATFINITE.E4M3.F32.PACK_AB_MERGE_C R5, R22, R21, RZ ;  /* 0x000000151605723e */ /* 0x000fc600048070ff */
[----:B------:R-:W3:Y:S04]  /*b77b0*/  LDL.LU R23, [R1+0x1a7c] ;  /* 0x001a7c0001177983 */ /* 0x000ee80000300800 */
[----:B------:R1:W-:Y:S04]  /*b77c0*/  STL [R1+0x5188], R2 ;  /* 0x0051880201007387 */ /* 0x0003e80000100800 */
[----:B------:R-:W-:Y:S04]  /*b77d0*/  STL [R1+0x5184], R5 ;  /* 0x0051840501007387 */ /* 0x000fe80000100800 */
[----:B------:R-:W4:Y:S01]  /*b77e0*/  LDL.LU R29, [R1+0x1a64] ;  /* 0x001a6400011d7983 */ /* 0x000f220000300800 */
[----:B-1----:R-:W-:-:S03]  /*b77f0*/  IADD3 R2, P1, PT, R19, R7, RZ ;  /* 0x0000000713027210 */ /* 0x002fc60007f3e0ff */
[----:B------:R-:W3:Y:S04]  /*b7800*/  LDL.LU R21, [R1+0x1a68] ;  /* 0x001a680001157983 */ /* 0x000ee80000300800 */
        /* <DEDUP_REMOVED lines=12> */
[----:B------:R-:W-:Y:S01]  /*b78d0*/  IMAD.X R3, R20, 0x1, R11, P1 ;  /* 0x0000000114037824 */ /* 0x000fe200008e060b */
[----:B------:R-:W-:Y:S04]  /*b78e0*/  STL.64 [R1+0x6008], R8 ;  /* 0x0060080801007387 */ /* 0x000fe80000100a00 */
[----:B------:R1:W-:Y:S04]  /*b78f0*/  STL.64 [R1+0x1a80], R2 ;  /* 0x001a800201007387 */ /* 0x0003e80000100a00 */
[----:B------:R-:W2:Y:S01]  /*b7900*/  LDL.LU R15, [R1+0x1a40] ;  /* 0x001a4000010f7983 */ /* 0x000ea20000300800 */
[----:B-1----:R-:W-:-:S03]  /*b7910*/  F2FP.SATFINITE.E4M3.F32.PACK_AB_MERGE_C R2, R26, R24, RZ ;  /* 0x000000181a02723e */ /* 0x002fc600048070ff */
[----:B--2---:R1:W-:Y:S04]  /*b7920*/  STL.64 [R1+0x6028], R14 ;  /* 0x0060280e01007387 */ /* 0x0043e80000100a00 */
[----:B------:R2:W-:Y:S04]  /*b7930*/  STL [R1+0x51b4], R2 ;  /* 0x0051b40201007387 */ /* 0x0005e80000100800 */
[----:B-1----:R-:W4:Y:S04]  /*b7940*/  LDL.LU R15, [R1+0x1a60] ;  /* 0x001a6000010f7983 */ /* 0x002f280000300800 */
[----:B------:R-:W4:Y:S04]  /*b7950*/  LDL.LU R13, [R1+0x1a44] ;  /* 0x001a4400010d7983 */ /* 0x000f280000300800 */
[----:B------:R-:W4:Y:S01]  /*b7960*/  LDL.LU R6, [R1+0x1a30] ;  /* 0x001a300001067983 */ /* 0x000f220000300800 */
[----:B--2---:R-:W-:-:S05]  /*b7970*/  IADD3 R2, P1, PT, R19, R10, RZ ;  /* 0x0000000a13027210 */ /* 0x004fca0007f3e0ff */
[----:B------:R-:W-:Y:S01]  /*b7980*/  IMAD.X R3, R20, 0x1, R12, P1 ;  /* 0x0000000114037824 */ /* 0x000fe200008e060c */
[----:B---3--:R-:W-:Y:S01]  /*b7990*/  F2FP.SATFINITE.E4M3.F32.PACK_AB_MERGE_C R14, R23, R17, RZ ;  /* 0x00000011170e723e */ /* 0x008fe200048070ff */
[----:B----4-:R1:W-:Y:S04]  /*b79a0*/  STL.64 [R1+0x6018], R6 ;  /* 0x0060180601007387 */ /* 0x0103e80000100a00 */
[----:B-1----:R-:W2:Y:S04]  /*b79b0*/  LDL.LU R6, [R1+0x1a48] ;  /* 0x001a480001067983 */ /* 0x002ea80000300800 */
[----:B------:R-:W2:Y:S04]  /*b79c0*/  LDL.LU R7, [R1+0x1a4c] ;  /* 0x001a4c0001077983 */ /* 0x000ea80000300800 */
[----:B------:R-:W3:Y:S04]  /*b79d0*/  LDL.LU R5, [R1+0x1a34] ;  /* 0x001a340001057983 */ /* 0x000ee80000300800 */
[----:B------:R-:W4:Y:S04]  /*b79e0*/  LDL.LU R8, [R1+0x1a38] ;  /* 0x001a380001087983 */ /* 0x000f280000300800 */
[----:B------:R-:W4:Y:S04]  /*b79f0*/  LDL.LU R9, [R1+0x1a3c] ;  /* 0x001a3c0001097983 */ /* 0x000f280000300800 */
[----:B------:R1:W-:Y:S04]  /*b7a00*/  STL.64 [R1+0x1a70], R2 ;  /* 0x001a700201007387 */ /* 0x0003e80000100a00 */
[----:B-1----:R-:W2:Y:S04]  /*b7a10*/  LDL.LU.64 R2, [R1+0x6030] ;  /* 0x0060300001027983 */ /* 0x002ea80000300a00 */
[----:B------:R-:W3:Y:S01]  /*b7a20*/  LDL.LU R24, [R1+0x1a20] ;  /* 0x001a200001187983 */ /* 0x000ee20000300800 */
[----:B0-----:R-:W-:Y:S01]  /*b7a30*/  VIADD R19, R19, UR5 ;  /* 0x0000000513137c36 */ /* 0x001fe20008000000 */
[----:B------:R-:W-:Y:S01]  /*b7a40*/  F2FP.SATFINITE.E4M3.F32.PACK_AB_MERGE_C R21, R22, R21, RZ ;  /* 0x000000151615723e */ /* 0x000fe200048070ff */
[----:B------:R-:W0:Y:S01]  /*b7a50*/  LDCU UR5, c[0x0][0x3b8] ;  /* 0x00007700ff0577ac */ /* 0x000e220008000800 */
[----:B------:R-:W3:Y:S04]  /*b7a60*/  LDL.LU R26, [R1+0x1a24] ;  /* 0x001a2400011a7983 */ /* 0x000ee80000300800 */
[----:B------:R1:W-:Y:S01]  /*b7a70*/  STL [R1+0x51ac], R14 ;  /* 0x0051ac0e01007387 */ /* 0x0003e20000100800 */
[----:B------:R-:W-:-:S03]  /*b7a80*/  SHF.R.S32.HI R20, RZ, 0x1f, R19 ;  /* 0x0000001fff147819 */ /* 0x000fc60000011413 */
[----:B------:R-:W3:Y:S04]  /*b7a90*/  LDL.LU R17, [R1+0x1a28] ;  /* 0x001a280001117983 */ /* 0x000ee80000300800 */
[----:B------:R-:W3:Y:S01]  /*b7aa0*/  LDL.LU R23, [R1+0x1a2c] ;  /* 0x001a2c0001177983 */ /* 0x000ee20000300800 */
[----:B-1----:R-:W-:-:S05]  /*b7ab0*/  F2FP.SATFINITE.E4M3.F32.PACK_AB_MERGE_C R14, R29, R15, RZ ;  /* 0x0000000f1d0e723e */ /* 0x002fca00048070ff */
[----:B------:R1:W-:Y:S04]  /*b7ac0*/  STL [R1+0x51cc], R14 ;  /* 0x0051cc0e01007387 */ /* 0x0003e80000100800 */
[----:B------:R0:W-:Y:S04]  /*b7ad0*/  STL [R1+0x51c8], R21 ;  /* 0x0051c81501007387 */ /* 0x0001e80000100800 */
[----:B------:R-:W3:Y:S01]  /*b7ae0*/  LDL.LU R29, [R1+0x1a14] ;  /* 0x001a1400011d7983 */ /* 0x000ee20000300800 */
[----:B-1----:R-:W-:-:S03]  /*b7af0*/  IADD3 R14, P1, PT, R19, R0, RZ ;  /* 0x00000000130e7210 */ /* 0x002fc60007f3e0ff */
[----:B0-----:R-:W3:Y:S04]  /*b7b00*/  LDL.LU R21, [R1+0x1a18] ;  /* 0x001a180001157983 */ /* 0x001ee80000300800 */
[----:B------:R-:W3:Y:S01]  /*b7b10*/  LDL.LU R22, [R1+0x1a1c] ;  /* 0x001a1c0001167983 */ /* 0x000ee20000300800 */
[----:B--2---:R-:W-:-:S05]  /*b7b20*/  IMAD.X R15, R20, 0x1, R2, P1 ;  /* 0x00000001140f7824 */ /* 0x004fca00008e0602 */
[----:B------:R0:W-:Y:S02]  /*b7b30*/  STL.64 [R1+0x1a60], R14 ;  /* 0x001a600e01007387 */ /* 0x0001e40000100a00 */
[----:B0-----:R-:W-:Y:S02]  /*b7b40*/  F2FP.SATFINITE.E4M3.F32.PACK_AB_MERGE_C R15, R25, R27, RZ ;  /* 0x0000001b190f723e */ /* 0x001fe400048070ff */
[----:B------:R-:W-:Y:S01]  /*b7b50*/  F2FP.SATFINITE.E4M3.F32.PACK_AB_MERGE_C R14, R18, R28, RZ ;  /* 0x0000001c120e723e */ /* 0x000fe200048070ff */
[----:B------:R-:W2:Y:S04]  /*b7b60*/  LDL.LU R27, [R1+0x1a00] ;  /* 0x001a0000011b7983 */ /* 0x000ea80000300800 */
[----:B------:R-:W-:Y:S04]  /*b7b70*/  STL [R1+0x51e0], R15 ;  /* 0x0051e00f01007387 */ /* 0x000fe80000100800 */
[----:B------:R-:W2:Y:S04]  /*b7b80*/  LDL.LU R25, [R1+0x1a04] ;  /* 0x001a040001197983 */ /* 0x000ea80000300800 */
[----:B------:R0:W-:Y:S04]  /*b7b90*/  STL [R1+0x51dc], R14 ;  /* 0x0051dc0e01007387 */ /* 0x0001e80000100800 */
[----:B------:R-:W2:Y:S04]  /*b7ba0*/  LDL.LU R28, [R1+0x1a08] ;  /* 0x001a0800011c7983 */ /* 0x000ea80000300800 */
[----:B------:R-:W2:Y:S01]  /*b7bb0*/  LDL.LU R18, [R1+0x1a0c] ;  /* 0x001a0c0001127983 */ /* 0x000ea20000300800 */
[----:B0-----:R-:W-:-:S05]  /*b7bc0*/  IADD3 R14, P1, PT, R19, R3, RZ ;  /* 0x00000003130e7210 */ /* 0x001fca0007f3e0ff */
[----:B------:R-:W-:-:S05]  /*b7bd0*/  IMAD.X R15, R20, 0x1, R4, P1 ;  /* 0x00000001140f7824 */ /* 0x000fca00008e0604 */
[----:B------:R0:W-:Y:S04]  /*b7be0*/  STL.64 [R1+0x1a50], R14 ;  /* 0x001a500e01007387 */ /* 0x0001e80000100a00 */
[----:B0-----:R-:W2:Y:S02]  /*b7bf0*/  LDL.LU.64 R14, [R1+0x6028] ;  /* 0x00602800010e7983 */ /* 0x001ea40000300a00 */
[----:B--2---:R-:W-:Y:S02]  /*b7c00*/  F2FP.SATFINITE.E4M3.F32.PACK_AB_MERGE_C R13, R13, R15, RZ ;  /* 0x0000000f0d0d723e */ /* 0x004fe400048070ff */
[----:B------:R-:W2:Y:S04]  /*b7c10*/  LDL.LU R15, [R1+0x6024] ;  /* 0x00602400010f7983 */ /* 0x000ea80000300800 */
[----:B------:R0:W-:Y:S04]  /*b7c20*/  STL [R1+0x51f8], R13 ;  /* 0x0051f80d01007387 */ /* 0x0001e80000100800 */
[----:B0-----:R-:W2:Y:S01]  /*b7c30*/  LDL.LU R13, [R1+0x6020] ;  /* 0x00602000010d7983 */ /* 0x001ea20000300800 */
[----:B------:R-:W-:-:S05]  /*b7c40*/  F2FP.SATFINITE.E4M3.F32.PACK_AB_MERGE_C R7, R7, R6, RZ ;  /* 0x000000060707723e */ /* 0x000fca00048070ff */
[----:B------:R0:W-:Y:S01]  /*b7c50*/  STL [R1+0x51f4], R7 ;  /* 0x0051f40701007387 */ /* 0x0001e20000100800 */
[----:B--2---:R-:W-:-:S05]  /*b7c60*/  IADD3 R6, P1, PT, R19, R13, RZ ;  /* 0x0000000d13067210 */ /* 0x004fca0007f3e0ff */
[----:B0-----:R-:W-:-:S05]  /*b7c70*/  IMAD.X R7, R20, 0x1, R15, P1 ;  /* 0x0000000114077824 */ /* 0x001fca00008e060f */
[----:B------:R0:W-:Y:S04]  /*b7c80*/  STL.64 [R1+0x1a40], R6 ;  /* 0x001a400601007387 */ /* 0x0001e80000100a00 */
[----:B0-----:R-:W3:Y:S02]  /*b7c90*/  LDL.LU.64 R6, [R1+0x6018] ;  /* 0x0060180001067983 */ /* 0x001ee40000300a00 */
[----:B---3--:R-:W-:Y:S02]  /*b7ca0*/  F2FP.SATFINITE.E4M3.F32.PACK_AB_MERGE_C R5, R5, R6, RZ ;  /* 0x000000060505723e */ /* 0x008fe400048070ff */
[----:B------:R-:W2:Y:S04]  /*b7cb0*/  LDL.LU R6, [R1+0x6014] ;  /* 0x0060140001067983 */ /* 0x000ea80000300800 */
[----:B------:R0:W-:Y:S04]  /*b7cc0*/  STL [R1+0x520c], R5 ;  /* 0x00520c0501007387 */ /* 0x0001e80000100800 */
[----:B0-----:R-:W3:Y:S01]  /*b7cd0*/  LDL.LU R5, [R1+0x6010] ;  /* 0x0060100001057983 */ /* 0x001ee20000300800 */
[----:B----4-:R-:W-:-:S05]  /*b7ce0*/  F2FP.SATFINITE.E4M3.F32.PACK_AB_MERGE_C R9, R9, R8, RZ ;  /* 0x000000080909723e */ /* 0x010fca00048070ff */
[----:B------:R2:W-:Y:S01]  /*b7cf0*/  STL [R1+0x5208], R9 ;  /* 0x0052080901007387 */ /* 0x0005e20000100800 */
[----:B---3--:R-:W-:-:S03]  /*b7d00*/  IADD3 R8, P1, PT, R19, R5, RZ ;  /* 0x0000000513087210 */ /* 0x008fc60007f3e0ff */
[----:B------:R0:W-:Y:S02]  /*b7d10*/  STL [R1+0x5fe8], R5 ;  /* 0x005fe80501007387 */ /* 0x0001e40000100800 */
[----:B--2---:R-:W-:Y:S02]  /*b7d20*/  IMAD.X R9, R20, 0x1, R6, P1 ;  /* 0x0000000114097824 */ /* 0x004fe400008e0606 */
[----:B0-----:R-:W2:Y:S04]  /*b7d30*/  LDL.LU R5, [R1+0x19f4] ;  /* 0x0019f40001057983 */ /* 0x001ea80000300800 */
[----:B------:R0:W-:Y:S04]  /*b7d40*/  STL [R1+0x5fec], R6 ;  /* 0x005fec0601007387 */ /* 0x0001e80000100800 */
[----:B0-----:R-:W2:Y:S04]  /*b7d50*/  LDL.LU R6, [R1+0x19f0] ;  /* 0x0019f00001067983 */ /* 0x001ea80000300800 */
[----:B------:R0:W-:Y:S02]  /*b7d60*/  STL.64 [R1+0x1a30], R8 ;  /* 0x001a300801007387 */ /* 0x0001e40000100a00 */
[----:B0-----:R-:W-:-:S02]  /*b7d70*/  F2FP.SATFINITE.E4M3.F32.PACK_AB_MERGE_C R9, R26, R24, RZ ;  /* 0x000000181a09723e */ /* 0x001fc400048070ff */
[----:B------:R-:W-:Y:S01]  /*b7d80*/  F2FP.SATFINITE.E4M3.F32.PACK_AB_MERGE_C R8, R23, R17, RZ ;  /* 0x000000111708723e */ /* 0x000fe200048070ff */
[----:B------:R-:W3:Y:S04]  /*b7d90*/  LDL.LU R24, [R1+0x19f8] ;  /* 0x0019f80001187983 */ /* 0x000ee80000300800 */
[----:B------:R-:W-:Y:S04]  /*b7da0*/  STL [R1+0x5228], R9 ;  /* 0x0052280901007387 */ /* 0x000fe80000100800 */
[----:B------:R-:W3:Y:S04]  /*b7db0*/  LDL.LU R26, [R1+0x19fc] ;  /* 0x0019fc00011a7983 */ /* 0x000ee80000300800 */
[----:B------:R0:W-:Y:S04]  /*b7dc0*/  STL [R1+0x5224], R8 ;  /* 0x0052240801007387 */ /* 0x0001e80000100800 */
[----:B------:R1:W-:Y:S01]  /*b7dd0*/  STL.64 [R1+0x5ff8], R14 ;  /* 0x005ff80e01007387 */ /* 0x0003e20000100a00 */
[----:B0-----:R-:W-:-:S05]  /*b7de0*/  IADD3 R8, P1, PT, R19, R14, RZ ;  /* 0x0000000e13087210 */ /* 0x001fca0007f3e0ff */
[----:B------:R-:W-:Y:S01]  /*b7df0*/  IMAD.X R9, R20, 0x1, R16, P1 ;  /* 0x0000000114097824 */ /* 0x000fe200008e0610 */
[----:B-1----:R-:W4:Y:S04]  /*b7e00*/  LDL.LU R15, [R1+0x1a10] ;  /* 0x001a1000010f7983 */ /* 0x002f280000300800 */
[----:B------:R0:W-:Y:S04]  /*b7e10*/  STL.64 [R1+0x1a20], R8 ;  /* 0x001a200801007387 */ /* 0x0001e80000100a00 */
[----:B0-----:R-:W2:Y:S01]  /*b7e20*/  LDL.LU.64 R8, [R1+0x6008] ;  /* 0x0060080001087983 */ /* 0x001ea20000300a00 */
[----:B------:R-:W-:-:S02]  /*b7e30*/  IADD3 R14, P1, PT, R19, R7, RZ ;  /* 0x00000007130e7210 */ /* 0x000fc40007f3e0ff */
[----:B------:R-:W-:Y:S01]  /*b7e40*/  F2FP.SATFINITE.E4M3.F32.PACK_AB_MERGE_C R21, R22, R21, RZ ;  /* 0x000000151615723e */ /* 0x000fe200048070ff */
[----:B------:R-:W3:Y:S04]  /*b7e50*/  LDL.LU R17, [R1+0x19e0] ;  /* 0x0019e00001117983 */ /* 0x000ee80000300800 */
[----:B------:R-:W3:Y:S01]  /*b7e60*/  LDL.LU R23, [R1+0x19e4] ;  /* 0x0019e40001177983 */ /* 0x000ee20000300800 */
[----:B----4-:R-:W-:-:S05]  /*b7e70*/  F2FP.SATFINITE.E4M3.F32.PACK_AB_MERGE_C R29, R29, R15, RZ ;  /* 0x0000000f1d1d723e */ /* 0x010fca00048070ff */
[----:B------:R-:W-:Y:S04]  /*b7e80*/  STL [R1+0x5240], R29 ;  /* 0x0052401d01007387 */ /* 0x000fe80000100800 */
[----:B------:R0:W-:Y:S01]  /*b7e90*/  STL [R1+0x523c], R21 ;  /* 0x00523c1501007387 */ /* 0x0001e20000100800 */
[----:B--2---:R-:W-:-:S03]  /*b7ea0*/  IMAD.X R15, R20, 0x1, R8, P1 ;  /* 0x00000001140f7824 */ /* 0x004fc600008e0608 */
[----:B0-----:R-:W2:Y:S04]  /*b7eb0*/  LDL.LU R21, [R1+0x19e8] ;  /* 0x0019e80001157983 */ /* 0x001ea80000300800 */
[----:B------:R-:W2:Y:S04]  /*b7ec0*/  LDL.LU R22, [R1+0x19ec] ;  /* 0x0019ec0001167983 */ /* 0x000ea80000300800 */
[----:B------:R0:W-:Y:S04]  /*b7ed0*/  STL.64 [R1+0x1a10], R14 ;  /* 0x001a100e01007387 */ /* 0x0001e80000100a00 */
[----:B0-----:R-:W4:Y:S01]  /*b7ee0*/  LDL.LU R15, [R1+0x19d0] ;  /* 0x0019d000010f7983 */ /* 0x001f220000300800 */
[----:B------:R-:W-:-:S02]  /*b7ef0*/  F2FP.SATFINITE.E4M3.F32.PACK_AB_MERGE_C R25, R25, R27, RZ ;  /* 0x0000001b1919723e */ /* 0x000fc400048070ff */
[----:B------:R-:W-:-:S03]  /*b7f00*/  F2FP.SATFINITE.E4M3.F32.PACK_AB_MERGE_C R14, R18, R28, RZ ;  /* 0x0000001c120e723e */ /* 0x000fc600048070ff */
[----:B------:R-:W-:Y:S01]  /*b7f10*/  STL [R1+0x5250], R25 ;  /* 0x0052501901007387 */ /* 0x000fe20000100800 */
[----:B------:R-:W-:-:S03]  /*b7f20*/  F2FP.SATFINITE.E4M3.F32.PACK_AB_MERGE_C R5, R5, R6, RZ ;  /* 0x000000060505723e */ /* 0x000fc600048070ff */
[----:B----4-:R-:W-:Y:S04]  /*b7f30*/  STL [R1+0x6000], R15 ;  /* 0x0060000f01007387 */ /* 0x010fe80000100800 */
[----:B------:R0:W-:Y:S04]  /*b7f40*/  STL [R1+0x524c], R14 ;  /* 0x00524c0e01007387 */ /* 0x0001e80000100800 */
[----:B------:R-:W4:Y:S04]  /*b7f50*/  LDL.LU R29, [R1+0x19d4] ;  /* 0x0019d400011d7983 */ /* 0x000f280000300800 */
[----:B------:R-:W4:Y:S01]  /*b7f60*/  LDL.LU R27, [R1+0x19d8] ;  /* 0x0019d800011b7983 */ /* 0x000f220000300800 */
[----:B0-----:R-:W-:-:S03]  /*b7f70*/  IADD3 R14, P1, PT, R19, R9, RZ ;  /* 0x00000009130e7210 */ /* 0x001fc60007f3e0ff */
[----:B------:R-:W4:Y:S02]  /*b7f80*/  LDL.LU R25, [R1+0x19dc] ;  /* 0x0019dc0001197983 */ /* 0x000f240000300800 */
[----:B------:R-:W-:Y:S02]  /*b7f90*/  IMAD.X R15, R20, 0x1, R11, P1 ;  /* 0x00000001140f7824 */ /* 0x000fe400008e060b */
[----:B------:R0:W-:Y:S04]  /*b7fa0*/  STL.64 [R1+0x5fe0], R8 ;  /* 0x005fe00801007387 */ /* 0x0001e80000100a00 */
[----:B------:R-:W4:Y:S04]  /*b7fb0*/  LDL.LU R28, [R1+0x19c8] ;  /* 0x0019c800011c7983 */ /* 0x000f280000300800 */
[----:B------:R-:W4:Y:S01]  /*b7fc0*/  LDL.LU R18, [R1+0x19cc] ;  /* 0x0019cc0001127983 */ /* 0x000f220000300800 */
[----:B0-----:R-:W-:-:S03]  /*b7fd0*/  IADD3 R8, P1, PT, R19, R10, RZ ;  /* 0x0000000a13087210 */ /* 0x001fc60007f3e0ff */
[----:B------:R-:W-:Y:S02]  /*b7fe0*/  STL.64 [R1+0x1a00], R14 ;  /* 0x001a000e01007387 */ /* 0x000fe40000100a00 */
[----:B------:R-:W-:Y:S02]  /*b7ff0*/  IMAD.X R9, R20, 0x1, R12, P1 ;  /* 0x0000000114097824 */ /* 0x000fe400008e060c */
[----:B------:R0:W-:Y:S04]  /*b8000*/  STL.64 [R1+0x5ff0], R10 ;  /* 0x005ff00a01007387 */ /* 0x0001e80000100a00 */
[----:B------:R1:W-:Y:S04]  /*b8010*/  STL [R1+0x5260], R5 ;  /* 0x0052600501007387 */ /* 0x0003e80000100800 */
[----:B0-----:R-:W4:Y:S04]  /*b8020*/  LDL.LU R10, [R1+0x19c0] ;  /* 0x0019c000010a7983 */ /* 0x001f280000300800 */
[----:B------:R-:W4:Y:S04]  /*b8030*/  LDL.LU R11, [R1+0x19c4] ;  /* 0x0019c400010b7983 */ /* 0x000f280000300800 */
[----:B------:R0:W-:Y:S01]  /*b8040*/  STL.64 [R1+0x19f0], R8 ;  /* 0x0019f00801007387 */ /* 0x0001e20000100a00 */
[----:B---3--:R-:W-:-:S03]  /*b8050*/  F2FP.SATFINITE.E4M3.F32.PACK_AB_MERGE_C R14, R23, R17, RZ ;  /* 0x00000011170e723e */ /* 0x008fc600048070ff */
[----:B------:R-:W3:Y:S01]  /*b8060*/  LDL.LU R6, [R1+0x19b0] ;  /* 0x0019b00001067983 */ /* 0x000ee20000300800 */
[----:B------:R-:W-:Y:S01]  /*b8070*/  VIADD R19, R19, UR5 ;  /* 0x0000000513137c36 */ /* 0x000fe20008000000 */
[----:B--2---:R-:W-:Y:S01]  /*b8080*/  F2FP.SATFINITE.E4M3.F32.PACK_AB_MERGE_C R21, R22, R21, RZ ;  /* 0x000000151615723e */ /* 0x004fe200048070ff */
[----:B------:R-:W2:Y:S01]  /*b8090*/  LDCU UR5, c[0x0][0x3b8] ;  /* 0x00007700ff0577ac */ /* 0x000ea20008000800 */
[----:B-1----:R-:W3:Y:S01]  /*b80a0*/  LDL.LU R5, [R1+0x19b4] ;  /* 0x0019b40001057983 */ /* 0x002ee20000300800 */
[----:B0-----:R-:W-:-:S05]  /*b80b0*/  F2FP.SATFINITE.E4M3.F32.PACK_AB_MERGE_C R8, R26, R24, RZ ;  /* 0x000000181a08723e */ /* 0x001fca00048070ff */
[----:B------:R0:W-:Y:S01]  /*b80c0*/  STL [R1+0x525c], R8 ;  /* 0x00525c0801007387 */ /* 0x0001e20000100800 */
[----:B------:R-:W-:-:S03]  /*b80d0*/  SHF.R.S32.HI R20, RZ, 0x1f, R19 ;  /* 0x0000001fff147819 */ /* 0x000fc60000011413 */
[----:B0-----:R-:W2:Y:S04]  /*b80e0*/  LDL.LU R8, [R1+0x19b8] ;  /* 0x0019b80001087983 */ /* 0x001ea80000300800 */
[----:B------:R-:W2:Y:S04]  /*b80f0*/  LDL.LU R9, [R1+0x19bc] ;  /* 0x0019bc0001097983 */ /* 0x000ea80000300800 */
[----:B------:R-:W2:Y:S04]  /*b8100*/  LDL.LU R24, [R1+0x19a0] ;  /* 0x0019a00001187983 */ /* 0x000ea80000300800 */
[----:B------:R-:W2:Y:S04]  /*b8110*/  LDL.LU R26, [R1+0x19a4] ;  /* 0x0019a400011a7983 */ /* 0x000ea80000300800 */
[----:B------:R0:W-:Y:S04]  /*b8120*/  STL [R1+0x5274], R14 ;  /* 0x0052740e01007387 */ /* 0x0001e80000100800 */
[----:B------:R-:W2:Y:S04]  /*b8130*/  LDL.LU R17, [R1+0x19a8] ;  /* 0x0019a80001117983 */ /* 0x000ea80000300800 */
[----:B------:R-:W2:Y:S01]  /*b8140*/  LDL.LU R23, [R1+0x19ac] ;  /* 0x0019ac0001177983 */ /* 0x000ea20000300800 */
[----:B0-----:R-:W-:-:S05]  /*b8150*/  IADD3 R14, P1, PT, R19, R0, RZ ;  /* 0x00000000130e7210 */ /* 0x001fca0007f3e0ff */
[----:B------:R-:W-:Y:S01]  /*b8160*/  IMAD.X R15, R20, 0x1, R2, P1 ;  /* 0x00000001140f7824 */ /* 0x000fe200008e0602 */
[----:B------:R-:W-:Y:S04]  /*b8170*/  STL [R1+0x5270], R21 ;  /* 0x0052701501007387 */ /* 0x000fe80000100800 */
[----:B------:R0:W-:Y:S04]  /*b8180*/  STL.64 [R1+0x19e0], R14 ;  /* 0x0019e00e01007387 */ /* 0x0001e80000100a00 */
[----:B0-----:R-:W2:Y:S04]  /*b8190*/  LDL.LU R15, [R1+0x6000] ;  /* 0x00600000010f7983 */ /* 0x001ea80000300800 */
[----:B------:R-:W3:Y:S04]  /*b81a0*/  LDL.LU R21, [R1+0x1998] ;  /* 0x0019980001157983 */ /* 0x000ee80000300800 */
[----:B------:R-:W3:Y:S01]  /*b81b0*/  LDL.LU R22, [R1+0x199c] ;  /* 0x00199c0001167983 */ /* 0x000ee20000300800 */
[----:B----4-:R-:W-:-:S02]  /*b81c0*/  F2FP.SATFINITE.E4M3.F32.PACK_AB_MERGE_C R14, R25, R27, RZ ;  /* 0x0000001b190e723e */ /* 0x010fc400048070ff */
[----:B--2---:R-:W-:Y:S02]  /*b81d0*/  F2FP.SATFINITE.E4M3.F32.PACK_AB_MERGE_C R15, R29, R15, RZ ;  /* 0x0000000f1d0f723e */ /* 0x004fe400048070ff */
[----:B------:R-:W2:Y:S04]  /*b81e0*/  LDL.LU R29, [R1+0x1984] ;  /* 0x00198400011d7983 */ /* 0x000ea80000300800 */
[----:B------:R-:W-:Y:S04]  /*b81f0*/  STL [R1+0x5284], R15 ;  /* 0x0052840f01007387 */ /* 0x000fe80000100800 */
[----:B------:R-:W4:Y:S04]  /*b8200*/  LDL.LU R27, [R1+0x1988] ;  /* 0x00198800011b7983 */ /* 0x000f280000300800 */
[----:B------:R0:W-:Y:S04]  /*b8210*/  STL [R1+0x5280], R14 ;  /* 0x0052800e01007387 */ /* 0x0001e80000100800 */
[----:B------:R-:W4:Y:S01]  /*b8220*/  LDL.LU R25, [R1+0x198c] ;  /* 0x00198c0001197983 */ /* 0x000f220000300800 */
[----:B0-----:R-:W-:-:S05]  /*b8230*/  IADD3 R14, P1, PT, R19, R3, RZ ;  /* 0x00000003130e7210 */ /* 0x001fca0007f3e0ff */
[----:B------:R-:W-:-:S05]  /*b8240*/  IMAD.X R15, R20, 0x1, R4, P1 ;  /* 0x00000001140f7824 */ /* 0x000fca00008e0604 */
[----:B------:R0:W-:Y:S04]  /*b8250*/  STL.64 [R1+0x19d0], R14 ;  /* 0x0019d00e01007387 */ /* 0x0001e80000100a00 */
[----:B0-----:R-:W2:Y:S01]  /*b8260*/  LDL.LU.64 R14, [R1+0x5ff8] ;  /* 0x005ff800010e7983 */ /* 0x001ea20000300a00 */
[----:B------:R-:W-:Y:S02]  /*b8270*/  F2FP.SATFINITE.E4M3.F32.PACK_AB_MERGE_C R11, R11, R10, RZ ;  /* 0x0000000a0b0b723e */ /* 0x000fe400048070ff */
[----:B------:R-:W-:Y:S02]  /*b8280*/  IADD3 R10, P1, PT, R19, R13, RZ ;  /* 0x0000000d130a7210 */ /* 0x000fe40007f3e0ff */
[----:B------:R-:W-:Y:S01]  /*b8290*/  F2FP.SATFINITE.E4M3.F32.PACK_AB_MERGE_C R18, R18, R28, RZ ;  /* 0x0000001c1212723e */ /* 0x000fe200048070ff */
[----:B------:R-:W-:Y:S04]  /*b82a0*/  STL [R1+0x5058], R11 ;  /* 0x0050580b01007387 */ /* 0x000fe80000100800 */
[----:B------:R0:W-:Y:S04]  /*b82b0*/  STL [R1+0x5fc8], R13 ;  /* 0x005fc80d01007387 */ /* 0x0001e80000100800 */
[----:B------:R-:W-:Y:S01]  /*b82c0*/  STL [R1+0x507c], R18 ;  /* 0x00507c1201007387 */ /* 0x000fe20000100800 */
[----:B---3--:R-:W-:-:S03]  /*b82d0*/  F2FP.SATFINITE.E4M3.F32.PACK_AB_MERGE_C R5, R5, R6, RZ ;  /* 0x000000060505723e */ /* 0x008fc600048070ff */
[----:B0-----:R-:W3:Y:S01]  /*b82e0*/  LDL.LU R13, [R1+0x1980] ;  /* 0x00198000010d7983 */ /* 0x001ee20000300800 */
[----:B--2---:R-:W-:-:S05]  /*b82f0*/  IMAD.X R11, R20, 0x1, R15, P1 ;  /* 0x00000001140b7824 */ /* 0x004fca00008e060f */
[----:B------:R0:W-:Y:S04]  /*b8300*/  STL.64 [R1+0x19c0], R10 ;  /* 0x0019c00a01007387 */ /* 0x0001e80000100a00 */
[----:B0-----:R-:W2:Y:S04]  /*b8310*/  LDL.LU.64 R10, [R1+0x5ff0] ;  /* 0x005ff000010a7983 */ /* 0x001ea80000300a00 */
[----:B------:R-:W2:Y:S04]  /*b8320*/  LDL.LU R28, [R1+0x1970] ;  /* 0x00197000011c7983 */ /* 0x000ea80000300800 */
[----:B------:R-:W2:Y:S04]  /*b8330*/  LDL.LU R18, [R1+0x1974] ;  /* 0x0019740001127983 */ /* 0x000ea80000300800 */
[----:B------:R0:W-:Y:S04]  /*b8340*/  STL [R1+0x5fcc], R15 ;  /* 0x005fcc0f01007387 */ /* 0x0001e80000100800 */
[----:B0-----:R-:W2:Y:S04]  /*b8350*/  LDL.LU R15, [R1+0x1994] ;  /* 0x00199400010f7983 */ /* 0x001ea80000300800 */
[----:B------:R-:W2:Y:S04]  /*b8360*/  LDL.LU R6, [R1+0x5fec] ;  /* 0x005fec0001067983 */ /* 0x000ea80000300800 */
[----:B------:R0:W-:Y:S04]  /*b8370*/  STL [R1+0x5014], R5 ;  /* 0x0050140501007387 */ /* 0x0001e80000100800 */
[----:B0-----:R-:W2:Y:S01]  /*b8380*/  LDL.LU R5, [R1+0x5fe8] ;  /* 0x005fe80001057983 */ /* 0x001ea20000300800 */
[----:B------:R-:W-:-:S05]  /*b8390*/  F2FP.SATFINITE.E4M3.F32.PACK_AB_MERGE_C R9, R9, R8, RZ ;  /* 0x000000080909723e */ /* 0x000fca00048070ff */
[----:B------:R-:W-:Y:S01]  /*b83a0*/  STL [R1+0x501c], R9 ;  /* 0x00501c0901007387 */ /* 0x000fe20000100800 */
[----:B--2---:R-:W-:-:S03]  /*b83b0*/  IADD3 R8, P1, PT, R19, R5, RZ ;  /* 0x0000000513087210 */ /* 0x004fc60007f3e0ff */
[----:B------:R0:W-:Y:S04]  /*b83c0*/  STL.64 [R1+0x5fd8], R4 ;  /* 0x005fd80401007387 */ /* 0x0001e80000100a00 */
[----:B0-----:R-:W2:Y:S01]  /*b83d0*/  LDL.LU R5, [R1+0x1990] ;  /* 0x0019900001057983 */ /* 0x001ea20000300800 */
[----:B------:R-:W-:-:S05]  /*b83e0*/  IMAD.X R9, R20, 0x1, R6, P1 ;  /* 0x0000000114097824 */ /* 0x000fca00008e0606 */
[----:B------:R0:W-:Y:S01]  /*b83f0*/  STL.64 [R1+0x19b0], R8 ;  /* 0x0019b00801007387 */ /* 0x0001e20000100a00 */
[----:B------:R-:W-:Y:S02]  /*b8400*/  F2FP.SATFINITE.E4M3.F32.PACK_AB_MERGE_C R4, R23, R17, RZ ;  /* 0x000000111704723e */ /* 0x000fe400048070ff */
[----:B0-----:R-:W-:Y:S02]  /*b8410*/  F2FP.SATFINITE.E4M3.F32.PACK_AB_MERGE_C R8, R26, R24, RZ ;  /* 0x000000181a08723e */ /* 0x001fe400048070ff */
[----:B------:R-:W3:Y:S04]  /*b8420*/  LDL.LU R24, [R1+0x1978] ;  /* 0x0019780001187983 */ /* 0x000ee80000300800 */
[----:B------:R0:W-:Y:S04]  /*b8430*/  STL [R1+0x4ff0], R8 ;  /* 0x004ff00801007387 */ /* 0x0001e80000100800 */
[----:B------:R-:W3:Y:S01]  /*b8440*/  LDL.LU R26, [R1+0x197c] ;  /* 0x00197c00011a7983 */ /* 0x000ee20000300800 */
[----:B0-----:R-:W-:-:S03]  /*b8450*/  IADD3 R8, P1, PT, R19, R14, RZ ;  /* 0x0000000e13087210 */ /* 0x001fc60007f3e0ff */
[----:B------:R-:W-:Y:S02]  /*b8460*/  STL [R1+0x4ffc], R4 ;  /* 0x004ffc0401007387 */ /* 0x000fe40000100800 */
[----:B------:R-:W-:-:S05]  /*b8470*/  IMAD.X R9, R20, 0x1, R16, P1 ;  /* 0x0000000114097824 */ /* 0x000fca00008e0610 */
[----:B------:R0:W-:Y:S04]  /*b8480*/  STL.64 [R1+0x19a0], R8 ;  /* 0x0019a00801007387 */ /* 0x0001e80000100a00 */
[----:B0-----:R-:W3:Y:S04]  /*b8490*/  LDL.LU.64 R8, [R1+0x5fe0] ;  /* 0x005fe00001087983 */ /* 0x001ee80000300a00 */
[----:B------:R-:W4:Y:S01]  /*b84a0*/  LDL.LU R17, [R1+0x1960] ;  /* 0x0019600001117983 */ /* 0x000f220000300800 */
[----:B------:R-:W-:-:S03]  /*b84b0*/  F2FP.SATFINITE.E4M3.F32.PACK_AB_MERGE_C R4, R22, R21, RZ ;  /* 0x000000151604723e */ /* 0x000fc600048070ff */
[----:B------:R-:W4:Y:S04]  /*b84c0*/  LDL.LU R23, [R1+0x1964] ;  /* 0x0019640001177983 */ /* 0x000f280000300800 */
[----:B------:R-:W4:Y:S01]  /*b84d0*/  LDL.LU R21, [R1+0x1968] ;  /* 0x0019680001157983 */ /* 0x000f220000300800 */
[----:B--2---:R-:W-:-:S05]  /*b84e0*/  F2FP.SATFINITE.E4M3.F32.PACK_AB_MERGE_C R5, R15, R5, RZ ;  /* 0x000000050f05723e */ /* 0x004fca00048070ff */
[----:B------:R-:W-:Y:S04]  /*b84f0*/  STL [R1+0x4fbc], R5 ;  /* 0x004fbc0501007387 */ /* 0x000fe80000100800 */
[----:B------:R-:W2:Y:S04]  /*b8500*/  LDL.LU R22, [R1+0x196c] ;  /* 0x00196c0001167983 */ /* 0x000ea80000300800 */
[----:B------:R0:W-:Y:S02]  /*b8510*/  STL [R1+0x4fc0], R4 ;  /* 0x004fc00401007387 */ /* 0x0001e40000100800 */
[----:B0-----:R-:W-:-:S02]  /*b8520*/  IADD3 R4, P1, PT, R19, R7, RZ ;  /* 0x0000000713047210 */ /* 0x001fc40007f3e0ff */
[----:B------:R0:W-:Y:S03]  /*b8530*/  STL.64 [R1+0x5fd0], R6 ;  /* 0x005fd00601007387 */ /* 0x0001e60000100a00 */
[----:B---3--:R-:W-:-:S05]  /*b8540*/  IMAD.X R5, R20, 0x1, R8, P1 ;  /* 0x0000000114057824 */ /* 0x008fca00008e0608 */
[----:B------:R1:W-:Y:S04]  /*b8550*/  STL.64 [R1+0x1990], R4 ;  /* 0x0019900401007387 */ /* 0x0003e80000100a00 */
[----:B0-----:R-:W3:Y:S01]  /*b8560*/  LDL.LU R7, [R1+0x1950] ;  /* 0x0019500001077983 */ /* 0x001ee20000300800 */
[----:B-1----:R-:W-:Y:S02]  /*b8570*/  F2FP.SATFINITE.E4M3.F32.PACK_AB_MERGE_C R5, R29, R13, RZ ;  /* 0x0000000d1d05723e */ /* 0x002fe400048070ff */
[----:B----4-:R-:W-:-:S03]  /*b8580*/  F2FP.SATFINITE.E4M3.F32.PACK_AB_MERGE_C R4, R25, R27, RZ ;  /* 0x0000001b1904723e */ /* 0x010fc600048070ff */
[----:B------:R-:W-:Y:S04]  /*b8590*/  STL [R1+0x4f9c], R5 ;  /* 0x004f9c0501007387 */ /* 0x000fe80000100800 */
[----:B------:R-:W3:Y:S04]  /*b85a0*/  LDL.LU R29, [R1+0x1954] ;  /* 0x00195400011d7983 */ /* 0x000ee80000300800 */
[----:B------:R0:W-:Y:S04]  /*b85b0*/  STL [R1+0x4fa0], R4 ;  /* 0x004fa00401007387 */ /* 0x0001e80000100800 */
[----:B------:R-:W4:Y:S04]  /*b85c0*/  LDL.LU R27, [R1+0x1958] ;  /* 0x00195800011b7983 */ /* 0x000f280000300800 */
[----:B------:R-:W4:Y:S01]  /*b85d0*/  LDL.LU R25, [R1+0x195c] ;  /* 0x00195c0001197983 */ /* 0x000f220000300800 */
[----:B0-----:R-:W-:-:S05]  /*b85e0*/  IADD3 R4, P1, PT, R19, R9, RZ ;  /* 0x0000000913047210 */ /* 0x001fca0007f3e0ff */
[----:B------:R-:W-:Y:S01]  /*b85f0*/  IMAD.X R5, R20, 0x1, R11, P1 ;  /* 0x0000000114057824 */ /* 0x000fe200008e060b */
[----:B------:R-:W-:Y:S01]  /*b8600*/  STL.64 [R1+0x5fb8], R8 ;  /* 0x005fb80801007387 */ /* 0x000fe20000100a00 */
[----:B------:R-:W-:-:S03]  /*b8610*/  F2FP.SATFINITE.E4M3.F32.PACK_AB_MERGE_C R6, R18, R28, RZ ;  /* 0x0000001c1206723e */ /* 0x000fc600048070ff */
[----:B------:R0:W-:Y:S04]  /*b8620*/  STL.64 [R1+0x1980], R4 ;  /* 0x0019800401007387 */ /* 0x0001e80000100a00 */
[----:B------:R1:W-:Y:S01]  /*b8630*/  STL.64 [R1+0x5fc0], R10 ;  /* 0x005fc00a01007387 */ /* 0x0003e20000100a00 */
[----:B0-----:R-:W-:-:S03]  /*b8640*/  IADD3 R4, P1, PT, R19, R10, RZ ;  /* 0x0000000a13047210 */ /* 0x001fc60007f3e0ff */
[----:B------:R-:W-:Y:S02]  /*b8650*/  STL [R1+0x4f70], R6 ;  /* 0x004f700601007387 */ /* 0x000fe40000100800 */
[----:B------:R-:W-:Y:S02]  /*b8660*/  IMAD.X R5, R20, 0x1, R12, P1 ;  /* 0x0000000114057824 */ /* 0x000fe400008e060c */
[----:B------:R-:W4:Y:S04]  /*b8670*/  LDL.LU R15, [R1+0x1940] ;  /* 0x00194000010f7983 */ /* 0x000f280000300800 */
[----:B------:R-:W4:Y:S04]  /*b8680*/  LDL.LU R13, [R1+0x1944] ;  /* 0x00194400010d7983 */ /* 0x000f280000300800 */
[----:B-1----:R-:W4:Y:S04]  /*b8690*/  LDL.LU R10, [R1+0x1948] ;  /* 0x00194800010a7983 */ /* 0x002f280000300800 */
[----:B------:R0:W-:Y:S04]  /*b86a0*/  STL.64 [R1+0x1970], R4 ;  /* 0x0019700401007387 */ /* 0x0001e80000100a00 */
[----:B------:R-:W4:Y:S04]  /*b86b0*/  LDL.LU R11, [R1+0x194c] ;  /* 0x00194c00010b7983 */ /* 0x000f280000300800 */
[----:B------:R-:W4:Y:S01]  /*b86c0*/  LDL.LU R28, [R1+0x1930] ;  /* 0x00193000011c7983 */ /* 0x000f220000300800 */
[----:B0-----:R-:W-:-:S03]  /*b86d0*/  F2FP.SATFINITE.E4M3.F32.PACK_AB_MERGE_C R4, R26, R24, RZ ;  /* 0x000000181a04723e */ /* 0x001fc600048070ff */
[----:B------:R-:W4:Y:S04]  /*b86e0*/  LDL.LU R18, [R1+0x1934] ;  /* 0x0019340001127983 */ /* 0x000f280000300800 */
[----:B------:R-:W4:Y:S04]  /*b86f0*/  LDL.LU R24, [R1+0x1938] ;  /* 0x0019380001187983 */ /* 0x000f280000300800 */
[----:B------:R-:W4:Y:S04]  /*b8700*/  LDL.LU R26, [R1+0x193c] ;  /* 0x00193c00011a7983 */ /* 0x000f280000300800 */
[----:B------:R0:W-:Y:S01]  /*b8710*/  STL [R1+0x4f7c], R4 ;  /* 0x004f7c0401007387 */ /* 0x0001e20000100800 */
[----:B------:R-:W-:Y:S01]  /*b8720*/  VIADD R19, R19, UR5 ;  /* 0x0000000513137c36 */ /* 0x000fe20008000000 */
[----:B------:R-:W1:Y:S01]  /*b8730*/  LDCU UR5, c[0x0][0x3b8] ;  /* 0x00007700ff0577ac */ /* 0x000e620008000800 */
[----:B0-----:R-:W-:-:S02]  /*b8740*/  F2FP.SATFINITE.E4M3.F32.PACK_AB_MERGE_C R4, R23, R17, RZ ;  /* 0x000000111704723e */ /* 0x001fc400048070ff */
[----:B------:R-:W4:Y:S04]  /*b8750*/  LDL.LU R17, [R1+0x1920] ;  /* 0x0019200001117983 */ /* 0x000f280000300800 */
[----:B------:R-:W4:Y:S04]  /*b8760*/  LDL.LU R23, [R1+0x1924] ;  /* 0x0019240001177983 */ /* 0x000f280000300800 */
[----:B------:R2:W-:Y:S01]  /*b8770*/  STL [R1+0x4f30], R4 ;  /* 0x004f300401007387 */ /* 0x0005e20000100800 */
[----:B------:R-:W-:-:S03]  /*b8780*/  SHF.R.S32.HI R20, RZ, 0x1f, R19 ;  /* 0x0000001fff147819 */ /* 0x000fc60000011413 */
[----:B------:R-:W4:Y:S04]  /*b8790*/  LDL.LU R8, [R1+0x1928] ;  /* 0x0019280001087983 */ /* 0x000f280000300800 */
[----:B------:R-:W4:Y:S01]  /*b87a0*/  LDL.LU R9, [R1+0x192c] ;  /* 0x00192c0001097983 */ /* 0x000f220000300800 */
[----:B--2---:R-:W-:-:S05]  /*b87b0*/  F2FP.SATFINITE.E4M3.F32.PACK_AB_MERGE_C R4, R22, R21, RZ ;  /* 0x000000151604723e */ /* 0x004fca00048070ff */
[----:B------:R0:W-:Y:S02]  /*b87c0*/  STL [R1+0x4f40], R4 ;  /* 0x004f400401007387 */ /* 0x0001e40000100800 */
[----:B0-----:R-:W-:-:S05]  /*b87d0*/  IADD3 R4, P1, PT, R19, R0, RZ ;  /* 0x0000000013047210 */ /* 0x001fca0007f3e0ff */
[----:B------:R-:W-:-:S05]  /*b87e0*/  IMAD.X R5, R20, 0x1, R2, P1 ;  /* 0x0000000114057824 */ /* 0x000fca00008e0602 */
[----:B------:R0:W-:Y:S04]  /*b87f0*/  STL.64 [R1+0x1960], R4 ;  /* 0x0019600401007387 */ /* 0x0001e80000100a00 */
[----:B0-----:R-:W2:Y:S04]  /*b8800*/  LDL.LU.64 R4, [R1+0x5fd8] ;  /* 0x005fd80001047983 */ /* 0x001ea80000300a00 */
[----:B------:R-:W2:Y:S04]  /*b8810*/  LDL.LU R21, [R1+0x1918] ;  /* 0x0019180001157983 */ /* 0x000ea80000300800 */
[----:B------:R-:W2:Y:S01]  /*b8820*/  LDL.LU R22, [R1+0x191c] ;  /* 0x00191c0001167983 */ /* 0x000ea20000300800 */
[----:B---3--:R-:W-:-:S03]  /*b8830*/  F2FP.SATFINITE.E4M3.F32.PACK_AB_MERGE_C R7, R29, R7, RZ ;  /* 0x000000071d07723e */ /* 0x008fc600048070ff */
[----:B------:R-:W3:Y:S04]  /*b8840*/  LDL.LU R29, [R1+0x1904] ;  /* 0x00190400011d7983 */ /* 0x000ee80000300800 */
[----:B------:R-:W-:Y:S01]  /*b8850*/  STL [R1+0x4f08], R7 ;  /* 0x004f080701007387 */ /* 0x000fe20000100800 */
[----:B----4-:R-:W-:-:S03]  /*b8860*/  F2FP.SATFINITE.E4M3.F32.PACK_AB_MERGE_C R6, R25, R27, RZ ;  /* 0x0000001b1906723e */ /* 0x010fc600048070ff */
[----:B------:R-:W4:Y:S04]  /*b8870*/  LDL.LU R27, [R1+0x1908] ;  /* 0x00190800011b7983 */ /* 0x000f280000300800 */
[----:B------:R0:W-:Y:S04]  /*b8880*/  STL [R1+0x4f0c], R6 ;  /* 0x004f0c0601007387 */ /* 0x0001e80000100800 */
[----:B------:R-:W4:Y:S01]  /*b8890*/  LDL.LU R25, [R1+0x190c] ;  /* 0x00190c0001197983 */ /* 0x000f220000300800 */
[----:B0-----:R-:W-:-:S03]  /*b88a0*/  IADD3 R6, P1, PT, R19, R3, RZ ;  /* 0x0000000313067210 */ /* 0x001fc60007f3e0ff */
[----:B------:R0:W-:Y:S04]  /*b88b0*/  STL [R1+0x5fa8], R3 ;  /* 0x005fa80301007387 */ /* 0x0001e80000100800 */
[----:B0-----:R-:W3:Y:S01]  /*b88c0*/  LDL.LU R3, [R1+0x1900] ;  /* 0x0019000001037983 */ /* 0x001ee20000300800 */
[----:B------:R-:W-:Y:S01]  /*b88d0*/  F2FP.SATFINITE.E4M3.F32.PACK_AB_MERGE_C R13, R13, R15, RZ ;  /* 0x0000000f0d0d723e */ /* 0x000fe200048070ff */
[----:B--2---:R-:W-:-:S05]  /*b88e0*/  IMAD.X R7, R20, 0x1, R4, P1 ;  /* 0x0000000114077824 */ /* 0x004fca00008e0604 */
[----:B------:R0:W-:Y:S04]  /*b88f0*/  STL.64 [R1+0x1950], R6 ;  /* 0x0019500601007387 */ /* 0x0001e80000100a00 */
[----:B0-----:R-:W2:Y:S04]  /*b8900*/  LDL.LU.64 R6, [R1+0x5fd0] ;  /* 0x005fd00001067983 */ /* 0x001ea80000300a00 */
[----:B------:R0:W-:Y:S04]  /*b8910*/  STL [R1+0x5fac], R4 ;  /* 0x005fac0401007387 */ /* 0x0001e80000100800 */
[----:B0-----:R-:W2:Y:S04]  /*b8920*/  LDL.LU R4, [R1+0x1914] ;  /* 0x0019140001047983 */ /* 0x001ea80000300800 */
[----:B------:R-:W2:Y:S04]  /*b8930*/  LDL.LU R15, [R1+0x5fcc] ;  /* 0x005fcc00010f7983 */ /* 0x000ea80000300800 */
[----:B------:R0:W-:Y:S04]  /*b8940*/  STL [R1+0x52bc], R13 ;  /* 0x0052bc0d01007387 */ /* 0x0001e80000100800 */
[----:B0-----:R-:W2:Y:S01]  /*b8950*/  LDL.LU R13, [R1+0x5fc8] ;  /* 0x005fc800010d7983 */ /* 0x001ea20000300800 */
[----:B------:R-:W-:-:S05]  /*b8960*/  F2FP.SATFINITE.E4M3.F32.PACK_AB_MERGE_C R11, R11, R10, RZ ;  /* 0x0000000a0b0b723e */ /* 0x000fca00048070ff */
[----:B------:R0:W-:Y:S01]  /*b8970*/  STL [R1+0x52b8], R11 ;  /* 0x0052b80b01007387 */ /* 0x0001e20000100800 */
[----:B------:R-:W-:Y:S02]  /*b8980*/  F2FP.SATFINITE.E4M3.F32.PACK_AB_MERGE_C R24, R26, R24, RZ ;  /* 0x000000181a18723e */ /* 0x000fe400048070ff */
[----:B------:R-:W-:Y:S02]  /*b8990*/  F2FP.SATFINITE.E4M3.F32.PACK_AB_MERGE_C R17, R23, R17, RZ ;  /* 0x000000111711723e */ /* 0x000fe400048070ff */
[----:B------:R-:W-:Y:S02]  /*b89a0*/  F2FP.SATFINITE.E4M3.F32.PACK_AB_MERGE_C R9, R9, R8, RZ ;  /* 0x000000080909723e */ /* 0x000fe400048070ff */
[----:B--2---:R-:W-:-:S05]  /*b89b0*/  IADD3 R10, P1, PT, R19, R13, RZ ;  /* 0x0000000d130a7210 */ /* 0x004fca0007f3e0ff */
[----:B0-----:R-:W-:-:S05]  /*b89c0*/  IMAD.X R11, R20, 0x1, R15, P1 ;  /* 0x00000001140b7824 */ /* 0x001fca00008e060f */
[----:B------:R0:W-:Y:S02]  /*b89d0*/  STL.64 [R1+0x1940], R10 ;  /* 0x0019400a01007387 */ /* 0x0001e40000100a00 */
[----:B0-----:R-:W-:Y:S02]  /*b89e0*/  F2FP.SATFINITE.E4M3.F32.PACK_AB_MERGE_C R10, R18, R28, RZ ;  /* 0x0000001c120a723e */ /* 0x001fe400048070ff */
[----:B------:R-:W2:Y:S04]  /*b89f0*/  LDL.LU R28, [R1+0x18f0] ;  /* 0x0018f000011c7983 */ /* 0x000ea80000300800 */
[----:B------:R-:W2:Y:S04]  /*b8a00*/  LDL.LU R18, [R1+0x18f4] ;  /* 0x0018f40001127983 */ /* 0x000ea80000300800 */
[----:B------:R0:W-:Y:S02]  /*b8a10*/  STL [R1+0x52cc], R10 ;  /* 0x0052cc0a01007387 */ /* 0x0001e40000100800 */
[----:B0-----:R-:W-:-:S02]  /*b8a20*/  IADD3 R10, P1, PT, R19, R5, RZ ;  /* 0x00000005130a7210 */ /* 0x001fc40007f3e0ff */
[----:B------:R-:W-:Y:S03]  /*b8a30*/  STL [R1+0x52c8], R24 ;  /* 0x0052c81801007387 */ /* 0x000fe60000100800 */
[----:B------:R-:W-:-:S05]  /*b8a40*/  IMAD.X R11, R20, 0x1, R6, P1 ;  /* 0x00000001140b7824 */ /* 0x000fca00008e0606 */
[----:B------:R0:W-:Y:S01]  /*b8a50*/  STL.64 [R1+0x1930], R10 ;  /* 0x0019300a01007387 */ /* 0x0001e20000100a00 */
[----:B------:R-:W-:-:S03]  /*b8a60*/  IADD3 R8, P1, PT, R19, R14, RZ ;  /* 0x0000000e13087210 */ /* 0x000fc60007f3e0ff */
[----:B0-----:R-:W2:Y:S04]  /*b8a70*/  LDL.LU.64 R10, [R1+0x5fc0] ;  /* 0x005fc000010a7983 */ /* 0x001ea80000300a00 */
[----:B------:R-:W2:Y:S04]  /*b8a80*/  LDL.LU R24, [R1+0x18f8] ;  /* 0x0018f80001187983 */ /* 0x000ea80000300800 */
[----:B------:R-:W2:Y:S04]  /*b8a90*/  LDL.LU R26, [R1+0x18fc] ;  /* 0x0018fc00011a7983 */ /* 0x000ea80000300800 */
[----:B------:R0:W-:Y:S04]  /*b8aa0*/  STL [R1+0x52e4], R17 ;  /* 0x0052e41101007387 */ /* 0x0001e80000100800 */
[----:B0-----:R-:W2:Y:S04]  /*b8ab0*/  LDL.LU R17, [R1+0x18e0] ;  /* 0x0018e00001117983 */ /* 0x001ea80000300800 */
[----:B------:R-:W2:Y:S04]  /*b8ac0*/  LDL.LU R23, [R1+0x18e4] ;  /* 0x0018e40001177983 */ /* 0x000ea80000300800 */
[----:B------:R-:W-:Y:S04]  /*b8ad0*/  STL [R1+0x52e0], R9 ;  /* 0x0052e00901007387 */ /* 0x000fe80000100800 */
[----:B------:R0:W-:Y:S04]  /*b8ae0*/  STL.64 [R1+0x5fb0], R14 ;  /* 0x005fb00e01007387 */ /* 0x0001e80000100a00 */
[----:B0-----:R-:W2:Y:S01]  /*b8af0*/  LDL.LU R15, [R1+0x1910] ;  /* 0x00191000010f7983 */ /* 0x001ea20000300800 */
[----:B------:R-:W-:-:S05]  /*b8b00*/  IMAD.X R9, R20, 0x1, R16, P1 ;  /* 0x0000000114097824 */ /* 0x000fca00008e0610 */
[----:B------:R0:W-:Y:S04]  /*b8b10*/  STL.64 [R1+0x1920], R8 ;  /* 0x0019200801007387 */ /* 0x0001e80000100a00 */
[----:B0-----:R-:W4:Y:S01]  /*b8b20*/  LDL.LU.64 R8, [R1+0x5fb8] ;  /* 0x005fb80001087983 */ /* 0x001f220000300a00 */
[----:B---3--:R-:W-:Y:S02]  /*b8b30*/  F2FP.SATFINITE.E4M3.F32.PACK_AB_MERGE_C R3, R29, R3, RZ ;  /* 0x000000031d03723e */ /* 0x008fe400048070ff */
[----:B--2---:R-:W-:Y:S02]  /*b8b40*/  F2FP.SATFINITE.E4M3.F32.PACK_AB_MERGE_C R14, R4, R15, RZ ;  /* 0x0000000f040e723e */ /* 0x004fe400048070ff */
[----:B------:R-:W-:Y:S02]  /*b8b50*/  F2FP.SATFINITE.E4M3.F32.PACK_AB_MERGE_C R4, R22, R21, RZ ;  /* 0x000000151604723e */ /* 0x000fe400048070ff */
[----:B------:R-:W2:Y:S04]  /*b8b60*/  LDL.LU R21, [R1+0x18e8] ;  /* 0x0018e80001157983 */ /* 0x000ea80000300800 */
[----:B------:R0:W-:Y:S04]  /*b8b70*/  STL [R1+0x52f4], R14 ;  /* 0x0052f40e01007387 */ /* 0x0001e80000100800 */
[----:B------:R-:W2:Y:S01]  /*b8b80*/  LDL.LU R22, [R1+0x18ec] ;  /* 0x0018ec0001167983 */ /* 0x000ea20000300800 */
[----:B0-----:R-:W-:-:S03]  /*b8b90*/  IADD3 R14, P1, PT, R19, R7, RZ ;  /* 0x00000007130e7210 */ /* 0x001fc60007f3e0ff */
[----:B------:R0:W-:Y:S02]  /*b8ba0*/  STL [R1+0x52f0], R4 ;  /* 0x0052f00401007387 */ /* 0x0001e40000100800 */
[----:B----4-:R-:W-:Y:S02]  /*b8bb0*/  IMAD.X R15, R20, 0x1, R8, P1 ;  /* 0x00000001140f7824 */ /* 0x010fe400008e0608 */
[----:B------:R-:W-:Y:S04]  /*b8bc0*/  STL.64 [R1+0x5fa0], R6 ;  /* 0x005fa00601007387 */ /* 0x000fe80000100a00 */
[----:B0-----:R-:W3:Y:S04]  /*b8bd0*/  LDL.LU R4, [R1+0x910] ;  /* 0x0009100001047983 */ /* 0x001ee80000300800 */
[----:B------:R-:W-:Y:S04]  /*b8be0*/  STL.64 [R1+0x1910], R14 ;  /* 0x0019100e01007387 */ /* 0x000fe80000100a00 */
[----:B------:R0:W-:Y:S04]  /*b8bf0*/  STL [R1+0x5308], R3 ;  /* 0x0053080301007387 */ /* 0x0001e80000100800 */
[----:B0-----:R-:W3:Y:S01]  /*b8c00*/  LDL.LU R3, [R1+0x914] ;  /* 0x0009140001037983 */ /* 0x001ee20000300800 */
[----:B------:R-:W-:-:S02]  /*b8c10*/  F2FP.SATFINITE.E4M3.F32.PACK_AB_MERGE_C R6, R25, R27, RZ ;  /* 0x0000001b1906723e */ /* 0x000fc400048070ff */
[----:B------:R-:W-:-:S03]  /*b8c20*/  IADD3 R14, P1, PT, R19, R9, RZ ;  /* 0x00000009130e7210 */ /* 0x000fc60007f3e0ff */
[----:B------:R0:W-:Y:S02]  /*b8c30*/  STL [R1+0x5304], R6 ;  /* 0x0053040601007387 */ /* 0x0001e40000100800 */
[----:B------:R-:W-:Y:S02]  /*b8c40*/  IMAD.X R15, R20, 0x1, R11, P1 ;  /* 0x00000001140f7824 */ /* 0x000fe400008e060b */
[----:B0-----:R-:W4:Y:S04]  /*b8c50*/  LDL.LU R6, [R1+0x918] ;  /* 0x0009180001067983 */ /* 0x001f280000300800 */
[----:B------:R-:W4:Y:S04]  /*b8c60*/  LDL.LU R7, [R1+0x91c] ;  /* 0x00091c0001077983 */ /* 0x000f280000300800 */
[----:B------:R0:W-:Y:S04]  /*b8c70*/  STL.64 [R1+0x5f98], R8 ;  /* 0x005f980801007387 */ /* 0x0001e80000100a00 */
[----:B------:R-:W4:Y:S04]  /*b8c80*/  LDL.LU R27, [R1+0x18d0] ;  /* 0x0018d000011b7983 */ /* 0x000f280000300800 */
[----:B------:R-:W4:Y:S01]  /*b8c90*/  LDL.LU R25, [R1+0x18d4] ;  /* 0x0018d40001197983 */ /* 0x000f220000300800 */
[----:B0-----:R-:W-:-:S03]  /*b8ca0*/  F2FP.SATFINITE.E4M3.F32.PACK_AB_MERGE_C R8, R18, R28, RZ ;  /* 0x0000001c1208723e */ /* 0x001fc600048070ff */
[----:B------:R-:W-:Y:S04]  /*b8cb0*/  STL.64 [R1+0x1900], R14 ;  /* 0x0019000e01007387 */ /* 0x000fe80000100a00 */
[----:B------:R-:W4:Y:S04]  /*b8cc0*/  LDL.LU R28, [R1+0x18d8] ;  /* 0x0018d800011c7983 */ /* 0x000f280000300800 */
[----:B------:R-:W4:Y:S04]  /*b8cd0*/  LDL.LU R18, [R1+0x18dc] ;  /* 0x0018dc0001127983 */ /* 0x000f280000300800 */
[----:B------:R0:W-:Y:S02]  /*b8ce0*/  STL [R1+0x5310], R8 ;  /* 0x0053100801007387 */ /* 0x0001e40000100800 */
[----:B0-----:R-:W-:-:S02]  /*b8cf0*/  IADD3 R8, P1, PT, R19, R10, RZ ;  /* 0x0000000a13087210 */ /* 0x001fc40007f3e0ff */
[----:B------:R0:W-:Y:S03]  /*b8d00*/  STL.64 [R1+0x5f90], R10 ;  /* 0x005f900a01007387 */ /* 0x0001e60000100a00 */
[----:B------:R-:W-:-:S05]  /*b8d10*/  IMAD.X R9, R20, 0x1, R12, P1 ;  /* 0x0000000114097824 */ /* 0x000fca00008e060c */
[----:B------:R1:W-:Y:S04]  /*b8d20*/  STL.64 [R1+0x18f0], R8 ;  /* 0x0018f00801007387 */ /* 0x0003e80000100a00 */
[----:B0-----:R-:W4:Y:S01]  /*b8d30*/  LDL.LU R10, [R1+0x18c4] ;  /* 0x0018c400010a7983 */ /* 0x001f220000300800 */
[----:B-1----:R-:W-:Y:S02]  /*b8d40*/  F2FP.SATFINITE.E4M3.F32.PACK_AB_MERGE_C R8, R26, R24, RZ ;  /* 0x000000181a08723e */ /* 0x002fe400048070ff */
[----:B------:R-:W-:-:S03]  /*b8d50*/  F2FP.SATFINITE.E4M3.F32.PACK_AB_MERGE_C R9, R23, R17, RZ ;  /* 0x000000111709723e */ /* 0x000fc600048070ff */
[----:B------:R0:W-:Y:S01]  /*b8d60*/  STL [R1+0x530c], R8 ;  /* 0x00530c0801007387 */ /* 0x0001e20000100800 */
[----:B------:R-:W-:Y:S01]  /*b8d70*/  VIADD R19, R19, UR5 ;  /* 0x0000000513137c36 */ /* 0x000fe20008000000 */
[----:B------:R-:W1:Y:S02]  /*b8d80*/  LDCU UR5, c[0x0][0x3b8] ;  /* 0x00007700ff0577ac */ /* 0x000e640008000800 */
[----:B0-----:R-:W4:Y:S04]  /*b8d90*/  LDL.LU R8, [R1+0x18c8] ;  /* 0x0018c80001087983 */ /* 0x001f280000300800 */
[----:B------:R0:W-:Y:S01]  /*b8da0*/  STL [R1+0x5320], R9 ;  /* 0x0053200901007387 */ /* 0x0001e20000100800 */
[----:B------:R-:W-:-:S03]  /*b8db0*/  SHF.R.S32.HI R20, RZ, 0x1f, R19 ;  /* 0x0000001fff147819 */ /* 0x000fc60000011413 */
[----:B0-----:R-:W4:Y:S04]  /*b8dc0*/  LDL.LU R9, [R1+0x18cc] ;  /* 0x0018cc0001097983 */ /* 0x001f280000300800 */
[----:B------:R-:W4:Y:S04]  /*b8dd0*/  LDL.LU R11, [R1+0x18b0] ;  /* 0x0018b000010b7983 */ /* 0x000f280000300800 */
[----:B------:R-:W4:Y:S04]  /*b8de0*/  LDL.LU R29, [R1+0x18b4] ;  /* 0x0018b400011d7983 */ /* 0x000f280000300800 */
[----:B------:R-:W4:Y:S04]  /*b8df0*/  LDL.LU R17, [R1+0x18b8] ;  /* 0x0018b80001117983 */ /* 0x000f280000300800 */
[----:B------:R-:W4:Y:S04]  /*b8e00*/  LDL.LU R23, [R1+0x18bc] ;  /* 0x0018bc0001177983 */ /* 0x000f280000300800 */
[----:B------:R-:W4:Y:S04]  /*b8e10*/  LDL.LU R24, [R1+0x18a0] ;  /* 0x0018a00001187983 */ /* 0x000f280000300800 */
[----:B------:R-:W4:Y:S01]  /*b8e20*/  LDL.LU R26, [R1+0x18a4] ;  /* 0x0018a400011a7983 */ /* 0x000f220000300800 */
[----:B--2---:R-:W-:-:S05]  /*b8e30*/  F2FP.SATFINITE.E4M3.F32.PACK_AB_MERGE_C R14, R22, R21, RZ ;  /* 0x00000015160e723e */ /* 0x004fca00048070ff */
[----:B------:R0:W-:Y:S04]  /*b8e40*/  STL [R1+0x531c], R14 ;  /* 0x00531c0e01007387 */ /* 0x0001e80000100800 */
[----:B------:R-:W2:Y:S04]  /*b8e50*/  LDL.LU R21, [R1+0x18a8] ;  /* 0x0018a80001157983 */ /* 0x000ea80000300800 */
[----:B------:R-:W2:Y:S01]  /*b8e60*/  LDL.LU R22, [R1+0x18ac] ;  /* 0x0018ac0001167983 */ /* 0x000ea20000300800 */
[----:B0-----:R-:W-:-:S05]  /*b8e70*/  IADD3 R14, P1, PT, R19, R0, RZ ;  /* 0x00000000130e7210 */ /* 0x001fca0007f3e0ff */
[----:B------:R-:W-:-:S05]  /*b8e80*/  IMAD.X R15, R20, 0x1, R2, P1 ;  /* 0x00000001140f7824 */ /* 0x000fca00008e0602 */
[----:B------:R0:W-:Y:S01]  /*b8e90*/  STL.64 [R1+0x18e8], R14 ;  /* 0x0018e80e01007387 */ /* 0x0001e20000100a00 */
[----:B---3--:R-:W-:-:S03]  /*b8ea0*/  F2FP.SATFINITE.E4M3.F32.PACK_AB_MERGE_C R3, R3, R4, RZ ;  /* 0x000000040303723e */ /* 0x008fc600048070ff */
[----:B0-----:R-:W3:Y:S04]  /*b8eb0*/  LDL.LU.64 R14, [R1+0x5fb0] ;  /* 0x005fb000010e7983 */ /* 0x001ee80000300a00 */
[----:B------:R-:W2:Y:S04]  /*b8ec0*/  LDL.LU R4, [R1+0x5fac] ;  /* 0x005fac0001047983 */ /* 0x000ea80000300800 */
[----:B------:R0:W-:Y:S04]  /*b8ed0*/  STL [R1+0x5330], R3 ;  /* 0x0053300301007387 */ /* 0x0001e80000100800 */
[----:B0-----:R-:W2:Y:S01]  /*b8ee0*/  LDL.LU R3, [R1+0x5fa8] ;  /* 0x005fa80001037983 */ /* 0x001ea20000300800 */
[----:B----4-:R-:W-:-:S05]  /*b8ef0*/  F2FP.SATFINITE.E4M3.F32.PACK_AB_MERGE_C R7, R7, R6, RZ ;  /* 0x000000060707723e */ /* 0x010fca00048070ff */
[----:B------:R0:W-:Y:S01]  /*b8f00*/  STL [R1+0x532c], R7 ;  /* 0x00532c0701007387 */ /* 0x0001e20000100800 */
[----:B--2---:R-:W-:-:S03]  /*b8f10*/  IADD3 R6, P1, PT, R19, R3, RZ ;  /* 0x0000000313067210 */ /* 0x004fc60007f3e0ff */
[----:B------:R2:W-:Y:S02]  /*b8f20*/  STL.64 [R1+0x5f88], R2 ;  /* 0x005f880201007387 */ /* 0x0005e40000100a00 */
[----:B0-----:R-:W-:-:S05]  /*b8f30*/  IMAD.X R7, R20, 0x1, R4, P1 ;  /* 0x0000000114077824 */ /* 0x001fca00008e0604 */
[----:B------:R0:W-:Y:S04]  /*b8f40*/  STL.64 [R1+0x18e0], R6 ;  /* 0x0018e00601007387 */ /* 0x0001e80000100a00 */
[----:B--2---:R-:W2:Y:S04]  /*b8f50*/  LDL.LU R2, [R1+0x1890] ;  /* 0x0018900001027983 */ /* 0x004ea80000300800 */
[----:B------:R-:W2:Y:S01]  /*b8f60*/  LDL.LU R3, [R1+0x1894] ;  /* 0x0018940001037983 */ /* 0x000ea20000300800 */
[----:B0-----:R-:W-:-:S05]  /*b8f70*/  F2FP.SATFINITE.E4M3.F32.PACK_AB_MERGE_C R6, R25, R27, RZ ;  /* 0x0000001b1906723e */ /* 0x001fca00048070ff */
[----:B------:R0:W-:Y:S04]  /*b8f80*/  STL [R1+0x50ec], R6 ;  /* 0x0050ec0601007387 */ /* 0x0001e80000100800 */
[----:B------:R-:W4:Y:S04]  /*b8f90*/  LDL.LU R27, [R1+0x1898] ;  /* 0x00189800011b7983 */ /* 0x000f280000300800 */
[----:B------:R-:W4:Y:S01]  /*b8fa0*/  LDL.LU R25, [R1+0x189c] ;  /* 0x00189c0001197983 */ /* 0x000f220000300800 */
[----:B0-----:R-:W-:-:S03]  /*b8fb0*/  F2FP.SATFINITE.E4M3.F32.PACK_AB_MERGE_C R6, R18, R28, RZ ;  /* 0x0000001c1206723e */ /* 0x001fc600048070ff */
[----:B------:R-:W2:Y:S04]  /*b8fc0*/  LDL.LU R28, [R1+0x1880] ;  /* 0x00188000011c7983 */ /* 0x000ea80000300800 */
[----:B------:R-:W2:Y:S04]  /*b8fd0*/  LDL.LU R18, [R1+0x1884] ;  /* 0x0018840001127983 */ /* 0x000ea80000300800 */
[----:B------:R0:W-:Y:S04]  /*b8fe0*/  STL [R1+0x50e8], R6 ;  /* 0x0050e80601007387 */ /* 0x0001e80000100800 */
[----:B------:R1:W-:Y:S01]  /*b8ff0*/  STL [R1+0x5f78], R13 ;  /* 0x005f780d01007387 */ /* 0x0003e20000100800 */
[----:B0-----:R-:W-:-:S03]  /*b9000*/  IADD3 R6, P1, PT, R19, R13, RZ ;  /* 0x0000000d13067210 */ /* 0x001fc60007f3e0ff */
[----:B-1----:R-:W2:Y:S02]  /*b9010*/  LDL.LU R13, [R1+0x18c0] ;  /* 0x0018c000010d7983 */ /* 0x002ea40000300800 */
[----:B---3--:R-:W-:-:S05]  /*b9020*/  IMAD.X R7, R20, 0x1, R15, P1 ;  /* 0x0000000114077824 */ /* 0x008fca00008e060f */
[----:B------:R0:W-:Y:S04]  /*b9030*/  STL.64 [R1+0x18d0], R6 ;  /* 0x0018d00601007387 */ /* 0x0001e80000100a00 */
[----:B0-----:R-:W3:Y:S04]  /*b9040*/  LDL.LU.64 R6, [R1+0x5fa0] ;  /* 0x005fa00001067983 */ /* 0x001ee80000300a00 */
[----:B------:R-:W-:Y:S01]  /*b9050*/  STL [R1+0x5f7c], R15 ;  /* 0x005f7c0f01007387 */ /* 0x000fe20000100800 */
[----:B--2---:R-:W-:Y:S02]  /*b9060*/  F2FP.SATFINITE.E4M3.F32.PACK_AB_MERGE_C R13, R10, R13, RZ ;  /* 0x0000000d0a0d723e */ /* 0x004fe400048070ff */
[----:B------:R-:W-:-:S02]  /*b9070*/  F2FP.SATFINITE.E4M3.F32.PACK_AB_MERGE_C R10, R9, R8, RZ ;  /* 0x00000008090a723e */ /* 0x000fc400048070ff */
[----:B------:R-:W-:Y:S01]  /*b9080*/  IADD3 R8, P1, PT, R19, R5, RZ ;  /* 0x0000000513087210 */ /* 0x000fe20007f3e0ff */
[----:B------:R-:W-:Y:S04]  /*b9090*/  STL [R1+0x5104], R13 ;  /* 0x0051040d01007387 */ /* 0x000fe80000100800 */
[----:B------:R-:W-:Y:S01]  /*b90a0*/  STL [R1+0x5100], R10 ;  /* 0x0051000a01007387 */ /* 0x000fe20000100800 */
[----:B---3--:R-:W-:-:S05]  /*b90b0*/  IMAD.X R9, R20, 0x1, R6, P1 ;  /* 0x0000000114097824 */ /* 0x008fca00008e0606 */
[----:B------:R0:W-:Y:S04]  /*b90c0*/  STL.64 [R1+0x18c0], R8 ;  /* 0x0018c00801007387 */ /* 0x0001e80000100a00 */
[----:B0-----:R-:W2:Y:S01]  /*b90d0*/  LDL.LU.64 R8, [R1+0x5f98] ;  /* 0x005f980001087983 */ /* 0x001ea20000300a00 */
[----:B------:R-:W-:Y:S02]  /*b90e0*/  F2FP.SATFINITE.E4M3.F32.PACK_AB_MERGE_C R15, R29, R11, RZ ;  /* 0x0000000b1d0f723e */ /* 0x000fe400048070ff */
[----:B------:R-:W-:Y:S02]  /*b90f0*/  IADD3 R10, P1, PT, R19, R14, RZ ;  /* 0x0000000e130a7210 */ /* 0x000fe40007f3e0ff */
[----:B------:R-:W-:Y:S01]  /*b9100*/  F2FP.SATFINITE.E4M3.F32.PACK_AB_MERGE_C R13, R23, R17, RZ ;  /* 0x00000011170d723e */ /* 0x000fe200048070ff */
[----:B------:R0:W-:Y:S02]  /*b9110*/  STL [R1+0x5110], R15 ;  /* 0x0051100f01007387 */ /* 0x0001e40000100800 */
[----:B------:R-:W-:-:S02]  /*b9120*/  IMAD.X R11, R20, 0x1, R16, P1 ;  /* 0x00000001140b7824 */ /* 0x000fc400008e0610 */
[----:B------:R1:W-:Y:S04]  /*b9130*/  STL [R1+0x510c], R13 ;  /* 0x00510c0d01007387 */ /* 0x0003e80000100800 */
[----:B------:R-:W3:Y:S04]  /*b9140*/  LDL.LU R29, [R1+0x1874] ;  /* 0x00187400011d7983 */ /* 0x000ee80000300800 */
[----:B------:R-:W3:Y:S01]  /*b9150*/  LDL.LU R17, [R1+0x1878] ;  /* 0x0018780001117983 */ /* 0x000ee20000300800 */
[----:B0-----:R-:W-:-:S03]  /*b9160*/  F2FP.SATFINITE.E4M3.F32.PACK_AB_MERGE_C R15, R26, R24, RZ ;  /* 0x000000181a0f723e */ /* 0x001fc600048070ff */
[----:B------:R-:W3:Y:S01]  /*b9170*/  LDL.LU R23, [R1+0x187c] ;  /* 0x00187c0001177983 */ /* 0x000ee20000300800 */
[----:B-1----:R-:W-:-:S03]  /*b9180*/  F2FP.SATFINITE.E4M3.F32.PACK_AB_MERGE_C R13, R22, R21, RZ ;  /* 0x00000015160d723e */ /* 0x002fc600048070ff */
[----:B------:R0:W-:Y:S04]  /*b9190*/  STL.64 [R1+0x18b8], R10 ;  /* 0x0018b80a01007387 */ /* 0x0001e80000100a00 */
[----:B------:R-:W-:Y:S01]  /*b91a0*/  STL [R1+0x512c], R15 ;  /* 0x00512c0f01007387 */ /* 0x000fe20000100800 */
[----:B0-----:R-:W-:-:S03]  /*b91b0*/  IADD3 R10, P1, PT, R19, R7, RZ ;  /* 0x00000007130a7210 */ /* 0x001fc60007f3e0ff */
[----:B------:R0:W-:Y:S04]  /*b91c0*/  STL.64 [R1+0x5f80], R6 ;  /* 0x005f800601007387 */ /* 0x0001e80000100a00 */
[----:B------:R-:W-:Y:S04]  /*b91d0*/  STL [R1+0x5124], R13 ;  /* 0x0051240d01007387 */ /* 0x000fe80000100800 */
[----:B0-----:R-:W3:Y:S04]  /*b91e0*/  LDL.LU R6, [R1+0x188c] ;  /* 0x00188c0001067983 */ /* 0x001ee80000300800 */
[----:B------:R-:W3:Y:S01]  /*b91f0*/  LDL.LU R7, [R1+0x1870] ;  /* 0x0018700001077983 */ /* 0x000ee20000300800 */
[----:B--2---:R-:W-:-:S05]  /*b9200*/  IMAD.X R11, R20, 0x1, R8, P1 ;  /* 0x00000001140b7824 */ /* 0x004fca00008e0608 */
[----:B------:R0:W-:Y:S04]  /*b9210*/  STL.64 [R1+0x18b0], R10 ;  /* 0x0018b00a01007387 */ /* 0x0001e80000100a00 */
[----:B0-----:R-:W2:Y:S01]  /*b9220*/  LDL.LU.64 R10, [R1+0x5f90] ;  /* 0x005f9000010a7983 */ /* 0x001ea20000300a00 */
[----:B------:R-:W-:Y:S02]  /*b9230*/  F2FP.SATFINITE.E4M3.F32.PACK_AB_MERGE_C R15, R3, R2, RZ ;  /* 0x00000002030f723e */ /* 0x000fe400048070ff */
[----:B------:R-:W-:Y:S01]  /*b9240*/  IADD3 R2, P1, PT, R19, R9, RZ ;  /* 0x0000000913027210 */ /* 0x000fe20007f3e0ff */
[----:B------:R-:W3:Y:S01]  /*b9250*/  LDL.LU R24, [R1+0x1860] ;  /* 0x0018600001187983 */ /* 0x000ee20000300800 */
[----:B----4-:R-:W-:-:S03]  /*b9260*/  F2FP.SATFINITE.E4M3.F32.PACK_AB_MERGE_C R13, R25, R27, RZ ;  /* 0x0000001b190d723e */ /* 0x010fc600048070ff */
[----:B------:R-:W4:Y:S04]  /*b9270*/  LDL.LU R26, [R1+0x1864] ;  /* 0x00186400011a7983 */ /* 0x000f280000300800 */
[----:B------:R-:W3:Y:S04]  /*b9280*/  LDL.LU R21, [R1+0x1868] ;  /* 0x0018680001157983 */ /* 0x000ee80000300800 */
[----:B------:R-:W3:Y:S04]  /*b9290*/  LDL.LU R22, [R1+0x186c] ;  /* 0x00186c0001167983 */ /* 0x000ee80000300800 */
[----:B------:R0:W-:Y:S04]  /*b92a0*/  STL [R1+0x514c], R15 ;  /* 0x00514c0f01007387 */ /* 0x0001e80000100800 */
[----:B------:R-:W-:Y:S04]  /*b92b0*/  STL.64 [R1+0x5f70], R8 ;  /* 0x005f700801007387 */ /* 0x000fe80000100a00 */
[----:B------:R1:W-:Y:S01]  /*b92c0*/  STL [R1+0x5148], R13 ;  /* 0x0051480d01007387 */ /* 0x0003e20000100800 */
[----:B--2---:R-:W-:-:S05]  /*b92d0*/  IMAD.X R3, R20, 0x1, R11, P1 ;  /* 0x0000000114037824 */ /* 0x004fca00008e060b */
[----:B------:R2:W-:Y:S04]  /*b92e0*/  STL.64 [R1+0x18a8], R2 ;  /* 0x0018a80201007387 */ /* 0x0005e80000100a00 */
[----:B0-----:R-:W4:Y:S04]  /*b92f0*/  LDL.LU R15, [R1+0x1850] ;  /* 0x00185000010f7983 */ /* 0x001f280000300800 */
[----:B-1----:R-:W4:Y:S01]  /*b9300*/  LDL.LU R13, [R1+0x1854] ;  /* 0x00185400010d7983 */ /* 0x002f220000300800 */
[----:B--2---:R-:W-:-:S05]  /*b9310*/  F2FP.SATFINITE.E4M3.F32.PACK_AB_MERGE_C R2, R18, R28, RZ ;  /* 0x0000001c1202723e */ /* 0x004fca00048070ff */
[----:B------:R0:W-:Y:S04]  /*b9320*/  STL [R1+0x5164], R2 ;  /* 0x0051640201007387 */ /* 0x0001e80000100800 */
[----:B------:R-:W2:Y:S04]  /*b9330*/  LDL.LU R8, [R1+0x1858] ;  /* 0x0018580001087983 */ /* 0x000ea80000300800 */
[----:B------:R-:W2:Y:S04]  /*b9340*/  LDL.LU R9, [R1+0x185c] ;  /* 0x00185c0001097983 */ /* 0x000ea80000300800 */
[----:B------:R-:W2:Y:S04]  /*b9350*/  LDL.LU R27, [R1+0x1840] ;  /* 0x00184000011b7983 */ /* 0x000ea80000300800 */
[----:B------:R-:W2:Y:S04]  /*b9360*/  LDL.LU R25, [R1+0x1844] ;  /* 0x0018440001197983 */ /* 0x000ea80000300800 */
[----:B------:R-:W2:Y:S04]  /*b9370*/  LDL.LU R28, [R1+0x1848] ;  /* 0x00184800011c7983 */ /* 0x000ea80000300800 */
[----:B------:R-:W2:Y:S04]  /*b9380*/  LDL.LU R18, [R1+0x184c] ;  /* 0x00184c0001127983 */ /* 0x000ea80000300800 */
[----:B------:R1:W-:Y:S01]  /*b9390*/  STL.64 [R1+0x5f68], R10 ;  /* 0x005f680a01007387 */ /* 0x0003e20000100a00 */
[----:B0-----:R-:W-:-:S03]  /*b93a0*/  IADD3 R2, P1, PT, R19, R10, RZ ;  /* 0x0000000a13027210 */ /* 0x001fc60007f3e0ff */
[----:B-1----:R-:W2:Y:S02]  /*b93b0*/  LDL.LU R11, [R1+0x1888] ;  /* 0x00188800010b7983 */ /* 0x002ea40000300800 */
[----:B------:R-:W-:-:S05]  /*b93c0*/  IMAD.X R3, R20, 0x1, R12, P1 ;  /* 0x0000000114037824 */ /* 0x000fca00008e060c */
[----:B------:R0:W-:Y:S04]  /*b93d0*/  STL.64 [R1+0x18a0], R2 ;  /* 0x0018a00201007387 */ /* 0x0001e80000100a00 */
[----:B0-----:R-:W2:Y:S01]  /*b93e0*/  LDL.LU.64 R2, [R1+0x5f88] ;  /* 0x005f880001027983 */ /* 0x001ea20000300a00 */
[----:B---3--:R-:W-:Y:S01]  /*b93f0*/  F2FP.SATFINITE.E4M3.F32.PACK_AB_MERGE_C R7, R29, R7, RZ ;  /* 0x000000071d07723e */ /* 0x008fe200048070ff */
[----:B------:R-:W-:Y:S01]  /*b9400*/  VIADD R19, R19, UR5 ;  /* 0x0000000513137c36 */ /* 0x000fe20008000000 */
[----:B------:R-:W0:Y:S04]  /*b9410*/  LDCU UR5, c[0x0][0x3b8] ;  /* 0x00007700ff0577ac */ /* 0x000e280008000800 */
[----:B------:R-:W-:-:S02]  /*b9420*/  SHF.R.S32.HI R20, RZ, 0x1f, R19 ;  /* 0x0000001fff147819 */ /* 0x000fc40000011413 */
[----:B----4-:R-:W-:Y:S02]  /*b9430*/  F2FP.SATFINITE.E4M3.F32.PACK_AB_MERGE_C R13, R13, R15, RZ ;  /* 0x0000000f0d0d723e */ /* 0x010fe400048070ff */
[----:B--2---:R-:W-:-:S05]  /*b9440*/  F2FP.SATFINITE.E4M3.F32.PACK_AB_MERGE_C R6, R6, R11, RZ ;  /* 0x0000000b0606723e */ /* 0x004fca00048070ff */
[----:B------:R1:W-:Y:S04]  /*b9450*/  STL [R1+0x5160], R6 ;  /* 0x0051600601007387 */ /* 0x0003e80000100800 */
[----:B------:R-:W-:Y:S01]  /*b9460*/  STL [R1+0x5178], R7 ;  /* 0x0051780701007387 */ /* 0x000fe20000100800 */
[----:B-1----:R-:W-:-:S03]  /*b9470*/  F2FP.SATFINITE.E4M3.F32.PACK_AB_MERGE_C R6, R23, R17, RZ ;  /* 0x000000111706723e */ /* 0x002fc600048070ff */
[----:B------:R-:W2:Y:S04]  /*b9480*/  LDL.LU R17, [R1+0x1830] ;  /* 0x0018300001117983 */ /* 0x000ea80000300800 */
[----:B------:R-:W2:Y:S04]  /*b9490*/  LDL.LU R23, [R1+0x1834] ;  /* 0x0018340001177983 */ /* 0x000ea80000300800 */
[----:B------:R1:W-:Y:S04]  /*b94a0*/  STL [R1+0x5174], R6 ;  /* 0x0051740601007387 */ /* 0x0003e80000100800 */
[----:B------:R-:W3:Y:S04]  /*b94b0*/  LDL.LU R10, [R1+0x1838] ;  /* 0x00183800010a7983 */ /* 0x000ee80000300800 */
[----:B------:R-:W3:Y:S01]  /*b94c0*/  LDL.LU R11, [R1+0x183c] ;  /* 0x00183c00010b7983 */ /* 0x000ee20000300800 */
[----:B-1----:R-:W-:-:S05]  /*b94d0*/  IADD3 R6, P1, PT, R19, R0, RZ ;  /* 0x0000000013067210 */ /* 0x002fca0007f3e0ff */
[----:B------:R-:W-:-:S05]  /*b94e0*/  IMAD.X R7, R20, 0x1, R2, P1 ;  /* 0x0000000114077824 */ /* 0x000fca00008e0602 */
[----:B------:R1:W-:Y:S02]  /*b94f0*/  STL.64 [R1+0x1898], R6 ;  /* 0x0018980601007387 */ /* 0x0003e40000100a00 */
[----:B-1----:R-:W-:Y:S02]  /*b9500*/  F2FP.SATFINITE.E4M3.F32.PACK_AB_MERGE_C R7, R26, R24, RZ ;  /* 0x000000181a07723e */ /* 0x002fe400048070ff */
[----:B------:R-:W-:Y:S02]  /*b9510*/  F2FP.SATFINITE.E4M3.F32.PACK_AB_MERGE_C R6, R22, R21, RZ ;  /* 0x000000151606723e */ /* 0x000fe400048070ff */
[----:B------:R-:W4:Y:S04]  /*b9520*/  LDL.LU R21, [R1+0x1828] ;  /* 0x0018280001157983 */ /* 0x000f280000300800 */
[----:B------:R-:W-:Y:S04]  /*b9530*/  STL [R1+0x5194], R7 ;  /* 0x0051940701007387 */ /* 0x000fe80000100800 */
[----:B------:R-:W4:Y:S04]  /*b9540*/  LDL.LU R22, [R1+0x182c] ;  /* 0x00182c0001167983 */ /* 0x000f280000300800 */
[----:B------:R1:W-:Y:S04]  /*b9550*/  STL [R1+0x518c], R6 ;  /* 0x00518c0601007387 */ /* 0x0003e80000100800 */
[----:B------:R-:W2:Y:S04]  /*b9560*/  LDL.LU R29, [R1+0x1814] ;  /* 0x00181400011d7983 */ /* 0x000ea80000300800 */
[----:B------:R-:W2:Y:S01]  /*b9570*/  LDL.LU R24, [R1+0x1818] ;  /* 0x0018180001187983 */ /* 0x000ea20000300800 */
[----:B-1----:R-:W-:-:S03]  /*b9580*/  IADD3 R6, P1, PT, R19, R3, RZ ;  /* 0x0000000313067210 */ /* 0x002fc60007f3e0ff */
[----:B------:R-:W2:Y:S02]  /*b9590*/  LDL.LU R26, [R1+0x181c] ;  /* 0x00181c00011a7983 */ /* 0x000ea40000300800 */
[----:B------:R-:W-:Y:S02]  /*b95a0*/  IMAD.X R7, R20, 0x1, R4, P1 ;  /* 0x0000000114077824 */ /* 0x000fe400008e0604 */
[----:B------:R1:W-:Y:S04]  /*b95b0*/  STL [R1+0x5f58], R3 ;  /* 0x005f580301007387 */ /* 0x0003e80000100800 */
[----:B-1----:R-:W2:Y:S04]  /*b95c0*/  LDL.LU R3, [R1+0x1810] ;  /* 0x0018100001037983 */ /* 0x002ea80000300800 */
[----:B------:R1:W-:Y:S04]  /*b95d0*/  STL.64 [R1+0x1890], R6 ;  /* 0x0018900601007387 */ /* 0x0003e80000100a00 */
[----:B-1----:R-:W2:Y:S04]  /*b95e0*/  LDL.LU.64 R6, [R1+0x5f80] ;  /* 0x005f800001067983 */ /* 0x002ea80000300a00 */
[----:B------:R-:W2:Y:S04]  /*b95f0*/  LDL.LU R15, [R1+0x5f7c] ;  /* 0x005f7c00010f7983 */ /* 0x000ea80000300800 */
[----:B------:R1:W-:Y:S04]  /*b9600*/  STL [R1+0x51a8], R13 ;  /* 0x0051a80d01007387 */ /* 0x0003e80000100800 */
[----:B-1----:R-:W2:Y:S01]  /*b9610*/  LDL.LU R13, [R1+0x5f78] ;  /* 0x005f7800010d7983 */ /* 0x002ea20000300800 */
[----:B------:R-:W-:-:S05]  /*b9620*/  F2FP.SATFINITE.E4M3.F32.PACK_AB_MERGE_C R9, R9, R8, RZ ;  /* 0x000000080909723e */ /* 0x000fca00048070ff */
[----:B------:R1:W-:Y:S01]  /*b9630*/  STL [R1+0x51a4], R9 ;  /* 0x0051a40901007387 */ /* 0x0003e20000100800 */
[----:B------:R-:W-:Y:S02]  /*b9640*/  F2FP.SATFINITE.E4M3.F32.PACK_AB_MERGE_C R25, R25, R27, RZ ;  /* 0x0000001b1919723e */ /* 0x000fe400048070ff */
[----:B------:R-:W-:Y:S02]  /*b9650*/  F2FP.SATFINITE.E4M3.F32.PACK_AB_MERGE_C R18, R18, R28, RZ ;  /* 0x0000001c1212723e */ /* 0x000fe400048070ff */
[----:B--2---:R-:W-:-:S05]  /*b9660*/  IADD3 R8, P1, PT, R19, R13, RZ ;  /* 0x0000000d13087210 */ /* 0x004fca0007f3e0ff */
[----:B-1----:R-:W-:-:S05]  /*b9670*/  IMAD.X R9, R20, 0x1, R15, P1 ;  /* 0x0000000114097824 */ /* 0x002fca00008e060f */
[----:B------:R1:W-:Y:S04]  /*b9680*/  STL.64 [R1+0x1888], R8 ;  /* 0x0018880801007387 */ /* 0x0003e80000100a00 */
[----:B------:R-:W-:Y:S01]  /*b9690*/  STL [R1+0x51c0], R25 ;  /* 0x0051c01901007387 */ /* 0x000fe20000100800 */
[----:B-1----:R-:W-:-:S03]  /*b96a0*/  IADD3 R8, P1, PT, R19, R5, RZ ;  /* 0x0000000513087210 */ /* 0x002fc60007f3e0ff */
[----:B------:R1:W-:Y:S02]  /*b96b0*/  STL [R1+0x5f40], R5 ;  /* 0x005f400501007387 */ /* 0x0003e40000100800 */
[----:B------:R-:W-:Y:S02]  /*b96c0*/  IMAD.X R9, R20, 0x1, R6, P1 ;  /* 0x0000000114097824 */ /* 0x000fe400008e0606 */
[----:B------:R-:W-:Y:S04]  /*b96d0*/  STL [R1+0x51bc], R18 ;  /* 0x0051bc1201007387 */ /* 0x000fe80000100800 */
[----:B-1----:R-:W2:Y:S04]  /*b96e0*/  LDL.LU R5, [R1+0x1824] ;  /* 0x0018240001057983 */ /* 0x002ea80000300800 */
[----:B------:R1:W-:Y:S04]  /*b96f0*/  STL.64 [R1+0x1880], R8 ;  /* 0x0018800801007387 */ /* 0x0003e80000100a00 */
[----:B-1----:R-:W2:Y:S04]  /*b9700*/  LDL.LU.64 R8, [R1+0x5f70] ;  /* 0x005f700001087983 */ /* 0x002ea80000300a00 */
[----:B------:R-:W2:Y:S04]  /*b9710*/  LDL.LU R27, [R1+0x1800] ;  /* 0x00180000011b7983 */ /* 0x000ea80000300800 */
[----:B------:R-:W2:Y:S04]  /*b9720*/  LDL.LU R25, [R1+0x1804] ;  /* 0x0018040001197983 */ /* 0x000ea80000300800 */
[----:B------:R1:W-:Y:S04]  /*b9730*/  STL [R1+0x5f44], R6 ;  /* 0x005f440601007387 */ /* 0x0003e80000100800 */
[----:B-1----:R-:W2:Y:S01]  /*b9740*/  LDL.LU R6, [R1+0x1820] ;  /* 0x0018200001067983 */ /* 0x002ea20000300800 */
[----:B------:R-:W-:-:S02]  /*b9750*/  F2FP.SATFINITE.E4M3.F32.PACK_AB_MERGE_C R17, R23, R17, RZ ;  /* 0x000000111711723e */ /* 0x000fc400048070ff */
[----:B---3--:R-:W-:Y:S01]  /*b9760*/  F2FP.SATFINITE.E4M3.F32.PACK_AB_MERGE_C R11, R11, R10, RZ ;  /* 0x0000000a0b0b723e */ /* 0x008fe200048070ff */
[----:B------:R-:W3:Y:S01]  /*b9770*/  LDL.LU R28, [R1+0x1808] ;  /* 0x00180800011c7983 */ /* 0x000ee20000300800 */
[----:B------:R-:W-:-:S03]  /*b9780*/  IADD3 R10, P1, PT, R19, R14, RZ ;  /* 0x0000000e130a7210 */ /* 0x000fc60007f3e0ff */
[----:B------:R-:W3:Y:S04]  /*b9790*/  LDL.LU R18, [R1+0x180c] ;  /* 0x00180c0001127983 */ /* 0x000ee80000300800 */
[----:B------:R1:W-:Y:S04]  /*b97a0*/  STL [R1+0x51d4], R17 ;  /* 0x0051d41101007387 */ /* 0x0003e80000100800 */
[----:B-1----:R-:W3:Y:S04]  /*b97b0*/  LDL.LU R17, [R1+0x17f0] ;  /* 0x0017f00001117983 */ /* 0x002ee80000300800 */
[----:B------:R-:W3:Y:S04]  /*b97c0*/  LDL.LU R23, [R1+0x17f4] ;  /* 0x0017f40001177983 */ /* 0x000ee80000300800 */
[----:B------:R1:W-:Y:S04]  /*b97d0*/  STL [R1+0x51d0], R11 ;  /* 0x0051d00b01007387 */ /* 0x0003e80000100800 */
[----:B------:R-:W-:Y:S01]  /*b97e0*/  STL.64 [R1+0x5f50], R14 ;  /* 0x005f500e01007387 */ /* 0x000fe20000100a00 */
[----:B-1----:R-:W-:-:S05]  /*b97f0*/  IMAD.X R11, R20, 0x1, R16, P1 ;  /* 0x00000001140b7824 */ /* 0x002fca00008e0610 */
[----:B------:R1:W-:Y:S04]  /*b9800*/  STL.64 [R1+0x1878], R10 ;  /* 0x0018780a01007387 */ /* 0x0003e80000100a00 */
[----:B-1----:R-:W3:Y:S04]  /*b9810*/  LDL.LU.64 R10, [R1+0x5f68] ;  /* 0x005f6800010a7983 */ /* 0x002ee80000300a00 */
[----:B------:R-:W-:Y:S01]  /*b9820*/  STL [R1+0x5f5c], R16 ;  /* 0x005f5c1001007387 */ /* 0x000fe20000100800 */
[----:B--2---:R-:W-:Y:S02]  /*b9830*/  F2FP.SATFINITE.E4M3.F32.PACK_AB_MERGE_C R6, R5, R6, RZ ;  /* 0x000000060506723e */ /* 0x004fe400048070ff */
[----:B----4-:R-:W-:-:S02]  /*b9840*/  F2FP.SATFINITE.E4M3.F32.PACK_AB_MERGE_C R5, R22, R21, RZ ;  /* 0x000000151605723e */ /* 0x010fc400048070ff */
[----:B------:R-:W2:Y:S04]  /*b9850*/  LDL.LU R21, [R1+0x17f8] ;  /* 0x0017f80001157983 */ /* 0x000ea80000300800 */
[----:B------:R1:W-:Y:S04]  /*b9860*/  STL [R1+0x51e8], R6 ;  /* 0x0051e80601007387 */ /* 0x0003e80000100800 */
[----:B------:R-:W2:Y:S04]  /*b9870*/  LDL.LU R22, [R1+0x17fc] ;  /* 0x0017fc0001167983 */ /* 0x000ea80000300800 */
[----:B------:R4:W-:Y:S01]  /*b9880*/  STL [R1+0x51e4], R5 ;  /* 0x0051e40501007387 */ /* 0x0009e20000100800 */
[----:B-1----:R-:W-:-:S03]  /*b9890*/  F2FP.SATFINITE.E4M3.F32.PACK_AB_MERGE_C R6, R29, R3, RZ ;  /* 0x000000031d06723e */ /* 0x002fc600048070ff */
[----:B------:R-:W2:Y:S01]  /*b98a0*/  LDL.LU R3, [R1+0x17e0] ;  /* 0x0017e00001037983 */ /* 0x000ea20000300800 */
[----:B------:R-:W-:-:S05]  /*b98b0*/  IADD3 R14, P1, PT, R19, R7, RZ ;  /* 0x00000007130e7210 */ /* 0x000fca0007f3e0ff */
[----:B------:R-:W-:Y:S01]  /*b98c0*/  IMAD.X R15, R20, 0x1, R8, P1 ;  /* 0x00000001140f7824 */ /* 0x000fe200008e0608 */
[----:B----4-:R-:W-:-:S04]  /*b98d0*/  F2FP.SATFINITE.E4M3.F32.PACK_AB_MERGE_C R5, R26, R24, RZ ;  /* 0x000000181a05723e */ /* 0x010fc800048070ff */
[----:B------:R1:W-:Y:S04]  /*b98e0*/  STL.64 [R1+0x1870], R14 ;  /* 0x0018700e01007387 */ /* 0x0003e80000100a00 */
[----:B------:R-:W-:Y:S04]  /*b98f0*/  STL [R1+0x5200], R6 ;  /* 0x0052000601007387 */ /* 0x000fe80000100800 */
[----:B--2---:R2:W-:Y:S04]  /*b9900*/  STL.64 [R1+0x5f60], R2 ;  /* 0x005f600201007387 */ /* 0x0045e80000100a00 */
[----:B------:R4:W-:Y:S04]  /*b9910*/  STL [R1+0x51fc], R5 ;  /* 0x0051fc0501007387 */ /* 0x0009e80000100800 */
[----:B-1----:R-:W4:Y:S01]  /*b9920*/  LDL.LU R14, [R1+0x17e8] ;  /* 0x0017e800010e7983 */ /* 0x002f220000300800 */
[----:B--2---:R-:W-:-:S03]  /*b9930*/  IADD3 R2, P1, PT, R19, R9, RZ ;  /* 0x0000000913027210 */ /* 0x004fc60007f3e0ff */
[----:B------:R-:W2:Y:S04]  /*b9940*/  LDL.LU R15, [R1+0x17ec] ;  /* 0x0017ec00010f7983 */ /* 0x000ea80000300800 */
[----:B------:R1:W-:Y:S01]  /*b9950*/  STL.64 [R1+0x5f48], R8 ;  /* 0x005f480801007387 */ /* 0x0003e20000100a00 */
[----:B---3--:R-:W-:Y:S01]  /*b9960*/  IMAD.X R3, R20, 0x1, R11, P1 ;  /* 0x0000000114037824 */ /* 0x008fe200008e060b */
[----:B----4-:R-:W-:Y:S02]  /*b9970*/  F2FP.SATFINITE.E4M3.F32.PACK_AB_MERGE_C R5, R25, R27, RZ ;  /* 0x0000001b1905723e */ /* 0x010fe400048070ff */
[----:B-1----:R-:W3:Y:S04]  /*b9980*/  LDL.LU R8, [R1+0x17e4] ;  /* 0x0017e40001087983 */ /* 0x002ee80000300800 */
[----:B------:R-:W4:Y:S04]  /*b9990*/  LDL.LU R9, [R1+0x17d0] ;  /* 0x0017d00001097983 */ /* 0x000f280000300800 */
[----:B------:R-:W4:Y:S04]  /*b99a0*/  LDL.LU R29, [R1+0x17d4] ;  /* 0x0017d400011d7983 */ /* 0x000f280000300800 */
[----:B------:R-:W2:Y:S04]  /*b99b0*/  LDL.LU R24, [R1+0x17d8] ;  /* 0x0017d80001187983 */ /* 0x000ea80000300800 */
[----:B------:R1:W-:Y:S04]  /*b99c0*/  STL.64 [R1+0x1868], R2 ;  /* 0x0018680201007387 */ /* 0x0003e80000100a00 */
[----:B------:R-:W2:Y:S01]  /*b99d0*/  LDL.LU R26, [R1+0x17dc] ;  /* 0x0017dc00011a7983 */ /* 0x000ea20000300800 */
[----:B-1----:R-:W-:-:S03]  /*b99e0*/  IADD3 R2, P1, PT, R19, R10, RZ ;  /* 0x0000000a13027210 */ /* 0x002fc60007f3e0ff */
[----:B------:R-:W-:Y:S02]  /*b99f0*/  STL.64 [R1+0x5f38], R10 ;  /* 0x005f380a01007387 */ /* 0x000fe40000100a00 */
[----:B------:R-:W-:Y:S02]  /*b9a00*/  IMAD.X R3, R20, 0x1, R12, P1 ;  /* 0x0000000114037824 */ /* 0x000fe400008e060c */
[----:B------:R-:W-:Y:S04]  /*b9a10*/  STL [R1+0x5214], R5 ;  /* 0x0052140501007387 */ /* 0x000fe80000100800 */
[----:B------:R1:W-:Y:S04]  /*b9a20*/  STL.64 [R1+0x1860], R2 ;  /* 0x0018600201007387 */ /* 0x0003e80000100a00 */
[----:B-1----:R-:W2:Y:S01]  /*b9a30*/  LDL.LU.64 R2, [R1+0x5f60] ;  /* 0x005f600001027983 */ /* 0x002ea20000300a00 */
[----:B------:R-:W-:-:S02]  /*b9a40*/  F2FP.SATFINITE.E4M3.F32.PACK_AB_MERGE_C R5, R18, R28, RZ ;  /* 0x0000001c1205723e */ /* 0x000fc400048070ff */
[----:B------:R-:W-:Y:S01]  /*b9a50*/  F2FP.SATFINITE.E4M3.F32.PACK_AB_MERGE_C R10, R23, R17, RZ ;  /* 0x00000011170a723e */ /* 0x000fe200048070ff */
[----:B------:R-:W4:Y:S04]  /*b9a60*/  LDL.LU R6, [R1+0x17c0] ;  /* 0x0017c00001067983 */ /* 0x000f280000300800 */
[----:B------:R1:W-:Y:S01]  /*b9a70*/  STL [R1+0x5210], R5 ;  /* 0x0052100501007387 */ /* 0x0003e20000100800 */
[----:B------:R-:W-:Y:S01]  /*b9a80*/  F2FP.SATFINITE.E4M3.F32.PACK_AB_MERGE_C R16, R22, R21, RZ ;  /* 0x000000151610723e */ /* 0x000fe200048070ff */
[----:B0-----:R-:W-:Y:S01]  /*b9a90*/  VIADD R19, R19, UR5 ;  /* 0x0000000513137c36 */ /* 0x001fe20008000000 */
[----:B------:R-:W0:Y:S01]  /*b9aa0*/  LDCU UR5, c[0x0][0x3b8] ;  /* 0x00007700ff0577ac */ /* 0x000e220008000800 */
[----:B-1----:R-:W4:Y:S04]  /*b9ab0*/  LDL.LU R5, [R1+0x17c4] ;  /* 0x0017c40001057983 */ /* 0x002f280000300800 */
[----:B------:R1:W-:Y:S01]  /*b9ac0*/  STL [R1+0x5234], R10 ;  /* 0x0052340a01007387 */ /* 0x0003e20000100800 */
[----:B------:R-:W-:-:S03]  /*b9ad0*/  SHF.R.S32.HI R20, RZ, 0x1f, R19 ;  /* 0x0000001fff147819 */ /* 0x000fc60000011413 */
        /* <DEDUP_REMOVED lines=8> */
[----:B------:R1:W-:Y:S02]  /*b9b60*/  STL [R1+0x522c], R16 ;  /* 0x00522c1001007387 */ /* 0x0003e40000100800 */
[----:B-1----:R-:W-:-:S05]  /*b9b70*/  IADD3 R16, P1, PT, R19, R0, RZ ;  /* 0x0000000013107210 */ /* 0x002fca0007f3e0ff */
[----:B--2---:R-:W-:Y:S01]  /*b9b80*/  IMAD.X R17, R20, 0x1, R2, P1 ;  /* 0x0000000114117824 */ /* 0x004fe200008e0602 */
[----:B---3--:R-:W-:-:S04]  /*b9b90*/  F2FP.SATFINITE.E4M3.F32.PACK_AB_MERGE_C R8, R8, R3, RZ ;  /* 0x000000030808723e */ /* 0x008fc800048070ff */
[----:B------:R1:W-:Y:S04]  /*b9ba0*/  STL.64 [R1+0x1858], R16 ;  /* 0x0018581001007387 */ /* 0x0003e80000100a00 */
[----:B-1----:R-:W2:Y:S04]  /*b9bb0*/  LDL.LU R16, [R1+0x5f5c] ;  /* 0x005f5c0001107983 */ /* 0x002ea80000300800 */
[----:B------:R-:W3:Y:S04]  /*b9bc0*/  LDL.LU R17, [R1+0x17a8] ;  /* 0x0017a80001117983 */ /* 0x000ee80000300800 */
[----:B------:R-:W3:Y:S04]  /*b9bd0*/  LDL.LU R23, [R1+0x17ac] ;  /* 0x0017ac0001177983 */ /* 0x000ee80000300800 */
[----:B------:R-:W2:Y:S04]  /*b9be0*/  LDL.LU R3, [R1+0x5f58] ;  /* 0x005f580001037983 */ /* 0x000ea80000300800 */
[----:B------:R1:W-:Y:S02]  /*b9bf0*/  STL [R1+0x5248], R8 ;  /* 0x0052480801007387 */ /* 0x0003e40000100800 */
[----:B-1----:R-:W-:-:S02]  /*b9c00*/  F2FP.SATFINITE.E4M3.F32.PACK_AB_MERGE_C R8, R15, R14, RZ ;  /* 0x0000000e0f08723e */ /* 0x002fc400048070ff */
[----:B--2---:R-:W-:Y:S01]  /*b9c10*/  IADD3 R14, P1, PT, R19, R3, RZ ;  /* 0x00000003130e7210 */ /* 0x004fe20007f3e0ff */
[----:B------:R-:W-:Y:S04]  /*b9c20*/  STL.64 [R1+0x5f30], R2 ;  /* 0x005f300201007387 */ /* 0x000fe80000100a00 */
[----:B------:R-:W-:Y:S01]  /*b9c30*/  IMAD.X R15, R20, 0x1, R4, P1 ;  /* 0x00000001140f7824 */ /* 0x000fe200008e0604 */
[----:B------:R-:W-:Y:S04]  /*b9c40*/  STL [R1+0x5244], R8 ;  /* 0x0052440801007387 */ /* 0x000fe80000100800 */
[----:B------:R1:W-:Y:S04]  /*b9c50*/  STL.64 [R1+0x1850], R14 ;  /* 0x0018500e01007387 */ /* 0x0003e80000100a00 */
[----:B-1----:R-:W2:Y:S01]  /*b9c60*/  LDL.LU.64 R14, [R1+0x5f50] ;  /* 0x005f5000010e7983 */ /* 0x002ea20000300a00 */
[----:B----4-:R-:W-:-:S02]  /*b9c70*/  F2FP.SATFINITE.E4M3.F32.PACK_AB_MERGE_C R3, R29, R9, RZ ;  /* 0x000000091d03723e */ /* 0x010fc400048070ff */
[----:B------:R-:W-:Y:S01]  /*b9c80*/  F2FP.SATFINITE.E4M3.F32.PACK_AB_MERGE_C R8, R26, R24, RZ ;  /* 0x000000181a08723e */ /* 0x000fe200048070ff */
[----:B------:R-:W4:Y:S04]  /*b9c90*/  LDL.LU R2, [R1+0x1794] ;  /* 0x0017940001027983 */ /* 0x000f280000300800 */
[----:B------:R1:W-:Y:S04]  /*b9ca0*/  STL [R1+0x5018], R3 ;  /* 0x0050180301007387 */ /* 0x0003e80000100800 */
[----:B-1----:R-:W3:Y:S04]  /*b9cb0*/  LDL.LU R3, [R1+0x1798] ;  /* 0x0017980001037983 */ /* 0x002ee80000300800 */
[----:B------:R1:W-:Y:S01]  /*b9cc0*/  STL [R1+0x5254], R8 ;  /* 0x0052540801007387 */ /* 0x0003e20000100800 */
[----:B------:R-:W-:-:S03]  /*b9cd0*/  F2FP.SATFINITE.E4M3.F32.PACK_AB_MERGE_C R5, R5, R6, RZ ;  /* 0x000000060505723e */ /* 0x000fc600048070ff */
[----:B------:R-:W3:Y:S04]  /*b9ce0*/  LDL.LU R29, [R1+0x179c] ;  /* 0x00179c00011d7983 */ /* 0x000ee80000300800 */
[----:B------:R-:W3:Y:S01]  /*b9cf0*/  LDL.LU R24, [R1+0x1780] ;  /* 0x0017800001187983 */ /* 0x000ee20000300800 */
[----:B-1----:R-:W-:-:S03]  /*b9d00*/  IADD3 R8, P1, PT, R19, R13, RZ ;  /* 0x0000000d13087210 */ /* 0x002fc60007f3e0ff */
[----:B------:R-:W3:Y:S04]  /*b9d10*/  LDL.LU R26, [R1+0x1784] ;  /* 0x00178400011a7983 */ /* 0x000ee80000300800 */
[----:B------:R1:W-:Y:S04]  /*b9d20*/  STL [R1+0x5f20], R13 ;  /* 0x005f200d01007387 */ /* 0x0003e80000100800 */
[----:B-1----:R-:W4:Y:S01]  /*b9d30*/  LDL.LU R13, [R1+0x1790] ;  /* 0x00179000010d7983 */ /* 0x002f220000300800 */
[----:B--2---:R-:W-:-:S05]  /*b9d40*/  IMAD.X R9, R20, 0x1, R15, P1 ;  /* 0x0000000114097824 */ /* 0x004fca00008e060f */
        /* <DEDUP_REMOVED lines=14> */
[----:B------:R1:W-:Y:S02]  /*b9e30*/  STL.64 [R1+0x5f28], R14 ;  /* 0x005f280e01007387 */ /* 0x0003e40000100a00 */
[----:B------:R-:W-:Y:S02]  /*b9e40*/  IMAD.X R11, R20, 0x1, R16, P1 ;  /* 0x00000001140b7824 */ /* 0x000fe400008e0610 */
[----:B------:R-:W-:Y:S04]  /*b9e50*/  STL [R1+0x5264], R18 ;  /* 0x0052641201007387 */ /* 0x000fe80000100800 */
[----:B------:R2:W-:Y:S04]  /*b9e60*/  STL.64 [R1+0x1838], R10 ;  /* 0x0018380a01007387 */ /* 0x0005e80000100a00 */
[----:B-1----:R-:W4:Y:S04]  /*b9e70*/  LDL.LU R14, [R1+0x1788] ;  /* 0x00178800010e7983 */ /* 0x002f280000300800 */
[----:B------:R-:W4:Y:S01]  /*b9e80*/  LDL.LU R15, [R1+0x178c] ;  /* 0x00178c00010f7983 */ /* 0x000f220000300800 */
[----:B--2---:R-:W-:-:S05]  /*b9e90*/  F2FP.SATFINITE.E4M3.F32.PACK_AB_MERGE_C R10, R22, R21, RZ ;  /* 0x00000015160a723e */ /* 0x004fca00048070ff */
[----:B------:R3:W-:Y:S04]  /*b9ea0*/  STL [R1+0x4f38], R10 ;  /* 0x004f380a01007387 */ /* 0x0007e80000100800 */
[----:B------:R-:W2:Y:S04]  /*b9eb0*/  LDL.LU R21, [R1+0x1770] ;  /* 0x0017700001157983 */ /* 0x000ea80000300800 */
[----:B------:R-:W2:Y:S01]  /*b9ec0*/  LDL.LU R22, [R1+0x1774] ;  /* 0x0017740001167983 */ /* 0x000ea20000300800 */
[----:B---3--:R-:W-:-:S03]  /*b9ed0*/  F2FP.SATFINITE.E4M3.F32.PACK_AB_MERGE_C R10, R23, R17, RZ ;  /* 0x00000011170a723e */ /* 0x008fc600048070ff */
[----:B------:R-:W3:Y:S04]  /*b9ee0*/  LDL.LU R28, [R1+0x1778] ;  /* 0x00177800011c7983 */ /* 0x000ee80000300800 */
[----:B------:R-:W3:Y:S04]  /*b9ef0*/  LDL.LU R18, [R1+0x177c] ;  /* 0x00177c0001127983 */ /* 0x000ee80000300800 */
[----:B------:R1:W-:Y:S02]  /*b9f00*/  STL [R1+0x5268], R10 ;  /* 0x0052680a01007387 */ /* 0x0003e40000100800 */
[----:B-1----:R-:W-:-:S02]  /*b9f10*/  IADD3 R10, P1, PT, R19, R7, RZ ;  /* 0x00000007130a7210 */ /* 0x002fc40007f3e0ff */
[----:B------:R-:W-:Y:S03]  /*b9f20*/  STL [R1+0x5f08], R7 ;  /* 0x005f080701007387 */ /* 0x000fe60000100800 */
[----:B------:R-:W-:-:S05]  /*b9f30*/  IMAD.X R11, R20, 0x1, R8, P1 ;  /* 0x00000001140b7824 */ /* 0x000fca00008e0608 */
[----:B------:R1:W-:Y:S04]  /*b9f40*/  STL.64 [R1+0x1830], R10 ;  /* 0x0018300a01007387 */ /* 0x0003e80000100a00 */
[----:B-1----:R-:W2:Y:S04]  /*b9f50*/  LDL.LU.64 R10, [R1+0x5f38] ;  /* 0x005f3800010a7983 */ /* 0x002ea80000300a00 */
[----:B------:R-:W3:Y:S04]  /*b9f60*/  LDL.LU R27, [R1+0x1760] ;  /* 0x00176000011b7983 */ /* 0x000ee80000300800 */
[----:B------:R-:W3:Y:S04]  /*b9f70*/  LDL.LU R25, [R1+0x1764] ;  /* 0x0017640001197983 */ /* 0x000ee80000300800 */
[----:B------:R-:W3:Y:S04]  /*b9f80*/  LDL.LU R17, [R1+0x1768] ;  /* 0x0017680001117983 */ /* 0x000ee80000300800 */
[----:B------:R-:W3:Y:S04]  /*b9f90*/  LDL.LU R23, [R1+0x176c] ;  /* 0x00176c0001177983 */ /* 0x000ee80000300800 */
[----:B------:R4:W-:Y:S01]  /*b9fa0*/  STL [R1+0x5f0c], R8 ;  /* 0x005f0c0801007387 */ /* 0x0009e20000100800 */
[----:B------:R-:W-:-:S02]  /*b9fb0*/  F2FP.SATFINITE.E4M3.F32.PACK_AB_MERGE_C R7, R29, R3, RZ ;  /* 0x000000031d07723e */ /* 0x000fc400048070ff */
[----:B----4-:R-:W-:Y:S02]  /*b9fc0*/  F2FP.SATFINITE.E4M3.F32.PACK_AB_MERGE_C R8, R2, R13, RZ ;  /* 0x0000000d0208723e */ /* 0x010fe400048070ff */
[----:B------:R-:W-:-:S03]  /*b9fd0*/  IADD3 R2, P1, PT, R19, R9, RZ ;  /* 0x0000000913027210 */ /* 0x000fc60007f3e0ff */
[----:B------:R-:W-:Y:S04]  /*b9fe0*/  STL [R1+0x4f14], R8 ;  /* 0x004f140801007387 */ /* 0x000fe80000100800 */
[----:B------:R-:W-:Y:S01]  /*b9ff0*/  STL [R1+0x5278], R7 ;  /* 0x0052780701007387 */ /* 0x000fe20000100800 */
[----:B--2---:R-:W-:-:S05]  /*ba000*/  IMAD.X R3, R20, 0x1, R11, P1 ;  /* 0x0000000114037824 */ /* 0x004fca00008e060b */
[----:B------:R1:W-:Y:S04]  /*ba010*/  STL.64 [R1+0x1828], R2 ;  /* 0x0018280201007387 */ /* 0x0003e80000100a00 */
[----:B------:R-:W2:Y:S01]  /*ba020*/  LDL.LU R13, [R1+0x1750] ;  /* 0x00175000010d7983 */ /* 0x000ea20000300800 */
[----:B-1----:R-:W-:-:S03]  /*ba030*/  F2FP.SATFINITE.E4M3.F32.PACK_AB_MERGE_C R2, R26, R24, RZ ;  /* 0x000000181a02723e */ /* 0x002fc600048070ff */
[----:B------:R-:W4:Y:S04]  /*ba040*/  LDL.LU R26, [R1+0x175c] ;  /* 0x00175c00011a7983 */ /* 0x000f280000300800 */
[----:B------:R1:W-:Y:S02]  /*ba050*/  STL [R1+0x4eec], R2 ;  /* 0x004eec0201007387 */ /* 0x0003e40000100800 */
[----:B-1----:R-:W-:Y:S02]  /*ba060*/  IADD3 R2, P1, PT, R19, R10, RZ ;  /* 0x0000000a13027210 */ /* 0x002fe40007f3e0ff */
[----:B------:R-:W-:Y:S03]  /*ba070*/  STL.64 [R1+0x5f10], R10 ;  /* 0x005f100a01007387 */ /* 0x000fe60000100a00 */
[----:B------:R-:W-:-:S05]  /*ba080*/  IMAD.X R3, R20, 0x1, R12, P1 ;  /* 0x0000000114037824 */ /* 0x000fca00008e060c */
[----:B------:R1:W-:Y:S04]  /*ba090*/  STL.64 [R1+0x1820], R2 ;  /* 0x0018200201007387 */ /* 0x0003e80000100a00 */
[----:B-1----:R-:W2:Y:S04]  /*ba0a0*/  LDL.LU.64 R2, [R1+0x5f30] ;  /* 0x005f300001027983 */ /* 0x002ea80000300a00 */
[----:B------:R-:W2:Y:S04]  /*ba0b0*/  LDL.LU R10, [R1+0x1740] ;  /* 0x00174000010a7983 */ /* 0x000ea80000300800 */
[----:B------:R-:W2:Y:S01]  /*ba0c0*/  LDL.LU R11, [R1+0x1744] ;  /* 0x00174400010b7983 */ /* 0x000ea20000300800 */
[----:B------:R-:W-:Y:S01]  /*ba0d0*/  F2FP.SATFINITE.E4M3.F32.PACK_AB_MERGE_C R8, R15, R14, RZ ;  /* 0x0000000e0f08723e */ /* 0x000fe200048070ff */
[----:B0-----:R-:W-:Y:S01]  /*ba0e0*/  VIADD R19, R19, UR5 ;  /* 0x0000000513137c36 */ /* 0x001fe20008000000 */
[----:B------:R-:W-:Y:S01]  /*ba0f0*/  F2FP.SATFINITE.E4M3.F32.PACK_AB_MERGE_C R7, R22, R21, RZ ;  /* 0x000000151607723e */ /* 0x000fe200048070ff */
[----:B------:R-:W0:Y:S03]  /*ba100*/  LDCU UR5, c[0x0][0x3b8] ;  /* 0x00007700ff0577ac */ /* 0x000e260008000800 */
[----:B------:R-:W-:-:S02]  /*ba110*/  SHF.R.S32.HI R20, RZ, 0x1f, R19 ;  /* 0x0000001fff147819 */ /* 0x000fc40000011413 */
[----:B------:R-:W-:Y:S01]  /*ba120*/  IADD3 R14, P1, PT, R19, R0, RZ ;  /* 0x00000000130e7210 */ /* 0x000fe20007f3e0ff */
[----:B--2---:R1:W-:Y:S04]  /*ba130*/  STL.64 [R1+0x5f18], R10 ;  /* 0x005f180a01007387 */ /* 0x0043e80000100a00 */
[----:B-1----:R-:W2:Y:S04]  /*ba140*/  LDL.LU R10, [R1+0x1754] ;  /* 0x00175400010a7983 */ /* 0x002ea80000300800 */
[----:B------:R-:W4:Y:S04]  /*ba150*/  LDL.LU R11, [R1+0x1758] ;  /* 0x00175800010b7983 */ /* 0x000f280000300800 */
[----:B------:R-:W4:Y:S04]  /*ba160*/  LDL.LU R29, [R1+0x1748] ;  /* 0x00174800011d7983 */ /* 0x000f280000300800 */
[----:B------:R-:W4:Y:S04]  /*ba170*/  LDL.LU R24, [R1+0x174c] ;  /* 0x00174c0001187983 */ /* 0x000f280000300800 */
[----:B------:R-:W4:Y:S04]  /*ba180*/  LDL.LU R21, [R1+0x1730] ;  /* 0x0017300001157983 */ /* 0x000f280000300800 */
[----:B------:R-:W-:Y:S04]  /*ba190*/  STL [R1+0x527c], R8 ;  /* 0x00527c0801007387 */ /* 0x000fe80000100800 */
[----:B------:R-:W4:Y:S01]  /*ba1a0*/  LDL.LU R22, [R1+0x1734] ;  /* 0x0017340001167983 */ /* 0x000f220000300800 */
[----:B------:R-:W-:-:S03]  /*ba1b0*/  IMAD.X R15, R20, 0x1, R2, P1 ;  /* 0x00000001140f7824 */ /* 0x000fc600008e0602 */
[----:B------:R3:W-:Y:S02]  /*ba1c0*/  STL [R1+0x4ec0], R7 ;  /* 0x004ec00701007387 */ /* 0x0007e40000100800 */
[----:B---3--:R-:W-:Y:S02]  /*ba1d0*/  F2FP.SATFINITE.E4M3.F32.PACK_AB_MERGE_C R7, R18, R28, RZ ;  /* 0x0000001c1207723e */ /* 0x008fe400048070ff */
[----:B------:R-:W3:Y:S04]  /*ba1e0*/  LDL.LU R28, [R1+0x1738] ;  /* 0x00173800011c7983 */ /* 0x000ee80000300800 */
[----:B------:R-:W3:Y:S04]  /*ba1f0*/  LDL.LU R18, [R1+0x173c] ;  /* 0x00173c0001127983 */ /* 0x000ee80000300800 */
[----:B------:R1:W-:Y:S04]  /*ba200*/  STL [R1+0x5288], R7 ;  /* 0x0052880701007387 */ /* 0x0003e80000100800 */
[----:B------:R0:W-:Y:S04]  /*ba210*/  STL.64 [R1+0x1818], R14 ;  /* 0x0018180e01007387 */ /* 0x0001e80000100a00 */
[----:B------:R-:W3:Y:S01]  /*ba220*/  LDL.LU R8, [R1+0x1720] ;  /* 0x0017200001087983 */ /* 0x000ee20000300800 */
[----:B-1----:R-:W-:-:S02]  /*ba230*/  F2FP.SATFINITE.E4M3.F32.PACK_AB_MERGE_C R7, R25, R27, RZ ;  /* 0x0000001b1907723e */ /* 0x002fc400048070ff */
[----:B0-----:R-:W-:-:S03]  /*ba240*/  F2FP.SATFINITE.E4M3.F32.PACK_AB_MERGE_C R14, R23, R17, RZ ;  /* 0x00000011170e723e */ /* 0x001fc600048070ff */
[----:B------:R0:W-:Y:S04]  /*ba250*/  STL [R1+0x4ea4], R7 ;  /* 0x004ea40701007387 */ /* 0x0001e80000100800 */
[----:B0-----:R-:W3:Y:S04]  /*ba260*/  LDL.LU R7, [R1+0x1724] ;  /* 0x0017240001077983 */ /* 0x001ee80000300800 */
[----:B------:R0:W-:Y:S04]  /*ba270*/  STL [R1+0x528c], R14 ;  /* 0x00528c0e01007387 */ /* 0x0001e80000100800 */
[----:B------:R-:W3:Y:S04]  /*ba280*/  LDL.LU R17, [R1+0x1710] ;  /* 0x0017100001117983 */ /* 0x000ee80000300800 */
[----:B------:R-:W3:Y:S01]  /*ba290*/  LDL.LU R23, [R1+0x1714] ;  /* 0x0017140001177983 */ /* 0x000ee20000300800 */
[----:B0-----:R-:W-:-:S05]  /*ba2a0*/  IADD3 R14, P1, PT, R19, R3, RZ ;  /* 0x00000003130e7210 */ /* 0x001fca0007f3e0ff */
[----:B------:R-:W-:-:S05]  /*ba2b0*/  IMAD.X R15, R20, 0x1, R4, P1 ;  /* 0x00000001140f7824 */ /* 0x000fca00008e0604 */
[----:B------:R0:W-:Y:S04]  /*ba2c0*/  STL.64 [R1+0x1810], R14 ;  /* 0x0018100e01007387 */ /* 0x0001e80000100a00 */
[----:B0-----:R-:W3:Y:S04]  /*ba2d0*/  LDL.LU.64 R14, [R1+0x5f28] ;  /* 0x005f2800010e7983 */ /* 0x001ee80000300a00 */
[----:B------:R-:W3:Y:S04]  /*ba2e0*/  LDL.LU R27, [R1+0x1718] ;  /* 0x00171800011b7983 */ /* 0x000ee80000300800 */
[----:B------:R-:W3:Y:S01]  /*ba2f0*/  LDL.LU R25, [R1+0x171c] ;  /* 0x00171c0001197983 */ /* 0x000ee20000300800 */
[----:B--2---:R-:W-:-:S03]  /*ba300*/  F2FP.SATFINITE.E4M3.F32.PACK_AB_MERGE_C R10, R10, R13, RZ ;  /* 0x0000000d0a0a723e */ /* 0x004fc600048070ff */
[----:B------:R-:W2:Y:S01]  /*ba310*/  LDL.LU R13, [R1+0x5f20] ;  /* 0x005f2000010d7983 */ /* 0x000ea20000300800 */
[----:B----4-:R-:W-:-:S03]  /*ba320*/  F2FP.SATFINITE.E4M3.F32.PACK_AB_MERGE_C R11, R26, R11, RZ ;  /* 0x0000000b1a0b723e */ /* 0x010fc600048070ff */
[----:B------:R-:W4:Y:S04]  /*ba330*/  LDL.LU R26, [R1+0x1704] ;  /* 0x00170400011a7983 */ /* 0x000f280000300800 */
[----:B------:R2:W-:Y:S04]  /*ba340*/  STL [R1+0x5294], R10 ;  /* 0x0052940a01007387 */ /* 0x0005e80000100800 */
[----:B------:R3:W-:Y:S01]  /*ba350*/  STL [R1+0x5290], R11 ;  /* 0x0052900b01007387 */ /* 0x0007e20000100800 */
[----:B--2---:R-:W-:-:S03]  /*ba360*/  IADD3 R10, P1, PT, R19, R13, RZ ;  /* 0x0000000d130a7210 */ /* 0x004fc60007f3e0ff */
[----:B------:R0:W-:Y:S02]  /*ba370*/  STL [R1+0x5ef8], R13 ;  /* 0x005ef80d01007387 */ /* 0x0001e40000100800 */
[----:B---3--:R-:W-:Y:S02]  /*ba380*/  IMAD.X R11, R20, 0x1, R15, P1 ;  /* 0x00000001140b7824 */ /* 0x008fe400008e060f */
[----:B0-----:R-:W4:Y:S04]  /*ba390*/  LDL.LU R13, [R1+0x1700] ;  /* 0x00170000010d7983 */ /* 0x001f280000300800 */
[----:B------:R0:W-:Y:S04]  /*ba3a0*/  STL.64 [R1+0x1808], R10 ;  /* 0x0018080a01007387 */ /* 0x0001e80000100a00 */
[----:B0-----:R-:W2:Y:S01]  /*ba3b0*/  LDL.LU.64 R10, [R1+0x5f18] ;  /* 0x005f1800010a7983 */ /* 0x001ea20000300a00 */
[----:B------:R-:W-:-:S02]  /*ba3c0*/  F2FP.SATFINITE.E4M3.F32.PACK_AB_MERGE_C R24, R24, R29, RZ ;  /* 0x0000001d1818723e */ /* 0x000fc400048070ff */
[----:B------:R-:W-:Y:S02]  /*ba3d0*/  F2FP.SATFINITE.E4M3.F32.PACK_AB_MERGE_C R7, R7, R8, RZ ;  /* 0x000000080707723e */ /* 0x000fe400048070ff */
[----:B--2---:R-:W-:Y:S02]  /*ba3e0*/  F2FP.SATFINITE.E4M3.F32.PACK_AB_MERGE_C R11, R11, R10, RZ ;  /* 0x0000000a0b0b723e */ /* 0x004fe400048070ff */
[----:B------:R-:W-:-:S03]  /*ba3f0*/  IADD3 R10, P1, PT, R19, R5, RZ ;  /* 0x00000005130a7210 */ /* 0x000fc60007f3e0ff */
[----:B------:R0:W-:Y:S04]  /*ba400*/  STL [R1+0x529c], R11 ;  /* 0x00529c0b01007387 */ /* 0x0001e80000100800 */
[----:B------:R1:W-:Y:S04]  /*ba410*/  STL.64 [R1+0x5f00], R4 ;  /* 0x005f000401007387 */ /* 0x0003e80000100a00 */
[----:B------:R-:W-:Y:S01]  /*ba420*/  STL [R1+0x5298], R24 ;  /* 0x0052981801007387 */ /* 0x000fe20000100800 */
[----:B0-----:R-:W-:-:S03]  /*ba430*/  IMAD.X R11, R20, 0x1, R6, P1 ;  /* 0x00000001140b7824 */ /* 0x001fc600008e0606 */
[----:B-1----:R-:W2:Y:S04]  /*ba440*/  LDL.LU R4, [R1+0x1728] ;  /* 0x0017280001047983 */ /* 0x002ea80000300800 */
[----:B------:R-:W2:Y:S04]  /*ba450*/  LDL.LU R5, [R1+0x172c] ;  /* 0x00172c0001057983 */ /* 0x000ea80000300800 */
[----:B------:R0:W-:Y:S02]  /*ba460*/  STL.64 [R1+0x1800], R10 ;  /* 0x0018000a01007387 */ /* 0x0001e40000100a00 */
[----:B0-----:R-:W-:-:S02]  /*ba470*/  F2FP.SATFINITE.E4M3.F32.PACK_AB_MERGE_C R10, R22, R21, RZ ;  /* 0x00000015160a723e */ /* 0x001fc400048070ff */
[----:B------:R-:W3:Y:S04]  /*ba480*/  LDL.LU R21, [R1+0x1708] ;  /* 0x0017080001157983 */ /* 0x000ee80000300800 */
[----:B------:R-:W3:Y:S04]  /*ba490*/  LDL.LU R22, [R1+0x170c] ;  /* 0x00170c0001167983 */ /* 0x000ee80000300800 */
[----:B------:R0:W-:Y:S04]  /*ba4a0*/  STL [R1+0x52a8], R10 ;  /* 0x0052a80a01007387 */ /* 0x0001e80000100800 */
[----:B------:R-:W3:Y:S04]  /*ba4b0*/  LDL.LU R29, [R1+0x16f0] ;  /* 0x0016f000011d7983 */ /* 0x000ee80000300800 */
[----:B------:R-:W3:Y:S01]  /*ba4c0*/  LDL.LU R24, [R1+0x16f4] ;  /* 0x0016f40001187983 */ /* 0x000ee20000300800 */
[----:B0-----:R-:W-:-:S05]  /*ba4d0*/  F2FP.SATFINITE.E4M3.F32.PACK_AB_MERGE_C R10, R18, R28, RZ ;  /* 0x0000001c120a723e */ /* 0x001fca00048070ff */
[----:B------:R0:W-:Y:S02]  /*ba4e0*/  STL [R1+0x52a4], R10 ;  /* 0x0052a40a01007387 */ /* 0x0001e40000100800 */
[----:B0-----:R-:W-:-:S05]  /*ba4f0*/  IADD3 R10, P1, PT, R19, R14, RZ ;  /* 0x0000000e130a7210 */ /* 0x001fca0007f3e0ff */
[----:B------:R-:W-:-:S05]  /*ba500*/  IMAD.X R11, R20, 0x1, R16, P1 ;  /* 0x00000001140b7824 */ /* 0x000fca00008e0610 */
[----:B------:R0:W-:Y:S04]  /*ba510*/  STL.64 [R1+0x17f8], R10 ;  /* 0x0017f80a01007387 */ /* 0x0001e80000100a00 */
[----:B0-----:R-:W3:Y:S04]  /*ba520*/  LDL.LU.64 R10, [R1+0x5f10] ;  /* 0x005f1000010a7983 */ /* 0x001ee80000300a00 */
[----:B------:R-:W3:Y:S04]  /*ba530*/  LDL.LU R28, [R1+0x16f8] ;  /* 0x0016f800011c7983 */ /* 0x000ee80000300800 */
[----:B------:R-:W3:Y:S04]  /*ba540*/  LDL.LU R18, [R1+0x16fc] ;  /* 0x0016fc0001127983 */ /* 0x000ee80000300800 */
[----:B------:R-:W3:Y:S04]  /*ba550*/  LDL.LU R8, [R1+0x5f0c] ;  /* 0x005f0c0001087983 */ /* 0x000ee80000300800 */
[----:B------:R0:W-:Y:S04]  /*ba560*/  STL [R1+0x52b0], R7 ;  /* 0x0052b00701007387 */ /* 0x0001e80000100800 */
[----:B0-----:R-:W3:Y:S01]  /*ba570*/  LDL.LU R7, [R1+0x5f08] ;  /* 0x005f080001077983 */ /* 0x001ee20000300800 */
[----:B--2---:R-:W-:-:S05]  /*ba580*/  F2FP.SATFINITE.E4M3.F32.PACK_AB_MERGE_C R5, R5, R4, RZ ;  /* 0x000000040505723e */ /* 0x004fca00048070ff */
[----:B------:R0:W-:Y:S01]  /*ba590*/  STL [R1+0x52ac], R5 ;  /* 0x0052ac0501007387 */ /* 0x0001e20000100800 */
[----:B---3--:R-:W-:-:S03]  /*ba5a0*/  IADD3 R4, P1, PT, R19, R7, RZ ;  /* 0x0000000713047210 */ /* 0x008fc60007f3e0ff */
[----:B------:R-:W-:Y:S02]  /*ba5b0*/  STL.64 [R1+0x5ef0], R6 ;  /* 0x005ef00601007387 */ /* 0x000fe40000100a00 */
[----:B0-----:R-:W-:-:S05]  /*ba5c0*/  IMAD.X R5, R20, 0x1, R8, P1 ;  /* 0x0000000114057824 */ /* 0x001fca00008e0608 */
[----:B------:R0:W-:Y:S02]  /*ba5d0*/  STL.64 [R1+0x17f0], R4 ;  /* 0x0017f00401007387 */ /* 0x0001e40000100a00 */
[----:B0-----:R-:W-:Y:S02]  /*ba5e0*/  F2FP.SATFINITE.E4M3.F32.PACK_AB_MERGE_C R4, R23, R17, RZ ;  /* 0x000000111704723e */ /* 0x001fe400048070ff */
[----:B------:R-:W2:Y:S04]  /*ba5f0*/  LDL.LU R17, [R1+0x900] ;  /* 0x0009000001117983 */ /* 0x000ea80000300800 */
[----:B------:R-:W2:Y:S04]  /*ba600*/  LDL.LU R23, [R1+0x904] ;  /* 0x0009040001177983 */ /* 0x000ea80000300800 */
[----:B------:R0:W-:Y:S02]  /*ba610*/  STL [R1+0x52c4], R4 ;  /* 0x0052c40401007387 */ /* 0x0001e40000100800 */
[----:B0-----:R-:W-:-:S02]  /*ba620*/  F2FP.SATFINITE.E4M3.F32.PACK_AB_MERGE_C R4, R25, R27, RZ ;  /* 0x0000001b1904723e */ /* 0x001fc400048070ff */
[----:B------:R-:W3:Y:S04]  /*ba630*/  LDL.LU R27, [R1+0x908] ;  /* 0x00090800011b7983 */ /* 0x000ee80000300800 */
[----:B------:R-:W3:Y:S04]  /*ba640*/  LDL.LU R25, [R1+0x90c] ;  /* 0x00090c0001197983 */ /* 0x000ee80000300800 */
[----:B------:R0:W-:Y:S02]  /*ba650*/  STL [R1+0x52c0], R4 ;  /* 0x0052c00401007387 */ /* 0x0001e40000100800 */
[----:B0-----:R-:W-:-:S02]  /*ba660*/  IADD3 R4, P1, PT, R19, R9, RZ ;  /* 0x0000000913047210 */ /* 0x001fc40007f3e0ff */
[----:B------:R-:W-:Y:S03]  /*ba670*/  STL.64 [R1+0x5ee0], R8 ;  /* 0x005ee00801007387 */ /* 0x000fe60000100a00 */
[----:B------:R-:W-:Y:S01]  /*ba680*/  IMAD.X R5, R20, 0x1, R11, P1 ;  /* 0x0000000114057824 */ /* 0x000fe200008e060b */
[----:B----4-:R-:W-:-:S04]  /*ba690*/  F2FP.SATFINITE.E4M3.F32.PACK_AB_MERGE_C R6, R26, R13, RZ ;  /* 0x0000000d1a06723e */ /* 0x010fc800048070ff */
[----:B------:R0:W-:Y:S04]  /*ba6a0*/  STL.64 [R1+0x17e8], R4 ;  /* 0x0017e80401007387 */ /* 0x0001e80000100a00 */
[----:B------:R-:W-:Y:S01]  /*ba6b0*/  STL.64 [R1+0x5ee8], R10 ;  /* 0x005ee80a01007387 */ /* 0x000fe20000100a00 */
[----:B0-----:R-:W-:-:S03]  /*ba6c0*/  IADD3 R4, P1, PT, R19, R10, RZ ;  /* 0x0000000a13047210 */ /* 0x001fc60007f3e0ff */
[----:B------:R0:W-:Y:S02]  /*ba6d0*/  STL [R1+0x52d4], R6 ;  /* 0x0052d40601007387 */ /* 0x0001e40000100800 */
[----:B------:R-:W-:Y:S02]  /*ba6e0*/  IMAD.X R5, R20, 0x1, R12, P1 ;  /* 0x0000000114057824 */ /* 0x000fe400008e060c */
[----:B------:R-:W4:Y:S04]  /*ba6f0*/  LDL.LU R13, [R1+0x16e0] ;  /* 0x0016e000010d7983 */ /* 0x000f280000300800 */
[----:B------:R-:W4:Y:S04]  /*ba700*/  LDL.LU R26, [R1+0x16e4] ;  /* 0x0016e400011a7983 */ /* 0x000f280000300800 */
[----:B0-----:R-:W4:Y:S04]  /*ba710*/  LDL.LU R6, [R1+0x16e8] ;  /* 0x0016e80001067983 */ /* 0x001f280000300800 */
[----:B------:R0:W-:Y:S04]  /*ba720*/  STL.64 [R1+0x17e0], R4 ;  /* 0x0017e00401007387 */ /* 0x0001e80000100a00 */
[----:B------:R-:W4:Y:S01]  /*ba730*/  LDL.LU R7, [R1+0x16ec] ;  /* 0x0016ec0001077983 */ /* 0x000f220000300800 */
[----:B0-----:R-:W-:-:S03]  /*ba740*/  F2FP.SATFINITE.E4M3.F32.PACK_AB_MERGE_C R4, R22, R21, RZ ;  /* 0x000000151604723e */ /* 0x001fc600048070ff */
[----:B------:R-:W4:Y:S04]  /*ba750*/  LDL.LU R21, [R1+0x16d0] ;  /* 0x0016d00001157983 */ /* 0x000f280000300800 */
[----:B------:R-:W4:Y:S04]  /*ba760*/  LDL.LU R22, [R1+0x16d4] ;  /* 0x0016d40001167983 */ /* 0x000f280000300800 */
[----:B------:R0:W-:Y:S04]  /*ba770*/  STL [R1+0x52d0], R4 ;  /* 0x0052d00401007387 */ /* 0x0001e80000100800 */
[----:B------:R-:W4:Y:S01]  /*ba780*/  LDL.LU R10, [R1+0x16d8] ;  /* 0x0016d800010a7983 */ /* 0x000f220000300800 */
[----:B------:R-:W-:Y:S01]  /*ba790*/  VIADD R19, R19, UR5 ;  /* 0x0000000513137c36 */ /* 0x000fe20008000000 */
[----:B------:R-:W1:Y:S02]  /*ba7a0*/  LDCU UR5, c[0x0][0x3b8] ;  /* 0x00007700ff0577ac */ /* 0x000e640008000800 */
[----:B------:R-:W4:Y:S01]  /*ba7b0*/  LDL.LU R11, [R1+0x16dc] ;  /* 0x0016dc00010b7983 */ /* 0x000f220000300800 */
[----:B0-----:R-:W-:-:S05]  /*ba7c0*/  F2FP.SATFINITE.E4M3.F32.PACK_AB_MERGE_C R4, R24, R29, RZ ;  /* 0x0000001d1804723e */ /* 0x001fca00048070ff */
[----:B------:R0:W-:Y:S01]  /*ba7d0*/  STL [R1+0x52ec], R4 ;  /* 0x0052ec0401007387 */ /* 0x0001e20000100800 */
[----:B------:R-:W-:-:S03]  /*ba7e0*/  SHF.R.S32.HI R20, RZ, 0x1f, R19 ;  /* 0x0000001fff147819 */ /* 0x000fc60000011413 */
[----:B------:R-:W4:Y:S04]  /*ba7f0*/  LDL.LU R8, [R1+0x16c0] ;  /* 0x0016c00001087983 */ /* 0x000f280000300800 */
[----:B------:R-:W4:Y:S01]  /*ba800*/  LDL.LU R9, [R1+0x16c4] ;  /* 0x0016c40001097983 */ /* 0x000f220000300800 */
[----:B0-----:R-:W-:-:S05]  /*ba810*/  F2FP.SATFINITE.E4M3.F32.PACK_AB_MERGE_C R4, R18, R28, RZ ;  /* 0x0000001c1204723e */ /* 0x001fca00048070ff */
[----:B------:R0:W-:Y:S04]  /*ba820*/  STL [R1+0x52e8], R4 ;  /* 0x0052e80401007387 */ /* 0x0001e80000100800 */
[----:B------:R-:W4:Y:S04]  /*ba830*/  LDL.LU R28, [R1+0x16c8] ;  /* 0x0016c800011c7983 */ /* 0x000f280000300800 */
[----:B------:R-:W4:Y:S01]  /*ba840*/  LDL.LU R18, [R1+0x16cc] ;  /* 0x0016cc0001127983 */ /* 0x000f220000300800 */
[----:B0-----:R-:W-:-:S05]  /*ba850*/  IADD3 R4, P1, PT, R19, R0, RZ ;  /* 0x0000000013047210 */ /* 0x001fca0007f3e0ff */
[----:B------:R-:W-:-:S05]  /*ba860*/  IMAD.X R5, R20, 0x1, R2, P1 ;  /* 0x0000000114057824 */ /* 0x000fca00008e0602 */
[----:B------:R0:W-:Y:S04]  /*ba870*/  STL.64 [R1+0x17d8], R4 ;  /* 0x0017d80401007387 */ /* 0x0001e80000100a00 */
[----:B0-----:R-:W4:Y:S01]  /*ba880*/  LDL.LU.64 R4, [R1+0x5f00] ;  /* 0x005f000001047983 */ /* 0x001f220000300a00 */
[----:B--2---:R-:W-:-:S03]  /*ba890*/  F2FP.SATFINITE.E4M3.F32.PACK_AB_MERGE_C R24, R23, R17, RZ ;  /* 0x000000111718723e */ /* 0x004fc600048070ff */
[----:B------:R-:W2:Y:S04]  /*ba8a0*/  LDL.LU R17, [R1+0x16b8] ;  /* 0x0016b80001117983 */ /* 0x000ea80000300800 */
[----:B------:R-:W2:Y:S04]  /*ba8b0*/  LDL.LU R23, [R1+0x16bc] ;  /* 0x0016bc0001177983 */ /* 0x000ea80000300800 */
[----:B------:R0:W-:Y:S04]  /*ba8c0*/  STL [R1+0x52fc], R24 ;  /* 0x0052fc1801007387 */ /* 0x0001e80000100800 */
[----:B------:R1:W-:Y:S01]  /*ba8d0*/  STL.64 [R1+0x5ed8], R2 ;  /* 0x005ed80201007387 */ /* 0x0003e20000100a00 */
[----:B0-----:R-:W-:-:S02]  /*ba8e0*/  IADD3 R24, P1, PT, R19, R3, RZ ;  /* 0x0000000313187210 */ /* 0x001fc40007f3e0ff */
[----:B---3--:R-:W-:-:S05]  /*ba8f0*/  F2FP.SATFINITE.E4M3.F32.PACK_AB_MERGE_C R27, R25, R27, RZ ;  /* 0x0000001b191b723e */ /* 0x008fca00048070ff */
[----:B------:R-:W-:Y:S04]  /*ba900*/  STL [R1+0x52f8], R27 ;  /* 0x0052f81b01007387 */ /* 0x000fe80000100800 */
[----:B-1----:R-:W3:Y:S04]  /*ba910*/  LDL.LU R2, [R1+0x16b0] ;  /* 0x0016b00001027983 */ /* 0x002ee80000300800 */
[----:B------:R-:W3:Y:S04]  /*ba920*/  LDL.LU R3, [R1+0x16b4] ;  /* 0x0016b40001037983 */ /* 0x000ee80000300800 */
[----:B------:R-:W2:Y:S01]  /*ba930*/  LDL.LU R29, [R1+0x16a0] ;  /* 0x0016a000011d7983 */ /* 0x000ea20000300800 */
[----:B----4-:R-:W-:Y:S01]  /*ba940*/  F2FP.SATFINITE.E4M3.F32.PACK_AB_MERGE_C R26, R26, R13, RZ ;  /* 0x0000000d1a1a723e */ /* 0x010fe200048070ff */
[----:B------:R-:W-:-:S05]  /*ba950*/  IMAD.X R25, R20, 0x1, R4, P1 ;  /* 0x0000000114197824 */ /* 0x000fca00008e0604 */
[----:B------:R0:W-:Y:S04]  /*ba960*/  STL.64 [R1+0x17d0], R24 ;  /* 0x0017d01801007387 */ /* 0x0001e80000100a00 */
[----:B0-----:R-:W4:Y:S04]  /*ba970*/  LDL.LU R24, [R1+0x16a4] ;  /* 0x0016a40001187983 */ /* 0x001f280000300800 */
[----:B------:R-:W2:Y:S04]  /*ba980*/  LDL.LU R27, [R1+0x16a8] ;  /* 0x0016a800011b7983 */ /* 0x000ea80000300800 */
[----:B------:R-:W2:Y:S04]  /*ba990*/  LDL.LU R25, [R1+0x16ac] ;  /* 0x0016ac0001197983 */ /* 0x000ea80000300800 */
[----:B------:R-:W2:Y:S04]  /*ba9a0*/  LDL.LU R13, [R1+0x5ef8] ;  /* 0x005ef800010d7983 */ /* 0x000ea80000300800 */
[----:B------:R0:W-:Y:S02]  /*ba9b0*/  STL [R1+0x55fc], R26 ;  /* 0x0055fc1a01007387 */ /* 0x0001e40000100800 */
[----:B0-----:R-:W-:-:S05]  /*ba9c0*/  F2FP.SATFINITE.E4M3.F32.PACK_AB_MERGE_C R26, R7, R6, RZ ;  /* 0x00000006071a723e */ /* 0x001fca00048070ff */
[----:B------:R-:W-:Y:S01]  /*ba9d0*/  STL [R1+0x205c], R26 ;  /* 0x00205c1a01007387 */ /* 0x000fe20000100800 */
[----:B--2---:R-:W-:-:S05]  /*ba9e0*/  IADD3 R6, P1, PT, R19, R13, RZ ;  /* 0x0000000d13067210 */ /* 0x004fca0007f3e0ff */
[----:B------:R-:W-:-:S05]  /*ba9f0*/  IMAD.X R7, R20, 0x1, R15, P1 ;  /* 0x0000000114077824 */ /* 0x000fca00008e060f */
[----:B------:R0:W-:Y:S04]  /*baa00*/  STL.64 [R1+0x17c8], R6 ;  /* 0x0017c80601007387 */ /* 0x0001e80000100a00 */
[----:B0-----:R-:W2:Y:S01]  /*baa10*/  LDL.LU.64 R6, [R1+0x5ef0] ;  /* 0x005ef00001067983 */ /* 0x001ea20000300a00 */
[----:B------:R-:W-:-:S03]  /*baa20*/  F2FP.SATFINITE.E4M3.F32.PACK_AB_MERGE_C R26, R22, R21, RZ ;  /* 0x00000015161a723e */ /* 0x000fc600048070ff */
[----:B------:R-:W3:Y:S04]  /*baa30*/  LDL.LU R21, [R1+0x1690] ;  /* 0x0016900001157983 */ /* 0x000ee80000300800 */
[----:B------:R-:W3:Y:S04]  /*baa40*/  LDL.LU R22, [R1+0x1694] ;  /* 0x0016940001167983 */ /* 0x000ee80000300800 */
[----:B------:R0:W-:Y:S02]  /*baa50*/  STL [R1+0x1f08], R26 ;  /* 0x001f081a01007387 */ /* 0x0001e40000100800 */
[----:B0-----:R-:W-:-:S02]  /*baa60*/  F2FP.SATFINITE.E4M3.F32.PACK_AB_MERGE_C R26, R11, R10, RZ ;  /* 0x0000000a0b1a723e */ /* 0x001fc400048070ff */
[----:B------:R-:W-:Y:S01]  /*baa70*/  IADD3 R10, P1, PT, R19, R5, RZ ;  /* 0x00000005130a7210 */ /* 0x000fe20007f3e0ff */
[----:B------:R0:W-:Y:S04]  /*baa80*/  STL [R1+0x5eb8], R5 ;  /* 0x005eb80501007387 */ /* 0x0001e80000100800 */
[----:B------:R-:W-:Y:S01]  /*baa90*/  STL [R1+0x1f2c], R26 ;  /* 0x001f2c1a01007387 */ /* 0x000fe20000100800 */
[----:B0-----:R-:W-:Y:S01]  /*baaa0*/  F2FP.SATFINITE.E4M3.F32.PACK_AB_MERGE_C R5, R18, R28, RZ ;  /* 0x0000001c1205723e */ /* 0x001fe200048070ff */
[----:B--2---:R-:W-:-:S05]  /*baab0*/  IMAD.X R11, R20, 0x1, R6, P1 ;  /* 0x00000001140b7824 */ /* 0x004fca00008e0606 */
[----:B------:R0:W-:Y:S04]  /*baac0*/  STL.64 [R1+0x17c0], R10 ;  /* 0x0017c00a01007387 */ /* 0x0001e80000100a00 */
[----:B0-----:R-:W2:Y:S04]  /*baad0*/  LDL.LU.64 R10, [R1+0x5ee8] ;  /* 0x005ee800010a7983 */ /* 0x001ea80000300a00 */
[----:B------:R0:W-:Y:S02]  /*baae0*/  STL [R1+0x5ebc], R6 ;  /* 0x005ebc0601007387 */ /* 0x0001e40000100800 */
[----:B0-----:R-:W-:-:S02]  /*baaf0*/  F2FP.SATFINITE.E4M3.F32.PACK_AB_MERGE_C R6, R9, R8, RZ ;  /* 0x000000080906723e */ /* 0x001fc400048070ff */
[----:B------:R-:W-:-:S03]  /*bab00*/  IADD3 R8, P1, PT, R19, R14, RZ ;  /* 0x0000000e13087210 */ /* 0x000fc60007f3e0ff */
[----:B------:R-:W-:Y:S02]  /*bab10*/  STL [R1+0x1e68], R6 ;  /* 0x001e680601007387 */ /* 0x000fe40000100800 */
[----:B------:R-:W-:Y:S02]  /*bab20*/  IMAD.X R9, R20, 0x1, R16, P1 ;  /* 0x0000000114097824 */ /* 0x000fe400008e0610 */
[----:B------:R-:W-:Y:S04]  /*bab30*/  STL.64 [R1+0x5ec8], R14 ;  /* 0x005ec80e01007387 */ /* 0x000fe80000100a00 */
[----:B------:R-:W-:Y:S04]  /*bab40*/  STL [R1+0x1e98], R5 ;  /* 0x001e980501007387 */ /* 0x000fe80000100800 */
[----:B------:R0:W-:Y:S04]  /*bab50*/  STL.64 [R1+0x17b8], R8 ;  /* 0x0017b80801007387 */ /* 0x0001e80000100a00 */
[----:B0-----:R-:W2:Y:S01]  /*bab60*/  LDL.LU.64 R8, [R1+0x5ee0] ;  /* 0x005ee00001087983 */ /* 0x001ea20000300a00 */
[----:B---3--:R-:W-:-:S02]  /*bab70*/  F2FP.SATFINITE.E4M3.F32.PACK_AB_MERGE_C R3, R3, R2, RZ ;  /* 0x000000020303723e */ /* 0x008fc400048070ff */
[----:B------:R-:W-:Y:S01]  /*bab80*/  F2FP.SATFINITE.E4M3.F32.PACK_AB_MERGE_C R2, R23, R17, RZ ;  /* 0x000000111702723e */ /* 0x000fe200048070ff */
[----:B------:R-:W3:Y:S04]  /*bab90*/  LDL.LU R28, [R1+0x1698] ;  /* 0x00169800011c7983 */ /* 0x000ee80000300800 */
[----:B------:R-:W3:Y:S04]  /*baba0*/  LDL.LU R18, [R1+0x169c] ;  /* 0x00169c0001127983 */ /* 0x000ee80000300800 */
[----:B------:R0:W-:Y:S04]  /*babb0*/  STL [R1+0x5ed0], R16 ;  /* 0x005ed01001007387 */ /* 0x0001e80000100800 */
[----:B0-----:R-:W3:Y:S04]  /*babc0*/  LDL.LU R16, [R1+0x1680] ;  /* 0x0016800001107983 */ /* 0x001ee80000300800 */
[----:B------:R-:W-:Y:S04]  /*babd0*/  STL [R1+0x1d58], R3 ;  /* 0x001d580301007387 */ /* 0x000fe80000100800 */
[----:B------:R-:W3:Y:S04]  /*babe0*/  LDL.LU R14, [R1+0x1684] ;  /* 0x00168400010e7983 */ /* 0x000ee80000300800 */
[----:B------:R0:W-:Y:S04]  /*babf0*/  STL [R1+0x1d68], R2 ;  /* 0x001d680201007387 */ /* 0x0001e80000100800 */
[----:B------:R-:W3:Y:S04]  /*bac00*/  LDL.LU R17, [R1+0x1688] ;  /* 0x0016880001117983 */ /* 0x000ee80000300800 */
[----:B------:R-:W3:Y:S01]  /*bac10*/  LDL.LU R23, [R1+0x168c] ;  /* 0x00168c0001177983 */ /* 0x000ee20000300800 */
[----:B0-----:R-:W-:-:S05]  /*bac20*/  IADD3 R2, P1, PT, R19, R7, RZ ;  /* 0x0000000713027210 */ /* 0x001fca0007f3e0ff */
[----:B--2---:R-:W-:-:S05]  /*bac30*/  IMAD.X R3, R20, 0x1, R8, P1 ;  /* 0x0000000114037824 */ /* 0x004fca00008e0608 */
[----:B------:R4:W-:Y:S04]  /*bac40*/  STL.64 [R1+0x17b0], R2 ;  /* 0x0017b00201007387 */ /* 0x0009e80000100a00 */
[----:B------:R-:W2:Y:S01]  /*bac50*/  LDL.LU R15, [R1+0x1670] ;  /* 0x00167000010f7983 */ /* 0x000ea20000300800 */
[----:B----4-:R-:W-:Y:S02]  /*bac60*/  F2FP.SATFINITE.E4M3.F32.PACK_AB_MERGE_C R3, R24, R29, RZ ;  /* 0x0000001d1803723e */ /* 0x010fe400048070ff */
[----:B------:R-:W-:-:S03]  /*bac70*/  F2FP.SATFINITE.E4M3.F32.PACK_AB_MERGE_C R2, R25, R27, RZ ;  /* 0x0000001b1902723e */ /* 0x000fc600048070ff */
[----:B------:R-:W-:Y:S04]  /*bac80*/  STL [R1+0x1c7c], R3 ;  /* 0x001c7c0301007387 */ /* 0x000fe80000100800 */
[----:B------:R-:W2:Y:S04]  /*bac90*/  LDL.LU R26, [R1+0x1674] ;  /* 0x00167400011a7983 */ /* 0x000ea80000300800 */
[----:B------:R0:W-:Y:S04]  /*baca0*/  STL [R1+0x1c9c], R2 ;  /* 0x001c9c0201007387 */ /* 0x0001e80000100800 */
[----:B------:R-:W4:Y:S04]  /*bacb0*/  LDL.LU R24, [R1+0x1678] ;  /* 0x0016780001187983 */ /* 0x000f280000300800 */
[----:B------:R-:W4:Y:S01]  /*bacc0*/  LDL.LU R27, [R1+0x167c] ;  /* 0x00167c00011b7983 */ /* 0x000f220000300800 */
[----:B0-----:R-:W-:-:S05]  /*bacd0*/  IADD3 R2, P1, PT, R19, R9, RZ ;  /* 0x0000000913027210 */ /* 0x001fca0007f3e0ff */
[----:B------:R-:W-:Y:S01]  /*bace0*/  IMAD.X R3, R20, 0x1, R11, P1 ;  /* 0x0000000114037824 */ /* 0x000fe200008e060b */
[----:B------:R-:W-:Y:S04]  /*bacf0*/  STL.64 [R1+0x5eb0], R8 ;  /* 0x005eb00801007387 */ /* 0x000fe80000100a00 */
[----:B------:R0:W-:Y:S04]  /*bad00*/  STL.64 [R1+0x17a8], R2 ;  /* 0x0017a80201007387 */ /* 0x0001e80000100a00 */
[----:B0-----:R-:W4:Y:S01]  /*bad10*/  LDL.LU.64 R2, [R1+0x5ed8] ;  /* 0x005ed80001027983 */ /* 0x001f220000300a00 */
[----:B------:R-:W-:-:S02]  /*bad20*/  F2FP.SATFINITE.E4M3.F32.PACK_AB_MERGE_C R5, R22, R21, RZ ;  /* 0x000000151605723e */ /* 0x000fc400048070ff */
[----:B------:R-:W-:Y:S01]  /*bad30*/  IADD3 R8, P1, PT, R19, R10, RZ ;  /* 0x0000000a13087210 */ /* 0x000fe20007f3e0ff */
[----:B------:R-:W4:Y:S04]  /*bad40*/  LDL.LU R21, [R1+0x1668] ;  /* 0x0016680001157983 */ /* 0x000f280000300800 */
[----:B------:R-:W4:Y:S01]  /*bad50*/  LDL.LU R22, [R1+0x166c] ;  /* 0x00166c0001167983 */ /* 0x000f220000300800 */
[----:B------:R-:W-:-:S03]  /*bad60*/  IMAD.X R9, R20, 0x1, R12, P1 ;  /* 0x0000000114097824 */ /* 0x000fc600008e060c */
[----:B------:R-:W-:Y:S04]  /*bad70*/  STL [R1+0x1bcc], R5 ;  /* 0x001bcc0501007387 */ /* 0x000fe80000100800 */
[----:B------:R0:W-:Y:S01]  /*bad80*/  STL.64 [R1+0x5ec0], R10 ;  /* 0x005ec00a01007387 */ /* 0x0001e20000100a00 */
[----:B---3--:R-:W-:Y:S01]  /*bad90*/  F2FP.SATFINITE.E4M3.F32.PACK_AB_MERGE_C R18, R18, R28, RZ ;  /* 0x0000001c1212723e */ /* 0x008fe200048070ff */
[----:B------:R-:W-:Y:S01]  /*bada0*/  VIADD R19, R19, UR5 ;  /* 0x0000000513137c36 */ /* 0x000fe20008000000 */
[----:B------:R-:W-:Y:S01]  /*badb0*/  F2FP.SATFINITE.E4M3.F32.PACK_AB_MERGE_C R16, R14, R16, RZ ;  /* 0x000000100e10723e */ /* 0x000fe200048070ff */
[----:B------:R-:W1:Y:S01]  /*badc0*/  LDCU UR5, c[0x0][0x3b8] ;  /* 0x00007700ff0577ac */ /* 0x000e620008000800 */
[----:B0-----:R-:W3:Y:S04]  /*badd0*/  LDL.LU R10, [R1+0x1660] ;  /* 0x00166000010a7983 */ /* 0x001ee80000300800 */
[----:B------:R-:W3:Y:S04]  /*bade0*/  LDL.LU R11, [R1+0x1664] ;  /* 0x00166400010b7983 */ /* 0x000ee80000300800 */
[----:B------:R-:W3:Y:S04]  /*badf0*/  LDL.LU R6, [R1+0x1650] ;  /* 0x0016500001067983 */ /* 0x000ee80000300800 */
[----:B------:R-:W3:Y:S04]  /*bae00*/  LDL.LU R5, [R1+0x1654] ;  /* 0x0016540001057983 */ /* 0x000ee80000300800 */
[----:B------:R0:W-:Y:S01]  /*bae10*/  STL.64 [R1+0x17a0], R8 ;  /* 0x0017a00801007387 */ /* 0x0001e20000100a00 */
[----:B------:R-:W-:-:S03]  /*bae20*/  SHF.R.S32.HI R20, RZ, 0x1f, R19 ;  /* 0x0000001fff147819 */ /* 0x000fc60000011413 */
[----:B0-----:R-:W3:Y:S04]  /*bae30*/  LDL.LU R8, [R1+0x1658] ;  /* 0x0016580001087983 */ /* 0x001ee80000300800 */
[----:B------:R-:W3:Y:S04]  /*bae40*/  LDL.LU R9, [R1+0x165c] ;  /* 0x00165c0001097983 */ /* 0x000ee80000300800 */
[----:B------:R-:W3:Y:S04]  /*bae50*/  LDL.LU R29, [R1+0x1640] ;  /* 0x00164000011d7983 */ /* 0x000ee80000300800 */
[----:B------:R-:W3:Y:S04]  /*bae60*/  LDL.LU R25, [R1+0x1644] ;  /* 0x0016440001197983 */ /* 0x000ee80000300800 */
[----:B------:R0:W-:Y:S04]  /*bae70*/  STL [R1+0x19f8], R18 ;  /* 0x0019f81201007387 */ /* 0x0001e80000100800 */
[----:B------:R-:W3:Y:S04]  /*bae80*/  LDL.LU R28, [R1+0x1648] ;  /* 0x00164800011c7983 */ /* 0x000ee80000300800 */
[----:B0-----:R-:W3:Y:S04]  /*bae90*/  LDL.LU R18, [R1+0x164c] ;  /* 0x00164c0001127983 */ /* 0x001ee80000300800 */
[----:B------:R0:W-:Y:S01]  /*baea0*/  STL [R1+0x19ec], R16 ;  /* 0x0019ec1001007387 */ /* 0x0001e20000100800 */
[----:B------:R-:W-:-:S02]  /*baeb0*/  F2FP.SATFINITE.E4M3.F32.PACK_AB_MERGE_C R14, R23, R17, RZ ;  /* 0x00000011170e723e */ /* 0x000fc400048070ff */
[----:B0-----:R-:W-:-:S03]  /*baec0*/  IADD3 R16, P1, PT, R19, R0, RZ ;  /* 0x0000000013107210 */ /* 0x001fc60007f3e0ff */
[----:B------:R4:W-:Y:S01]  /*baed0*/  STL [R1+0x19e8], R14 ;  /* 0x0019e80e01007387 */ /* 0x0009e20000100800 */
[----:B--2---:R-:W-:Y:S02]  /*baee0*/  F2FP.SATFINITE.E4M3.F32.PACK_AB_MERGE_C R15, R26, R15, RZ ;  /* 0x0000000f1a0f723e */ /* 0x004fe400048070ff */
[----:B----4-:R-:W-:Y:S01]  /*baef0*/  F2FP.SATFINITE.E4M3.F32.PACK_AB_MERGE_C R14, R27, R24, RZ ;  /* 0x000000181b0e723e */ /* 0x010fe200048070ff */
[----:B------:R-:W-:-:S05]  /*baf00*/  IMAD.X R17, R20, 0x1, R2, P1 ;  /* 0x0000000114117824 */ /* 0x000fca00008e0602 */
[----:B------:R0:W-:Y:S04]  /*baf10*/  STL.64 [R1+0x1798], R16 ;  /* 0x0017981001007387 */ /* 0x0001e80000100a00 */
[----:B0-----:R-:W2:Y:S04]  /*baf20*/  LDL.LU R16, [R1+0x5ed0] ;  /* 0x005ed00001107983 */ /* 0x001ea80000300800 */
[----:B------:R-:W4:Y:S04]  /*baf30*/  LDL.LU R17, [R1+0x1638] ;  /* 0x0016380001117983 */ /* 0x000f280000300800 */
[----:B------:R-:W4:Y:S04]  /*baf40*/  LDL.LU R23, [R1+0x163c] ;  /* 0x00163c0001177983 */ /* 0x000f280000300800 */
[----:B------:R-:W2:Y:S04]  /*baf50*/  LDL.LU R26, [R1+0x1624] ;  /* 0x00162400011a7983 */ /* 0x000ea80000300800 */
[----:B------:R-:W-:Y:S04]  /*baf60*/  STL [R1+0x19ac], R15 ;  /* 0x0019ac0f01007387 */ /* 0x000fe80000100800 */
[----:B------:R-:W2:Y:S04]  /*baf70*/  LDL.LU R24, [R1+0x1628] ;  /* 0x0016280001187983 */ /* 0x000ea80000300800 */
[----:B------:R0:W-:Y:S04]  /*baf80*/  STL [R1+0x19b8], R14 ;  /* 0x0019b80e01007387 */ /* 0x0001e80000100800 */
[----:B------:R-:W2:Y:S01]  /*baf90*/  LDL.LU R27, [R1+0x162c] ;  /* 0x00162c00011b7983 */ /* 0x000ea20000300800 */
[----:B0-----:R-:W-:-:S03]  /*bafa0*/  IADD3 R14, P1, PT, R19, R3, RZ ;  /* 0x00000003130e7210 */ /* 0x001fc60007f3e0ff */
[----:B------:R0:W-:Y:S02]  /*bafb0*/  STL [R1+0x5ea0], R3 ;  /* 0x005ea00301007387 */ /* 0x0001e40000100800 */
[----:B------:R-:W-:Y:S02]  /*bafc0*/  IMAD.X R15, R20, 0x1, R4, P1 ;  /* 0x00000001140f7824 */ /* 0x000fe400008e0604 */
[----:B0-----:R-:W2:Y:S04]  /*bafd0*/  LDL.LU R3, [R1+0x1620] ;  /* 0x0016200001037983 */ /* 0x001ea80000300800 */
[----:B------:R0:W-:Y:S04]  /*bafe0*/  STL.64 [R1+0x1790], R14 ;  /* 0x0017900e01007387 */ /* 0x0001e80000100a00 */
[----:B0-----:R-:W2:Y:S01]  /*baff0*/  LDL.LU.64 R14, [R1+0x5ec8] ;  /* 0x005ec800010e7983 */ /* 0x001ea20000300a00 */
[----:B---3--:R-:W-:-:S02]  /*bb000*/  F2FP.SATFINITE.E4M3.F32.PACK_AB_MERGE_C R11, R11, R10, RZ ;  /* 0x0000000a0b0b723e */ /* 0x008fc400048070ff */
[----:B------:R-:W-:Y:S02]  /*bb010*/  IADD3 R10, P1, PT, R19, R13, RZ ;  /* 0x0000000d130a7210 */ /* 0x000fe40007f3e0ff */
[----:B------:R-:W-:Y:S01]  /*bb020*/  F2FP.SATFINITE.E4M3.F32.PACK_AB_MERGE_C R21, R22, R21, RZ ;  /* 0x000000151615723e */ /* 0x000fe200048070ff */
[----:B------:R2:W-:Y:S01]  /*bb030*/  STL [R1+0x1978], R11 ;  /* 0x0019780b01007387 */ /* 0x0005e20000100800 */
[----:B------:R-:W-:-:S03]  /*bb040*/  F2FP.SATFINITE.E4M3.F32.PACK_AB_MERGE_C R5, R5, R6, RZ ;  /* 0x000000060505723e */ /* 0x000fc600048070ff */
[----:B------:R-:W-:Y:S01]  /*bb050*/  STL [R1+0x198c], R21 ;  /* 0x00198c1501007387 */ /* 0x000fe20000100800 */
[----:B--2---:R-:W-:-:S05]  /*bb060*/  IMAD.X R11, R20, 0x1, R15, P1 ;  /* 0x00000001140b7824 */ /* 0x004fca00008e060f */
[----:B------:R0:W-:Y:S04]  /*bb070*/  STL.64 [R1+0x1788], R10 ;  /* 0x0017880a01007387 */ /* 0x0001e80000100a00 */
[----:B0-----:R-:W2:Y:S04]  /*bb080*/  LDL.LU.64 R10, [R1+0x5ec0] ;  /* 0x005ec000010a7983 */ /* 0x001ea80000300a00 */
[----:B------:R-:W3:Y:S04]  /*bb090*/  LDL.LU R21, [R1+0x1610] ;  /* 0x0016100001157983 */ /* 0x000ee80000300800 */
[----:B------:R-:W3:Y:S04]  /*bb0a0*/  LDL.LU R22, [R1+0x1614] ;  /* 0x0016140001167983 */ /* 0x000ee80000300800 */
[----:B------:R-:W2:Y:S04]  /*bb0b0*/  LDL.LU R6, [R1+0x5ebc] ;  /* 0x005ebc0001067983 */ /* 0x000ea80000300800 */
[----:B------:R0:W-:Y:S04]  /*bb0c0*/  STL [R1+0x192c], R5 ;  /* 0x00192c0501007387 */ /* 0x0001e80000100800 */
[----:B0-----:R-:W2:Y:S01]  /*bb0d0*/  LDL.LU R5, [R1+0x5eb8] ;  /* 0x005eb80001057983 */ /* 0x001ea20000300800 */
[----:B------:R-:W-:-:S05]  /*bb0e0*/  F2FP.SATFINITE.E4M3.F32.PACK_AB_MERGE_C R9, R9, R8, RZ ;  /* 0x000000080909723e */ /* 0x000fca00048070ff */
[----:B------:R0:W-:Y:S01]  /*bb0f0*/  STL [R1+0x1938], R9 ;  /* 0x0019380901007387 */ /* 0x0001e20000100800 */
[----:B--2---:R-:W-:-:S03]  /*bb100*/  IADD3 R8, P1, PT, R19, R5, RZ ;  /* 0x0000000513087210 */ /* 0x004fc60007f3e0ff */
[----:B------:R2:W-:Y:S02]  /*bb110*/  STL [R1+0x5e90], R5 ;  /* 0x005e900501007387 */ /* 0x0005e40000100800 */
[----:B0-----:R-:W-:Y:S02]  /*bb120*/  IMAD.X R9, R20, 0x1, R6, P1 ;  /* 0x0000000114097824 */ /* 0x001fe400008e0606 */
[----:B--2---:R-:W2:Y:S04]  /*bb130*/  LDL.LU R5, [R1+0x1634] ;  /* 0x0016340001057983 */ /* 0x004ea80000300800 */
[----:B------:R0:W-:Y:S02]  /*bb140*/  STL.64 [R1+0x1780], R8 ;  /* 0x0017800801007387 */ /* 0x0001e40000100a00 */
        /* <DEDUP_REMOVED lines=10> */
[----:B------:R-:W-:Y:S02]  /*bb1f0*/  IMAD.X R9, R20, 0x1, R16, P1 ;  /* 0x0000000114097824 */ /* 0x000fe400008e0610 */
[----:B0-----:R-:W2:Y:S04]  /*bb200*/  LDL.LU R15, [R1+0x1630] ;  /* 0x00163000010f7983 */ /* 0x001ea80000300800 */
[----:B------:R0:W-:Y:S04]  /*bb210*/  STL.64 [R1+0x1778], R8 ;  /* 0x0017780801007387 */ /* 0x0001e80000100a00 */
[----:B0-----:R-:W3:Y:S01]  /*bb220*/  LDL.LU.64 R8, [R1+0x5eb0] ;  /* 0x005eb00001087983 */ /* 0x001ee20000300a00 */
[----:B--2---:R-:W-:-:S02]  /*bb230*/  F2FP.SATFINITE.E4M3.F32.PACK_AB_MERGE_C R14, R5, R15, RZ ;  /* 0x0000000f050e723e */ /* 0x004fc400048070ff */
[----:B----4-:R-:W-:Y:S02]  /*bb240*/  F2FP.SATFINITE.E4M3.F32.PACK_AB_MERGE_C R5, R23, R17, RZ ;  /* 0x000000111705723e */ /* 0x010fe400048070ff */
[----:B------:R-:W2:Y:S04]  /*bb250*/  LDL.LU R17, [R1+0x1608] ;  /* 0x0016080001117983 */ /* 0x000ea80000300800 */
[----:B------:R0:W-:Y:S04]  /*bb260*/  STL [R1+0x904], R14 ;  /* 0x0009040e01007387 */ /* 0x0001e80000100800 */
[----:B------:R-:W2:Y:S01]  /*bb270*/  LDL.LU R23, [R1+0x160c] ;  /* 0x00160c0001177983 */ /* 0x000ea20000300800 */
[----:B0-----:R-:W-:-:S03]  /*bb280*/  IADD3 R14, P1, PT, R19, R7, RZ ;  /* 0x00000007130e7210 */ /* 0x001fc60007f3e0ff */
[----:B------:R-:W-:Y:S04]  /*bb290*/  STL [R1+0x908], R5 ;  /* 0x0009080501007387 */ /* 0x000fe80000100800 */
[----:B------:R0:W-:Y:S01]  /*bb2a0*/  STL.64 [R1+0x5e98], R6 ;  /* 0x005e980601007387 */ /* 0x0001e20000100a00 */
[----:B---3--:R-:W-:Y:S01]  /*bb2b0*/  IMAD.X R15, R20, 0x1, R8, P1 ;  /* 0x00000001140f7824 */ /* 0x008fe200008e0608 */
[----:B0-----:R-:W-:Y:S02]  /*bb2c0*/  F2FP.SATFINITE.E4M3.F32.PACK_AB_MERGE_C R6, R26, R3, RZ ;  /* 0x000000031a06723e */ /* 0x001fe400048070ff */
[----:B------:R-:W3:Y:S04]  /*bb2d0*/  LDL.LU R3, [R1+0x15f0] ;  /* 0x0015f00001037983 */ /* 0x000ee80000300800 */
[----:B------:R-:W-:Y:S04]  /*bb2e0*/  STL.64 [R1+0x1770], R14 ;  /* 0x0017700e01007387 */ /* 0x000fe80000100a00 */
[----:B------:R0:W-:Y:S04]  /*bb2f0*/  STL [R1+0x75c], R6 ;  /* 0x00075c0601007387 */ /* 0x0001e80000100800 */
[----:B------:R-:W3:Y:S01]  /*bb300*/  LDL.LU R26, [R1+0x15f4] ;  /* 0x0015f400011a7983 */ /* 0x000ee20000300800 */
[----:B------:R-:W-:-:S02]  /*bb310*/  F2FP.SATFINITE.E4M3.F32.PACK_AB_MERGE_C R5, R27, R24, RZ ;  /* 0x000000181b05723e */ /* 0x000fc400048070ff */
[----:B0-----:R-:W-:-:S03]  /*bb320*/  IADD3 R6, P1, PT, R19, R9, RZ ;  /* 0x0000000913067210 */ /* 0x001fc60007f3e0ff */
[----:B------:R0:W-:Y:S02]  /*bb330*/  STL [R1+0x900], R5 ;  /* 0x0009000501007387 */ /* 0x0001e40000100800 */
[----:B------:R-:W-:Y:S02]  /*bb340*/  IMAD.X R7, R20, 0x1, R11, P1 ;  /* 0x0000000114077824 */ /* 0x000fe400008e060b */
[----:B------:R-:W4:Y:S04]  /*bb350*/  LDL.LU R24, [R1+0x15f8] ;  /* 0x0015f80001187983 */ /* 0x000f280000300800 */
[----:B------:R-:W4:Y:S04]  /*bb360*/  LDL.LU R27, [R1+0x15fc] ;  /* 0x0015fc00011b7983 */ /* 0x000f280000300800 */
[----:B------:R-:W-:Y:S04]  /*bb370*/  STL.64 [R1+0x5e88], R8 ;  /* 0x005e880801007387 */ /* 0x000fe80000100a00 */
[----:B------:R1:W-:Y:S01]  /*bb380*/  STL.64 [R1+0x1768], R6 ;  /* 0x0017680601007387 */ /* 0x0003e20000100a00 */
[----:B0-----:R-:W-:-:S03]  /*bb390*/  F2FP.SATFINITE.E4M3.F32.PACK_AB_MERGE_C R5, R22, R21, RZ ;  /* 0x000000151605723e */ /* 0x001fc600048070ff */
[----:B------:R-:W-:Y:S01]  /*bb3a0*/  STL.64 [R1+0x5e80], R10 ;  /* 0x005e800a01007387 */ /* 0x000fe20000100a00 */
[----:B-1----:R-:W-:-:S03]  /*bb3b0*/  IADD3 R6, P1, PT, R19, R10, RZ ;  /* 0x0000000a13067210 */ /* 0x002fc60007f3e0ff */
[----:B------:R-:W-:Y:S02]  /*bb3c0*/  STL [R1+0x5c8], R5 ;  /* 0x0005c80501007387 */ /* 0x000fe40000100800 */
[----:B------:R-:W-:Y:S01]  /*bb3d0*/  IMAD.X R7, R20, 0x1, R12, P1 ;  /* 0x0000000114077824 */ /* 0x000fe200008e060c */
[----:B------:R-:W-:-:S04]  /*bb3e0*/  F2FP.SATFINITE.E4M3.F32.PACK_AB_MERGE_C R9, R25, R29, RZ ;  /* 0x0000001d1909723e */ /* 0x000fc800048070ff */
[----:B------:R0:W-:Y:S01]  /*bb3f0*/  STL.64 [R1+0x1760], R6 ;  /* 0x0017600601007387 */ /* 0x0001e20000100a00 */
[----:B------:R-:W-:Y:S01]  /*bb400*/  F2FP.SATFINITE.E4M3.F32.PACK_AB_MERGE_C R14, R18, R28, RZ ;  /* 0x0000001c120e723e */ /* 0x000fe200048070ff */
[----:B------:R-:W-:Y:S01]  /*bb410*/  VIADD R19, R19, UR5 ;  /* 0x0000000513137c36 */ /* 0x000fe20008000000 */
[----:B------:R-:W1:Y:S01]  /*bb420*/  LDCU UR5, c[0x0][0x3b8] ;  /* 0x00007700ff0577ac */ /* 0x000e620008000800 */
[----:B0-----:R-:W4:Y:S04]  /*bb430*/  LDL.LU R6, [R1+0x15e0] ;  /* 0x0015e00001067983 */ /* 0x001f280000300800 */
[----:B------:R-:W4:Y:S04]  /*bb440*/  LDL.LU R7, [R1+0x15e4] ;  /* 0x0015e40001077983 */ /* 0x000f280000300800 */
[----:B------:R-:W4:Y:S04]  /*bb450*/  LDL.LU R21, [R1+0x15e8] ;  /* 0x0015e80001157983 */ /* 0x000f280000300800 */
[----:B------:R-:W4:Y:S04]  /*bb460*/  LDL.LU R22, [R1+0x15ec] ;  /* 0x0015ec0001167983 */ /* 0x000f280000300800 */
[----:B------:R-:W4:Y:S04]  /*bb470*/  LDL.LU R5, [R1+0x15d0] ;  /* 0x0015d00001057983 */ /* 0x000f280000300800 */
[----:B------:R-:W4:Y:S04]  /*bb480*/  LDL.LU R8, [R1+0x15d8] ;  /* 0x0015d80001087983 */ /* 0x000f280000300800 */
[----:B------:R0:W-:Y:S01]  /*bb490*/  STL [R1+0x5cc], R9 ;  /* 0x0005cc0901007387 */ /* 0x0001e20000100800 */
[----:B------:R-:W-:-:S03]  /*bb4a0*/  SHF.R.S32.HI R20, RZ, 0x1f, R19 ;  /* 0x0000001fff147819 */ /* 0x000fc60000011413 */
[----:B0-----:R-:W4:Y:S04]  /*bb4b0*/  LDL.LU R9, [R1+0x15dc] ;  /* 0x0015dc0001097983 */ /* 0x001f280000300800 */
[----:B------:R-:W4:Y:S04]  /*bb4c0*/  LDL.LU R10, [R1+0x15c0] ;  /* 0x0015c000010a7983 */ /* 0x000f280000300800 */
[----:B------:R-:W4:Y:S04]  /*bb4d0*/  LDL.LU R11, [R1+0x15c4] ;  /* 0x0015c400010b7983 */ /* 0x000f280000300800 */
[----:B------:R0:W-:Y:S04]  /*bb4e0*/  STL [R1+0x5bc], R14 ;  /* 0x0005bc0e01007387 */ /* 0x0001e80000100800 */
[----:B------:R-:W4:Y:S04]  /*bb4f0*/  LDL.LU R28, [R1+0x15c8] ;  /* 0x0015c800011c7983 */ /* 0x000f280000300800 */
[----:B------:R-:W4:Y:S01]  /*bb500*/  LDL.LU R18, [R1+0x15cc] ;  /* 0x0015cc0001127983 */ /* 0x000f220000300800 */
[----:B0-----:R-:W-:-:S05]  /*bb510*/  IADD3 R14, P1, PT, R19, R0, RZ ;  /* 0x00000000130e7210 */ /* 0x001fca0007f3e0ff */
[----:B------:R-:W-:Y:S01]  /*bb520*/  IMAD.X R15, R20, 0x1, R2, P1 ;  /* 0x00000001140f7824 */ /* 0x000fe200008e0602 */
[----:B--2---:R-:W-:-:S05]  /*bb530*/  F2FP.SATFINITE.E4M3.F32.PACK_AB_MERGE_C R17, R23, R17, RZ ;  /* 0x000000111711723e */ /* 0x004fca00048070ff */
[----:B------:R-:W-:Y:S04]  /*bb540*/  STL [R1+0x5b8], R17 ;  /* 0x0005b81101007387 */ /* 0x000fe80000100800 */
[----:B------:R0:W-:Y:S04]  /*bb550*/  STL.64 [R1+0x1758], R14 ;  /* 0x0017580e01007387 */ /* 0x0001e80000100a00 */
[----:B0-----:R-:W2:Y:S04]  /*bb560*/  LDL.LU.64 R14, [R1+0x5ea8] ;  /* 0x005ea800010e7983 */ /* 0x001ea80000300a00 */
[----:B------:R-:W2:Y:S04]  /*bb570*/  LDL.LU R29, [R1+0x15b0] ;  /* 0x0015b000011d7983 */ /* 0x000ea80000300800 */
[----:B------:R-:W2:Y:S04]  /*bb580*/  LDL.LU R25, [R1+0x15b4] ;  /* 0x0015b40001197983 */ /* 0x000ea80000300800 */
[----:B------:R-:W2:Y:S04]  /*bb590*/  LDL.LU R17, [R1+0x15b8] ;  /* 0x0015b80001117983 */ /* 0x000ea80000300800 */
[----:B------:R-:W2:Y:S01]  /*bb5a0*/  LDL.LU R23, [R1+0x15bc] ;  /* 0x0015bc0001177983 */ /* 0x000ea20000300800 */
[----:B---3--:R-:W-:-:S03]  /*bb5b0*/  F2FP.SATFINITE.E4M3.F32.PACK_AB_MERGE_C R26, R26, R3, RZ ;  /* 0x000000031a1a723e */ /* 0x008fc600048070ff */
[----:B------:R-:W3:Y:S04]  /*bb5c0*/  LDL.LU R3, [R1+0x5ea0] ;  /* 0x005ea00001037983 */ /* 0x000ee80000300800 */
[----:B------:R-:W-:Y:S01]  /*bb5d0*/  STL [R1+0x5a8], R26 ;  /* 0x0005a81a01007387 */ /* 0x000fe20000100800 */
[----:B----4-:R-:W-:-:S03]  /*bb5e0*/  F2FP.SATFINITE.E4M3.F32.PACK_AB_MERGE_C R24, R27, R24, RZ ;  /* 0x000000181b18723e */ /* 0x010fc600048070ff */
[----:B---3--:R0:W-:Y:S04]  /*bb5f0*/  STL.64 [R1+0x5e78], R2 ;  /* 0x005e780201007387 */ /* 0x0081e80000100a00 */
[----:B------:R-:W-:Y:S04]  /*bb600*/  STL [R1+0x5ac], R24 ;  /* 0x0005ac1801007387 */ /* 0x000fe80000100800 */
[----:B0-----:R-:W3:Y:S01]  /*bb610*/  LDL.LU R2, [R1+0x15d4] ;  /* 0x0015d40001027983 */ /* 0x001ee20000300800 */
[----:B------:R-:W-:Y:S02]  /*bb620*/  IADD3 R26, P1, PT, R19, R3, RZ ;  /* 0x00000003131a7210 */ /* 0x000fe40007f3e0ff */
[----:B------:R-:W-:Y:S01]  /*bb630*/  F2FP.SATFINITE.E4M3.F32.PACK_AB_MERGE_C R7, R7, R6, RZ ;  /* 0x000000060707723e */ /* 0x000fe200048070ff */
[----:B------:R-:W4:Y:S02]  /*bb640*/  LDL.LU R3, [R1+0x15a0] ;  /* 0x0015a00001037983 */ /* 0x000f240000300800 */
[----:B------:R-:W-:Y:S01]  /*bb650*/  IMAD.X R27, R20, 0x1, R4, P1 ;  /* 0x00000001141b7824 */ /* 0x000fe200008e0604 */
[----:B------:R-:W-:-:S04]  /*bb660*/  IADD3 R6, P1, PT, R19, R13, RZ ;  /* 0x0000000d13067210 */ /* 0x000fc80007f3e0ff */
[----:B------:R0:W-:Y:S01]  /*bb670*/  STL.64 [R1+0x1750], R26 ;  /* 0x0017501a01007387 */ /* 0x0001e20000100a00 */
[----:B------:R-:W-:-:S03]  /*bb680*/  F2FP.SATFINITE.E4M3.F32.PACK_AB_MERGE_C R21, R22, R21, RZ ;  /* 0x000000151615723e */ /* 0x000fc600048070ff */
[----:B0-----:R-:W4:Y:S04]  /*bb690*/  LDL.LU R26, [R1+0x15a4] ;  /* 0x0015a400011a7983 */ /* 0x001f280000300800 */
[----:B------:R-:W4:Y:S04]  /*bb6a0*/  LDL.LU R24, [R1+0x15a8] ;  /* 0x0015a80001187983 */ /* 0x000f280000300800 */
[----:B------:R-:W4:Y:S04]  /*bb6b0*/  LDL.LU R27, [R1+0x15ac] ;  /* 0x0015ac00011b7983 */ /* 0x000f280000300800 */
[----:B------:R2:W-:Y:S04]  /*bb6c0*/  STL [R1+0x59c], R7 ;  /* 0x00059c0701007387 */ /* 0x0005e80000100800 */
[----:B------:R-:W-:Y:S01]  /*bb6d0*/  STL [R1+0x594], R21 ;  /* 0x0005941501007387 */ /* 0x000fe20000100800 */
[----:B--2---:R-:W-:-:S05]  /*bb6e0*/  IMAD.X R7, R20, 0x1, R15, P1 ;  /* 0x0000000114077824 */ /* 0x004fca00008e060f */
[----:B------:R0:W-:Y:S04]  /*bb6f0*/  STL.64 [R1+0x1748], R6 ;  /* 0x0017480601007387 */ /* 0x0001e80000100a00 */
[----:B0-----:R-:W2:Y:S04]  /*bb700*/  LDL.LU.64 R6, [R1+0x5e98] ;  /* 0x005e980001067983 */ /* 0x001ea80000300a00 */
[----:B------:R-:W2:Y:S04]  /*bb710*/  LDL.LU R21, [R1+0x1590] ;  /* 0x0015900001157983 */ /* 0x000ea80000300800 */
[----:B------:R-:W2:Y:S01]  /*bb720*/  LDL.LU R22, [R1+0x1594] ;  /* 0x0015940001167983 */ /* 0x000ea20000300800 */
[----:B---3--:R-:W-:-:S03]  /*bb730*/  F2FP.SATFINITE.E4M3.F32.PACK_AB_MERGE_C R2, R2, R5, RZ ;  /* 0x000000050202723e */ /* 0x008fc600048070ff */
[----:B------:R-:W3:Y:S04]  /*bb740*/  LDL.LU R5, [R1+0x5e90] ;  /* 0x005e900001057983 */ /* 0x000ee80000300800 */
[----:B------:R0:W-:Y:S02]  /*bb750*/  STL [R1+0x584], R2 ;  /* 0x0005840201007387 */ /* 0x0001e40000100800 */
[----:B0-----:R-:W-:Y:S02]  /*bb760*/  F2FP.SATFINITE.E4M3.F32.PACK_AB_MERGE_C R2, R9, R8, RZ ;  /* 0x000000080902723e */ /* 0x001fe400048070ff */
[----:B---3--:R-:W-:Y:S01]  /*bb770*/  IADD3 R8, P1, PT, R19, R5, RZ ;  /* 0x0000000513087210 */ /* 0x008fe20007f3e0ff */
[----:B------:R-:W-:Y:S04]  /*bb780*/  STL [R1+0x5e60], R5 ;  /* 0x005e600501007387 */ /* 0x000fe80000100800 */
[----:B--2---:R-:W-:Y:S01]  /*bb790*/  IMAD.X R9, R20, 0x1, R6, P1 ;  /* 0x0000000114097824 */ /* 0x004fe200008e0606 */
[----:B------:R-:W-:Y:S04]  /*bb7a0*/  STL [R1+0x588], R2 ;  /* 0x0005880201007387 */ /* 0x000fe80000100800 */
[----:B------:R0:W-:Y:S04]  /*bb7b0*/  STL.64 [R1+0x1740], R8 ;  /* 0x0017400801007387 */ /* 0x0001e80000100a00 */
[----:B0-----:R-:W2:Y:S01]  /*bb7c0*/  LDL.LU.64 R8, [R1+0x5e88] ;  /* 0x005e880001087983 */ /* 0x001ea20000300a00 */
[----:B------:R-:W-:-:S02]  /*bb7d0*/  F2FP.SATFINITE.E4M3.F32.PACK_AB_MERGE_C R5, R11, R10, RZ ;  /* 0x0000000a0b05723e */ /* 0x000fc400048070ff */
[----:B------:R-:W-:Y:S02]  /*bb7e0*/  IADD3 R10, P1, PT, R19, R14, RZ ;  /* 0x0000000e130a7210 */ /* 0x000fe40007f3e0ff */
[----:B------:R-:W-:Y:S01]  /*bb7f0*/  F2FP.SATFINITE.E4M3.F32.PACK_AB_MERGE_C R2, R18, R28, RZ ;  /* 0x0000001c1202723e */ /* 0x000fe200048070ff */
[----:B------:R0:W-:Y:S02]  /*bb800*/  STL [R1+0x574], R5 ;  /* 0x0005740501007387 */ /* 0x0001e40000100800 */
[----:B------:R-:W-:Y:S02]  /*bb810*/  IMAD.X R11, R20, 0x1, R16, P1 ;  /* 0x00000001140b7824 */ /* 0x000fe400008e0610 */
[----:B------:R3:W-:Y:S04]  /*bb820*/  STL.64 [R1+0x5e70], R14 ;  /* 0x005e700e01007387 */ /* 0x0007e80000100a00 */
[----:B------:R1:W-:Y:S01]  /*bb830*/  STL [R1+0x578], R2 ;  /* 0x0005780201007387 */ /* 0x0003e20000100800 */
[----:B0-----:R-:W-:-:S03]  /*bb840*/  F2FP.SATFINITE.E4M3.F32.PACK_AB_MERGE_C R5, R25, R29, RZ ;  /* 0x0000001d1905723e */ /* 0x001fc600048070ff */
[----:B---3--:R-:W3:Y:S04]  /*bb850*/  LDL.LU R14, [R1+0x1580] ;  /* 0x00158000010e7983 */ /* 0x008ee80000300800 */
[----:B------:R-:W3:Y:S04]  /*bb860*/  LDL.LU R15, [R1+0x1584] ;  /* 0x00158400010f7983 */ /* 0x000ee80000300800 */
[----:B------:R-:W3:Y:S04]  /*bb870*/  LDL.LU R28, [R1+0x1588] ;  /* 0x00158800011c7983 */ /* 0x000ee80000300800 */
[----:B------:R0:W-:Y:S01]  /*bb880*/  STL.64 [R1+0x1738], R10 ;  /* 0x0017380a01007387 */ /* 0x0001e20000100a00 */
[----:B-1----:R-:W-:-:S03]  /*bb890*/  F2FP.SATFINITE.E4M3.F32.PACK_AB_MERGE_C R2, R23, R17, RZ ;  /* 0x000000111702723e */ /* 0x002fc600048070ff */
[----:B------:R-:W3:Y:S01]  /*bb8a0*/  LDL.LU R18, [R1+0x158c] ;  /* 0x00158c0001127983 */ /* 0x000ee20000300800 */
[----:B0-----:R-:W-:-:S03]  /*bb8b0*/  IADD3 R10, P1, PT, R19, R7, RZ ;  /* 0x00000007130a7210 */ /* 0x001fc60007f3e0ff */
[----:B------:R-:W-:Y:S04]  /*bb8c0*/  STL [R1+0x568], R5 ;  /* 0x0005680501007387 */ /* 0x000fe80000100800 */
[----:B------:R-:W-:Y:S04]  /*bb8d0*/  STL.64 [R1+0x5e68], R6 ;  /* 0x005e680601007387 */ /* 0x000fe80000100a00 */
[----:B------:R-:W-:Y:S01]  /*bb8e0*/  STL [R1+0x56c], R2 ;  /* 0x00056c0201007387 */ /* 0x000fe20000100800 */
[----:B--2---:R-:W-:-:S05]  /*bb8f0*/  IMAD.X R11, R20, 0x1, R8, P1 ;  /* 0x00000001140b7824 */ /* 0x004fca00008e0608 */
[----:B------:R0:W-:Y:S04]  /*bb900*/  STL.64 [R1+0x1730], R10 ;  /* 0x0017300a01007387 */ /* 0x0001e80000100a00 */
[----:B0-----:R-:W2:Y:S01]  /*bb910*/  LDL.LU.64 R10, [R1+0x5e80] ;  /* 0x005e8000010a7983 */ /* 0x001ea20000300a00 */
[----:B----4-:R-:W-:Y:S02]  /*bb920*/  F2FP.SATFINITE.E4M3.F32.PACK_AB_MERGE_C R6, R26, R3, RZ ;  /* 0x000000031a06723e */ /* 0x010fe400048070ff */
[----:B------:R-:W-:Y:S01]  /*bb930*/  IADD3 R2, P1, PT, R19, R9, RZ ;  /* 0x0000000913027210 */ /* 0x000fe20007f3e0ff */
[----:B------:R-:W4:Y:S01]  /*bb940*/  LDL.LU R29, [R1+0x1570] ;  /* 0x00157000011d7983 */ /* 0x000f220000300800 */
[----:B------:R-:W-:-:S03]  /*bb950*/  F2FP.SATFINITE.E4M3.F32.PACK_AB_MERGE_C R5, R27, R24, RZ ;  /* 0x000000181b05723e */ /* 0x000fc600048070ff */
[----:B------:R-:W4:Y:S04]  /*bb960*/  LDL.LU R25, [R1+0x1574] ;  /* 0x0015740001197983 */ /* 0x000f280000300800 */
[----:B------:R-:W3:Y:S04]  /*bb970*/  LDL.LU R17, [R1+0x1578] ;  /* 0x0015780001117983 */ /* 0x000ee80000300800 */
[----:B------:R-:W3:Y:S04]  /*bb980*/  LDL.LU R23, [R1+0x157c] ;  /* 0x00157c0001177983 */ /* 0x000ee80000300800 */
[----:B------:R-:W-:Y:S04]  /*bb990*/  STL [R1+0x550], R6 ;  /* 0x0005500601007387 */ /* 0x000fe80000100800 */
[----:B------:R0:W-:Y:S04]  /*bb9a0*/  STL.64 [R1+0x5e58], R8 ;  /* 0x005e580801007387 */ /* 0x0001e80000100a00 */
[----:B------:R-:W-:Y:S04]  /*bb9b0*/  STL [R1+0x548], R5 ;  /* 0x0005480501007387 */ /* 0x000fe80000100800 */
[----:B0-----:R-:W3:Y:S04]  /*bb9c0*/  LDL.LU R8, [R1+0x1598] ;  /* 0x0015980001087983 */ /* 0x001ee80000300800 */
[----:B------:R-:W3:Y:S01]  /*bb9d0*/  LDL.LU R9, [R1+0x159c] ;  /* 0x00159c0001097983 */ /* 0x000ee20000300800 */
[----:B--2---:R-:W-:-:S05]  /*bb9e0*/  IMAD.X R3, R20, 0x1, R11, P1 ;  /* 0x0000000114037824 */ /* 0x004fca00008e060b */
[----:B------:R0:W-:Y:S04]  /*bb9f0*/  STL.64 [R1+0x1728], R2 ;  /* 0x0017280201007387 */ /* 0x0001e80000100a00 */
[----:B------:R-:W2:Y:S04]  /*bba00*/  LDL.LU R6, [R1+0x1560] ;  /* 0x0015600001067983 */ /* 0x000ea80000300800 */
[----:B------:R-:W2:Y:S01]  /*bba10*/  LDL.LU R7, [R1+0x1564] ;  /* 0x0015640001077983 */ /* 0x000ea20000300800 */
[----:B0-----:R-:W-:-:S05]  /*bba20*/  F2FP.SATFINITE.E4M3.F32.PACK_AB_MERGE_C R2, R22, R21, RZ ;  /* 0x000000151602723e */ /* 0x001fca00048070ff */
[----:B------:R0:W-:Y:S04]  /*bba30*/  STL [R1+0x538], R2 ;  /* 0x0005380201007387 */ /* 0x0001e80000100800 */
[----:B------:R-:W2:Y:S04]  /*bba40*/  LDL.LU R21, [R1+0x1568] ;  /* 0x0015680001157983 */ /* 0x000ea80000300800 */
[----:B------:R-:W2:Y:S01]  /*bba50*/  LDL.LU R22, [R1+0x156c] ;  /* 0x00156c0001167983 */ /* 0x000ea20000300800 */
[----:B0-----:R-:W-:-:S03]  /*bba60*/  IADD3 R2, P1, PT, R19, R10, RZ ;  /* 0x0000000a13027210 */ /* 0x001fc60007f3e0ff */
[----:B------:R-:W2:Y:S02]  /*bba70*/  LDL.LU R5, [R1+0x1550] ;  /* 0x0015500001057983 */ /* 0x000ea40000300800 */
[----:B------:R-:W-:Y:S02]  /*bba80*/  IMAD.X R3, R20, 0x1, R12, P1 ;  /* 0x0000000114037824 */ /* 0x000fe400008e060c */
[----:B------:R-:W2:Y:S04]  /*bba90*/  LDL.LU R26, [R1+0x1554] ;  /* 0x00155400011a7983 */ /* 0x000ea80000300800 */
[----:B------:R-:W2:Y:S04]  /*bbaa0*/  LDL.LU R24, [R1+0x1558] ;  /* 0x0015580001187983 */ /* 0x000ea80000300800 */
[----:B------:R-:W2:Y:S04]  /*bbab0*/  LDL.LU R27, [R1+0x155c] ;  /* 0x00155c00011b7983 */ /* 0x000ea80000300800 */
[----:B------:R-:W-:Y:S04]  /*bbac0*/  STL.64 [R1+0x5e50], R10 ;  /* 0x005e500a01007387 */ /* 0x000fe80000100a00 */
[----:B------:R0:W-:Y:S04]  /*bbad0*/  STL.64 [R1+0x1720], R2 ;  /* 0x0017200201007387 */ /* 0x0001e80000100a00 */
[----:B0-----:R-:W2:Y:S01]  /*bbae0*/  LDL.LU.64 R2, [R1+0x5e78] ;  /* 0x005e780001027983 */ /* 0x001ea20000300a00 */
[----:B---3--:R-:W-:-:S02]  /*bbaf0*/  F2FP.SATFINITE.E4M3.F32.PACK_AB_MERGE_C R9, R9, R8, RZ ;  /* 0x000000080909723e */ /* 0x008fc400048070ff */
[----:B------:R-:W-:Y:S01]  /*bbb00*/  F2FP.SATFINITE.E4M3.F32.PACK_AB_MERGE_C R8, R15, R14, RZ ;  /* 0x0000000e0f08723e */ /* 0x000fe200048070ff */
[----:B------:R-:W-:Y:S01]  /*bbb10*/  VIADD R19, R19, UR5 ;  /* 0x0000000513137c36 */ /* 0x000fe20008000000 */
[----:B------:R-:W-:Y:S01]  /*bbb20*/  F2FP.SATFINITE.E4M3.F32.PACK_AB_MERGE_C R10, R18, R28, RZ ;  /* 0x0000001c120a723e */ /* 0x000fe200048070ff */
[----:B------:R-:W-:Y:S01]  /*bbb30*/  STL [R1+0x534], R9 ;  /* 0x0005340901007387 */ /* 0x000fe20000100800 */
[----:B------:R-:W-:Y:S01]  /*bbb40*/  F2FP.SATFINITE.E4M3.F32.PACK_AB_MERGE_C R14, R23, R17, RZ ;  /* 0x00000011170e723e */ /* 0x000fe200048070ff */
[----:B------:R-:W0:Y:S02]  /*bbb50*/  LDCU UR5, c[0x0][0x3b8] ;  /* 0x00007700ff0577ac */ /* 0x000e240008000800 */
[----:B------:R1:W-:Y:S01]  /*bbb60*/  STL [R1+0x514], R8 ;  /* 0x0005140801007387 */ /* 0x0003e20000100800 */
[----:B------:R-:W-:-:S03]  /*bbb70*/  SHF.R.S32.HI R20, RZ, 0x1f, R19 ;  /* 0x0000001fff147819 */ /* 0x000fc60000011413 */
[----:B-1----:R-:W3:Y:S04]  /*bbb80*/  LDL.LU R8, [R1+0x1540] ;  /* 0x0015400001087983 */ /* 0x002ee80000300800 */
[----:B------:R-:W3:Y:S04]  /*bbb90*/  LDL.LU R9, [R1+0x1544] ;  /* 0x0015440001097983 */ /* 0x000ee80000300800 */
[----:B------:R1:W-:Y:S04]  /*bbba0*/  STL [R1+0x520], R10 ;  /* 0x0005200a01007387 */ /* 0x0003e80000100800 */
[----:B------:R-:W3:Y:S04]  /*bbbb0*/  LDL.LU R28, [R1+0x1548] ;  /* 0x00154800011c7983 */ /* 0x000ee80000300800 */
[----:B------:R-:W3:Y:S01]  /*bbbc0*/  LDL.LU R18, [R1+0x154c] ;  /* 0x00154c0001127983 */ /* 0x000ee20000300800 */
[----:B-1----:R-:W-:-:S05]  /*bbbd0*/  IADD3 R10, P1, PT, R19, R0, RZ ;  /* 0x00000000130a7210 */ /* 0x002fca0007f3e0ff */
[----:B--2---:R-:W-:-:S05]  /*bbbe0*/  IMAD.X R11, R20, 0x1, R2, P1 ;  /* 0x00000001140b7824 */ /* 0x004fca00008e0602 */
[----:B------:R4:W-:Y:S02]  /*bbbf0*/  STL.64 [R1+0x1718], R10 ;  /* 0x0017180a01007387 */ /* 0x0009e40000100a00 */
[----:B----4-:R-:W-:Y:S02]  /*bbc00*/  F2FP.SATFINITE.E4M3.F32.PACK_AB_MERGE_C R11, R25, R29, RZ ;  /* 0x0000001d190b723e */ /* 0x010fe400048070ff */
[----:B------:R-:W2:Y:S04]  /*bbc10*/  LDL.LU R10, [R1+0x1530] ;  /* 0x00153000010a7983 */ /* 0x000ea80000300800 */
[----:B------:R1:W-:Y:S04]  /*bbc20*/  STL [R1+0x4f0], R11 ;  /* 0x0004f00b01007387 */ /* 0x0003e80000100800 */
[----:B-1----:R-:W2:Y:S04]  /*bbc30*/  LDL.LU R11, [R1+0x1534] ;  /* 0x00153400010b7983 */ /* 0x002ea80000300800 */
[----:B------:R1:W-:Y:S04]  /*bbc40*/  STL [R1+0x4fc], R14 ;  /* 0x0004fc0e01007387 */ /* 0x0003e80000100800 */
[----:B------:R-:W4:Y:S04]  /*bbc50*/  LDL.LU R29, [R1+0x1538] ;  /* 0x00153800011d7983 */ /* 0x000f280000300800 */
[----:B------:R-:W4:Y:S01]  /*bbc60*/  LDL.LU R25, [R1+0x153c] ;  /* 0x00153c0001197983 */ /* 0x000f220000300800 */
[----:B-1----:R-:W-:-:S03]  /*bbc70*/  IADD3 R14, P1, PT, R19, R3, RZ ;  /* 0x00000003130e7210 */ /* 0x002fc60007f3e0ff */
[----:B------:R-:W2:Y:S02]  /*bbc80*/  LDL.LU R17, [R1+0x1520] ;  /* 0x0015200001117983 */ /* 0x000ea40000300800 */
[----:B------:R-:W-:Y:S02]  /*bbc90*/  IMAD.X R15, R20, 0x1, R4, P1 ;  /* 0x00000001140f7824 */ /* 0x000fe400008e0604 */
[----:B------:R-:W2:Y:S04]  /*bbca0*/  LDL.LU R23, [R1+0x1524] ;  /* 0x0015240001177983 */ /* 0x000ea80000300800 */
[----:B------:R1:W-:Y:S04]  /*bbcb0*/  STL.64 [R1+0x1710], R14 ;  /* 0x0017100e01007387 */ /* 0x0003e80000100a00 */
[----:B-1----:R-:W2:Y:S01]  /*bbcc0*/  LDL.LU.64 R14, [R1+0x5e70] ;  /* 0x005e7000010e7983 */ /* 0x002ea20000300a00 */
[----:B------:R-:W-:-:S02]  /*bbcd0*/  F2FP.SATFINITE.E4M3.F32.PACK_AB_MERGE_C R7, R7, R6, RZ ;  /* 0x000000060707723e */ /* 0x000fc400048070ff */
[----:B------:R-:W-:Y:S02]  /*bbce0*/  IADD3 R6, P1, PT, R19, R13, RZ ;  /* 0x0000000d13067210 */ /* 0x000fe40007f3e0ff */
[----:B------:R-:W-:Y:S01]  /*bbcf0*/  F2FP.SATFINITE.E4M3.F32.PACK_AB_MERGE_C R21, R22, R21, RZ ;  /* 0x000000151615723e */ /* 0x000fe200048070ff */
[----:B------:R2:W-:Y:S04]  /*bbd00*/  STL [R1+0x4d0], R7 ;  /* 0x0004d00701007387 */ /* 0x0005e80000100800 */
[----:B------:R-:W-:Y:S01]  /*bbd10*/  STL [R1+0x4d8], R21 ;  /* 0x0004d81501007387 */ /* 0x000fe20000100800 */
[----:B------:R-:W-:Y:S01]  /*bbd20*/  F2FP.SATFINITE.E4M3.F32.PACK_AB_MERGE_C R26, R26, R5, RZ ;  /* 0x000000051a1a723e */ /* 0x000fe200048070ff */
[----:B--2---:R-:W-:-:S05]  /*bbd30*/  IMAD.X R7, R20, 0x1, R15, P1 ;  /* 0x0000000114077824 */ /* 0x004fca00008e060f */
[----:B------:R1:W-:Y:S04]  /*bbd40*/  STL.64 [R1+0x1708], R6 ;  /* 0x0017080601007387 */ /* 0x0003e80000100a00 */
[----:B-1----:R-:W2:Y:S04]  /*bbd50*/  LDL.LU.64 R6, [R1+0x5e68] ;  /* 0x005e680001067983 */ /* 0x002ea80000300a00 */
[----:B------:R-:W2:Y:S04]  /*bbd60*/  LDL.LU R21, [R1+0x1510] ;  /* 0x0015100001157983 */ /* 0x000ea80000300800 */
[----:B------:R-:W2:Y:S04]  /*bbd70*/  LDL.LU R22, [R1+0x1514] ;  /* 0x0015140001167983 */ /* 0x000ea80000300800 */
[----:B------:R-:W2:Y:S04]  /*bbd80*/  LDL.LU R5, [R1+0x5e60] ;  /* 0x005e600001057983 */ /* 0x000ea80000300800 */
[----:B------:R2:W-:Y:S01]  /*bbd90*/  STL [R1+0x32c], R26 ;  /* 0x00032c1a01007387 */ /* 0x0005e20000100800 */
[----:B------:R-:W-:-:S02]  /*bbda0*/  F2FP.SATFINITE.E4M3.F32.PACK_AB_MERGE_C R24, R27, R24, RZ ;  /* 0x000000181b18723e */ /* 0x000fc400048070ff */
[----:B---3--:R-:W-:Y:S02]  /*bbdb0*/  F2FP.SATFINITE.E4M3.F32.PACK_AB_MERGE_C R9, R9, R8, RZ ;  /* 0x000000080909723e */ /* 0x008fe400048070ff */
[----:B------:R-:W-:Y:S02]  /*bbdc0*/  F2FP.SATFINITE.E4M3.F32.PACK_AB_MERGE_C R8, R18, R28, RZ ;  /* 0x0000001c1208723e */ /* 0x000fe400048070ff */
[C---:B--2---:R-:W-:Y:S01]  /*bbdd0*/  IADD3 R26, P1, PT, R19.reuse, R5, RZ ;  /* 0x00000005131a7210 */ /* 0x044fe20007f3e0ff */
[----:B------:R1:W-:Y:S04]  /*bbde0*/  STL [R1+0x5e38], R5 ;  /* 0x005e380501007387 */ /* 0x0003e80000100800 */
[----:B------:R-:W-:Y:S01]  /*bbdf0*/  IMAD.X R27, R20, 0x1, R6, P1 ;  /* 0x00000001141b7824 */ /* 0x000fe200008e0606 */
[----:B------:R-:W-:Y:S04]  /*bbe00*/  STL [R1+0x340], R24 ;  /* 0x0003401801007387 */ /* 0x000fe80000100800 */
[----:B-1----:R-:W2:Y:S04]  /*bbe10*/  LDL.LU R5, [R1+0x1518] ;  /* 0x0015180001057983 */ /* 0x002ea80000300800 */
[----:B------:R1:W-:Y:S04]  /*bbe20*/  STL.64 [R1+0x1700], R26 ;  /* 0x0017001a01007387 */ /* 0x0003e80000100a00 */
[----:B-1----:R-:W2:Y:S04]  /*bbe30*/  LDL.LU R26, [R1+0x151c] ;  /* 0x00151c00011a7983 */ /* 0x002ea80000300800 */
[----:B------:R-:W3:Y:S04]  /*bbe40*/  LDL.LU R24, [R1+0x1500] ;  /* 0x0015000001187983 */ /* 0x000ee80000300800 */
[----:B------:R-:W3:Y:S04]  /*bbe50*/  LDL.LU R27, [R1+0x1504] ;  /* 0x00150400011b7983 */ /* 0x000ee80000300800 */
[----:B------:R1:W-:Y:S04]  /*bbe60*/  STL [R1+0x5e3c], R6 ;  /* 0x005e3c0601007387 */ /* 0x0003e80000100800 */
[----:B-1----:R-:W2:Y:S04]  /*bbe70*/  LDL.LU R6, [R1+0x152c] ;  /* 0x00152c0001067983 */ /* 0x002ea80000300800 */
[----:B------:R-:W2:Y:S04]  /*bbe80*/  LDL.LU R28, [R1+0x1508] ;  /* 0x00150800011c7983 */ /* 0x000ea80000300800 */
[----:B------:R-:W-:Y:S04]  /*bbe90*/  STL [R1+0x304], R9 ;  /* 0x0003040901007387 */ /* 0x000fe80000100800 */
[----:B------:R-:W2:Y:S04]  /*bbea0*/  LDL.LU R18, [R1+0x150c] ;  /* 0x00150c0001127983 */ /* 0x000ea80000300800 */
[----:B------:R1:W-:Y:S02]  /*bbeb0*/  STL [R1+0x300], R8 ;  /* 0x0003000801007387 */ /* 0x0003e40000100800 */
[----:B-1----:R-:W-:-:S02]  /*bbec0*/  IADD3 R8, P1, PT, R19, R14, RZ ;  /* 0x0000000e13087210 */ /* 0x002fc40007f3e0ff */
[----:B------:R1:W-:Y:S03]  /*bbed0*/  STL.64 [R1+0x5e48], R14 ;  /* 0x005e480e01007387 */ /* 0x0003e60000100a00 */
[----:B------:R-:W-:Y:S01]  /*bbee0*/  IMAD.X R9, R20, 0x1, R16, P1 ;  /* 0x0000000114097824 */ /* 0x000fe200008e0610 */
[----:B-1----:R-:W2:Y:S04]  /*bbef0*/  LDL.LU R15, [R1+0x1528] ;  /* 0x00152800010f7983 */ /* 0x002ea80000300800 */
[----:B------:R1:W-:Y:S04]  /*bbf00*/  STL.64 [R1+0x16f8], R8 ;  /* 0x0016f80801007387 */ /* 0x0003e80000100a00 */
[----:B-1----:R-:W2:Y:S01]  /*bbf10*/  LDL.LU.64 R8, [R1+0x5e58] ;  /* 0x005e580001087983 */ /* 0x002ea20000300a00 */
[----:B------:R-:W-:-:S02]  /*bbf20*/  F2FP.SATFINITE.E4M3.F32.PACK_AB_MERGE_C R11, R11, R10, RZ ;  /* 0x0000000a0b0b723e */ /* 0x000fc400048070ff */
[----:B------:R-:W-:Y:S02]  /*bbf30*/  IADD3 R10, P1, PT, R19, R7, RZ ;  /* 0x00000007130a7210 */ /* 0x000fe40007f3e0ff */
[----:B----4-:R-:W-:Y:S01]  /*bbf40*/  F2FP.SATFINITE.E4M3.F32.PACK_AB_MERGE_C R14, R25, R29, RZ ;  /* 0x0000001d190e723e */ /* 0x010fe200048070ff */
[----:B------:R-:W-:Y:S04]  /*bbf50*/  STL [R1+0x2dc], R11 ;  /* 0x0002dc0b01007387 */ /* 0x000fe80000100800 */
[----:B------:R1:W-:Y:S02]  /*bbf60*/  STL [R1+0x2e8], R14 ;  /* 0x0002e80e01007387 */ /* 0x0003e40000100800 */
[----:B-1----:R-:W-:Y:S01]  /*bbf70*/  F2FP.SATFINITE.E4M3.F32.PACK_AB_MERGE_C R14, R23, R17, RZ ;  /* 0x00000011170e723e */ /* 0x002fe200048070ff */
[----:B--2---:R-:W-:-:S05]  /*bbf80*/  IMAD.X R11, R20, 0x1, R8, P1 ;  /* 0x00000001140b7824 */ /* 0x004fca00008e0608 */
[----:B------:R1:W-:Y:S04]  /*bbf90*/  STL.64 [R1+0x16f0], R10 ;  /* 0x0016f00a01007387 */ /* 0x0003e80000100a00 */
[----:B-1----:R-:W2:Y:S04]  /*bbfa0*/  LDL.LU.64 R10, [R1+0x5e50] ;  /* 0x005e5000010a7983 */ /* 0x002ea80000300a00 */
[----:B------:R-:W4:Y:S04]  /*bbfb0*/  LDL.LU R29, [R1+0x8f0] ;  /* 0x0008f000011d7983 */ /* 0x000f280000300800 */
[----:B------:R-:W4:Y:S04]  /*bbfc0*/  LDL.LU R25, [R1+0x8f4] ;  /* 0x0008f40001197983 */ /* 0x000f280000300800 */
[----:B------:R1:W-:Y:S04]  /*bbfd0*/  STL [R1+0x168], R14 ;  /* 0x0001680e01007387 */ /* 0x0003e80000100800 */
[----:B------:R-:W3:Y:S04]  /*bbfe0*/  LDL.LU R17, [R1+0x8f8] ;  /* 0x0008f80001117983 */ /* 0x000ee80000300800 */
[----:B------:R-:W3:Y:S01]  /*bbff0*/  LDL.LU R23, [R1+0x8fc] ;  /* 0x0008fc0001177983 */ /* 0x000ee20000300800 */
[----:B------:R-:W-:-:S02]  /*bc000*/  F2FP.SATFINITE.E4M3.F32.PACK_AB_MERGE_C R6, R6, R15, RZ ;  /* 0x0000000f0606723e */ /* 0x000fc400048070ff */
[C---:B-1----:R-:W-:Y:S01]  /*bc010*/  IADD3 R14, P1, PT, R19.reuse, R9, RZ ;  /* 0x00000009130e7210 */ /* 0x042fe20007f3e0ff */
[----:B------:R-:W-:Y:S04]  /*bc020*/  STL.64 [R1+0x5e30], R8 ;  /* 0x005e300801007387 */ /* 0x000fe80000100a00 */
[----:B------:R1:W-:Y:S01]  /*bc030*/  STL [R1+0x2c0], R6 ;  /* 0x0002c00601007387 */ /* 0x0003e20000100800 */
[----:B------:R-:W-:Y:S02]  /*bc040*/  F2FP.SATFINITE.E4M3.F32.PACK_AB_MERGE_C R5, R26, R5, RZ ;  /* 0x000000051a05723e */ /* 0x000fe400048070ff */
[----:B-1----:R-:W-:Y:S02]  /*bc050*/  F2FP.SATFINITE.E4M3.F32.PACK_AB_MERGE_C R6, R22, R21, RZ ;  /* 0x000000151606723e */ /* 0x002fe400048070ff */
[----:B------:R-:W3:Y:S04]  /*bc060*/  LDL.LU R21, [R1+0x14f8] ;  /* 0x0014f80001157983 */ /* 0x000ee80000300800 */
[----:B------:R-:W3:Y:S01]  /*bc070*/  LDL.LU R22, [R1+0x14fc] ;  /* 0x0014fc0001167983 */ /* 0x000ee20000300800 */
[----:B--2---:R-:W-:Y:S01]  /*bc080*/  IMAD.X R15, R20, 0x1, R11, P1 ;  /* 0x00000001140f7824 */ /* 0x004fe200008e060b */
[----:B------:R-:W-:-:S04]  /*bc090*/  IADD3 R8, P1, PT, R19, R10, RZ ;  /* 0x0000000a13087210 */ /* 0x000fc80007f3e0ff */
[----:B------:R1:W-:Y:S01]  /*bc0a0*/  STL.64 [R1+0x16e8], R14 ;  /* 0x0016e80e01007387 */ /* 0x0003e20000100a00 */
[----:B------:R-:W-:-:S03]  /*bc0b0*/  IMAD.X R9, R20, 0x1, R12, P1 ;  /* 0x0000000114097824 */ /* 0x000fc600008e060c */
[----:B------:R-:W-:Y:S04]  /*bc0c0*/  STL [R1+0x154], R6 ;  /* 0x0001540601007387 */ /* 0x000fe80000100800 */
[----:B------:R2:W-:Y:S01]  /*bc0d0*/  STL.64 [R1+0x5e40], R10 ;  /* 0x005e400a01007387 */ /* 0x0005e20000100a00 */
[----:B0-----:R-:W-:Y:S01]  /*bc0e0*/  VIADD R19, R19, UR5 ;  /* 0x0000000513137c36 */ /* 0x001fe20008000000 */
[----:B------:R-:W0:Y:S01]  /*bc0f0*/  LDCU UR5, c[0x0][0x3b8] ;  /* 0x00007700ff0577ac */ /* 0x000e220008000800 */
[----:B-1----:R-:W-:Y:S01]  /*bc100*/  F2FP.SATFINITE.E4M3.F32.PACK_AB_MERGE_C R14, R18, R28, RZ ;  /* 0x0000001c120e723e */ /* 0x002fe200048070ff */
[----:B--2---:R-:W2:Y:S04]  /*bc110*/  LDL.LU R10, [R1+0x14f0] ;  /* 0x0014f000010a7983 */ /* 0x004ea80000300800 */
[----:B------:R-:W2:Y:S04]  /*bc120*/  LDL.LU R11, [R1+0x14f4] ;  /* 0x0014f400010b7983 */ /* 0x000ea80000300800 */
[----:B------:R3:W-:Y:S04]  /*bc130*/  STL.64 [R1+0x16e0], R8 ;  /* 0x0016e00801007387 */ /* 0x0007e80000100a00 */
[----:B------:R-:W2:Y:S04]  /*bc140*/  LDL.LU R6, [R1+0x14e0] ;  /* 0x0014e00001067983 */ /* 0x000ea80000300800 */
[----:B------:R1:W-:Y:S01]  /*bc150*/  STL [R1+0x160], R5 ;  /* 0x0001600501007387 */ /* 0x0003e20000100800 */
[----:B---3--:R-:W-:-:S03]  /*bc160*/  F2FP.SATFINITE.E4M3.F32.PACK_AB_MERGE_C R8, R27, R24, RZ ;  /* 0x000000181b08723e */ /* 0x008fc600048070ff */
[----:B-1----:R-:W3:Y:S04]  /*bc170*/  LDL.LU R5, [R1+0x14e4] ;  /* 0x0014e40001057983 */ /* 0x002ee80000300800 */
        /* <DEDUP_REMOVED lines=10> */
[----:B------:R-:W3:Y:S02]  /*bc220*/  LDL.LU R18, [R1+0x14cc] ;  /* 0x0014cc0001127983 */ /* 0x000ee40000300800 */
[----:B------:R-:W-:-:S05]  /*bc230*/  IMAD.X R15, R20, 0x1, R2, P1 ;  /* 0x00000001140f7824 */ /* 0x000fca00008e0602 */
[----:B------:R4:W-:Y:S02]  /*bc240*/  STL.64 [R1+0x16d8], R14 ;  /* 0x0016d80e01007387 */ /* 0x0009e40000100a00 */
[----:B----4-:R-:W-:Y:S02]  /*bc250*/  F2FP.SATFINITE.E4M3.F32.PACK_AB_MERGE_C R15, R25, R29, RZ ;  /* 0x0000001d190f723e */ /* 0x010fe400048070ff */
        /* <DEDUP_REMOVED lines=14> */
[----:B------:R-:W-:-:S02]  /*bc340*/  F2FP.SATFINITE.E4M3.F32.PACK_AB_MERGE_C R21, R22, R21, RZ ;  /* 0x000000151615723e */ /* 0x000fc400048070ff */
[----:B--2---:R-:W-:Y:S02]  /*bc350*/  F2FP.SATFINITE.E4M3.F32.PACK_AB_MERGE_C R11, R11, R10, RZ ;  /* 0x0000000a0b0b723e */ /* 0x004fe400048070ff */
[----:B------:R-:W-:-:S03]  /*bc360*/  IADD3 R10, P1, PT, R19, R13, RZ ;  /* 0x0000000d130a7210 */ /* 0x000fc60007f3e0ff */
[----:B------:R-:W-:Y:S04]  /*bc370*/  STL [R1+0x1f3c], R11 ;  /* 0x001f3c0b01007387 */ /* 0x000fe80000100800 */
[----:B------:R1:W-:Y:S04]  /*bc380*/  STL [R1+0x5e18], R13 ;  /* 0x005e180d01007387 */ /* 0x0003e80000100800 */
[----:B------:R-:W-:Y:S04]  /*bc390*/  STL [R1+0x1f5c], R21 ;  /* 0x001f5c1501007387 */ /* 0x000fe80000100800 */
[----:B-1----:R-:W2:Y:S01]  /*bc3a0*/  LDL.LU R13, [R1+0x14d0] ;  /* 0x0014d000010d7983 */ /* 0x002ea20000300800 */
[----:B---3--:R-:W-:Y:S01]  /*bc3b0*/  F2FP.SATFINITE.E4M3.F32.PACK_AB_MERGE_C R5, R5, R6, RZ ;  /* 0x000000060505723e */ /* 0x008fe200048070ff */
[----:B----4-:R-:W-:-:S05]  /*bc3c0*/  IMAD.X R11, R20, 0x1, R15, P1 ;  /* 0x00000001140b7824 */ /* 0x010fca00008e060f */
[----:B------:R1:W-:Y:S04]  /*bc3d0*/  STL.64 [R1+0x16c8], R10 ;  /* 0x0016c80a01007387 */ /* 0x0003e80000100a00 */
[----:B-1----:R-:W3:Y:S04]  /*bc3e0*/  LDL.LU.64 R10, [R1+0x5e40] ;  /* 0x005e4000010a7983 */ /* 0x002ee80000300a00 */
[----:B------:R-:W4:Y:S04]  /*bc3f0*/  LDL.LU R21, [R1+0x14a0] ;  /* 0x0014a00001157983 */ /* 0x000f280000300800 */
[----:B------:R-:W4:Y:S04]  /*bc400*/  LDL.LU R22, [R1+0x14a4] ;  /* 0x0014a40001167983 */ /* 0x000f280000300800 */
[----:B------:R-:W2:Y:S04]  /*bc410*/  LDL.LU R6, [R1+0x5e3c] ;  /* 0x005e3c0001067983 */ /* 0x000ea80000300800 */
[----:B------:R1:W-:Y:S04]  /*bc420*/  STL [R1+0x1e9c], R5 ;  /* 0x001e9c0501007387 */ /* 0x0003e80000100800 */
[----:B-1----:R-:W2:Y:S01]  /*bc430*/  LDL.LU R5, [R1+0x5e38] ;  /* 0x005e380001057983 */ /* 0x002ea20000300800 */
[----:B------:R-:W-:-:S05]  /*bc440*/  F2FP.SATFINITE.E4M3.F32.PACK_AB_MERGE_C R9, R9, R8, RZ ;  /* 0x000000080909723e */ /* 0x000fca00048070ff */
[----:B------:R1:W-:Y:S01]  /*bc450*/  STL [R1+0x1eac], R9 ;  /* 0x001eac0901007387 */ /* 0x0003e20000100800 */
[----:B--2---:R-:W-:-:S03]  /*bc460*/  IADD3 R8, P1, PT, R19, R5, RZ ;  /* 0x0000000513087210 */ /* 0x004fc60007f3e0ff */
[----:B------:R-:W-:Y:S02]  /*bc470*/  STL [R1+0x5e08], R5 ;  /* 0x005e080501007387 */ /* 0x000fe40000100800 */
[----:B-1----:R-:W-:-:S05]  /*bc480*/  IMAD.X R9, R20, 0x1, R6, P1 ;  /* 0x0000000114097824 */ /* 0x002fca00008e0606 */
[----:B------:R1:W-:Y:S04]  /*bc490*/  STL.64 [R1+0x16c0], R8 ;  /* 0x0016c00801007387 */ /* 0x0003e80000100a00 */
[----:B-1----:R-:W2:Y:S04]  /*bc4a0*/  LDL.LU.64 R8, [R1+0x5e30] ;  /* 0x005e300001087983 */ /* 0x002ea80000300a00 */
[----:B------:R1:W-:Y:S01]  /*bc4b0*/  STL [R1+0x5e0c], R6 ;  /* 0x005e0c0601007387 */ /* 0x0003e20000100800 */
[----:B------:R-:W-:Y:S02]  /*bc4c0*/  F2FP.SATFINITE.E4M3.F32.PACK_AB_MERGE_C R5, R26, R3, RZ ;  /* 0x000000031a05723e */ /* 0x000fe400048070ff */
[----:B-1----:R-:W-:-:S02]  /*bc4d0*/  F2FP.SATFINITE.E4M3.F32.PACK_AB_MERGE_C R6, R2, R13, RZ ;  /* 0x0000000d0206723e */ /* 0x002fc400048070ff */
[----:B------:R-:W-:-:S03]  /*bc4e0*/  IADD3 R2, P1, PT, R19, R14, RZ ;  /* 0x0000000e13027210 */ /* 0x000fc60007f3e0ff */
[----:B------:R-:W-:Y:S02]  /*bc4f0*/  STL [R1+0x1d9c], R6 ;  /* 0x001d9c0601007387 */ /* 0x000fe40000100800 */
[----:B------:R-:W-:Y:S02]  /*bc500*/  IMAD.X R3, R20, 0x1, R16, P1 ;  /* 0x0000000114037824 */ /* 0x000fe400008e0610 */
[----:B------:R-:W-:Y:S04]  /*bc510*/  STL.64 [R1+0x5e20], R14 ;  /* 0x005e200e01007387 */ /* 0x000fe80000100a00 */
[----:B------:R-:W-:Y:S04]  /*bc520*/  STL [R1+0x1e5c], R5 ;  /* 0x001e5c0501007387 */ /* 0x000fe80000100800 */
[----:B------:R1:W-:Y:S02]  /*bc530*/  STL.64 [R1+0x16b8], R2 ;  /* 0x0016b80201007387 */ /* 0x0003e40000100a00 */
[----:B-1----:R-:W-:-:S02]  /*bc540*/  F2FP.SATFINITE.E4M3.F32.PACK_AB_MERGE_C R3, R27, R24, RZ ;  /* 0x000000181b03723e */ /* 0x002fc400048070ff */
[----:B------:R-:W-:Y:S01]  /*bc550*/  F2FP.SATFINITE.E4M3.F32.PACK_AB_MERGE_C R2, R18, R28, RZ ;  /* 0x0000001c1202723e */ /* 0x000fe200048070ff */
[----:B------:R-:W3:Y:S04]  /*bc560*/  LDL.LU R24, [R1+0x14a8] ;  /* 0x0014a80001187983 */ /* 0x000ee80000300800 */
[----:B------:R-:W-:Y:S04]  /*bc570*/  STL [R1+0x1cdc], R3 ;  /* 0x001cdc0301007387 */ /* 0x000fe80000100800 */
[----:B------:R-:W3:Y:S04]  /*bc580*/  LDL.LU R27, [R1+0x14ac] ;  /* 0x0014ac00011b7983 */ /* 0x000ee80000300800 */
[----:B------:R1:W-:Y:S04]  /*bc590*/  STL [R1+0x1d18], R2 ;  /* 0x001d180201007387 */ /* 0x0003e80000100800 */
[----:B------:R-:W3:Y:S04]  /*bc5a0*/  LDL.LU R14, [R1+0x1490] ;  /* 0x00149000010e7983 */ /* 0x000ee80000300800 */
[----:B------:R-:W3:Y:S01]  /*bc5b0*/  LDL.LU R15, [R1+0x1494] ;  /* 0x00149400010f7983 */ /* 0x000ee20000300800 */
[----:B-1----:R-:W-:-:S03]  /*bc5c0*/  IADD3 R2, P1, PT, R19, R7, RZ ;  /* 0x0000000713027210 */ /* 0x002fc60007f3e0ff */
[----:B------:R-:W3:Y:S04]  /*bc5d0*/  LDL.LU R28, [R1+0x1498] ;  /* 0x00149800011c7983 */ /* 0x000ee80000300800 */
[----:B------:R-:W3:Y:S01]  /*bc5e0*/  LDL.LU R18, [R1+0x149c] ;  /* 0x00149c0001127983 */ /* 0x000ee20000300800 */
[----:B----4-:R-:W-:Y:S01]  /*bc5f0*/  F2FP.SATFINITE.E4M3.F32.PACK_AB_MERGE_C R5, R22, R21, RZ ;  /* 0x000000151605723e */ /* 0x010fe200048070ff */
        /* <DEDUP_REMOVED lines=8> */
[----:B------:R-:W4:Y:S04]  /*bc680*/  LDL.LU R17, [R1+0x1488] ;  /* 0x0014880001117983 */ /* 0x000f280000300800 */
[----:B------:R-:W4:Y:S01]  /*bc690*/  LDL.LU R23, [R1+0x148c] ;  /* 0x00148c0001177983 */ /* 0x000f220000300800 */
[----:B-1----:R-:W-:-:S05]  /*bc6a0*/  IADD3 R2, P1, PT, R19, R9, RZ ;  /* 0x0000000913027210 */ /* 0x002fca0007f3e0ff */
[----:B---3--:R-:W-:Y:S01]  /*bc6b0*/  IMAD.X R3, R20, 0x1, R11, P1 ;  /* 0x0000000114037824 */ /* 0x008fe200008e060b */
[----:B------:R-:W-:Y:S04]  /*bc6c0*/  STL.64 [R1+0x5e00], R8 ;  /* 0x005e000801007387 */ /* 0x000fe80000100a00 */
[----:B------:R1:W-:Y:S04]  /*bc6d0*/  STL.64 [R1+0x16a8], R2 ;  /* 0x0016a80201007387 */ /* 0x0003e80000100a00 */
[----:B-1----:R-:W3:Y:S01]  /*bc6e0*/  LDL.LU.64 R2, [R1+0x5e28] ;  /* 0x005e280001027983 */ /* 0x002ee20000300a00 */
[----:B------:R-:W-:-:S03]  /*bc6f0*/  IADD3 R8, P1, PT, R19, R10, RZ ;  /* 0x0000000a13087210 */ /* 0x000fc60007f3e0ff */
[----:B------:R-:W2:Y:S04]  /*bc700*/  LDL.LU R13, [R1+0x1470] ;  /* 0x00147000010d7983 */ /* 0x000ea80000300800 */
[----:B------:R-:W2:Y:S04]  /*bc710*/  LDL.LU R26, [R1+0x147c] ;  /* 0x00147c00011a7983 */ /* 0x000ea80000300800 */
[----:B------:R-:W-:Y:S04]  /*bc720*/  STL [R1+0x1b28], R5 ;  /* 0x001b280501007387 */ /* 0x000fe80000100800 */
[----:B------:R1:W-:Y:S04]  /*bc730*/  STL.64 [R1+0x5e10], R10 ;  /* 0x005e100a01007387 */ /* 0x0003e80000100a00 */
[----:B-1----:R-:W4:Y:S01]  /*bc740*/  LDL.LU R10, [R1+0x1474] ;  /* 0x00147400010a7983 */ /* 0x002f220000300800 */
[----:B------:R-:W-:-:S03]  /*bc750*/  IMAD.X R9, R20, 0x1, R12, P1 ;  /* 0x0000000114097824 */ /* 0x000fc600008e060c */
[----:B------:R-:W4:Y:S04]  /*bc760*/  LDL.LU R11, [R1+0x1478] ;  /* 0x00147800010b7983 */ /* 0x000f280000300800 */
[----:B------:R-:W4:Y:S01]  /*bc770*/  LDL.LU R6, [R1+0x1460] ;  /* 0x0014600001067983 */ /* 0x000f220000300800 */
[----:B------:R-:W-:-:S03]  /*bc780*/  F2FP.SATFINITE.E4M3.F32.PACK_AB_MERGE_C R20, R27, R24, RZ ;  /* 0x000000181b14723e */ /* 0x000fc600048070ff */
[----:B------:R-:W4:Y:S01]  /*bc790*/  LDL.LU R5, [R1+0x1464] ;  /* 0x0014640001057983 */ /* 0x000f220000300800 */
[----:B------:R-:W-:-:S03]  /*bc7a0*/  F2FP.SATFINITE.E4M3.F32.PACK_AB_MERGE_C R15, R15, R14, RZ ;  /* 0x0000000e0f0f723e */ /* 0x000fc600048070ff */
[----:B------:R1:W-:Y:S01]  /*bc7b0*/  STL.64 [R1+0x16a0], R8 ;  /* 0x0016a00801007387 */ /* 0x0003e20000100a00 */
[----:B------:R-:W-:Y:S01]  /*bc7c0*/  F2FP.SATFINITE.E4M3.F32.PACK_AB_MERGE_C R14, R18, R28, RZ ;  /* 0x0000001c120e723e */ /* 0x000fe200048070ff */
[----:B0-----:R-:W-:Y:S01]  /*bc7d0*/  VIADD R19, R19, UR5 ;  /* 0x0000000513137c36 */ /* 0x001fe20008000000 */
[----:B------:R-:W0:Y:S01]  /*bc7e0*/  LDCU UR5, c[0x0][0x3b8] ;  /* 0x00007700ff0577ac */ /* 0x000e220008000800 */
[----:B-1----:R-:W4:Y:S04]  /*bc7f0*/  LDL.LU R8, [R1+0x1468] ;  /* 0x0014680001087983 */ /* 0x002f280000300800 */
[----:B------:R-:W4:Y:S04]  /*bc800*/  LDL.LU R9, [R1+0x146c] ;  /* 0x00146c0001097983 */ /* 0x000f280000300800 */
[----:B------:R-:W4:Y:S04]  /*bc810*/  LDL.LU R21, [R1+0x1450] ;  /* 0x0014500001157983 */ /* 0x000f280000300800 */
[----:B------:R-:W4:Y:S04]  /*bc820*/  LDL.LU R22, [R1+0x1454] ;  /* 0x0014540001167983 */ /* 0x000f280000300800 */
[----:B------:R-:W4:Y:S04]  /*bc830*/  LDL.LU R24, [R1+0x1458] ;  /* 0x0014580001187983 */ /* 0x000f280000300800 */
[----:B------:R-:W4:Y:S04]  /*bc840*/  LDL.LU R27, [R1+0x145c] ;  /* 0x00145c00011b7983 */ /* 0x000f280000300800 */
[----:B------:R1:W-:Y:S04]  /*bc850*/  STL [R1+0x1b4c], R20 ;  /* 0x001b4c1401007387 */ /* 0x0003e80000100800 */
[----:B------:R-:W-:Y:S04]  /*bc860*/  STL [R1+0x19c8], R15 ;  /* 0x0019c80f01007387 */ /* 0x000fe80000100800 */
[----:B------:R-:W4:Y:S01]  /*bc870*/  LDL.LU R28, [R1+0x1448] ;  /* 0x00144800011c7983 */ /* 0x000f220000300800 */
[----:B-1----:R-:W-:-:S03]  /*bc880*/  SHF.R.S32.HI R20, RZ, 0x1f, R19 ;  /* 0x0000001fff147819 */ /* 0x002fc60000011413 */
[----:B------:R-:W4:Y:S04]  /*bc890*/  LDL.LU R18, [R1+0x144c] ;  /* 0x00144c0001127983 */ /* 0x000f280000300800 */
[----:B------:R1:W-:Y:S02]  /*bc8a0*/  STL [R1+0x19dc], R14 ;  /* 0x0019dc0e01007387 */ /* 0x0003e40000100800 */
[----:B-1----:R-:W-:-:S05]  /*bc8b0*/  IADD3 R14, P1, PT, R19, R0, RZ ;  /* 0x00000000130e7210 */ /* 0x002fca0007f3e0ff */
[----:B---3--:R-:W-:-:S05]  /*bc8c0*/  IMAD.X R15, R20, 0x1, R2, P1 ;  /* 0x00000001140f7824 */ /* 0x008fca00008e0602 */
[----:B------:R2:W-:Y:S02]  /*bc8d0*/  STL.64 [R1+0x1698], R14 ;  /* 0x0016980e01007387 */ /* 0x0005e40000100a00 */
[----:B--2---:R-:W-:Y:S02]  /*bc8e0*/  F2FP.SATFINITE.E4M3.F32.PACK_AB_MERGE_C R15, R25, R29, RZ ;  /* 0x0000001d190f723e */ /* 0x004fe400048070ff */
[----:B----4-:R-:W-:Y:S01]  /*bc8f0*/  F2FP.SATFINITE.E4M3.F32.PACK_AB_MERGE_C R14, R23, R17, RZ ;  /* 0x00000011170e723e */ /* 0x010fe200048070ff */
[----:B------:R-:W2:Y:S04]  /*bc900*/  LDL.LU R29, [R1+0x1430] ;  /* 0x00143000011d7983 */ /* 0x000ea80000300800 */
[----:B------:R-:W-:Y:S04]  /*bc910*/  STL [R1+0x197c], R15 ;  /* 0x00197c0f01007387 */ /* 0x000fe80000100800 */
[----:B------:R-:W2:Y:S04]  /*bc920*/  LDL.LU R25, [R1+0x1434] ;  /* 0x0014340001197983 */ /* 0x000ea80000300800 */
[----:B------:R1:W-:Y:S01]  /*bc930*/  STL [R1+0x1988], R14 ;  /* 0x0019880e01007387 */ /* 0x0003e20000100800 */
[----:B------:R-:W-:-:S03]  /*bc940*/  F2FP.SATFINITE.E4M3.F32.PACK_AB_MERGE_C R10, R10, R13, RZ ;  /* 0x0000000d0a0a723e */ /* 0x000fc600048070ff */
[----:B------:R-:W3:Y:S04]  /*bc950*/  LDL.LU R17, [R1+0x1438] ;  /* 0x0014380001117983 */ /* 0x000ee80000300800 */
[----:B------:R-:W3:Y:S01]  /*bc960*/  LDL.LU R23, [R1+0x143c] ;  /* 0x00143c0001177983 */ /* 0x000ee20000300800 */
[----:B-1----:R-:W-:-:S05]  /*bc970*/  IADD3 R14, P1, PT, R19, R3, RZ ;  /* 0x00000003130e7210 */ /* 0x002fca0007f3e0ff */
[----:B------:R-:W-:-:S05]  /*bc980*/  IMAD.X R15, R20, 0x1, R4, P1 ;  /* 0x00000001140f7824 */ /* 0x000fca00008e0604 */
[----:B------:R1:W-:Y:S04]  /*bc990*/  STL.64 [R1+0x1690], R14 ;  /* 0x0016900e01007387 */ /* 0x0003e80000100a00 */
[----:B-1----:R-:W4:Y:S04]  /*bc9a0*/  LDL.LU.64 R14, [R1+0x5e20] ;  /* 0x005e2000010e7983 */ /* 0x002f280000300a00 */
[----:B------:R-:W2:Y:S01]  /*bc9b0*/  LDL.LU R13, [R1+0x5e18] ;  /* 0x005e1800010d7983 */ /* 0x000ea20000300800 */
[----:B------:R-:W-:-:S03]  /*bc9c0*/  F2FP.SATFINITE.E4M3.F32.PACK_AB_MERGE_C R11, R26, R11, RZ ;  /* 0x0000000b1a0b723e */ /* 0x000fc600048070ff */
[----:B------:R-:W3:Y:S04]  /*bc9d0*/  LDL.LU R26, [R1+0x1424] ;  /* 0x00142400011a7983 */ /* 0x000ee80000300800 */
[----:B------:R2:W-:Y:S04]  /*bc9e0*/  STL [R1+0x92c], R10 ;  /* 0x00092c0a01007387 */ /* 0x0005e80000100800 */
[----:B------:R4:W-:Y:S01]  /*bc9f0*/  STL [R1+0x193c], R11 ;  /* 0x00193c0b01007387 */ /* 0x0009e20000100800 */
[----:B------:R-:W-:Y:S02]  /*bca00*/  F2FP.SATFINITE.E4M3.F32.PACK_AB_MERGE_C R5, R5, R6, RZ ;  /* 0x000000060505723e */ /* 0x000fe400048070ff */
[----:B--2---:R-:W-:Y:S01]  /*bca10*/  IADD3 R10, P1, PT, R19, R13, RZ ;  /* 0x0000000d130a7210 */ /* 0x004fe20007f3e0ff */
[----:B------:R1:W-:Y:S04]  /*bca20*/  STL [R1+0x5df0], R13 ;  /* 0x005df00d01007387 */ /* 0x0003e80000100800 */
[----:B----4-:R-:W-:Y:S01]  /*bca30*/  IMAD.X R11, R20, 0x1, R15, P1 ;  /* 0x00000001140b7824 */ /* 0x010fe200008e060f */
[----:B-1----:R-:W2:Y:S04]  /*bca40*/  LDL.LU R13, [R1+0x1420] ;  /* 0x00142000010d7983 */ /* 0x002ea80000300800 */
[----:B------:R1:W-:Y:S04]  /*bca50*/  STL.64 [R1+0x1688], R10 ;  /* 0x0016880a01007387 */ /* 0x0003e80000100a00 */
[----:B-1----:R-:W4:Y:S04]  /*bca60*/  LDL.LU.64 R10, [R1+0x5e10] ;  /* 0x005e1000010a7983 */ /* 0x002f280000300a00 */
[----:B------:R-:W2:Y:S04]  /*bca70*/  LDL.LU R6, [R1+0x5e0c] ;  /* 0x005e0c0001067983 */ /* 0x000ea80000300800 */
[----:B------:R1:W-:Y:S04]  /*bca80*/  STL [R1+0x8f8], R5 ;  /* 0x0008f80501007387 */ /* 0x0003e80000100800 */
[----:B-1----:R-:W2:Y:S01]  /*bca90*/  LDL.LU R5, [R1+0x5e08] ;  /* 0x005e080001057983 */ /* 0x002ea20000300800 */
[----:B------:R-:W-:-:S05]  /*bcaa0*/  F2FP.SATFINITE.E4M3.F32.PACK_AB_MERGE_C R9, R9, R8, RZ ;  /* 0x000000080909723e */ /* 0x000fca00048070ff */
[----:B------:R1:W-:Y:S01]  /*bcab0*/  STL [R1+0x928], R9 ;  /* 0x0009280901007387 */ /* 0x0003e20000100800 */
[----:B--2---:R-:W-:-:S05]  /*bcac0*/  IADD3 R8, P1, PT, R19, R5, RZ ;  /* 0x0000000513087210 */ /* 0x004fca0007f3e0ff */
[----:B-1----:R-:W-:-:S05]  /*bcad0*/  IMAD.X R9, R20, 0x1, R6, P1 ;  /* 0x0000000114097824 */ /* 0x002fca00008e0606 */
[----:B------:R1:W-:Y:S02]  /*bcae0*/  STL.64 [R1+0x1680], R8 ;  /* 0x0016800801007387 */ /* 0x0003e40000100a00 */
[----:B-1----:R-:W-:Y:S02]  /*bcaf0*/  F2FP.SATFINITE.E4M3.F32.PACK_AB_MERGE_C R8, R22, R21, RZ ;  /* 0x000000151608723e */ /* 0x002fe400048070ff */
[----:B------:R-:W2:Y:S04]  /*bcb00*/  LDL.LU R21, [R1+0x1428] ;  /* 0x0014280001157983 */ /* 0x000ea80000300800 */
[----:B------:R-:W2:Y:S04]  /*bcb10*/  LDL.LU R22, [R1+0x142c] ;  /* 0x00142c0001167983 */ /* 0x000ea80000300800 */
[----:B------:R1:W-:Y:S02]  /*bcb20*/  STL [R1+0x8f0], R8 ;  /* 0x0008f00801007387 */ /* 0x0003e40000100800 */
[----:B-1----:R-:W-:-:S02]  /*bcb30*/  F2FP.SATFINITE.E4M3.F32.PACK_AB_MERGE_C R8, R27, R24, RZ ;  /* 0x000000181b08723e */ /* 0x002fc400048070ff */
[----:B------:R-:W2:Y:S04]  /*bcb40*/  LDL.LU R24, [R1+0x1410] ;  /* 0x0014100001187983 */ /* 0x000ea80000300800 */
[----:B------:R-:W2:Y:S04]  /*bcb50*/  LDL.LU R27, [R1+0x1414] ;  /* 0x00141400011b7983 */ /* 0x000ea80000300800 */
[----:B------:R1:W-:Y:S04]  /*bcb60*/  STL [R1+0x8f4], R8 ;  /* 0x0008f40801007387 */ /* 0x0003e80000100800 */
[----:B------:R0:W-:Y:S01]  /*bcb70*/  STL.64 [R1+0x5df8], R14 ;  /* 0x005df80e01007387 */ /* 0x0001e20000100a00 */
[----:B-1----:R-:W-:-:S03]  /*bcb80*/  IADD3 R8, P1, PT, R19, R14, RZ ;  /* 0x0000000e13087210 */ /* 0x002fc60007f3e0ff */
[----:B0-----:R-:W2:Y:S04]  /*bcb90*/  LDL.LU R14, [R1+0x1440] ;  /* 0x00144000010e7983 */ /* 0x001ea80000300800 */
[----:B------:R-:W2:Y:S01]  /*bcba0*/  LDL.LU R15, [R1+0x1444] ;  /* 0x00144400010f7983 */ /* 0x000ea20000300800 */
[----:B------:R-:W-:-:S05]  /*bcbb0*/  IMAD.X R9, R20, 0x1, R16, P1 ;  /* 0x0000000114097824 */ /* 0x000fca00008e0610 */
[----:B------:R0:W-:Y:S04]  /*bcbc0*/  STL.64 [R1+0x1678], R8 ;  /* 0x0016780801007387 */ /* 0x0001e80000100a00 */
[----:B0-----:R-:W3:Y:S01]  /*bcbd0*/  LDL.LU.64 R8, [R1+0x5e00] ;  /* 0x005e000001087983 */ /* 0x001ee20000300a00 */
[----:B--2---:R-:W-:Y:S02]  /*bcbe0*/  F2FP.SATFINITE.E4M3.F32.PACK_AB_MERGE_C R15, R15, R14, RZ ;  /* 0x0000000e0f0f723e */ /* 0x004fe400048070ff */
[----:B------:R-:W-:Y:S02]  /*bcbf0*/  F2FP.SATFINITE.E4M3.F32.PACK_AB_MERGE_C R14, R18, R28, RZ ;  /* 0x0000001c120e723e */ /* 0x000fe400048070ff */
[----:B------:R-:W2:Y:S04]  /*bcc00*/  LDL.LU R28, [R1+0x1418] ;  /* 0x00141800011c7983 */ /* 0x000ea80000300800 */
[----:B------:R-:W-:Y:S04]  /*bcc10*/  STL [R1+0x758], R15 ;  /* 0x0007580f01007387 */ /* 0x000fe80000100800 */
[----:B------:R-:W2:Y:S04]  /*bcc20*/  LDL.LU R18, [R1+0x141c] ;  /* 0x00141c0001127983 */ /* 0x000ea80000300800 */
[----:B------:R0:W-:Y:S04]  /*bcc30*/  STL [R1+0x780], R14 ;  /* 0x0007800e01007387 */ /* 0x0001e80000100800 */
[----:B------:R1:W-:Y:S01]  /*bcc40*/  STL.64 [R1+0x5de8], R6 ;  /* 0x005de80601007387 */ /* 0x0003e20000100a00 */
[----:B0-----:R-:W-:-:S05]  /*bcc50*/  IADD3 R14, P1, PT, R19, R7, RZ ;  /* 0x00000007130e7210 */ /* 0x001fca0007f3e0ff */
[----:B---3--:R-:W-:Y:S01]  /*bcc60*/  IMAD.X R15, R20, 0x1, R8, P1 ;  /* 0x00000001140f7824 */ /* 0x008fe200008e0608 */
[----:B-1----:R-:W-:Y:S02]  /*bcc70*/  F2FP.SATFINITE.E4M3.F32.PACK_AB_MERGE_C R7, R25, R29, RZ ;  /* 0x0000001d1907723e */ /* 0x002fe400048070ff */
[----:B------:R-:W-:Y:S01]  /*bcc80*/  F2FP.SATFINITE.E4M3.F32.PACK_AB_MERGE_C R6, R23, R17, RZ ;  /* 0x000000111706723e */ /* 0x000fe200048070ff */
[----:B------:R-:W3:Y:S04]  /*bcc90*/  LDL.LU R29, [R1+0x1400] ;  /* 0x00140000011d7983 */ /* 0x000ee80000300800 */
[----:B------:R-:W-:Y:S04]  /*bcca0*/  STL.64 [R1+0x1670], R14 ;  /* 0x0016700e01007387 */ /* 0x000fe80000100a00 */
[----:B------:R-:W-:Y:S04]  /*bccb0*/  STL [R1+0x598], R7 ;  /* 0x0005980701007387 */ /* 0x000fe80000100800 */
[----:B------:R-:W3:Y:S04]  /*bccc0*/  LDL.LU R25, [R1+0x1404] ;  /* 0x0014040001197983 */ /* 0x000ee80000300800 */
[----:B------:R0:W-:Y:S04]  /*bccd0*/  STL [R1+0x5a0], R6 ;  /* 0x0005a00601007387 */ /* 0x0001e80000100800 */
[----:B------:R-:W3:Y:S04]  /*bcce0*/  LDL.LU R17, [R1+0x1408] ;  /* 0x0014080001117983 */ /* 0x000ee80000300800 */
[----:B------:R-:W3:Y:S01]  /*bccf0*/  LDL.LU R23, [R1+0x140c] ;  /* 0x00140c0001177983 */ /* 0x000ee20000300800 */
[----:B0-----:R-:W-:-:S05]  /*bcd00*/  IADD3 R6, P1, PT, R19, R9, RZ ;  /* 0x0000000913067210 */ /* 0x001fca0007f3e0ff */
[----:B----4-:R-:W-:Y:S01]  /*bcd10*/  IMAD.X R7, R20, 0x1, R11, P1 ;  /* 0x0000000114077824 */ /* 0x010fe200008e060b */
[----:B------:R0:W-:Y:S04]  /*bcd20*/  STL.64 [R1+0x5dd8], R8 ;  /* 0x005dd80801007387 */ /* 0x0001e80000100a00 */
[----:B------:R1:W-:Y:S04]  /*bcd30*/  STL.64 [R1+0x1668], R6 ;  /* 0x0016680601007387 */ /* 0x0003e80000100a00 */
[----:B------:R-:W-:Y:S01]  /*bcd40*/  STL.64 [R1+0x5de0], R10 ;  /* 0x005de00a01007387 */ /* 0x000fe20000100a00 */
[----:B0-----:R-:W-:-:S02]  /*bcd50*/  F2FP.SATFINITE.E4M3.F32.PACK_AB_MERGE_C R8, R26, R13, RZ ;  /* 0x0000000d1a08723e */ /* 0x001fc400048070ff */
[----:B-1----:R-:W-:-:S03]  /*bcd60*/  IADD3 R6, P1, PT, R19, R10, RZ ;  /* 0x0000000a13067210 */ /* 0x002fc60007f3e0ff */
[----:B------:R0:W-:Y:S02]  /*bcd70*/  STL [R1+0x58c], R8 ;  /* 0x00058c0801007387 */ /* 0x0001e40000100800 */
[----:B------:R-:W-:Y:S02]  /*bcd80*/  IMAD.X R7, R20, 0x1, R12, P1 ;  /* 0x0000000114077824 */ /* 0x000fe400008e060c */
[----:B------:R-:W4:Y:S04]  /*bcd90*/  LDL.LU R13, [R1+0x13f0] ;  /* 0x0013f000010d7983 */ /* 0x000f280000300800 */
[----:B------:R1:W-:Y:S01]  /*bcda0*/  STL.64 [R1+0x1660], R6 ;  /* 0x0016600601007387 */ /* 0x0003e20000100a00 */
[----:B0-----:R-:W-:Y:S02]  /*bcdb0*/  F2FP.SATFINITE.E4M3.F32.PACK_AB_MERGE_C R8, R22, R21, RZ ;  /* 0x000000151608723e */ /* 0x001fe400048070ff */
[----:B------:R-:W-:Y:S01]  /*bcdc0*/  F2FP.SATFINITE.E4M3.F32.PACK_AB_MERGE_C R14, R27, R24, RZ ;  /* 0x000000181b0e723e */ /* 0x000fe200048070ff */
[----:B-1----:R-:W4:Y:S04]  /*bcdd0*/  LDL.LU R6, [R1+0x13f8] ;  /* 0x0013f80001067983 */ /* 0x002f280000300800 */
[----:B------:R-:W4:Y:S04]  /*bcde0*/  LDL.LU R7, [R1+0x13fc] ;  /* 0x0013fc0001077983 */ /* 0x000f280000300800 */
[----:B------:R-:W4:Y:S04]  /*bcdf0*/  LDL.LU R10, [R1+0x13e0] ;  /* 0x0013e000010a7983 */ /* 0x000f280000300800 */
[----:B------:R-:W4:Y:S04]  /*bce00*/  LDL.LU R11, [R1+0x13e4] ;  /* 0x0013e400010b7983 */ /* 0x000f280000300800 */
[----:B------:R0:W-:Y:S04]  /*bce10*/  STL [R1+0x590], R8 ;  /* 0x0005900801007387 */ /* 0x0001e80000100800 */
[----:B------:R-:W4:Y:S04]  /*bce20*/  LDL.LU R21, [R1+0x13e8] ;  /* 0x0013e80001157983 */ /* 0x000f280000300800 */
[----:B------:R-:W4:Y:S04]  /*bce30*/  LDL.LU R22, [R1+0x13ec] ;  /* 0x0013ec0001167983 */ /* 0x000f280000300800 */
[----:B0-----:R-:W4:Y:S01]  /*bce40*/  LDL.LU R8, [R1+0x13d4] ;  /* 0x0013d40001087983 */ /* 0x001f220000300800 */
[----:B------:R-:W-:Y:S01]  /*bce50*/  VIADD R19, R19, UR5 ;  /* 0x0000000513137c36 */ /* 0x000fe20008000000 */
[----:B------:R-:W0:Y:S02]  /*bce60*/  LDCU UR5, c[0x0][0x3b8] ;  /* 0x00007700ff0577ac */ /* 0x000e240008000800 */
[----:B------:R-:W4:Y:S04]  /*bce70*/  LDL.LU R9, [R1+0x13d8] ;  /* 0x0013d80001097983 */ /* 0x000f280000300800 */
[----:B------:R2:W-:Y:S04]  /*bce80*/  STL [R1+0x57c], R14 ;  /* 0x00057c0e01007387 */ /* 0x0005e80000100800 */
[----:B------:R-:W4:Y:S01]  /*bce90*/  LDL.LU R26, [R1+0x13dc] ;  /* 0x0013dc00011a7983 */ /* 0x000f220000300800 */
[----:B------:R-:W-:-:S03]  /*bcea0*/  SHF.R.S32.HI R20, RZ, 0x1f, R19 ;  /* 0x0000001fff147819 */ /* 0x000fc60000011413 */
[----:B------:R-:W4:Y:S04]  /*bceb0*/  LDL.LU R24, [R1+0x13c0] ;  /* 0x0013c00001187983 */ /* 0x000f280000300800 */
[----:B------:R-:W4:Y:S01]  /*bcec0*/  LDL.LU R27, [R1+0x13c4] ;  /* 0x0013c400011b7983 */ /* 0x000f220000300800 */
[----:B--2---:R-:W-:-:S05]  /*bced0*/  F2FP.SATFINITE.E4M3.F32.PACK_AB_MERGE_C R14, R18, R28, RZ ;  /* 0x0000001c120e723e */ /* 0x004fca00048070ff */
[----:B------:R1:W-:Y:S04]  /*bcee0*/  STL [R1+0x580], R14 ;  /* 0x0005800e01007387 */ /* 0x0003e80000100800 */
[----:B------:R-:W2:Y:S04]  /*bcef0*/  LDL.LU R28, [R1+0x13c8] ;  /* 0x0013c800011c7983 */ /* 0x000ea80000300800 */
[----:B------:R-:W2:Y:S01]  /*bcf00*/  LDL.LU R18, [R1+0x13cc] ;  /* 0x0013cc0001127983 */ /* 0x000ea20000300800 */
[----:B-1----:R-:W-:-:S05]  /*bcf10*/  IADD3 R14, P1, PT, R19, R0, RZ ;  /* 0x00000000130e7210 */ /* 0x002fca0007f3e0ff */
[----:B------:R-:W-:-:S05]  /*bcf20*/  IMAD.X R15, R20, 0x1, R2, P1 ;  /* 0x00000001140f7824 */ /* 0x000fca00008e0602 */
[----:B------:R3:W-:Y:S02]  /*bcf30*/  STL.64 [R1+0x1658], R14 ;  /* 0x0016580e01007387 */ /* 0x0007e40000100a00 */
[----:B---3--:R-:W-:Y:S02]  /*bcf40*/  F2FP.SATFINITE.E4M3.F32.PACK_AB_MERGE_C R15, R25, R29, RZ ;  /* 0x0000001d190f723e */ /* 0x008fe400048070ff */
[----:B------:R-:W3:Y:S04]  /*bcf50*/  LDL.LU R29, [R1+0x13b0] ;  /* 0x0013b000011d7983 */ /* 0x000ee80000300800 */
[----:B------:R-:W-:Y:S01]  /*bcf60*/  STL [R1+0x564], R15 ;  /* 0x0005640f01007387 */ /* 0x000fe20000100800 */
[----:B------:R-:W-:-:S03]  /*bcf70*/  F2FP.SATFINITE.E4M3.F32.PACK_AB_MERGE_C R14, R23, R17, RZ ;  /* 0x00000011170e723e */ /* 0x000fc600048070ff */
[----:B------:R-:W3:Y:S04]  /*bcf80*/  LDL.LU R25, [R1+0x13b4] ;  /* 0x0013b40001197983 */ /* 0x000ee80000300800 */
[----:B------:R1:W-:Y:S04]  /*bcf90*/  STL [R1+0x570], R14 ;  /* 0x0005700e01007387 */ /* 0x0003e80000100800 */
[----:B------:R-:W2:Y:S04]  /*bcfa0*/  LDL.LU R17, [R1+0x13b8] ;  /* 0x0013b80001117983 */ /* 0x000ea80000300800 */
[----:B------:R-:W2:Y:S01]  /*bcfb0*/  LDL.LU R23, [R1+0x13bc] ;  /* 0x0013bc0001177983 */ /* 0x000ea20000300800 */
[----:B-1----:R-:W-:-:S03]  /*bcfc0*/  IADD3 R14, P1, PT, R19, R3, RZ ;  /* 0x00000003130e7210 */ /* 0x002fc60007f3e0ff */
[----:B------:R1:W-:Y:S02]  /*bcfd0*/  STL [R1+0x5dc0], R3 ;  /* 0x005dc00301007387 */ /* 0x0003e40000100800 */
[----:B------:R-:W-:Y:S02]  /*bcfe0*/  IMAD.X R15, R20, 0x1, R4, P1 ;  /* 0x00000001140f7824 */ /* 0x000fe400008e0604 */
[----:B-1----:R-:W2:Y:S04]  /*bcff0*/  LDL.LU R3, [R1+0x13d0] ;  /* 0x0013d00001037983 */ /* 0x002ea80000300800 */
[----:B------:R1:W-:Y:S04]  /*bd000*/  STL.64 [R1+0x1650], R14 ;  /* 0x0016500e01007387 */ /* 0x0003e80000100a00 */
[----:B-1----:R-:W2:Y:S04]  /*bd010*/  LDL.LU.64 R14, [R1+0x5df8] ;  /* 0x005df800010e7983 */ /* 0x002ea80000300a00 */
[----:B------:R1:W-:Y:S04]  /*bd020*/  STL [R1+0x5dc4], R4 ;  /* 0x005dc40401007387 */ /* 0x0003e80000100800 */
[----:B-1----:R-:W4:Y:S02]  /*bd030*/  LDL.LU R4, [R1+0x13f4] ;  /* 0x0013f40001047983 */ /* 0x002f240000300800 */
[----:B----4-:R-:W-:-:S02]  /*bd040*/  F2FP.SATFINITE.E4M3.F32.PACK_AB_MERGE_C R4, R4, R13, RZ ;  /* 0x0000000d0404723e */ /* 0x010fc400048070ff */
[----:B------:R-:W4:Y:S04]  /*bd050*/  LDL.LU R13, [R1+0x5df0] ;  /* 0x005df000010d7983 */ /* 0x000f280000300800 */
[----:B------:R1:W-:Y:S02]  /*bd060*/  STL [R1+0x554], R4 ;  /* 0x0005540401007387 */ /* 0x0003e40000100800 */
[----:B-1----:R-:W-:Y:S02]  /*bd070*/  F2FP.SATFINITE.E4M3.F32.PACK_AB_MERGE_C R4, R7, R6, RZ ;  /* 0x000000060704723e */ /* 0x002fe400048070ff */
[----:B----4-:R-:W-:Y:S01]  /*bd080*/  IADD3 R6, P1, PT, R19, R13, RZ ;  /* 0x0000000d13067210 */ /* 0x010fe20007f3e0ff */
[----:B------:R-:W-:Y:S04]  /*bd090*/  STL [R1+0x5db0], R13 ;  /* 0x005db00d01007387 */ /* 0x000fe80000100800 */
[----:B--2---:R-:W-:Y:S01]  /*bd0a0*/  IMAD.X R7, R20, 0x1, R15, P1 ;  /* 0x0000000114077824 */ /* 0x004fe200008e060f */
[----:B------:R-:W-:Y:S04]  /*bd0b0*/  STL [R1+0x558], R4 ;  /* 0x0005580401007387 */ /* 0x000fe80000100800 */
[----:B------:R1:W-:Y:S04]  /*bd0c0*/  STL.64 [R1+0x1648], R6 ;  /* 0x0016480601007387 */ /* 0x0003e80000100a00 */
[----:B-1----:R-:W2:Y:S01]  /*bd0d0*/  LDL.LU.64 R6, [R1+0x5de8] ;  /* 0x005de80001067983 */ /* 0x002ea20000300a00 */
[----:B------:R-:W-:-:S02]  /*bd0e0*/  F2FP.SATFINITE.E4M3.F32.PACK_AB_MERGE_C R13, R11, R10, RZ ;  /* 0x0000000a0b0d723e */ /* 0x000fc400048070ff */
[----:B------:R-:W-:Y:S02]  /*bd0f0*/  F2FP.SATFINITE.E4M3.F32.PACK_AB_MERGE_C R4, R22, R21, RZ ;  /* 0x000000151604723e */ /* 0x000fe400048070ff */
[C---:B------:R-:W-:Y:S01]  /*bd100*/  IADD3 R10, P1, PT, R19.reuse, R5, RZ ;  /* 0x00000005130a7210 */ /* 0x040fe20007f3e0ff */
[----:B------:R-:W-:Y:S04]  /*bd110*/  STL [R1+0x53c], R13 ;  /* 0x00053c0d01007387 */ /* 0x000fe80000100800 */
[----:B------:R1:W-:Y:S02]  /*bd120*/  STL [R1+0x540], R4 ;  /* 0x0005400401007387 */ /* 0x0003e40000100800 */
[----:B-1----:R-:W-:Y:S02]  /*bd130*/  F2FP.SATFINITE.E4M3.F32.PACK_AB_MERGE_C R4, R8, R3, RZ ;  /* 0x000000030804723e */ /* 0x002fe400048070ff */
[----:B------:R-:W-:Y:S01]  /*bd140*/  F2FP.SATFINITE.E4M3.F32.PACK_AB_MERGE_C R3, R26, R9, RZ ;  /* 0x000000091a03723e */ /* 0x000fe200048070ff */
[----:B--2---:R-:W-:Y:S01]  /*bd150*/  IMAD.X R11, R20, 0x1, R6, P1 ;  /* 0x00000001140b7824 */ /* 0x004fe200008e0606 */
[----:B------:R-:W-:-:S04]  /*bd160*/  IADD3 R8, P1, PT, R19, R14, RZ ;  /* 0x0000000e13087210 */ /* 0x000fc80007f3e0ff */
[----:B------:R1:W-:Y:S01]  /*bd170*/  STL.64 [R1+0x1640], R10 ;  /* 0x0016400a01007387 */ /* 0x0003e20000100a00 */
[----:B------:R-:W-:-:S03]  /*bd180*/  IMAD.X R9, R20, 0x1, R16, P1 ;  /* 0x0000000114097824 */ /* 0x000fc600008e0610 */
[----:B-1----:R-:W2:Y:S04]  /*bd190*/  LDL.LU.64 R10, [R1+0x5de0] ;  /* 0x005de000010a7983 */ /* 0x002ea80000300a00 */
[----:B------:R-:W4:Y:S04]  /*bd1a0*/  LDL.LU R21, [R1+0x13a0] ;  /* 0x0013a00001157983 */ /* 0x000f280000300800 */
[----:B------:R-:W4:Y:S04]  /*bd1b0*/  LDL.LU R22, [R1+0x13a4] ;  /* 0x0013a40001167983 */ /* 0x000f280000300800 */
[----:B------:R1:W-:Y:S04]  /*bd1c0*/  STL [R1+0x51c], R4 ;  /* 0x00051c0401007387 */ /* 0x0003e80000100800 */
[----:B------:R-:W-:Y:S04]  /*bd1d0*/  STL.64 [R1+0x5db8], R14 ;  /* 0x005db80e01007387 */ /* 0x000fe80000100a00 */
[----:B------:R0:W-:Y:S01]  /*bd1e0*/  STL [R1+0x528], R3 ;  /* 0x0005280301007387 */ /* 0x0001e20000100800 */
[----:B-1----:R-:W-:-:S03]  /*bd1f0*/  F2FP.SATFINITE.E4M3.F32.PACK_AB_MERGE_C R4, R27, R24, RZ ;  /* 0x000000181b04723e */ /* 0x002fc600048070ff */
[----:B------:R1:W-:Y:S01]  /*bd200*/  STL.64 [R1+0x1638], R8 ;  /* 0x0016380801007387 */ /* 0x0003e20000100a00 */
[----:B0-----:R-:W-:-:S03]  /*bd210*/  F2FP.SATFINITE.E4M3.F32.PACK_AB_MERGE_C R3, R18, R28, RZ ;  /* 0x0000001c1203723e */ /* 0x001fc600048070ff */
[----:B-1----:R-:W2:Y:S04]  /*bd220*/  LDL.LU.64 R8, [R1+0x5dd8] ;  /* 0x005dd80001087983 */ /* 0x002ea80000300a00 */
[----:B------:R-:W4:Y:S04]  /*bd230*/  LDL.LU R24, [R1+0x1390] ;  /* 0x0013900001187983 */ /* 0x000f280000300800 */
[----:B------:R0:W-:Y:S04]  /*bd240*/  STL [R1+0x500], R4 ;  /* 0x0005000401007387 */ /* 0x0001e80000100800 */
[----:B------:R-:W4:Y:S04]  /*bd250*/  LDL.LU R27, [R1+0x1394] ;  /* 0x00139400011b7983 */ /* 0x000f280000300800 */
[----:B------:R1:W-:Y:S04]  /*bd260*/  STL [R1+0x508], R3 ;  /* 0x0005080301007387 */ /* 0x0003e80000100800 */
[----:B------:R-:W4:Y:S04]  /*bd270*/  LDL.LU R28, [R1+0x1398] ;  /* 0x00139800011c7983 */ /* 0x000f280000300800 */
[----:B------:R-:W4:Y:S04]  /*bd280*/  LDL.LU R18, [R1+0x139c] ;  /* 0x00139c0001127983 */ /* 0x000f280000300800 */
[----:B------:R3:W-:Y:S04]  /*bd290*/  STL.64 [R1+0x5da8], R6 ;  /* 0x005da80601007387 */ /* 0x0007e80000100a00 */
[----:B0-----:R-:W4:Y:S01]  /*bd2a0*/  LDL.LU R4, [R1+0x1380] ;  /* 0x0013800001047983 */ /* 0x001f220000300800 */
[----:B------:R-:W-:-:S02]  /*bd2b0*/  IADD3 R14, P1, PT, R19, R7, RZ ;  /* 0x00000007130e7210 */ /* 0x000fc40007f3e0ff */
[----:B-1----:R-:W-:Y:S02]  /*bd2c0*/  F2FP.SATFINITE.E4M3.F32.PACK_AB_MERGE_C R3, R23, R17, RZ ;  /* 0x000000111703723e */ /* 0x002fe400048070ff */
[----:B---3--:R-:W-:Y:S01]  /*bd2d0*/  F2FP.SATFINITE.E4M3.F32.PACK_AB_MERGE_C R6, R25, R29, RZ ;  /* 0x0000001d1906723e */ /* 0x008fe200048070ff */
[----:B--2---:R-:W-:-:S05]  /*bd2e0*/  IMAD.X R15, R20, 0x1, R8, P1 ;  /* 0x00000001140f7824 */ /* 0x004fca00008e0608 */
[----:B------:R-:W-:Y:S04]  /*bd2f0*/  STL.64 [R1+0x1630], R14 ;  /* 0x0016300e01007387 */ /* 0x000fe80000100a00 */
[----:B------:R-:W-:Y:S04]  /*bd300*/  STL [R1+0x4e4], R6 ;  /* 0x0004e40601007387 */ /* 0x000fe80000100800 */
[----:B----4-:R0:W-:Y:S04]  /*bd310*/  STL.64 [R1+0x5dc8], R4 ;  /* 0x005dc80401007387 */ /* 0x0101e80000100a00 */
[----:B------:R1:W-:Y:S04]  /*bd320*/  STL [R1+0x4e8], R3 ;  /* 0x0004e80301007387 */ /* 0x0003e80000100800 */
[----:B0-----:R-:W2:Y:S04]  /*bd330*/  LDL.LU R4, [R1+0x13a8] ;  /* 0x0013a80001047983 */ /* 0x001ea80000300800 */
[----:B------:R-:W2:Y:S04]  /*bd340*/  LDL.LU R5, [R1+0x13ac] ;  /* 0x0013ac0001057983 */ /* 0x000ea80000300800 */
[----:B--2---:R0:W-:Y:S04]  /*bd350*/  STL.64 [R1+0x5dd0], R4 ;  /* 0x005dd00401007387 */ /* 0x0041e80000100a00 */
[----:B-1----:R-:W2:Y:S04]  /*bd360*/  LDL.LU R3, [R1+0x1384] ;  /* 0x0013840001037983 */ /* 0x002ea80000300800 */
[----:B------:R-:W3:Y:S01]  /*bd370*/  LDL.LU R14, [R1+0x1388] ;  /* 0x00138800010e7983 */ /* 0x000ee20000300800 */
[----:B0-----:R-:W-:-:S03]  /*bd380*/  IADD3 R4, P1, PT, R19, R9, RZ ;  /* 0x0000000913047210 */ /* 0x001fc60007f3e0ff */
[----:B------:R-:W3:Y:S02]  /*bd390*/  LDL.LU R15, [R1+0x138c] ;  /* 0x00138c00010f7983 */ /* 0x000ee40000300800 */
[----:B------:R-:W-:Y:S02]  /*bd3a0*/  IMAD.X R5, R20, 0x1, R11, P1 ;  /* 0x0000000114057824 */ /* 0x000fe400008e060b */
[----:B------:R-:W4:Y:S04]  /*bd3b0*/  LDL.LU R13, [R1+0x1370] ;  /* 0x00137000010d7983 */ /* 0x000f280000300800 */
[----:B------:R-:W4:Y:S04]  /*bd3c0*/  LDL.LU R6, [R1+0x1374] ;  /* 0x0013740001067983 */ /* 0x000f280000300800 */
[----:B------:R-:W2:Y:S04]  /*bd3d0*/  LDL.LU R7, [R1+0x1378] ;  /* 0x0013780001077983 */ /* 0x000ea80000300800 */
[----:B------:R-:W2:Y:S04]  /*bd3e0*/  LDL.LU R25, [R1+0x137c] ;  /* 0x00137c0001197983 */ /* 0x000ea80000300800 */
        /* <DEDUP_REMOVED lines=8> */
[----:B------:R0:W-:Y:S02]  /*bd470*/  STL.64 [R1+0x5da0], R10 ;  /* 0x005da00a01007387 */ /* 0x0001e40000100a00 */
[----:B------:R-:W-:Y:S02]  /*bd480*/  IMAD.X R5, R20, 0x1, R12, P1 ;  /* 0x0000000114057824 */ /* 0x000fe400008e060c */
[----:B0-----:R-:W2:Y:S04]  /*bd490*/  LDL.LU R10, [R1+0x1360] ;  /* 0x00136000010a7983 */ /* 0x001ea80000300800 */
[----:B------:R-:W2:Y:S04]  /*bd4a0*/  LDL.LU R11, [R1+0x1364] ;  /* 0x00136400010b7983 */ /* 0x000ea80000300800 */
[----:B------:R0:W-:Y:S04]  /*bd4b0*/  STL.64 [R1+0x1620], R4 ;  /* 0x0016200401007387 */ /* 0x0001e80000100a00 */
[----:B0-----:R-:W2:Y:S04]  /*bd4c0*/  LDL.LU.64 R4, [R1+0x5dd0] ;  /* 0x005dd00001047983 */ /* 0x001ea80000300a00 */
[----:B------:R-:W3:Y:S01]  /*bd4d0*/  LDL.LU R21, [R1+0x1358] ;  /* 0x0013580001157983 */ /* 0x000ee20000300800 */
[----:B------:R-:W-:Y:S01]  /*bd4e0*/  VIADD R19, R19, UR5 ;  /* 0x0000000513137c36 */ /* 0x000fe20008000000 */
[----:B------:R-:W0:Y:S02]  /*bd4f0*/  LDCU UR5, c[0x0][0x3b8] ;  /* 0x00007700ff0577ac */ /* 0x000e240008000800 */
[----:B------:R-:W3:Y:S02]  /*bd500*/  LDL.LU R22, [R1+0x135c] ;  /* 0x00135c0001167983 */ /* 0x000ee40000300800 */
[----:B------:R-:W-:-:S02]  /*bd510*/  SHF.R.S32.HI R20, RZ, 0x1f, R19 ;  /* 0x0000001fff147819 */ /* 0x000fc40000011413 */
[----:B--2---:R-:W-:Y:S02]  /*bd520*/  F2FP.SATFINITE.E4M3.F32.PACK_AB_MERGE_C R4, R5, R4, RZ ;  /* 0x000000040504723e */ /* 0x004fe400048070ff */
[----:B------:R-:W-:-:S03]  /*bd530*/  F2FP.SATFINITE.E4M3.F32.PACK_AB_MERGE_C R5, R27, R24, RZ ;  /* 0x000000181b05723e */ /* 0x000fc600048070ff */
[----:B------:R1:W-:Y:S04]  /*bd540*/  STL [R1+0x4c0], R4 ;  /* 0x0004c00401007387 */ /* 0x0003e80000100800 */
[----:B------:R-:W-:Y:S04]  /*bd550*/  STL [R1+0x324], R5 ;  /* 0x0003240501007387 */ /* 0x000fe80000100800 */
[----:B------:R-:W2:Y:S01]  /*bd560*/  LDL.LU R24, [R1+0x1340] ;  /* 0x0013400001187983 */ /* 0x000ea20000300800 */
[----:B-1----:R-:W-:-:S03]  /*bd570*/  F2FP.SATFINITE.E4M3.F32.PACK_AB_MERGE_C R4, R18, R28, RZ ;  /* 0x0000001c1204723e */ /* 0x002fc600048070ff */
        /* <DEDUP_REMOVED lines=14> */
[----:B----4-:R-:W-:Y:S02]  /*bd660*/  F2FP.SATFINITE.E4M3.F32.PACK_AB_MERGE_C R6, R6, R13, RZ ;  /* 0x0000000d0606723e */ /* 0x010fe400048070ff */
[----:B--2---:R-:W-:-:S05]  /*bd670*/  IADD3 R14, P1, PT, R19, R3, RZ ;  /* 0x00000003130e7210 */ /* 0x004fca0007f3e0ff */
[----:B-1----:R-:W-:-:S05]  /*bd680*/  IMAD.X R15, R20, 0x1, R4, P1 ;  /* 0x00000001140f7824 */ /* 0x002fca00008e0604 */
[----:B------:R1:W-:Y:S04]  /*bd690*/  STL.64 [R1+0x1610], R14 ;  /* 0x0016100e01007387 */ /* 0x0003e80000100a00 */
[----:B-1----:R-:W2:Y:S04]  /*bd6a0*/  LDL.LU.64 R14, [R1+0x5db8] ;  /* 0x005db800010e7983 */ /* 0x002ea80000300a00 */
[----:B------:R-:W3:Y:S01]  /*bd6b0*/  LDL.LU R13, [R1+0x5db0] ;  /* 0x005db000010d7983 */ /* 0x000ee20000300800 */
[----:B------:R-:W-:-:S03]  /*bd6c0*/  F2FP.SATFINITE.E4M3.F32.PACK_AB_MERGE_C R7, R25, R7, RZ ;  /* 0x000000071907723e */ /* 0x000fc600048070ff */
[----:B------:R-:W4:Y:S04]  /*bd6d0*/  LDL.LU R25, [R1+0x133c] ;  /* 0x00133c0001197983 */ /* 0x000f280000300800 */
[----:B------:R3:W-:Y:S04]  /*bd6e0*/  STL [R1+0x2c8], R6 ;  /* 0x0002c80601007387 */ /* 0x0007e80000100800 */
[----:B------:R2:W-:Y:S01]  /*bd6f0*/  STL [R1+0x2d0], R7 ;  /* 0x0002d00701007387 */ /* 0x0005e20000100800 */
[----:B---3--:R-:W-:-:S03]  /*bd700*/  IADD3 R6, P1, PT, R19, R13, RZ ;  /* 0x0000000d13067210 */ /* 0x008fc60007f3e0ff */
[----:B------:R1:W-:Y:S02]  /*bd710*/  STL [R1+0x5d90], R13 ;  /* 0x005d900d01007387 */ /* 0x0003e40000100800 */
[----:B--2---:R-:W-:Y:S02]  /*bd720*/  IMAD.X R7, R20, 0x1, R15, P1 ;  /* 0x0000000114077824 */ /* 0x004fe400008e060f */
[----:B-1----:R-:W4:Y:S04]  /*bd730*/  LDL.LU R13, [R1+0x1338] ;  /* 0x00133800010d7983 */ /* 0x002f280000300800 */
[----:B------:R1:W-:Y:S04]  /*bd740*/  STL.64 [R1+0x1608], R6 ;  /* 0x0016080601007387 */ /* 0x0003e80000100a00 */
[----:B-1----:R-:W2:Y:S01]  /*bd750*/  LDL.LU.64 R6, [R1+0x5da8] ;  /* 0x005da80001067983 */ /* 0x002ea20000300a00 */
[----:B------:R-:W-:-:S02]  /*bd760*/  F2FP.SATFINITE.E4M3.F32.PACK_AB_MERGE_C R11, R11, R10, RZ ;  /* 0x0000000a0b0b723e */ /* 0x000fc400048070ff */
[----:B------:R-:W-:Y:S02]  /*bd770*/  IADD3 R10, P1, PT, R19, R5, RZ ;  /* 0x00000005130a7210 */ /* 0x000fe40007f3e0ff */
[----:B------:R-:W-:Y:S01]  /*bd780*/  F2FP.SATFINITE.E4M3.F32.PACK_AB_MERGE_C R26, R29, R26, RZ ;  /* 0x0000001a1d1a723e */ /* 0x000fe200048070ff */
[----:B------:R2:W-:Y:S04]  /*bd790*/  STL [R1+0x2ac], R11 ;  /* 0x0002ac0b01007387 */ /* 0x0005e80000100800 */
[----:B------:R-:W-:Y:S01]  /*bd7a0*/  STL [R1+0x298], R26 ;  /* 0x0002981a01007387 */ /* 0x000fe20000100800 */
[----:B--2---:R-:W-:-:S05]  /*bd7b0*/  IMAD.X R11, R20, 0x1, R6, P1 ;  /* 0x00000001140b7824 */ /* 0x004fca00008e0606 */
[----:B------:R1:W-:Y:S02]  /*bd7c0*/  STL.64 [R1+0x1600], R10 ;  /* 0x0016000a01007387 */ /* 0x0003e40000100a00 */
[----:B-1----:R-:W-:Y:S02]  /*bd7d0*/  F2FP.SATFINITE.E4M3.F32.PACK_AB_MERGE_C R10, R23, R17, RZ ;  /* 0x00000011170a723e */ /* 0x002fe400048070ff */
[----:B------:R-:W2:Y:S04]  /*bd7e0*/  LDL.LU R17, [R1+0x1328] ;  /* 0x0013280001117983 */ /* 0x000ea80000300800 */
[----:B------:R-:W2:Y:S04]  /*bd7f0*/  LDL.LU R23, [R1+0x132c] ;  /* 0x00132c0001177983 */ /* 0x000ea80000300800 */
[----:B------:R1:W-:Y:S04]  /*bd800*/  STL [R1+0x278], R10 ;  /* 0x0002780a01007387 */ /* 0x0003e80000100800 */
[----:B------:R-:W3:Y:S04]  /*bd810*/  LDL.LU R26, [R1+0x1310] ;  /* 0x00131000011a7983 */ /* 0x000ee80000300800 */
[----:B------:R-:W3:Y:S01]  /*bd820*/  LDL.LU R29, [R1+0x1314] ;  /* 0x00131400011d7983 */ /* 0x000ee20000300800 */
[----:B-1----:R-:W-:-:S05]  /*bd830*/  F2FP.SATFINITE.E4M3.F32.PACK_AB_MERGE_C R10, R22, R21, RZ ;  /* 0x00000015160a723e */ /* 0x002fca00048070ff */
        /* <DEDUP_REMOVED lines=8> */
[----:B------:R1:W-:Y:S02]  /*bd8c0*/  STL.64 [R1+0x15f8], R10 ;  /* 0x0015f80a01007387 */ /* 0x0003e40000100a00 */
[----:B-1----:R-:W-:-:S02]  /*bd8d0*/  F2FP.SATFINITE.E4M3.F32.PACK_AB_MERGE_C R11, R27, R24, RZ ;  /* 0x000000181b0b723e */ /* 0x002fc400048070ff */
        /* <DEDUP_REMOVED lines=13> */
[----:B-1----:R-:W3:Y:S01]  /*bd9b0*/  LDL.LU.64 R10, [R1+0x5da0] ;  /* 0x005da000010a7983 */ /* 0x002ee20000300a00 */
[----:B----4-:R-:W-:-:S02]  /*bd9c0*/  F2FP.SATFINITE.E4M3.F32.PACK_AB_MERGE_C R13, R25, R13, RZ ;  /* 0x0000000d190d723e */ /* 0x010fc400048070ff */
[----:B--2---:R-:W-:Y:S02]  /*bd9d0*/  F2FP.SATFINITE.E4M3.F32.PACK_AB_MERGE_C R7, R7, R6, RZ ;  /* 0x000000060707723e */ /* 0x004fe400048070ff */
[----:B------:R-:W-:-:S03]  /*bd9e0*/  IADD3 R6, P1, PT, R19, R9, RZ ;  /* 0x0000000913067210 */ /* 0x000fc60007f3e0ff */
[----:B------:R3:W-:Y:S04]  /*bd9f0*/  STL [R1+0x138], R7 ;  /* 0x0001380701007387 */ /* 0x0007e80000100800 */
[----:B------:R-:W-:Y:S04]  /*bda00*/  STL.64 [R1+0x5d80], R8 ;  /* 0x005d800801007387 */ /* 0x000fe80000100a00 */
[----:B------:R1:W-:Y:S01]  /*bda10*/  STL [R1+0x13c], R13 ;  /* 0x00013c0d01007387 */ /* 0x0003e20000100800 */
[----:B---3--:R-:W-:-:S03]  /*bda20*/  IMAD.X R7, R20, 0x1, R11, P1 ;  /* 0x0000000114077824 */ /* 0x008fc600008e060b */
[----:B-1----:R-:W2:Y:S04]  /*bda30*/  LDL.LU R13, [R1+0x1300] ;  /* 0x00130000010d7983 */ /* 0x002ea80000300800 */
[----:B------:R1:W-:Y:S04]  /*bda40*/  STL.64 [R1+0x15e8], R6 ;  /* 0x0015e80601007387 */ /* 0x0003e80000100a00 */
[----:B-1----:R-:W2:Y:S01]  /*bda50*/  LDL.LU R6, [R1+0x1304] ;  /* 0x0013040001067983 */ /* 0x002ea20000300800 */
[----:B------:R-:W-:Y:S02]  /*bda60*/  IADD3 R8, P1, PT, R19, R10, RZ ;  /* 0x0000000a13087210 */ /* 0x000fe40007f3e0ff */
[----:B------:R-:W-:Y:S01]  /*bda70*/  F2FP.SATFINITE.E4M3.F32.PACK_AB_MERGE_C R14, R15, R14, RZ ;  /* 0x0000000e0f0e723e */ /* 0x000fe200048070ff */
[----:B------:R-:W3:Y:S02]  /*bda80*/  LDL.LU R7, [R1+0x1308] ;  /* 0x0013080001077983 */ /* 0x000ee40000300800 */
[----:B------:R-:W-:-:S02]  /*bda90*/  IMAD.X R9, R20, 0x1, R12, P1 ;  /* 0x0000000114097824 */ /* 0x000fc400008e060c */
[----:B------:R-:W3:Y:S04]  /*bdaa0*/  LDL.LU R25, [R1+0x130c] ;  /* 0x00130c0001197983 */ /* 0x000ee80000300800 */
[----:B------:R1:W-:Y:S01]  /*bdab0*/  STL [R1+0x130], R14 ;  /* 0x0001300e01007387 */ /* 0x0003e20000100800 */
[----:B------:R-:W-:-:S03]  /*bdac0*/  F2FP.SATFINITE.E4M3.F32.PACK_AB_MERGE_C R15, R29, R26, RZ ;  /* 0x0000001a1d0f723e */ /* 0x000fc600048070ff */
[----:B------:R4:W-:Y:S01]  /*bdad0*/  STL.64 [R1+0x15e0], R8 ;  /* 0x0015e00801007387 */ /* 0x0009e20000100a00 */
[----:B-1----:R-:W-:Y:S01]  /*bdae0*/  F2FP.SATFINITE.E4M3.F32.PACK_AB_MERGE_C R14, R23, R17, RZ ;  /* 0x00000011170e723e */ /* 0x002fe200048070ff */
[----:B0-----:R-:W-:Y:S01]  /*bdaf0*/  VIADD R19, R19, UR5 ;  /* 0x0000000513137c36 */ /* 0x001fe20008000000 */
[----:B------:R-:W-:Y:S01]  /*bdb00*/  F2FP.SATFINITE.E4M3.F32.PACK_AB_MERGE_C R24, R27, R24, RZ ;  /* 0x000000181b18723e */ /* 0x000fe200048070ff */
[----:B------:R-:W0:Y:S01]  /*bdb10*/  LDCU UR5, c[0x0][0x3b8] ;  /* 0x00007700ff0577ac */ /* 0x000e220008000800 */
[----:B----4-:R-:W4:Y:S04]  /*bdb20*/  LDL.LU R8, [R1+0x12f0] ;  /* 0x0012f00001087983 */ /* 0x010f280000300800 */
[----:B------:R-:W4:Y:S04]  /*bdb30*/  LDL.LU R9, [R1+0x12f4] ;  /* 0x0012f40001097983 */ /* 0x000f280000300800 */
[----:B------:R1:W-:Y:S04]  /*bdb40*/  STL [R1+0x134], R14 ;  /* 0x0001340e01007387 */ /* 0x0003e80000100800 */
[----:B------:R-:W4:Y:S04]  /*bdb50*/  LDL.LU R17, [R1+0x12f8] ;  /* 0x0012f80001117983 */ /* 0x000f280000300800 */
[----:B------:R-:W4:Y:S01]  /*bdb60*/  LDL.LU R23, [R1+0x12fc] ;  /* 0x0012fc0001177983 */ /* 0x000f220000300800 */
[----:B-1----:R-:W-:-:S03]  /*bdb70*/  F2FP.SATFINITE.E4M3.F32.PACK_AB_MERGE_C R14, R22, R21, RZ ;  /* 0x00000015160e723e */ /* 0x002fc600048070ff */
[----:B------:R-:W-:Y:S01]  /*bdb80*/  STL [R1+0x128], R15 ;  /* 0x0001280f01007387 */ /* 0x000fe20000100800 */
[----:B------:R-:W-:-:S03]  /*bdb90*/  SHF.R.S32.HI R20, RZ, 0x1f, R19 ;  /* 0x0000001fff147819 */ /* 0x000fc60000011413 */
[----:B------:R-:W4:Y:S04]  /*bdba0*/  LDL.LU R26, [R1+0x12d0] ;  /* 0x0012d000011a7983 */ /* 0x000f280000300800 */
[----:B------:R-:W4:Y:S04]  /*bdbb0*/  LDL.LU R29, [R1+0x12d4] ;  /* 0x0012d400011d7983 */ /* 0x000f280000300800 */
[----:B------:R1:W-:Y:S04]  /*bdbc0*/  STL [R1+0x12c], R14 ;  /* 0x00012c0e01007387 */ /* 0x0003e80000100800 */
[----:B------:R-:W4:Y:S04]  /*bdbd0*/  LDL.LU R21, [R1+0x12d8] ;  /* 0x0012d80001157983 */ /* 0x000f280000300800 */
[----:B------:R-:W4:Y:S01]  /*bdbe0*/  LDL.LU R22, [R1+0x12dc] ;  /* 0x0012dc0001167983 */ /* 0x000f220000300800 */
[----:B-1----:R-:W-:-:S05]  /*bdbf0*/  IADD3 R14, P1, PT, R19, R0, RZ ;  /* 0x00000000130e7210 */ /* 0x002fca0007f3e0ff */
[----:B------:R-:W-:Y:S01]  /*bdc00*/  IMAD.X R15, R20, 0x1, R2, P1 ;  /* 0x00000001140f7824 */ /* 0x000fe200008e0602 */
[----:B------:R-:W-:-:S04]  /*bdc10*/  F2FP.SATFINITE.E4M3.F32.PACK_AB_MERGE_C R18, R18, R28, RZ ;  /* 0x0000001c1212723e */ /* 0x000fc800048070ff */
[----:B------:R1:W-:Y:S04]  /*bdc20*/  STL.64 [R1+0x15d8], R14 ;  /* 0x0015d80e01007387 */ /* 0x0003e80000100a00 */
[----:B------:R-:W-:Y:S01]  /*bdc30*/  STL [R1+0x114], R24 ;  /* 0x0001141801007387 */ /* 0x000fe20000100800 */
[----:B-1----:R-:W-:-:S03]  /*bdc40*/  IADD3 R14, P1, PT, R19, R3, RZ ;  /* 0x00000003130e7210 */ /* 0x002fc60007f3e0ff */
[----:B------:R1:W-:Y:S02]  /*bdc50*/  STL [R1+0x5d60], R3 ;  /* 0x005d600301007387 */ /* 0x0003e40000100800 */
[----:B------:R-:W-:Y:S02]  /*bdc60*/  IMAD.X R15, R20, 0x1, R4, P1 ;  /* 0x00000001140f7824 */ /* 0x000fe400008e0604 */
[----:B------:R-:W-:Y:S04]  /*bdc70*/  STL [R1+0x118], R18 ;  /* 0x0001181201007387 */ /* 0x000fe80000100800 */
[----:B-1----:R-:W4:Y:S04]  /*bdc80*/  LDL.LU R3, [R1+0x12ec] ;  /* 0x0012ec0001037983 */ /* 0x002f280000300800 */
[----:B------:R1:W-:Y:S04]  /*bdc90*/  STL.64 [R1+0x15d0], R14 ;  /* 0x0015d00e01007387 */ /* 0x0003e80000100a00 */
[----:B-1----:R-:W4:Y:S04]  /*bdca0*/  LDL.LU.64 R14, [R1+0x5d98] ;  /* 0x005d9800010e7983 */ /* 0x002f280000300a00 */
[----:B------:R-:W4:Y:S04]  /*bdcb0*/  LDL.LU R24, [R1+0x12c0] ;  /* 0x0012c00001187983 */ /* 0x000f280000300800 */
[----:B------:R-:W4:Y:S04]  /*bdcc0*/  LDL.LU R27, [R1+0x12c4] ;  /* 0x0012c400011b7983 */ /* 0x000f280000300800 */
[----:B------:R-:W4:Y:S04]  /*bdcd0*/  LDL.LU R28, [R1+0x12c8] ;  /* 0x0012c800011c7983 */ /* 0x000f280000300800 */
[----:B------:R-:W4:Y:S01]  /*bdce0*/  LDL.LU R18, [R1+0x12cc] ;  /* 0x0012cc0001127983 */ /* 0x000f220000300800 */
[----:B--2---:R-:W-:-:S03]  /*bdcf0*/  F2FP.SATFINITE.E4M3.F32.PACK_AB_MERGE_C R6, R6, R13, RZ ;  /* 0x0000000d0606723e */ /* 0x004fc600048070ff */
[----:B------:R-:W2:Y:S01]  /*bdd00*/  LDL.LU R13, [R1+0x5d90] ;  /* 0x005d9000010d7983 */ /* 0x000ea20000300800 */
[----:B---3--:R-:W-:-:S05]  /*bdd10*/  F2FP.SATFINITE.E4M3.F32.PACK_AB_MERGE_C R25, R25, R7, RZ ;  /* 0x000000071919723e */ /* 0x008fca00048070ff */
[----:B------:R1:W-:Y:S04]  /*bdd20*/  STL [R1+0x55f8], R25 ;  /* 0x0055f81901007387 */ /* 0x0003e80000100800 */
[----:B------:R2:W-:Y:S04]  /*bdd30*/  STL [R1+0x1e6c], R6 ;  /* 0x001e6c0601007387 */ /* 0x0005e80000100800 */
[----:B-1----:R-:W3:Y:S01]  /*bdd40*/  LDL.LU R25, [R1+0x12e8] ;  /* 0x0012e80001197983 */ /* 0x002ee20000300800 */
[----:B--2---:R-:W-:-:S03]  /*bdd50*/  IADD3 R6, P1, PT, R19, R13, RZ ;  /* 0x0000000d13067210 */ /* 0x004fc60007f3e0ff */
[----:B------:R1:W-:Y:S02]  /*bdd60*/  STL.64 [R1+0x5d78], R12 ;  /* 0x005d780c01007387 */ /* 0x0003e40000100a00 */
[----:B----4-:R-:W-:Y:S02]  /*bdd70*/  IMAD.X R7, R20, 0x1, R15, P1 ;  /* 0x0000000114077824 */ /* 0x010fe400008e060f */
[----:B-1----:R-:W2:Y:S04]  /*bdd80*/  LDL.LU R12, [R1+0x12e0] ;  /* 0x0012e000010c7983 */ /* 0x002ea80000300800 */
[----:B------:R-:W2:Y:S04]  /*bdd90*/  LDL.LU R13, [R1+0x12e4] ;  /* 0x0012e400010d7983 */ /* 0x000ea80000300800 */
[----:B------:R1:W-:Y:S04]  /*bdda0*/  STL.64 [R1+0x15c8], R6 ;  /* 0x0015c80601007387 */ /* 0x0003e80000100a00 */
[----:B-1----:R-:W4:Y:S01]  /*bddb0*/  LDL.LU.64 R6, [R1+0x5d88] ;  /* 0x005d880001067983 */ /* 0x002f220000300a00 */
[----:B------:R-:W-:-:S02]  /*bddc0*/  F2FP.SATFINITE.E4M3.F32.PACK_AB_MERGE_C R9, R9, R8, RZ ;  /* 0x000000080909723e */ /* 0x000fc400048070ff */
[----:B------:R-:W-:Y:S02]  /*bddd0*/  F2FP.SATFINITE.E4M3.F32.PACK_AB_MERGE_C R8, R23, R17, RZ ;  /* 0x000000111708723e */ /* 0x000fe400048070ff */
[----:B------:R-:W2:Y:S04]  /*bdde0*/  LDL.LU R17, [R1+0x12b0] ;  /* 0x0012b00001117983 */ /* 0x000ea80000300800 */
[----:B------:R-:W-:Y:S04]  /*bddf0*/  STL [R1+0x1d8c], R9 ;  /* 0x001d8c0901007387 */ /* 0x000fe80000100800 */
[----:B------:R-:W2:Y:S04]  /*bde00*/  LDL.LU R23, [R1+0x12b4] ;  /* 0x0012b40001177983 */ /* 0x000ea80000300800 */
[----:B------:R1:W-:Y:S02]  /*bde10*/  STL [R1+0x1d98], R8 ;  /* 0x001d980801007387 */ /* 0x0003e40000100800 */
[----:B-1----:R-:W-:-:S02]  /*bde20*/  IADD3 R8, P1, PT, R19, R5, RZ ;  /* 0x0000000513087210 */ /* 0x002fc40007f3e0ff */
[----:B------:R-:W-:Y:S03]  /*bde30*/  STL.64 [R1+0x5d68], R4 ;  /* 0x005d680401007387 */ /* 0x000fe60000100a00 */
[----:B----4-:R-:W-:-:S05]  /*bde40*/  IMAD.X R9, R20, 0x1, R6, P1 ;  /* 0x0000000114097824 */ /* 0x010fca00008e0606 */
[----:B------:R1:W-:Y:S04]  /*bde50*/  STL.64 [R1+0x15c0], R8 ;  /* 0x0015c00801007387 */ /* 0x0003e80000100a00 */
[----:B-1----:R-:W4:Y:S01]  /*bde60*/  LDL.LU.64 R8, [R1+0x5d80] ;  /* 0x005d800001087983 */ /* 0x002f220000300a00 */
[----:B------:R-:W-:Y:S02]  /*bde70*/  IADD3 R4, P1, PT, R19, R14, RZ ;  /* 0x0000000e13047210 */ /* 0x000fe40007f3e0ff */
[----:B--2---:R-:W-:Y:S02]  /*bde80*/  F2FP.SATFINITE.E4M3.F32.PACK_AB_MERGE_C R12, R13, R12, RZ ;  /* 0x0000000c0d0c723e */ /* 0x004fe400048070ff */
[----:B---3--:R-:W-:Y:S01]  /*bde90*/  F2FP.SATFINITE.E4M3.F32.PACK_AB_MERGE_C R3, R3, R25, RZ ;  /* 0x000000190303723e */ /* 0x008fe200048070ff */
[----:B------:R-:W-:-:S02]  /*bdea0*/  IMAD.X R5, R20, 0x1, R16, P1 ;  /* 0x0000000114057824 */ /* 0x000fc400008e0610 */
[----:B------:R-:W-:Y:S04]  /*bdeb0*/  STL [R1+0x1ce8], R12 ;  /* 0x001ce80c01007387 */ /* 0x000fe80000100800 */
[----:B------:R-:W-:Y:S04]  /*bdec0*/  STL.64 [R1+0x5d58], R14 ;  /* 0x005d580e01007387 */ /* 0x000fe80000100a00 */
[----:B------:R1:W-:Y:S04]  /*bded0*/  STL [R1+0x1d1c], R3 ;  /* 0x001d1c0301007387 */ /* 0x0003e80000100800 */
[----:B------:R-:W-:Y:S04]  /*bdee0*/  STL [R1+0x5d70], R16 ;  /* 0x005d701001007387 */ /* 0x000fe80000100800 */
[----:B------:R2:W-:Y:S01]  /*bdef0*/  STL.64 [R1+0x15b8], R4 ;  /* 0x0015b80401007387 */ /* 0x0005e20000100a00 */
[----:B-1----:R-:W-:-:S02]  /*bdf00*/  F2FP.SATFINITE.E4M3.F32.PACK_AB_MERGE_C R3, R22, R21, RZ ;  /* 0x000000151603723e */ /* 0x002fc400048070ff */
[----:B------:R-:W-:Y:S02]  /*bdf10*/  IADD3 R12, P1, PT, R19, R7, RZ ;  /* 0x00000007130c7210 */ /* 0x000fe40007f3e0ff */
[----:B--2---:R-:W-:Y:S01]  /*bdf20*/  F2FP.SATFINITE.E4M3.F32.PACK_AB_MERGE_C R5, R29, R26, RZ ;  /* 0x0000001a1d05723e */ /* 0x004fe200048070ff */
[----:B------:R-:W2:Y:S04]  /*bdf30*/  LDL.LU R4, [R1+0x12bc] ;  /* 0x0012bc0001047983 */ /* 0x000ea80000300800 */
[----:B------:R1:W-:Y:S04]  /*bdf40*/  STL [R1+0x1bbc], R5 ;  /* 0x001bbc0501007387 */ /* 0x0003e80000100800 */
[----:B-1----:R-:W3:Y:S04]  /*bdf50*/  LDL.LU R5, [R1+0x12a0] ;  /* 0x0012a00001057983 */ /* 0x002ee80000300800 */
[----:B------:R1:W-:Y:S04]  /*bdf60*/  STL [R1+0x1bc8], R3 ;  /* 0x001bc80301007387 */ /* 0x0003e80000100800 */
[----:B------:R-:W3:Y:S04]  /*bdf70*/  LDL.LU R26, [R1+0x12a4] ;  /* 0x0012a400011a7983 */ /* 0x000ee80000300800 */
[----:B------:R-:W2:Y:S04]  /*bdf80*/  LDL.LU R21, [R1+0x12a8] ;  /* 0x0012a80001157983 */ /* 0x000ea80000300800 */
[----:B------:R-:W2:Y:S04]  /*bdf90*/  LDL.LU R22, [R1+0x12ac] ;  /* 0x0012ac0001167983 */ /* 0x000ea80000300800 */
[----:B------:R0:W-:Y:S04]  /*bdfa0*/  STL.64 [R1+0x5d50], R6 ;  /* 0x005d500601007387 */ /* 0x0001e80000100a00 */
[----:B-1----:R-:W2:Y:S01]  /*bdfb0*/  LDL.LU R3, [R1+0x1290] ;  /* 0x0012900001037983 */ /* 0x002ea20000300800 */
[----:B0-----:R-:W-:-:S02]  /*bdfc0*/  F2FP.SATFINITE.E4M3.F32.PACK_AB_MERGE_C R7, R27, R24, RZ ;  /* 0x000000181b07723e */ /* 0x001fc400048070ff */
[----:B------:R-:W-:Y:S02]  /*bdfd0*/  F2FP.SATFINITE.E4M3.F32.PACK_AB_MERGE_C R6, R18, R28, RZ ;  /* 0x0000001c1206723e */ /* 0x000fe400048070ff */
[----:B------:R-:W-:Y:S01]  /*bdfe0*/  F2FP.SATFINITE.E4M3.F32.PACK_AB_MERGE_C R16, R23, R17, RZ ;  /* 0x000000111710723e */ /* 0x000fe200048070ff */
[----:B----4-:R-:W-:-:S05]  /*bdff0*/  IMAD.X R13, R20, 0x1, R8, P1 ;  /* 0x00000001140d7824 */ /* 0x010fca00008e0608 */
[----:B------:R0:W-:Y:S04]  /*be000*/  STL.64 [R1+0x15b0], R12 ;  /* 0x0015b00c01007387 */ /* 0x0001e80000100a00 */
[----:B------:R-:W-:Y:S04]  /*be010*/  STL [R1+0x1a1c], R7 ;  /* 0x001a1c0701007387 */ /* 0x000fe80000100800 */
[----:B------:R-:W4:Y:S01]  /*be020*/  LDL.LU R14, [R1+0x1298] ;  /* 0x00129800010e7983 */ /* 0x000f220000300800 */
[----:B0-----:R-:W-:-:S03]  /*be030*/  IADD3 R12, P1, PT, R19, R9, RZ ;  /* 0x00000009130c7210 */ /* 0x001fc60007f3e0ff */
[----:B------:R0:W-:Y:S04]  /*be040*/  STL [R1+0x1b18], R6 ;  /* 0x001b180601007387 */ /* 0x0001e80000100800 */
[----:B------:R-:W4:Y:S01]  /*be050*/  LDL.LU R15, [R1+0x129c] ;  /* 0x00129c00010f7983 */ /* 0x000f220000300800 */
[----:B------:R-:W-:-:S03]  /*be060*/  IMAD.X R13, R20, 0x1, R11, P1 ;  /* 0x00000001140d7824 */ /* 0x000fc600008e060b */
[----:B0-----:R-:W2:Y:S04]  /*be070*/  LDL.LU R6, [R1+0x1280] ;  /* 0x0012800001067983 */ /* 0x001ea80000300800 */
[----:B------:R-:W2:Y:S04]  /*be080*/  LDL.LU R7, [R1+0x1284] ;  /* 0x0012840001077983 */ /* 0x000ea80000300800 */
[----:B------:R-:W2:Y:S04]  /*be090*/  LDL.LU R25, [R1+0x1288] ;  /* 0x0012880001197983 */ /* 0x000ea80000300800 */
[----:B------:R-:W2:Y:S04]  /*be0a0*/  LDL.LU R29, [R1+0x128c] ;  /* 0x00128c00011d7983 */ /* 0x000ea80000300800 */
[----:B------:R-:W-:Y:S04]  /*be0b0*/  STL.64 [R1+0x5d48], R8 ;  /* 0x005d480801007387 */ /* 0x000fe80000100a00 */
[----:B------:R0:W-:Y:S04]  /*be0c0*/  STL.64 [R1+0x15a8], R12 ;  /* 0x0015a80c01007387 */ /* 0x0001e80000100a00 */
[----:B0-----:R-:W2:Y:S04]  /*be0d0*/  LDL.LU.64 R12, [R1+0x5d78] ;  /* 0x005d7800010c7983 */ /* 0x001ea80000300a00 */
[----:B------:R-:W3:Y:S04]  /*be0e0*/  LDL.LU R8, [R1+0x1270] ;  /* 0x0012700001087983 */ /* 0x000ee80000300800 */
[----:B------:R-:W3:Y:S04]  /*be0f0*/  LDL.LU R9, [R1+0x1274] ;  /* 0x0012740001097983 */ /* 0x000ee80000300800 */
[----:B------:R-:W-:Y:S04]  /*be100*/  STL [R1+0x199c], R16 ;  /* 0x00199c1001007387 */ /* 0x000fe80000100800 */
[----:B------:R-:W3:Y:S04]  /*be110*/  LDL.LU R27, [R1+0x1278] ;  /* 0x00127800011b7983 */ /* 0x000ee80000300800 */
[----:B------:R-:W3:Y:S04]  /*be120*/  LDL.LU R28, [R1+0x127c] ;  /* 0x00127c00011c7983 */ /* 0x000ee80000300800 */
[----:B------:R0:W-:Y:S04]  /*be130*/  STL.64 [R1+0x5d40], R10 ;  /* 0x005d400a01007387 */ /* 0x0001e80000100a00 */
[----:B0-----:R-:W3:Y:S01]  /*be140*/  LDL.LU R11, [R1+0x12b8] ;  /* 0x0012b800010b7983 */ /* 0x001ee20000300800 */
[----:B------:R-:W-:-:S03]  /*be150*/  IADD3 R16, P1, PT, R19, R10, RZ ;  /* 0x0000000a13107210 */ /* 0x000fc60007f3e0ff */
[----:B------:R-:W4:Y:S01]  /*be160*/  LDL.LU R10, [R1+0x1294] ;  /* 0x00129400010a7983 */ /* 0x000f220000300800 */
[----:B------:R-:W-:Y:S01]  /*be170*/  VIADD R19, R19, UR5 ;  /* 0x0000000513137c36 */ /* 0x000fe20008000000 */
[----:B------:R-:W0:Y:S01]  /*be180*/  LDCU UR5, c[0x0][0x3b8] ;  /* 0x00007700ff0577ac */ /* 0x000e220008000800 */
[----:B--2---:R-:W-:-:S05]  /*be190*/  IMAD.X R17, R20, 0x1, R12, P1 ;  /* 0x0000000114117824 */ /* 0x004fca00008e060c */
[----:B------:R1:W-:Y:S01]  /*be1a0*/  STL.64 [R1+0x15a0], R16 ;  /* 0x0015a01001007387 */ /* 0x0003e20000100a00 */
[----:B------:R-:W-:-:S03]  /*be1b0*/  SHF.R.S32.HI R20, RZ, 0x1f, R19 ;  /* 0x0000001fff147819 */ /* 0x000fc60000011413 */
[----:B-1----:R-:W2:Y:S04]  /*be1c0*/  LDL.LU R16, [R1+0x5d70] ;  /* 0x005d700001107983 */ /* 0x002ea80000300800 */
[----:B------:R-:W2:Y:S04]  /*be1d0*/  LDL.LU R24, [R1+0x1260] ;  /* 0x0012600001187983 */ /* 0x000ea80000300800 */
[----:B------:R-:W2:Y:S04]  /*be1e0*/  LDL.LU R18, [R1+0x1264] ;  /* 0x0012640001127983 */ /* 0x000ea80000300800 */
[----:B------:R-:W2:Y:S04]  /*be1f0*/  LDL.LU R17, [R1+0x1268] ;  /* 0x0012680001117983 */ /* 0x000ea80000300800 */
[----:B------:R-:W2:Y:S01]  /*be200*/  LDL.LU R23, [R1+0x126c] ;  /* 0x00126c0001177983 */ /* 0x000ea20000300800 */
[----:B---3--:R-:W-:-:S02]  /*be210*/  F2FP.SATFINITE.E4M3.F32.PACK_AB_MERGE_C R11, R4, R11, RZ ;  /* 0x0000000b040b723e */ /* 0x008fc400048070ff */
[----:B------:R-:W-:-:S03]  /*be220*/  F2FP.SATFINITE.E4M3.F32.PACK_AB_MERGE_C R4, R26, R5, RZ ;  /* 0x000000051a04723e */ /* 0x000fc600048070ff */
[----:B------:R1:W-:Y:S04]  /*be230*/  STL [R1+0x1998], R11 ;  /* 0x0019980b01007387 */ /* 0x0003e80000100800 */
[----:B------:R3:W-:Y:S01]  /*be240*/  STL [R1+0x195c], R4 ;  /* 0x00195c0401007387 */ /* 0x0007e20000100800 */
[----:B-1----:R-:W-:Y:S02]  /*be250*/  F2FP.SATFINITE.E4M3.F32.PACK_AB_MERGE_C R11, R22, R21, RZ ;  /* 0x00000015160b723e */ /* 0x002fe400048070ff */
[----:B---3--:R-:W-:-:S03]  /*be260*/  IADD3 R4, P1, PT, R19, R0, RZ ;  /* 0x0000000013047210 */ /* 0x008fc60007f3e0ff */
[----:B------:R-:W-:Y:S02]  /*be270*/  STL [R1+0x1958], R11 ;  /* 0x0019580b01007387 */ /* 0x000fe40000100800 */
[----:B------:R-:W-:-:S05]  /*be280*/  IMAD.X R5, R20, 0x1, R2, P1 ;  /* 0x0000000114057824 */ /* 0x000fca00008e0602 */
[----:B------:R1:W-:Y:S01]  /*be290*/  STL.64 [R1+0x1598], R4 ;  /* 0x0015980401007387 */ /* 0x0003e20000100a00 */
[----:B----4-:R-:W-:-:S03]  /*be2a0*/  F2FP.SATFINITE.E4M3.F32.PACK_AB_MERGE_C R10, R10, R3, RZ ;  /* 0x000000030a0a723e */ /* 0x010fc600048070ff */
[----:B-1----:R-:W3:Y:S04]  /*be2b0*/  LDL.LU.64 R4, [R1+0x5d68] ;  /* 0x005d680001047983 */ /* 0x002ee80000300a00 */
[----:B------:R-:W4:Y:S04]  /*be2c0*/  LDL.LU R11, [R1+0x1250] ;  /* 0x00125000010b7983 */ /* 0x000f280000300800 */
[----:B------:R-:W4:Y:S04]  /*be2d0*/  LDL.LU R26, [R1+0x1254] ;  /* 0x00125400011a7983 */ /* 0x000f280000300800 */
[----:B------:R-:W2:Y:S04]  /*be2e0*/  LDL.LU R21, [R1+0x1258] ;  /* 0x0012580001157983 */ /* 0x000ea80000300800 */
[----:B------:R-:W2:Y:S04]  /*be2f0*/  LDL.LU R22, [R1+0x125c] ;  /* 0x00125c0001167983 */ /* 0x000ea80000300800 */
[----:B------:R-:W2:Y:S04]  /*be300*/  LDL.LU R3, [R1+0x5d60] ;  /* 0x005d600001037983 */ /* 0x000ea80000300800 */
[----:B------:R1:W-:Y:S02]  /*be310*/  STL [R1+0x1908], R10 ;  /* 0x0019080a01007387 */ /* 0x0003e40000100800 */
[----:B-1----:R-:W-:-:S05]  /*be320*/  F2FP.SATFINITE.E4M3.F32.PACK_AB_MERGE_C R10, R15, R14, RZ ;  /* 0x0000000e0f0a723e */ /* 0x002fca00048070ff */
[----:B------:R-:W-:Y:S01]  /*be330*/  STL [R1+0x1918], R10 ;  /* 0x0019180a01007387 */ /* 0x000fe20000100800 */
[----:B--2---:R-:W-:-:S05]  /*be340*/  IADD3 R14, P1, PT, R19, R3, RZ ;  /* 0x00000003130e7210 */ /* 0x004fca0007f3e0ff */
[----:B---3--:R-:W-:-:S05]  /*be350*/  IMAD.X R15, R20, 0x1, R4, P1 ;  /* 0x00000001140f7824 */ /* 0x008fca00008e0604 */
        /* <DEDUP_REMOVED lines=18> */
[----:B-1----:R-:W-:-:S02]  /*be480*/  IADD3 R8, P1, PT, R19, R5, RZ ;  /* 0x0000000513087210 */ /* 0x002fc40007f3e0ff */
[----:B------:R1:W-:Y:S02]  /*be490*/  STL.64 [R1+0x5d38], R4 ;  /* 0x005d380401007387 */ /* 0x0003e40000100a00 */
[----:B-1----:R-:W-:Y:S01]  /*be4a0*/  F2FP.SATFINITE.E4M3.F32.PACK_AB_MERGE_C R5, R18, R24, RZ ;  /* 0x000000181205723e */ /* 0x002fe200048070ff */
[----:B--2---:R-:W-:-:S05]  /*be4b0*/  IMAD.X R9, R20, 0x1, R6, P1 ;  /* 0x0000000114097824 */ /* 0x004fca00008e0606 */
[----:B------:R1:W-:Y:S04]  /*be4c0*/  STL.64 [R1+0x1580], R8 ;  /* 0x0015800801007387 */ /* 0x0003e80000100a00 */
[----:B------:R-:W2:Y:S04]  /*be4d0*/  LDL.LU R4, [R1+0x1238] ;  /* 0x0012380001047983 */ /* 0x000ea80000300800 */
[----:B------:R0:W-:Y:S01]  /*be4e0*/  STL [R1+0x730], R5 ;  /* 0x0007300501007387 */ /* 0x0001e20000100800 */
[----:B-1----:R-:W-:-:S03]  /*be4f0*/  F2FP.SATFINITE.E4M3.F32.PACK_AB_MERGE_C R8, R23, R17, RZ ;  /* 0x000000111708723e */ /* 0x002fc600048070ff */
[----:B0-----:R-:W2:Y:S04]  /*be500*/  LDL.LU R5, [R1+0x123c] ;  /* 0x00123c0001057983 */ /* 0x001ea80000300800 */
[----:B------:R0:W-:Y:S04]  /*be510*/  STL [R1+0x73c], R8 ;  /* 0x00073c0801007387 */ /* 0x0001e80000100800 */
[----:B------:R-:W2:Y:S04]  /*be520*/  LDL.LU R24, [R1+0x1220] ;  /* 0x0012200001187983 */ /* 0x000ea80000300800 */
[----:B------:R-:W2:Y:S01]  /*be530*/  LDL.LU R18, [R1+0x1224] ;  /* 0x0012240001127983 */ /* 0x000ea20000300800 */
[----:B0-----:R-:W-:-:S03]  /*be540*/  IADD3 R8, P1, PT, R19, R14, RZ ;  /* 0x0000000e13087210 */ /* 0x001fc60007f3e0ff */
[----:B------:R-:W2:Y:S02]  /*be550*/  LDL.LU R17, [R1+0x1228] ;  /* 0x0012280001117983 */ /* 0x000ea40000300800 */
[----:B------:R-:W-:Y:S02]  /*be560*/  IMAD.X R9, R20, 0x1, R16, P1 ;  /* 0x0000000114097824 */ /* 0x000fe400008e0610 */
[----:B------:R-:W2:Y:S04]  /*be570*/  LDL.LU R23, [R1+0x122c] ;  /* 0x00122c0001177983 */ /* 0x000ea80000300800 */
[----:B------:R0:W-:Y:S04]  /*be580*/  STL.64 [R1+0x5d30], R14 ;  /* 0x005d300e01007387 */ /* 0x0001e80000100a00 */
[----:B0-----:R-:W2:Y:S04]  /*be590*/  LDL.LU R14, [R1+0x1244] ;  /* 0x00124400010e7983 */ /* 0x001ea80000300800 */
[----:B------:R0:W-:Y:S04]  /*be5a0*/  STL.64 [R1+0x1578], R8 ;  /* 0x0015780801007387 */ /* 0x0001e80000100a00 */
[----:B0-----:R-:W2:Y:S01]  /*be5b0*/  LDL.LU.64 R8, [R1+0x5d48] ;  /* 0x005d480001087983 */ /* 0x001ea20000300a00 */
[----:B----4-:R-:W-:-:S02]  /*be5c0*/  F2FP.SATFINITE.E4M3.F32.PACK_AB_MERGE_C R11, R26, R11, RZ ;  /* 0x0000000b1a0b723e */ /* 0x010fc400048070ff */
[----:B------:R-:W-:Y:S01]  /*be5d0*/  F2FP.SATFINITE.E4M3.F32.PACK_AB_MERGE_C R10, R22, R21, RZ ;  /* 0x00000015160a723e */ /* 0x000fe200048070ff */
[----:B------:R-:W4:Y:S04]  /*be5e0*/  LDL.LU R15, [R1+0x1210] ;  /* 0x00121000010f7983 */ /* 0x000f280000300800 */
[----:B------:R-:W-:Y:S04]  /*be5f0*/  STL [R1+0x55c], R11 ;  /* 0x00055c0b01007387 */ /* 0x000fe80000100800 */
[----:B------:R-:W4:Y:S04]  /*be600*/  LDL.LU R26, [R1+0x1214] ;  /* 0x00121400011a7983 */ /* 0x000f280000300800 */
[----:B------:R0:W-:Y:S04]  /*be610*/  STL [R1+0x560], R10 ;  /* 0x0005600a01007387 */ /* 0x0001e80000100800 */
[----:B------:R-:W3:Y:S04]  /*be620*/  LDL.LU R21, [R1+0x1218] ;  /* 0x0012180001157983 */ /* 0x000ee80000300800 */
[----:B------:R-:W3:Y:S01]  /*be630*/  LDL.LU R22, [R1+0x121c] ;  /* 0x00121c0001167983 */ /* 0x000ee20000300800 */
[----:B0-----:R-:W-:-:S03]  /*be640*/  IADD3 R10, P1, PT, R19, R7, RZ ;  /* 0x00000007130a7210 */ /* 0x001fc60007f3e0ff */
[----:B------:R0:W-:Y:S04]  /*be650*/  STL.64 [R1+0x5d28], R6 ;  /* 0x005d280601007387 */ /* 0x0001e80000100a00 */
[----:B0-----:R-:W3:Y:S01]  /*be660*/  LDL.LU R7, [R1+0x1240] ;  /* 0x0012400001077983 */ /* 0x001ee20000300800 */
[----:B--2---:R-:W-:-:S05]  /*be670*/  IMAD.X R11, R20, 0x1, R8, P1 ;  /* 0x00000001140b7824 */ /* 0x004fca00008e0608 */
[----:B------:R0:W-:Y:S04]  /*be680*/  STL.64 [R1+0x1570], R10 ;  /* 0x0015700a01007387 */ /* 0x0001e80000100a00 */
[----:B0-----:R-:W2:Y:S01]  /*be690*/  LDL.LU.64 R10, [R1+0x5d40] ;  /* 0x005d4000010a7983 */ /* 0x001ea20000300a00 */
[----:B------:R-:W-:Y:S02]  /*be6a0*/  IADD3 R6, P1, PT, R19, R9, RZ ;  /* 0x0000000913067210 */ /* 0x000fe40007f3e0ff */
[----:B------:R-:W-:Y:S02]  /*be6b0*/  F2FP.SATFINITE.E4M3.F32.PACK_AB_MERGE_C R4, R5, R4, RZ ;  /* 0x000000040504723e */ /* 0x000fe400048070ff */
[----:B---3--:R-:W-:Y:S02]  /*be6c0*/  F2FP.SATFINITE.E4M3.F32.PACK_AB_MERGE_C R7, R14, R7, RZ ;  /* 0x000000070e07723e */ /* 0x008fe400048070ff */
[----:B------:R-:W-:-:S03]  /*be6d0*/  F2FP.SATFINITE.E4M3.F32.PACK_AB_MERGE_C R14, R29, R25, RZ ;  /* 0x000000191d0e723e */ /* 0x000fc600048070ff */
[----:B------:R-:W-:Y:S04]  /*be6e0*/  STL [R1+0x544], R7 ;  /* 0x0005440701007387 */ /* 0x000fe80000100800 */
[----:B------:R0:W-:Y:S04]  /*be6f0*/  STL.64 [R1+0x5d20], R8 ;  /* 0x005d200801007387 */ /* 0x0001e80000100a00 */
[----:B------:R-:W-:Y:S01]  /*be700*/  STL [R1+0x54c], R14 ;  /* 0x00054c0e01007387 */ /* 0x000fe20000100800 */
[----:B0-----:R-:W-:-:S03]  /*be710*/  F2FP.SATFINITE.E4M3.F32.PACK_AB_MERGE_C R9, R28, R27, RZ ;  /* 0x0000001b1c09723e */ /* 0x001fc600048070ff */
[----:B------:R-:W3:Y:S04]  /*be720*/  LDL.LU R8, [R1+0x1200] ;  /* 0x0012000001087983 */ /* 0x000ee80000300800 */
[----:B------:R-:W3:Y:S01]  /*be730*/  LDL.LU R25, [R1+0x1204] ;  /* 0x0012040001197983 */ /* 0x000ee20000300800 */
[----:B------:R-:W-:Y:S01]  /*be740*/  F2FP.SATFINITE.E4M3.F32.PACK_AB_MERGE_C R5, R18, R24, RZ ;  /* 0x000000181205723e */ /* 0x000fe200048070ff */
[----:B--2---:R-:W-:Y:S01]  /*be750*/  IMAD.X R7, R20, 0x1, R11, P1 ;  /* 0x0000000114077824 */ /* 0x004fe200008e060b */
[----:B------:R-:W-:-:S04]  /*be760*/  IADD3 R28, P1, PT, R19, R10, RZ ;  /* 0x0000000a131c7210 */ /* 0x000fc80007f3e0ff */
[----:B------:R0:W-:Y:S01]  /*be770*/  STL.64 [R1+0x1568], R6 ;  /* 0x0015680601007387 */ /* 0x0001e20000100a00 */
[----:B------:R-:W-:-:S03]  /*be780*/  IMAD.X R29, R20, 0x1, R12, P1 ;  /* 0x00000001141d7824 */ /* 0x000fc600008e060c */
[----:B0-----:R-:W2:Y:S04]  /*be790*/  LDL.LU R6, [R1+0x1208] ;  /* 0x0012080001067983 */ /* 0x001ea80000300800 */
[----:B------:R-:W2:Y:S04]  /*be7a0*/  LDL.LU R7, [R1+0x120c] ;  /* 0x00120c0001077983 */ /* 0x000ea80000300800 */
[----:B------:R0:W-:Y:S01]  /*be7b0*/  STL [R1+0x52c], R9 ;  /* 0x00052c0901007387 */ /* 0x0001e20000100800 */
[----:B------:R-:W-:Y:S01]  /*be7c0*/  VIADD R19, R19, UR5 ;  /* 0x0000000513137c36 */ /* 0x000fe20008000000 */
[----:B----4-:R-:W-:Y:S01]  /*be7d0*/  F2FP.SATFINITE.E4M3.F32.PACK_AB_MERGE_C R15, R26, R15, RZ ;  /* 0x0000000f1a0f723e */ /* 0x010fe200048070ff */
[----:B------:R-:W1:Y:S01]  /*be7e0*/  LDCU UR5, c[0x0][0x3b8] ;  /* 0x00007700ff0577ac */ /* 0x000e620008000800 */
[----:B0-----:R-:W4:Y:S04]  /*be7f0*/  LDL.LU R9, [R1+0x11f0] ;  /* 0x0011f00001097983 */ /* 0x001f280000300800 */
[----:B------:R0:W-:Y:S01]  /*be800*/  STL.64 [R1+0x1560], R28 ;  /* 0x0015601c01007387 */ /* 0x0001e20000100a00 */
[----:B------:R-:W-:-:S03]  /*be810*/  SHF.R.S32.HI R20, RZ, 0x1f, R19 ;  /* 0x0000001fff147819 */ /* 0x000fc60000011413 */
[----:B0-----:R-:W4:Y:S04]  /*be820*/  LDL.LU R29, [R1+0x11f4] ;  /* 0x0011f400011d7983 */ /* 0x001f280000300800 */
[----:B------:R-:W2:Y:S04]  /*be830*/  LDL.LU R27, [R1+0x11f8] ;  /* 0x0011f800011b7983 */ /* 0x000ea80000300800 */
[----:B------:R-:W2:Y:S04]  /*be840*/  LDL.LU R28, [R1+0x11fc] ;  /* 0x0011fc00011c7983 */ /* 0x000ea80000300800 */
[----:B------:R0:W-:Y:S04]  /*be850*/  STL [R1+0x530], R4 ;  /* 0x0005300401007387 */ /* 0x0001e80000100800 */
[----:B------:R-:W-:Y:S04]  /*be860*/  STL [R1+0x510], R5 ;  /* 0x0005100501007387 */ /* 0x000fe80000100800 */
[----:B------:R-:W2:Y:S01]  /*be870*/  LDL.LU R24, [R1+0x11e0] ;  /* 0x0011e00001187983 */ /* 0x000ea20000300800 */
[----:B0-----:R-:W-:-:S03]  /*be880*/  F2FP.SATFINITE.E4M3.F32.PACK_AB_MERGE_C R4, R23, R17, RZ ;  /* 0x000000111704723e */ /* 0x001fc600048070ff */
[----:B------:R-:W2:Y:S04]  /*be890*/  LDL.LU R18, [R1+0x11e4] ;  /* 0x0011e40001127983 */ /* 0x000ea80000300800 */
[----:B------:R0:W-:Y:S04]  /*be8a0*/  STL [R1+0x50c], R4 ;  /* 0x00050c0401007387 */ /* 0x0001e80000100800 */
[----:B------:R-:W2:Y:S04]  /*be8b0*/  LDL.LU R17, [R1+0x11e8] ;  /* 0x0011e80001117983 */ /* 0x000ea80000300800 */
[----:B------:R-:W2:Y:S01]  /*be8c0*/  LDL.LU R23, [R1+0x11ec] ;  /* 0x0011ec0001177983 */ /* 0x000ea20000300800 */
[----:B0-----:R-:W-:-:S05]  /*be8d0*/  IADD3 R4, P1, PT, R19, R0, RZ ;  /* 0x0000000013047210 */ /* 0x001fca0007f3e0ff */
[----:B------:R-:W-:-:S05]  /*be8e0*/  IMAD.X R5, R20, 0x1, R2, P1 ;  /* 0x0000000114057824 */ /* 0x000fca00008e0602 */
[----:B------:R0:W-:Y:S04]  /*be8f0*/  STL.64 [R1+0x1558], R4 ;  /* 0x0015580401007387 */ /* 0x0001e80000100a00 */
[----:B0-----:R-:W2:Y:S01]  /*be900*/  LDL.LU.64 R4, [R1+0x5d38] ;  /* 0x005d380001047983 */ /* 0x001ea20000300a00 */
[----:B------:R-:W-:-:S03]  /*be910*/  F2FP.SATFINITE.E4M3.F32.PACK_AB_MERGE_C R14, R22, R21, RZ ;  /* 0x00000015160e723e */ /* 0x000fc600048070ff */
[----:B------:R-:W3:Y:S04]  /*be920*/  LDL.LU R26, [R1+0x11d4] ;  /* 0x0011d400011a7983 */ /* 0x000ee80000300800 */
[----:B------:R-:W-:Y:S04]  /*be930*/  STL [R1+0x4ec], R15 ;  /* 0x0004ec0f01007387 */ /* 0x000fe80000100800 */
[----:B------:R-:W3:Y:S04]  /*be940*/  LDL.LU R21, [R1+0x11d8] ;  /* 0x0011d80001157983 */ /* 0x000ee80000300800 */
[----:B------:R0:W-:Y:S04]  /*be950*/  STL [R1+0x4f8], R14 ;  /* 0x0004f80e01007387 */ /* 0x0001e80000100800 */
[----:B------:R-:W4:Y:S01]  /*be960*/  LDL.LU R22, [R1+0x11dc] ;  /* 0x0011dc0001167983 */ /* 0x000f220000300800 */
[----:B0-----:R-:W-:-:S03]  /*be970*/  IADD3 R14, P1, PT, R19, R3, RZ ;  /* 0x00000003130e7210 */ /* 0x001fc60007f3e0ff */
[----:B------:R-:W-:Y:S02]  /*be980*/  STL [R1+0x5d10], R3 ;  /* 0x005d100301007387 */ /* 0x000fe40000100800 */
[----:B--2---:R-:W-:-:S05]  /*be990*/  IMAD.X R15, R20, 0x1, R4, P1 ;  /* 0x00000001140f7824 */ /* 0x004fca00008e0604 */
[----:B------:R0:W-:Y:S04]  /*be9a0*/  STL.64 [R1+0x1550], R14 ;  /* 0x0015500e01007387 */ /* 0x0001e80000100a00 */
[----:B0-----:R-:W2:Y:S01]  /*be9b0*/  LDL.LU.64 R14, [R1+0x5d30] ;  /* 0x005d3000010e7983 */ /* 0x001ea20000300a00 */
[----:B---3--:R-:W-:-:S03]  /*be9c0*/  F2FP.SATFINITE.E4M3.F32.PACK_AB_MERGE_C R8, R25, R8, RZ ;  /* 0x000000081908723e */ /* 0x008fc600048070ff */
[----:B------:R0:W-:Y:S04]  /*be9d0*/  STL [R1+0x5d14], R4 ;  /* 0x005d140401007387 */ /* 0x0001e80000100800 */
[----:B0-----:R-:W3:Y:S04]  /*be9e0*/  LDL.LU R4, [R1+0x11c4] ;  /* 0x0011c40001047983 */ /* 0x001ee80000300800 */
[----:B------:R-:W3:Y:S04]  /*be9f0*/  LDL.LU R3, [R1+0x11c8] ;  /* 0x0011c80001037983 */ /* 0x000ee80000300800 */
[----:B------:R0:W-:Y:S04]  /*bea00*/  STL [R1+0x4dc], R8 ;  /* 0x0004dc0801007387 */ /* 0x0001e80000100800 */
[----:B------:R-:W3:Y:S01]  /*bea10*/  LDL.LU R25, [R1+0x11cc] ;  /* 0x0011cc0001197983 */ /* 0x000ee20000300800 */
[----:B0-----:R-:W-:-:S02]  /*bea20*/  F2FP.SATFINITE.E4M3.F32.PACK_AB_MERGE_C R8, R7, R6, RZ ;  /* 0x000000060708723e */ /* 0x001fc400048070ff */
[----:B------:R-:W-:Y:S01]  /*bea30*/  IADD3 R6, P1, PT, R19, R13, RZ ;  /* 0x0000000d13067210 */ /* 0x000fe20007f3e0ff */
[----:B------:R0:W-:Y:S04]  /*bea40*/  STL [R1+0x5d00], R13 ;  /* 0x005d000d01007387 */ /* 0x0001e80000100800 */
[----:B------:R4:W-:Y:S01]  /*bea50*/  STL [R1+0x4c8], R8 ;  /* 0x0004c80801007387 */ /* 0x0009e20000100800 */
[----:B------:R-:W-:-:S03]  /*bea60*/  F2FP.SATFINITE.E4M3.F32.PACK_AB_MERGE_C R27, R28, R27, RZ ;  /* 0x0000001b1c1b723e */ /* 0x000fc600048070ff */
[----:B0-----:R-:W3:Y:S01]  /*bea70*/  LDL.LU R13, [R1+0x11c0] ;  /* 0x0011c000010d7983 */ /* 0x001ee20000300800 */
[----:B----4-:R-:W-:Y:S01]  /*bea80*/  F2FP.SATFINITE.E4M3.F32.PACK_AB_MERGE_C R8, R29, R9, RZ ;  /* 0x000000091d08723e */ /* 0x010fe200048070ff */
[----:B--2---:R-:W-:-:S05]  /*bea90*/  IMAD.X R7, R20, 0x1, R15, P1 ;  /* 0x0000000114077824 */ /* 0x004fca00008e060f */
[----:B------:R0:W-:Y:S04]  /*beaa0*/  STL.64 [R1+0x1548], R6 ;  /* 0x0015480601007387 */ /* 0x0001e80000100a00 */
[----:B0-----:R-:W2:Y:S04]  /*beab0*/  LDL.LU.64 R6, [R1+0x5d28] ;  /* 0x005d280001067983 */ /* 0x001ea80000300a00 */
[----:B------:R-:W4:Y:S04]  /*beac0*/  LDL.LU R29, [R1+0x11b0] ;  /* 0x0011b000011d7983 */ /* 0x000f280000300800 */
[----:B------:R0:W-:Y:S04]  /*bead0*/  STL [R1+0x38c], R8 ;  /* 0x00038c0801007387 */ /* 0x0001e80000100800 */
[----:B------:R-:W4:Y:S01]  /*beae0*/  LDL.LU R28, [R1+0x11b4] ;  /* 0x0011b400011c7983 */ /* 0x000f220000300800 */
[----:B0-----:R-:W-:-:S02]  /*beaf0*/  IADD3 R8, P1, PT, R19, R5, RZ ;  /* 0x0000000513087210 */ /* 0x001fc40007f3e0ff */
[----:B------:R-:W-:Y:S02]  /*beb00*/  F2FP.SATFINITE.E4M3.F32.PACK_AB_MERGE_C R18, R18, R24, RZ ;  /* 0x000000181212723e */ /* 0x000fe400048070ff */
[----:B------:R-:W-:Y:S01]  /*beb10*/  F2FP.SATFINITE.E4M3.F32.PACK_AB_MERGE_C R17, R23, R17, RZ ;  /* 0x000000111711723e */ /* 0x000fe200048070ff */
[----:B--2---:R-:W-:Y:S01]  /*beb20*/  IMAD.X R9, R20, 0x1, R6, P1 ;  /* 0x0000000114097824 */ /* 0x004fe200008e0606 */
[----:B----4-:R0:W-:Y:S04]  /*beb30*/  STL.64 [R1+0x5d18], R28 ;  /* 0x005d181c01007387 */ /* 0x0101e80000100a00 */
[----:B0-----:R-:W2:Y:S04]  /*beb40*/  LDL.LU R29, [R1+0x11d0] ;  /* 0x0011d000011d7983 */ /* 0x001ea80000300800 */
[----:B------:R-:W-:Y:S04]  /*beb50*/  STL [R1+0x57b8], R27 ;  /* 0x0057b81b01007387 */ /* 0x000fe80000100800 */
[----:B------:R0:W-:Y:S04]  /*beb60*/  STL.64 [R1+0x1540], R8 ;  /* 0x0015400801007387 */ /* 0x0001e80000100a00 */
[----:B------:R-:W-:Y:S01]  /*beb70*/  STL [R1+0x308], R18 ;  /* 0x0003081201007387 */ /* 0x000fe20000100800 */
[----:B0-----:R-:W-:-:S03]  /*beb80*/  IADD3 R8, P1, PT, R19, R14, RZ ;  /* 0x0000000e13087210 */ /* 0x001fc60007f3e0ff */
[----:B------:R-:W-:Y:S02]  /*beb90*/  STL.64 [R1+0x5d08], R14 ;  /* 0x005d080e01007387 */ /* 0x000fe40000100a00 */
[----:B------:R-:W-:Y:S02]  /*beba0*/  IMAD.X R9, R20, 0x1, R16, P1 ;  /* 0x0000000114097824 */ /* 0x000fe400008e0610 */
[----:B------:R-:W-:Y:S04]  /*bebb0*/  STL [R1+0x30c], R17 ;  /* 0x00030c1101007387 */ /* 0x000fe80000100800 */
[----:B------:R0:W-:Y:S04]  /*bebc0*/  STL.64 [R1+0x1538], R8 ;  /* 0x0015380801007387 */ /* 0x0001e80000100a00 */
[----:B0-----:R-:W4:Y:S04]  /*bebd0*/  LDL.LU.64 R8, [R1+0x5d20] ;  /* 0x005d200001087983 */ /* 0x001f280000300a00 */
[----:B------:R-:W4:Y:S04]  /*bebe0*/  LDL.LU R24, [R1+0x11b8] ;  /* 0x0011b80001187983 */ /* 0x000f280000300800 */
[----:B------:R-:W4:Y:S04]  /*bebf0*/  LDL.LU R18, [R1+0x11bc] ;  /* 0x0011bc0001127983 */ /* 0x000f280000300800 */
[----:B------:R-:W4:Y:S04]  /*bec00*/  LDL.LU R17, [R1+0x11a0] ;  /* 0x0011a00001117983 */ /* 0x000f280000300800 */
[----:B------:R-:W4:Y:S01]  /*bec10*/  LDL.LU R23, [R1+0x11a4] ;  /* 0x0011a40001177983 */ /* 0x000f220000300800 */
[----:B--2---:R-:W-:-:S02]  /*bec20*/  F2FP.SATFINITE.E4M3.F32.PACK_AB_MERGE_C R14, R26, R29, RZ ;  /* 0x0000001d1a0e723e */ /* 0x004fc400048070ff */
[----:B------:R-:W-:Y:S02]  /*bec30*/  F2FP.SATFINITE.E4M3.F32.PACK_AB_MERGE_C R26, R22, R21, RZ ;  /* 0x00000015161a723e */ /* 0x000fe400048070ff */
[----:B------:R-:W2:Y:S04]  /*bec40*/  LDL.LU R21, [R1+0x11a8] ;  /* 0x0011a80001157983 */ /* 0x000ea80000300800 */
[----:B------:R0:W-:Y:S04]  /*bec50*/  STL [R1+0x2ec], R14 ;  /* 0x0002ec0e01007387 */ /* 0x0001e80000100800 */
[----:B------:R-:W2:Y:S01]  /*bec60*/  LDL.LU R22, [R1+0x11ac] ;  /* 0x0011ac0001167983 */ /* 0x000ea20000300800 */
[----:B0-----:R-:W-:-:S03]  /*bec70*/  IADD3 R14, P1, PT, R19, R7, RZ ;  /* 0x00000007130e7210 */ /* 0x001fc60007f3e0ff */
[----:B------:R-:W-:Y:S04]  /*bec80*/  STL [R1+0x57f4], R26 ;  /* 0x0057f41a01007387 */ /* 0x000fe80000100800 */
[----:B------:R3:W-:Y:S02]  /*bec90*/  STL.64 [R1+0x5cf8], R6 ;  /* 0x005cf80601007387 */ /* 0x0007e40000100a00 */
[----:B---3--:R-:W-:Y:S02]  /*beca0*/  F2FP.SATFINITE.E4M3.F32.PACK_AB_MERGE_C R7, R4, R13, RZ ;  /* 0x0000000d0407723e */ /* 0x008fe400048070ff */
[----:B------:R-:W-:Y:S01]  /*becb0*/  F2FP.SATFINITE.E4M3.F32.PACK_AB_MERGE_C R6, R25, R3, RZ ;  /* 0x000000031906723e */ /* 0x000fe200048070ff */
[----:B------:R-:W3:Y:S01]  /*becc0*/  LDL.LU R4, [R1+0x1190] ;  /* 0x0011900001047983 */ /* 0x000ee20000300800 */
[----:B----4-:R-:W-:Y:S01]  /*becd0*/  IMAD.X R15, R20, 0x1, R8, P1 ;  /* 0x00000001140f7824 */ /* 0x010fe200008e0608 */
[----:B------:R-:W-:-:S04]  /*bece0*/  IADD3 R28, P1, PT, R19, R9, RZ ;  /* 0x00000009131c7210 */ /* 0x000fc80007f3e0ff */
[----:B------:R0:W-:Y:S04]  /*becf0*/  STL.64 [R1+0x1530], R14 ;  /* 0x0015300e01007387 */ /* 0x0001e80000100a00 */
[----:B------:R-:W-:Y:S01]  /*bed00*/  STL [R1+0x2c4], R7 ;  /* 0x0002c40701007387 */ /* 0x000fe20000100800 */
[----:B------:R-:W-:-:S03]  /*bed10*/  IMAD.X R29, R20, 0x1, R11, P1 ;  /* 0x00000001141d7824 */ /* 0x000fc600008e060b */
[----:B------:R-:W3:Y:S04]  /*bed20*/  LDL.LU R3, [R1+0x1194] ;  /* 0x0011940001037983 */ /* 0x000ee80000300800 */
[----:B------:R4:W-:Y:S04]  /*bed30*/  STL [R1+0x2b8], R6 ;  /* 0x0002b80601007387 */ /* 0x0009e80000100800 */
[----:B0-----:R-:W2:Y:S04]  /*bed40*/  LDL.LU R14, [R1+0x1198] ;  /* 0x00119800010e7983 */ /* 0x001ea80000300800 */
[----:B------:R-:W2:Y:S04]  /*bed50*/  LDL.LU R15, [R1+0x119c] ;  /* 0x00119c00010f7983 */ /* 0x000ea80000300800 */
[----:B------:R-:W2:Y:S04]  /*bed60*/  LDL.LU R13, [R1+0x1180] ;  /* 0x00118000010d7983 */ /* 0x000ea80000300800 */
[----:B----4-:R-:W4:Y:S04]  /*bed70*/  LDL.LU R6, [R1+0x1184] ;  /* 0x0011840001067983 */ /* 0x010f280000300800 */
[----:B------:R-:W2:Y:S04]  /*bed80*/  LDL.LU R7, [R1+0x1188] ;  /* 0x0011880001077983 */ /* 0x000ea80000300800 */
[----:B------:R-:W2:Y:S04]  /*bed90*/  LDL.LU R26, [R1+0x118c] ;  /* 0x00118c00011a7983 */ /* 0x000ea80000300800 */
[----:B------:R0:W-:Y:S04]  /*beda0*/  STL.64 [R1+0x1528], R28 ;  /* 0x0015281c01007387 */ /* 0x0001e80000100a00 */
[----:B0-----:R-:W2:Y:S01]  /*bedb0*/  LDL.LU.64 R28, [R1+0x5d18] ;  /* 0x005d1800011c7983 */ /* 0x001ea20000300a00 */
[----:B------:R-:W-:-:S03]  /*bedc0*/  F2FP.SATFINITE.E4M3.F32.PACK_AB_MERGE_C R18, R18, R24, RZ ;  /* 0x000000181212723e */ /* 0x000fc600048070ff */
[----:B------:R0:W-:Y:S01]  /*bedd0*/  STL.64 [R1+0x5cf0], R10 ;  /* 0x005cf00a01007387 */ /* 0x0001e20000100a00 */
[----:B------:R-:W-:Y:S02]  /*bede0*/  F2FP.SATFINITE.E4M3.F32.PACK_AB_MERGE_C R17, R23, R17, RZ ;  /* 0x000000111711723e */ /* 0x000fe400048070ff */
[----:B---3--:R-:W-:Y:S02]  /*bedf0*/  F2FP.SATFINITE.E4M3.F32.PACK_AB_MERGE_C R3, R3, R4, RZ ;  /* 0x000000040303723e */ /* 0x008fe400048070ff */
[----:B--2---:R-:W-:Y:S02]  /*bee00*/  F2FP.SATFINITE.E4M3.F32.PACK_AB_MERGE_C R25, R28, R29, RZ ;  /* 0x0000001d1c19723e */ /* 0x004fe400048070ff */
[----:B------:R-:W-:-:S03]  /*bee10*/  IADD3 R28, P1, PT, R19, R10, RZ ;  /* 0x0000000a131c7210 */ /* 0x000fc60007f3e0ff */
[----:B------:R-:W-:Y:S02]  /*bee20*/  STL [R1+0x2a4], R25 ;  /* 0x0002a41901007387 */ /* 0x000fe40000100800 */
[----:B------:R-:W-:Y:S02]  /*bee30*/  IMAD.X R29, R20, 0x1, R12, P1 ;  /* 0x00000001141d7824 */ /* 0x000fe400008e060c */
[----:B0-----:R-:W2:Y:S04]  /*bee40*/  LDL.LU R10, [R1+0x1170] ;  /* 0x00117000010a7983 */ /* 0x001ea80000300800 */
[----:B------:R-:W2:Y:S01]  /*bee50*/  LDL.LU R11, [R1+0x1174] ;  /* 0x00117400010b7983 */ /* 0x000ea20000300800 */
[----:B-1----:R-:W-:Y:S01]  /*bee60*/  VIADD R19, R19, UR5 ;  /* 0x0000000513137c36 */ /* 0x002fe20008000000 */
[----:B------:R-:W-:Y:S01]  /*bee70*/  F2FP.SATFINITE.E4M3.F32.PACK_AB_MERGE_C R15, R15, R14, RZ ;  /* 0x0000000e0f0f723e */ /* 0x000fe200048070ff */
[----:B------:R-:W0:Y:S01]  /*bee80*/  LDCU UR5, c[0x0][0x3b8] ;  /* 0x00007700ff0577ac */ /* 0x000e220008000800 */
[----:B------:R1:W-:Y:S02]  /*bee90*/  STL.64 [R1+0x1520], R28 ;  /* 0x0015201c01007387 */ /* 0x0003e40000100a00 */
[----:B------:R-:W-:-:S02]  /*beea0*/  SHF.R.S32.HI R20, RZ, 0x1f, R19 ;  /* 0x0000001fff147819 */ /* 0x000fc40000011413 */
[----:B-1----:R-:W3:Y:S04]  /*beeb0*/  LDL.LU R29, [R1+0x1178] ;  /* 0x00117800011d7983 */ /* 0x002ee80000300800 */
[----:B------:R-:W3:Y:S04]  /*beec0*/  LDL.LU R28, [R1+0x117c] ;  /* 0x00117c00011c7983 */ /* 0x000ee80000300800 */
[----:B------:R-:W2:Y:S04]  /*beed0*/  LDL.LU R27, [R1+0x1160] ;  /* 0x00116000011b7983 */ /* 0x000ea80000300800 */
[----:B------:R1:W-:Y:S04]  /*beee0*/  STL [R1+0x2a0], R18 ;  /* 0x0002a01201007387 */ /* 0x0003e80000100800 */
[----:B------:R-:W2:Y:S04]  /*beef0*/  LDL.LU R25, [R1+0x1164] ;  /* 0x0011640001197983 */ /* 0x000ea80000300800 */
[----:B------:R0:W-:Y:S04]  /*bef00*/  STL [R1+0x270], R17 ;  /* 0x0002701101007387 */ /* 0x0001e80000100800 */
[----:B------:R-:W2:Y:S04]  /*bef10*/  LDL.LU R24, [R1+0x1168] ;  /* 0x0011680001187983 */ /* 0x000ea80000300800 */
[----:B-1----:R-:W2:Y:S01]  /*bef20*/  LDL.LU R18, [R1+0x116c] ;  /* 0x00116c0001127983 */ /* 0x002ea20000300800 */
[----:B0-----:R-:W-:-:S02]  /*bef30*/  F2FP.SATFINITE.E4M3.F32.PACK_AB_MERGE_C R17, R22, R21, RZ ;  /* 0x000000151611723e */ /* 0x001fc400048070ff */
[----:B------:R-:W-:-:S05]  /*bef40*/  IADD3 R22, P1, PT, R19, R0, RZ ;  /* 0x0000000013167210 */ /* 0x000fca0007f3e0ff */
[----:B------:R-:W-:Y:S01]  /*bef50*/  IMAD.X R23, R20, 0x1, R2, P1 ;  /* 0x0000000114177824 */ /* 0x000fe200008e0602 */
[----:B------:R0:W-:Y:S04]  /*bef60*/  STL [R1+0x280], R17 ;  /* 0x0002801101007387 */ /* 0x0001e80000100800 */
[----:B0-----:R-:W2:Y:S04]  /*bef70*/  LDL.LU R17, [R1+0x1150] ;  /* 0x0011500001117983 */ /* 0x001ea80000300800 */
[----:B------:R0:W-:Y:S04]  /*bef80*/  STL.64 [R1+0x1518], R22 ;  /* 0x0015181601007387 */ /* 0x0001e80000100a00 */
[----:B0-----:R-:W2:Y:S04]  /*bef90*/  LDL.LU R23, [R1+0x1154] ;  /* 0x0011540001177983 */ /* 0x001ea80000300800 */
[----:B------:R-:W2:Y:S04]  /*befa0*/  LDL.LU R21, [R1+0x1158] ;  /* 0x0011580001157983 */ /* 0x000ea80000300800 */
[----:B------:R-:W2:Y:S04]  /*befb0*/  LDL.LU R22, [R1+0x115c] ;  /* 0x00115c0001167983 */ /* 0x000ea80000300800 */
[----:B------:R-:W2:Y:S04]  /*befc0*/  LDL.LU R4, [R1+0x5d14] ;  /* 0x005d140001047983 */ /* 0x000ea80000300800 */
[----:B------:R0:W-:Y:S04]  /*befd0*/  STL [R1+0x248], R3 ;  /* 0x0002480301007387 */ /* 0x0001e80000100800 */
[----:B0-----:R-:W2:Y:S04]  /*befe0*/  LDL.LU R3, [R1+0x5d10] ;  /* 0x005d100001037983 */ /* 0x001ea80000300800 */
[----:B------:R0:W-:Y:S01]  /*beff0*/  STL [R1+0x254], R15 ;  /* 0x0002540f01007387 */ /* 0x0001e20000100800 */
[----:B----4-:R-:W-:-:S02]  /*bf000*/  F2FP.SATFINITE.E4M3.F32.PACK_AB_MERGE_C R6, R6, R13, RZ ;  /* 0x0000000d0606723e */ /* 0x010fc400048070ff */
[----:B--2---:R-:W-:-:S05]  /*bf010*/  IADD3 R14, P1, PT, R19, R3, RZ ;  /* 0x00000003130e7210 */ /* 0x004fca0007f3e0ff */
[----:B0-----:R-:W-:-:S05]  /*bf020*/  IMAD.X R15, R20, 0x1, R4, P1 ;  /* 0x00000001140f7824 */ /* 0x001fca00008e0604 */
[----:B------:R0:W-:Y:S04]  /*bf030*/  STL.64 [R1+0x1510], R14 ;  /* 0x0015100e01007387 */ /* 0x0001e80000100a00 */
[----:B0-----:R-:W2:Y:S04]  /*bf040*/  LDL.LU.64 R14, [R1+0x5d08] ;  /* 0x005d0800010e7983 */ /* 0x001ea80000300a00 */
[----:B------:R-:W4:Y:S04]  /*bf050*/  LDL.LU R13, [R1+0x5d00] ;  /* 0x005d0000010d7983 */ /* 0x000f280000300800 */
[----:B------:R4:W-:Y:S01]  /*bf060*/  STL [R1+0x22c], R6 ;  /* 0x00022c0601007387 */ /* 0x0009e20000100800 */
[----:B------:R-:W-:-:S02]  /*bf070*/  F2FP.SATFINITE.E4M3.F32.PACK_AB_MERGE_C R26, R26, R7, RZ ;  /* 0x000000071a1a723e */ /* 0x000fc400048070ff */
[----:B----4-:R-:W-:Y:S01]  /*bf080*/  IADD3 R6, P1, PT, R19, R13, RZ ;  /* 0x0000000d13067210 */ /* 0x010fe20007f3e0ff */
[----:B------:R-:W-:Y:S04]  /*bf090*/  STL [R1+0x5ce0], R13 ;  /* 0x005ce00d01007387 */ /* 0x000fe80000100800 */
[----:B--2---:R-:W-:Y:S01]  /*bf0a0*/  IMAD.X R7, R20, 0x1, R15, P1 ;  /* 0x0000000114077824 */ /* 0x004fe200008e060f */
[----:B------:R-:W-:Y:S04]  /*bf0b0*/  STL [R1+0x230], R26 ;  /* 0x0002301a01007387 */ /* 0x000fe80000100800 */
[----:B------:R0:W-:Y:S04]  /*bf0c0*/  STL.64 [R1+0x1508], R6 ;  /* 0x0015080601007387 */ /* 0x0001e80000100a00 */
[----:B0-----:R-:W2:Y:S01]  /*bf0d0*/  LDL.LU.64 R6, [R1+0x5cf8] ;  /* 0x005cf80001067983 */ /* 0x001ea20000300a00 */
[----:B------:R-:W-:-:S02]  /*bf0e0*/  F2FP.SATFINITE.E4M3.F32.PACK_AB_MERGE_C R11, R11, R10, RZ ;  /* 0x0000000a0b0b723e */ /* 0x000fc400048070ff */
[----:B------:R-:W-:Y:S01]  /*bf0f0*/  IADD3 R10, P1, PT, R19, R5, RZ ;  /* 0x00000005130a7210 */ /* 0x000fe20007f3e0ff */
[----:B------:R-:W4:Y:S01]  /*bf100*/  LDL.LU R13, [R1+0x1130] ;  /* 0x00113000010d7983 */ /* 0x000f220000300800 */
[----:B---3--:R-:W-:-:S03]  /*bf110*/  F2FP.SATFINITE.E4M3.F32.PACK_AB_MERGE_C R28, R28, R29, RZ ;  /* 0x0000001d1c1c723e */ /* 0x008fc600048070ff */
[----:B------:R-:W4:Y:S04]  /*bf120*/  LDL.LU R26, [R1+0x1134] ;  /* 0x00113400011a7983 */ /* 0x000f280000300800 */
[----:B------:R0:W-:Y:S04]  /*bf130*/  STL [R1+0x5ce4], R15 ;  /* 0x005ce40f01007387 */ /* 0x0001e80000100800 */
[----:B0-----:R-:W3:Y:S04]  /*bf140*/  LDL.LU R15, [R1+0x114c] ;  /* 0x00114c00010f7983 */ /* 0x001ee80000300800 */
[----:B------:R-:W-:Y:S04]  /*bf150*/  STL [R1+0x204], R11 ;  /* 0x0002040b01007387 */ /* 0x000fe80000100800 */
[----:B------:R0:W-:Y:S04]  /*bf160*/  STL [R1+0x5cd0], R5 ;  /* 0x005cd00501007387 */ /* 0x0001e80000100800 */
[----:B------:R1:W-:Y:S04]  /*bf170*/  STL [R1+0x208], R28 ;  /* 0x0002081c01007387 */ /* 0x0003e80000100800 */
[----:B0-----:R-:W3:Y:S04]  /*bf180*/  LDL.LU R5, [R1+0x1148] ;  /* 0x0011480001057983 */ /* 0x001ee80000300800 */
[----:B------:R-:W3:Y:S04]  /*bf190*/  LDL.LU R29, [R1+0x1138] ;  /* 0x00113800011d7983 */ /* 0x000ee80000300800 */
[----:B-1----:R-:W3:Y:S01]  /*bf1a0*/  LDL.LU R28, [R1+0x113c] ;  /* 0x00113c00011c7983 */ /* 0x002ee20000300800 */
        /* <DEDUP_REMOVED lines=23> */
[----:B0-----:R-:W2:Y:S04]  /*bf320*/  LDL.LU R6, [R1+0x1140] ;  /* 0x0011400001067983 */ /* 0x001ea80000300800 */
[----:B------:R-:W2:Y:S01]  /*bf330*/  LDL.LU R7, [R1+0x1144] ;  /* 0x0011440001077983 */ /* 0x000ea20000300800 */
[----:B------:R-:W-:-:S05]  /*bf340*/  IMAD.X R11, R20, 0x1, R8, P1 ;  /* 0x00000001140b7824 */ /* 0x000fca00008e0608 */
[----:B------:R0:W-:Y:S04]  /*bf350*/  STL.64 [R1+0x14f0], R10 ;  /* 0x0014f00a01007387 */ /* 0x0001e80000100a00 */
[----:B0-----:R-:W4:Y:S01]  /*bf360*/  LDL.LU.64 R10, [R1+0x5cf0] ;  /* 0x005cf000010a7983 */ /* 0x001f220000300a00 */
[----:B---3--:R-:W-:Y:S02]  /*bf370*/  F2FP.SATFINITE.E4M3.F32.PACK_AB_MERGE_C R5, R15, R5, RZ ;  /* 0x000000050f05723e */ /* 0x008fe400048070ff */
[----:B--2---:R-:W-:-:S05]  /*bf380*/  F2FP.SATFINITE.E4M3.F32.PACK_AB_MERGE_C R7, R7, R6, RZ ;  /* 0x000000060707723e */ /* 0x004fca00048070ff */
[----:B------:R-:W-:Y:S04]  /*bf390*/  STL [R1+0x104], R7 ;  /* 0x0001040701007387 */ /* 0x000fe80000100800 */
[----:B------:R-:W-:Y:S04]  /*bf3a0*/  STL.64 [R1+0x5ce8], R8 ;  /* 0x005ce80801007387 */ /* 0x000fe80000100a00 */
[----:B------:R4:W-:Y:S04]  /*bf3b0*/  STL [R1+0x108], R5 ;  /* 0x0001080501007387 */ /* 0x0009e80000100800 */
[----:B------:R-:W2:Y:S01]  /*bf3c0*/  LDL.LU R15, [R1+0x1110] ;  /* 0x00111000010f7983 */ /* 0x000ea20000300800 */
[----:B----4-:R-:W-:-:S03]  /*bf3d0*/  F2FP.SATFINITE.E4M3.F32.PACK_AB_MERGE_C R5, R26, R13, RZ ;  /* 0x0000000d1a05723e */ /* 0x010fc600048070ff */
[----:B------:R-:W2:Y:S01]  /*bf3e0*/  LDL.LU R13, [R1+0x1114] ;  /* 0x00111400010d7983 */ /* 0x000ea20000300800 */
[----:B------:R-:W-:-:S05]  /*bf3f0*/  IADD3 R6, P1, PT, R19, R9, RZ ;  /* 0x0000000913067210 */ /* 0x000fca0007f3e0ff */
[----:B------:R-:W-:Y:S01]  /*bf400*/  IMAD.X R7, R20, 0x1, R11, P1 ;  /* 0x0000000114077824 */ /* 0x000fe200008e060b */
[----:B------:R-:W-:-:S04]  /*bf410*/  IADD3 R8, P1, PT, R19, R10, RZ ;  /* 0x0000000a13087210 */ /* 0x000fc80007f3e0ff */
[----:B------:R0:W-:Y:S01]  /*bf420*/  STL.64 [R1+0x14e8], R6 ;  /* 0x0014e80601007387 */ /* 0x0001e20000100a00 */
[----:B------:R-:W-:-:S03]  /*bf430*/  IMAD.X R9, R20, 0x1, R12, P1 ;  /* 0x0000000114097824 */ /* 0x000fc600008e060c */
[----:B------:R1:W-:Y:S04]  /*bf440*/  STL [R1+0xf4], R5 ;  /* 0x0000f40501007387 */ /* 0x0003e80000100800 */
[----:B0-----:R-:W3:Y:S04]  /*bf450*/  LDL.LU R6, [R1+0x1118] ;  /* 0x0011180001067983 */ /* 0x001ee80000300800 */
[----:B------:R-:W3:Y:S04]  /*bf460*/  LDL.LU R7, [R1+0x111c] ;  /* 0x00111c0001077983 */ /* 0x000ee80000300800 */
[----:B------:R0:W-:Y:S04]  /*bf470*/  STL.64 [R1+0x14e0], R8 ;  /* 0x0014e00801007387 */ /* 0x0001e80000100a00 */
[----:B-1----:R-:W4:Y:S01]  /*bf480*/  LDL.LU R5, [R1+0x1100] ;  /* 0x0011000001057983 */ /* 0x002f220000300800 */
[----:B------:R-:W-:Y:S01]  /*bf490*/  VIADD R19, R19, UR5 ;  /* 0x0000000513137c36 */ /* 0x000fe20008000000 */
[----:B------:R-:W1:Y:S01]  /*bf4a0*/  LDCU UR5, c[0x0][0x3b8] ;  /* 0x00007700ff0577ac */ /* 0x000e620008000800 */
[----:B0-----:R-:W-:-:S02]  /*bf4b0*/  F2FP.SATFINITE.E4M3.F32.PACK_AB_MERGE_C R8, R28, R29, RZ ;  /* 0x0000001d1c08723e */ /* 0x001fc400048070ff */
[----:B------:R-:W-:Y:S01]  /*bf4c0*/  F2FP.SATFINITE.E4M3.F32.PACK_AB_MERGE_C R9, R25, R27, RZ ;  /* 0x0000001b1909723e */ /* 0x000fe200048070ff */
[----:B------:R-:W4:Y:S04]  /*bf4d0*/  LDL.LU R29, [R1+0x1108] ;  /* 0x00110800011d7983 */ /* 0x000f280000300800 */
[----:B------:R0:W-:Y:S04]  /*bf4e0*/  STL [R1+0x100], R8 ;  /* 0x0001000801007387 */ /* 0x0001e80000100800 */
[----:B------:R-:W4:Y:S04]  /*bf4f0*/  LDL.LU R28, [R1+0x110c] ;  /* 0x00110c00011c7983 */ /* 0x000f280000300800 */
[----:B------:R-:W-:Y:S01]  /*bf500*/  STL [R1+0xe4], R9 ;  /* 0x0000e40901007387 */ /* 0x000fe20000100800 */
[----:B0-----:R-:W-:-:S03]  /*bf510*/  F2FP.SATFINITE.E4M3.F32.PACK_AB_MERGE_C R8, R18, R24, RZ ;  /* 0x000000181208723e */ /* 0x001fc600048070ff */
[----:B------:R-:W4:Y:S01]  /*bf520*/  LDL.LU R26, [R1+0x10fc] ;  /* 0x0010fc00011a7983 */ /* 0x000f220000300800 */
[----:B------:R-:W-:-:S03]  /*bf530*/  SHF.R.S32.HI R20, RZ, 0x1f, R19 ;  /* 0x0000001fff147819 */ /* 0x000fc60000011413 */
[----:B------:R-:W4:Y:S04]  /*bf540*/  LDL.LU R27, [R1+0x10e0] ;  /* 0x0010e000011b7983 */ /* 0x000f280000300800 */
[----:B------:R0:W-:Y:S04]  /*bf550*/  STL [R1+0xe0], R8 ;  /* 0x0000e00801007387 */ /* 0x0001e80000100800 */
[----:B------:R-:W4:Y:S04]  /*bf560*/  LDL.LU R25, [R1+0x10e4] ;  /* 0x0010e40001197983 */ /* 0x000f280000300800 */
[----:B------:R-:W4:Y:S01]  /*bf570*/  LDL.LU R24, [R1+0x10e8] ;  /* 0x0010e80001187983 */ /* 0x000f220000300800 */
[----:B0-----:R-:W-:-:S03]  /*bf580*/  IADD3 R8, P1, PT, R19, R0, RZ ;  /* 0x0000000013087210 */ /* 0x001fc60007f3e0ff */
[----:B------:R-:W4:Y:S02]  /*bf590*/  LDL.LU R18, [R1+0x10ec] ;  /* 0x0010ec0001127983 */ /* 0x000f240000300800 */
[----:B------:R-:W-:-:S05]  /*bf5a0*/  IMAD.X R9, R20, 0x1, R2, P1 ;  /* 0x0000000114097824 */ /* 0x000fca00008e0602 */
[----:B------:R0:W-:Y:S02]  /*bf5b0*/  STL.64 [R1+0x14d8], R8 ;  /* 0x0014d80801007387 */ /* 0x0001e40000100a00 */
[----:B0-----:R-:W-:Y:S02]  /*bf5c0*/  F2FP.SATFINITE.E4M3.F32.PACK_AB_MERGE_C R9, R23, R17, RZ ;  /* 0x000000111709723e */ /* 0x001fe400048070ff */
[----:B------:R-:W-:Y:S01]  /*bf5d0*/  F2FP.SATFINITE.E4M3.F32.PACK_AB_MERGE_C R8, R22, R21, RZ ;  /* 0x000000151608723e */ /* 0x000fe200048070ff */
[----:B------:R-:W4:Y:S04]  /*bf5e0*/  LDL.LU R17, [R1+0x10d0] ;  /* 0x0010d00001117983 */ /* 0x000f280000300800 */
[----:B------:R-:W-:Y:S04]  /*bf5f0*/  STL [R1+0xcc], R9 ;  /* 0x0000cc0901007387 */ /* 0x000fe80000100800 */
[----:B------:R-:W4:Y:S04]  /*bf600*/  LDL.LU R23, [R1+0x10d4] ;  /* 0x0010d40001177983 */ /* 0x000f280000300800 */
[----:B------:R0:W-:Y:S04]  /*bf610*/  STL [R1+0xd4], R8 ;  /* 0x0000d40801007387 */ /* 0x0001e80000100800 */
[----:B------:R-:W4:Y:S04]  /*bf620*/  LDL.LU R21, [R1+0x10d8] ;  /* 0x0010d80001157983 */ /* 0x000f280000300800 */
[----:B------:R-:W4:Y:S01]  /*bf630*/  LDL.LU R22, [R1+0x10dc] ;  /* 0x0010dc0001167983 */ /* 0x000f220000300800 */
[----:B0-----:R-:W-:-:S03]  /*bf640*/  IADD3 R8, P1, PT, R19, R3, RZ ;  /* 0x0000000313087210 */ /* 0x001fc60007f3e0ff */
[----:B------:R0:W-:Y:S02]  /*bf650*/  STL.64 [R1+0x5cc8], R2 ;  /* 0x005cc80201007387 */ /* 0x0001e40000100a00 */
[----:B------:R-:W-:Y:S02]  /*bf660*/  IMAD.X R9, R20, 0x1, R4, P1 ;  /* 0x0000000114097824 */ /* 0x000fe400008e0604 */
[----:B0-----:R-:W4:Y:S04]  /*bf670*/  LDL.LU R2, [R1+0x10f4] ;  /* 0x0010f40001027983 */ /* 0x001f280000300800 */
[----:B------:R-:W4:Y:S04]  /*bf680*/  LDL.LU R3, [R1+0x10f8] ;  /* 0x0010f80001037983 */ /* 0x000f280000300800 */
[----:B------:R0:W-:Y:S04]  /*bf690*/  STL.64 [R1+0x14d0], R8 ;  /* 0x0014d00801007387 */ /* 0x0001e80000100a00 */
[----:B0-----:R-:W4:Y:S01]  /*bf6a0*/  LDL.LU.64 R8, [R1+0x5ce8] ;  /* 0x005ce80001087983 */ /* 0x001f220000300a00 */
[----:B--2---:R-:W-:-:S03]  /*bf6b0*/  F2FP.SATFINITE.E4M3.F32.PACK_AB_MERGE_C R13, R13, R15, RZ ;  /* 0x0000000f0d0d723e */ /* 0x004fc600048070ff */
[----:B------:R-:W2:Y:S04]  /*bf6c0*/  LDL.LU R15, [R1+0x5ce4] ;  /* 0x005ce400010f7983 */ /* 0x000ea80000300800 */
[----:B------:R0:W-:Y:S04]  /*bf6d0*/  STL [R1+0x1dbc], R13 ;  /* 0x001dbc0d01007387 */ /* 0x0001e80000100800 */
[----:B0-----:R-:W2:Y:S01]  /*bf6e0*/  LDL.LU R13, [R1+0x5ce0] ;  /* 0x005ce000010d7983 */ /* 0x001ea20000300800 */
[----:B---3--:R-:W-:-:S05]  /*bf6f0*/  F2FP.SATFINITE.E4M3.F32.PACK_AB_MERGE_C R7, R7, R6, RZ ;  /* 0x000000060707723e */ /* 0x008fca00048070ff */
[----:B------:R0:W-:Y:S01]  /*bf700*/  STL [R1+0x1e58], R7 ;  /* 0x001e580701007387 */ /* 0x0001e20000100800 */
[----:B--2---:R-:W-:-:S03]  /*bf710*/  IADD3 R6, P1, PT, R19, R13, RZ ;  /* 0x0000000d13067210 */ /* 0x004fc60007f3e0ff */
[----:B------:R2:W-:Y:S02]  /*bf720*/  STL [R1+0x5cb0], R13 ;  /* 0x005cb00d01007387 */ /* 0x0005e40000100800 */
[----:B0-----:R-:W-:Y:S02]  /*bf730*/  IMAD.X R7, R20, 0x1, R15, P1 ;  /* 0x0000000114077824 */ /* 0x001fe400008e060f */
[----:B--2---:R-:W2:Y:S04]  /*bf740*/  LDL.LU R13, [R1+0x10f0] ;  /* 0x0010f000010d7983 */ /* 0x004ea80000300800 */
[----:B------:R0:W-:Y:S04]  /*bf750*/  STL.64 [R1+0x14c8], R6 ;  /* 0x0014c80601007387 */ /* 0x0001e80000100a00 */
[----:B0-----:R-:W3:Y:S04]  /*bf760*/  LDL.LU.64 R6, [R1+0x5cd8] ;  /* 0x005cd80001067983 */ /* 0x001ee80000300a00 */
[----:B------:R0:W-:Y:S04]  /*bf770*/  STL [R1+0x5cb4], R15 ;  /* 0x005cb40f01007387 */ /* 0x0001e80000100800 */
[----:B0-----:R-:W4:Y:S02]  /*bf780*/  LDL.LU R15, [R1+0x1104] ;  /* 0x00110400010f7983 */ /* 0x001f240000300800 */
[----:B----4-:R-:W-:-:S02]  /*bf790*/  F2FP.SATFINITE.E4M3.F32.PACK_AB_MERGE_C R15, R15, R5, RZ ;  /* 0x000000050f0f723e */ /* 0x010fc400048070ff */
[----:B------:R-:W4:Y:S04]  /*bf7a0*/  LDL.LU R5, [R1+0x5cd0] ;  /* 0x005cd00001057983 */ /* 0x000f280000300800 */
[----:B------:R0:W-:Y:S02]  /*bf7b0*/  STL [R1+0x1d28], R15 ;  /* 0x001d280f01007387 */ /* 0x0001e40000100800 */
[----:B0-----:R-:W-:Y:S02]  /*bf7c0*/  F2FP.SATFINITE.E4M3.F32.PACK_AB_MERGE_C R15, R28, R29, RZ ;  /* 0x0000001d1c0f723e */ /* 0x001fe400048070ff */
[----:B----4-:R-:W-:Y:S01]  /*bf7d0*/  IADD3 R28, P1, PT, R19, R5, RZ ;  /* 0x00000005131c7210 */ /* 0x010fe20007f3e0ff */
[----:B------:R2:W-:Y:S04]  /*bf7e0*/  STL.64 [R1+0x5cc0], R4 ;  /* 0x005cc00401007387 */ /* 0x0005e80000100a00 */
[----:B---3--:R-:W-:Y:S01]  /*bf7f0*/  IMAD.X R29, R20, 0x1, R6, P1 ;  /* 0x00000001141d7824 */ /* 0x008fe200008e0606 */
[----:B------:R-:W-:Y:S01]  /*bf800*/  STL [R1+0x1d5c], R15 ;  /* 0x001d5c0f01007387 */ /* 0x000fe20000100800 */
[----:B--2---:R-:W-:-:S02]  /*bf810*/  F2FP.SATFINITE.E4M3.F32.PACK_AB_MERGE_C R5, R2, R13, RZ ;  /* 0x0000000d0205723e */ /* 0x004fc400048070ff */
[----:B------:R-:W-:Y:S01]  /*bf820*/  IADD3 R2, P1, PT, R19, R14, RZ ;  /* 0x0000000e13027210 */ /* 0x000fe20007f3e0ff */
[----:B------:R0:W-:Y:S01]  /*bf830*/  STL.64 [R1+0x14c0], R28 ;  /* 0x0014c01c01007387 */ /* 0x0001e20000100a00 */
[----:B------:R-:W-:-:S03]  /*bf840*/  F2FP.SATFINITE.E4M3.F32.PACK_AB_MERGE_C R4, R26, R3, RZ ;  /* 0x000000031a04723e */ /* 0x000fc600048070ff */
[----:B------:R-:W-:Y:S01]  /*bf850*/  IMAD.X R3, R20, 0x1, R16, P1 ;  /* 0x0000000114037824 */ /* 0x000fe200008e0610 */
[----:B0-----:R-:W2:Y:S04]  /*bf860*/  LDL.LU R29, [R1+0x10c0] ;  /* 0x0010c000011d7983 */ /* 0x001ea80000300800 */
[----:B------:R-:W2:Y:S04]  /*bf870*/  LDL.LU R28, [R1+0x10c4] ;  /* 0x0010c400011c7983 */ /* 0x000ea80000300800 */
[----:B------:R-:W-:Y:S04]  /*bf880*/  STL [R1+0x1c68], R5 ;  /* 0x001c680501007387 */ /* 0x000fe80000100800 */
[----:B------:R0:W-:Y:S04]  /*bf890*/  STL [R1+0x1ca8], R4 ;  /* 0x001ca80401007387 */ /* 0x0001e80000100800 */
[----:B------:R3:W-:Y:S04]  /*bf8a0*/  STL.64 [R1+0x14b8], R2 ;  /* 0x0014b80201007387 */ /* 0x0007e80000100a00 */
[----:B0-----:R-:W4:Y:S01]  /*bf8b0*/  LDL.LU R4, [R1+0x10b0] ;  /* 0x0010b00001047983 */ /* 0x001f220000300800 */
[----:B---3--:R-:W-:-:S02]  /*bf8c0*/  F2FP.SATFINITE.E4M3.F32.PACK_AB_MERGE_C R3, R25, R27, RZ ;  /* 0x0000001b1903723e */ /* 0x008fc400048070ff */
[----:B------:R-:W-:-:S03]  /*bf8d0*/  F2FP.SATFINITE.E4M3.F32.PACK_AB_MERGE_C R2, R18, R24, RZ ;  /* 0x000000181202723e */ /* 0x000fc600048070ff */
[----:B------:R-:W-:Y:S04]  /*bf8e0*/  STL [R1+0x1b3c], R3 ;  /* 0x001b3c0301007387 */ /* 0x000fe80000100800 */
[----:B------:R-:W4:Y:S04]  /*bf8f0*/  LDL.LU R5, [R1+0x10b4] ;  /* 0x0010b40001057983 */ /* 0x000f280000300800 */
[----:B------:R0:W-:Y:S04]  /*bf900*/  STL [R1+0x1b6c], R2 ;  /* 0x001b6c0201007387 */ /* 0x0001e80000100800 */
[----:B------:R-:W3:Y:S04]  /*bf910*/  LDL.LU R24, [R1+0x10b8] ;  /* 0x0010b80001187983 */ /* 0x000ee80000300800 */
[----:B------:R-:W3:Y:S01]  /*bf920*/  LDL.LU R18, [R1+0x10bc] ;  /* 0x0010bc0001127983 */ /* 0x000ee20000300800 */
[----:B0-----:R-:W-:-:S05]  /*bf930*/  IADD3 R2, P1, PT, R19, R7, RZ ;  /* 0x0000000713027210 */ /* 0x001fca0007f3e0ff */
[----:B------:R-:W-:Y:S01]  /*bf940*/  IMAD.X R3, R20, 0x1, R8, P1 ;  /* 0x0000000114037824 */ /* 0x000fe200008e0608 */
[----:B------:R-:W-:Y:S04]  /*bf950*/  STL.64 [R1+0x5ca8], R6 ;  /* 0x005ca80601007387 */ /* 0x000fe80000100a00 */
[----:B------:R0:W-:Y:S04]  /*bf960*/  STL.64 [R1+0x14b0], R2 ;  /* 0x0014b00201007387 */ /* 0x0001e80000100a00 */
[----:B------:R-:W3:Y:S01]  /*bf970*/  LDL.LU R26, [R1+0x10a4] ;  /* 0x0010a400011a7983 */ /* 0x000ee20000300800 */
[----:B0-----:R-:W-:-:S02]  /*bf980*/  F2FP.SATFINITE.E4M3.F32.PACK_AB_MERGE_C R3, R23, R17, RZ ;  /* 0x000000111703723e */ /* 0x001fc400048070ff */
[----:B------:R-:W-:-:S03]  /*bf990*/  F2FP.SATFINITE.E4M3.F32.PACK_AB_MERGE_C R2, R22, R21, RZ ;  /* 0x000000151602723e */ /* 0x000fc600048070ff */
[----:B------:R-:W-:Y:S04]  /*bf9a0*/  STL [R1+0x19a8], R3 ;  /* 0x0019a80301007387 */ /* 0x000fe80000100800 */
[----:B------:R-:W3:Y:S04]  /*bf9b0*/  LDL.LU R17, [R1+0x10a8] ;  /* 0x0010a80001117983 */ /* 0x000ee80000300800 */
[----:B------:R0:W-:Y:S04]  /*bf9c0*/  STL [R1+0x19bc], R2 ;  /* 0x0019bc0201007387 */ /* 0x0001e80000100800 */
[----:B------:R-:W3:Y:S04]  /*bf9d0*/  LDL.LU R23, [R1+0x10ac] ;  /* 0x0010ac0001177983 */ /* 0x000ee80000300800 */
[----:B------:R-:W3:Y:S01]  /*bf9e0*/  LDL.LU R15, [R1+0x1090] ;  /* 0x00109000010f7983 */ /* 0x000ee20000300800 */
[----:B0-----:R-:W-:-:S05]  /*bf9f0*/  IADD3 R2, P1, PT, R19, R9, RZ ;  /* 0x0000000913027210 */ /* 0x001fca0007f3e0ff */
[----:B------:R-:W-:Y:S01]  /*bfa00*/  IMAD.X R3, R20, 0x1, R11, P1 ;  /* 0x0000000114037824 */ /* 0x000fe200008e060b */
[----:B--2---:R-:W-:Y:S02]  /*bfa10*/  F2FP.SATFINITE.E4M3.F32.PACK_AB_MERGE_C R25, R28, R29, RZ ;  /* 0x0000001d1c19723e */ /* 0x004fe400048070ff */
[----:B------:R-:W-:-:S05]  /*bfa20*/  IADD3 R28, P1, PT, R19, R10, RZ ;  /* 0x0000000a131c7210 */ /* 0x000fca0007f3e0ff */
[----:B------:R-:W-:Y:S01]  /*bfa30*/  IMAD.X R29, R20, 0x1, R12, P1 ;  /* 0x00000001141d7824 */ /* 0x000fe200008e060c */
[----:B---3--:R0:W-:Y:S04]  /*bfa40*/  STL.64 [R1+0x5cb8], R14 ;  /* 0x005cb80e01007387 */ /* 0x0081e80000100a00 */
[----:B0-----:R-:W2:Y:S04]  /*bfa50*/  LDL.LU R14, [R1+0x10cc] ;  /* 0x0010cc00010e7983 */ /* 0x001ea80000300800 */
[----:B------:R-:W3:Y:S04]  /*bfa60*/  LDL.LU R15, [R1+0x10a0] ;  /* 0x0010a000010f7983 */ /* 0x000ee80000300800 */
[----:B------:R-:W2:Y:S04]  /*bfa70*/  LDL.LU R13, [R1+0x1094] ;  /* 0x00109400010d7983 */ /* 0x000ea80000300800 */
[----:B------:R-:W2:Y:S04]  /*bfa80*/  LDL.LU R6, [R1+0x1098] ;  /* 0x0010980001067983 */ /* 0x000ea80000300800 */
[----:B------:R-:W2:Y:S04]  /*bfa90*/  LDL.LU R7, [R1+0x109c] ;  /* 0x00109c0001077983 */ /* 0x000ea80000300800 */
[----:B------:R-:W-:Y:S04]  /*bfaa0*/  STL.64 [R1+0x5ca0], R8 ;  /* 0x005ca00801007387 */ /* 0x000fe80000100a00 */
[----:B------:R0:W-:Y:S04]  /*bfab0*/  STL.64 [R1+0x14a8], R2 ;  /* 0x0014a80201007387 */ /* 0x0001e80000100a00 */
[----:B0-----:R-:W2:Y:S04]  /*bfac0*/  LDL.LU.64 R2, [R1+0x5cc8] ;  /* 0x005cc80001027983 */ /* 0x001ea80000300a00 */
[----:B------:R-:W2:Y:S04]  /*bfad0*/  LDL.LU R21, [R1+0x1080] ;  /* 0x0010800001157983 */ /* 0x000ea80000300800 */
[----:B------:R-:W2:Y:S04]  /*bfae0*/  LDL.LU R22, [R1+0x1084] ;  /* 0x0010840001167983 */ /* 0x000ea80000300800 */
[----:B------:R-:W2:Y:S04]  /*bfaf0*/  LDL.LU R8, [R1+0x1088] ;  /* 0x0010880001087983 */ /* 0x000ea80000300800 */
[----:B------:R-:W2:Y:S04]  /*bfb00*/  LDL.LU R9, [R1+0x108c] ;  /* 0x00108c0001097983 */ /* 0x000ea80000300800 */
[----:B------:R0:W-:Y:S04]  /*bfb10*/  STL [R1+0x1968], R25 ;  /* 0x0019681901007387 */ /* 0x0001e80000100800 */
[----:B------:R-:W2:Y:S01]  /*bfb20*/  LDL.LU R20, [R1+0x10c8] ;  /* 0x0010c80001147983 */ /* 0x000ea20000300800 */
[----:B----4-:R-:W-:-:S03]  /*bfb30*/  F2FP.SATFINITE.E4M3.F32.PACK_AB_MERGE_C R5, R5, R4, RZ ;  /* 0x000000040505723e */ /* 0x010fc600048070ff */
[----:B------:R-:W4:Y:S01]  /*bfb40*/  LDL.LU R27, [R1+0x1070] ;  /* 0x00107000011b7983 */ /* 0x000f220000300800 */
[----:B------:R-:W-:-:S03]  /*bfb50*/  F2FP.SATFINITE.E4M3.F32.PACK_AB_MERGE_C R4, R18, R24, RZ ;  /* 0x000000181204723e */ /* 0x000fc600048070ff */
[----:B0-----:R-:W4:Y:S01]  /*bfb60*/  LDL.LU R25, [R1+0x1074] ;  /* 0x0010740001197983 */ /* 0x001f220000300800 */
[----:B-1----:R-:W-:Y:S01]  /*bfb70*/  VIADD R19, R19, UR5 ;  /* 0x0000000513137c36 */ /* 0x002fe20008000000 */
[----:B------:R-:W0:Y:S02]  /*bfb80*/  LDCU UR5, c[0x0][0x3b8] ;  /* 0x00007700ff0577ac */ /* 0x000e240008000800 */
[----:B------:R1:W-:Y:S04]  /*bfb90*/  STL.64 [R1+0x14a0], R28 ;  /* 0x0014a01c01007387 */ /* 0x0003e80000100a00 */
[----:B-1----:R-:W3:Y:S04]  /*bfba0*/  LDL.LU R29, [R1+0x1078] ;  /* 0x00107800011d7983 */ /* 0x002ee80000300800 */
[----:B------:R-:W3:Y:S01]  /*bfbb0*/  LDL.LU R28, [R1+0x107c] ;  /* 0x00107c00011c7983 */ /* 0x000ee20000300800 */
[----:B--2---:R-:W-:-:S05]  /*bfbc0*/  F2FP.SATFINITE.E4M3.F32.PACK_AB_MERGE_C R14, R14, R20, RZ ;  /* 0x000000140e0e723e */ /* 0x004fca00048070ff */
[----:B------:R-:W-:Y:S04]  /*bfbd0*/  STL [R1+0x196c], R14 ;  /* 0x00196c0e01007387 */ /* 0x000fe80000100800 */
[----:B------:R-:W-:Y:S01]  /*bfbe0*/  STL [R1+0x191c], R5 ;  /* 0x00191c0501007387 */ /* 0x000fe20000100800 */
[----:B------:R-:W-:-:S03]  /*bfbf0*/  SHF.R.S32.HI R20, RZ, 0x1f, R19 ;  /* 0x0000001fff147819 */ /* 0x000fc60000011413 */
[----:B------:R-:W2:Y:S04]  /*bfc00*/  LDL.LU R24, [R1+0x1068] ;  /* 0x0010680001187983 */ /* 0x000ea80000300800 */
[----:B------:R-:W2:Y:S04]  /*bfc10*/  LDL.LU R18, [R1+0x106c] ;  /* 0x00106c0001127983 */ /* 0x000ea80000300800 */
[----:B------:R1:W-:Y:S02]  /*bfc20*/  STL [R1+0x1928], R4 ;  /* 0x0019280401007387 */ /* 0x0003e40000100800 */
[----:B-1----:R-:W-:-:S05]  /*bfc30*/  IADD3 R4, P1, PT, R19, R0, RZ ;  /* 0x0000000013047210 */ /* 0x002fca0007f3e0ff */
[----:B------:R-:W-:-:S05]  /*bfc40*/  IMAD.X R5, R20, 0x1, R2, P1 ;  /* 0x0000000114057824 */ /* 0x000fca00008e0602 */
[----:B------:R1:W-:Y:S04]  /*bfc50*/  STL.64 [R1+0x1498], R4 ;  /* 0x0014980401007387 */ /* 0x0003e80000100a00 */
[----:B-1----:R-:W2:Y:S01]  /*bfc60*/  LDL.LU.64 R4, [R1+0x5cc0] ;  /* 0x005cc00001047983 */ /* 0x002ea20000300a00 */
[----:B---3--:R-:W-:Y:S02]  /*bfc70*/  F2FP.SATFINITE.E4M3.F32.PACK_AB_MERGE_C R15, R26, R15, RZ ;  /* 0x0000000f1a0f723e */ /* 0x008fe400048070ff */
[----:B------:R-:W-:Y:S01]  /*bfc80*/  F2FP.SATFINITE.E4M3.F32.PACK_AB_MERGE_C R14, R23, R17, RZ ;  /* 0x00000011170e723e */ /* 0x000fe200048070ff */
[----:B------:R-:W3:Y:S04]  /*bfc90*/  LDL.LU R26, [R1+0x1054] ;  /* 0x00105400011a7983 */ /* 0x000ee80000300800 */
[----:B------:R-:W-:Y:S04]  /*bfca0*/  STL [R1+0x918], R15 ;  /* 0x0009180f01007387 */ /* 0x000fe80000100800 */
[----:B------:R-:W3:Y:S04]  /*bfcb0*/  LDL.LU R17, [R1+0x1058] ;  /* 0x0010580001117983 */ /* 0x000ee80000300800 */
[----:B------:R1:W-:Y:S04]  /*bfcc0*/  STL [R1+0x95c], R14 ;  /* 0x00095c0e01007387 */ /* 0x0003e80000100800 */
[----:B------:R-:W3:Y:S01]  /*bfcd0*/  LDL.LU R23, [R1+0x105c] ;  /* 0x00105c0001177983 */ /* 0x000ee20000300800 */
[----:B-1----:R-:W-:-:S05]  /*bfce0*/  IADD3 R14, P1, PT, R19, R3, RZ ;  /* 0x00000003130e7210 */ /* 0x002fca0007f3e0ff */
[----:B--2---:R-:W-:-:S05]  /*bfcf0*/  IMAD.X R15, R20, 0x1, R4, P1 ;  /* 0x00000001140f7824 */ /* 0x004fca00008e0604 */
[----:B------:R1:W-:Y:S04]  /*bfd00*/  STL.64 [R1+0x1490], R14 ;  /* 0x0014900e01007387 */ /* 0x0003e80000100a00 */
[----:B-1----:R-:W2:Y:S02]  /*bfd10*/  LDL.LU.64 R14, [R1+0x5cb8] ;  /* 0x005cb800010e7983 */ /* 0x002ea40000300a00 */
[----:B--2---:R-:W-:Y:S02]  /*bfd20*/  F2FP.SATFINITE.E4M3.F32.PACK_AB_MERGE_C R13, R13, R15, RZ ;  /* 0x0000000f0d0d723e */ /* 0x004fe400048070ff */
        /* <DEDUP_REMOVED lines=10> */
[----:B------:R-:W-:Y:S01]  /*bfdd0*/  F2FP.SATFINITE.E4M3.F32.PACK_AB_MERGE_C R9, R9, R8, RZ ;  /* 0x000000080909723e */ /* 0x000fe200048070ff */
[----:B------:R-:W3:Y:S01]  /*bfde0*/  LDL.LU R21, [R1+0x1040] ;  /* 0x0010400001157983 */ /* 0x000ee20000300800 */
[----:B------:R-:W-:-:S03]  /*bfdf0*/  IADD3 R8, P1, PT, R19, R5, RZ ;  /* 0x0000000513087210 */ /* 0x000fc60007f3e0ff */
[----:B------:R1:W-:Y:S04]  /*bfe00*/  STL [R1+0x72c], R22 ;  /* 0x00072c1601007387 */ /* 0x0003e80000100800 */
[----:B-1----:R-:W3:Y:S04]  /*bfe10*/  LDL.LU R22, [R1+0x1044] ;  /* 0x0010440001167983 */ /* 0x002ee80000300800 */
[----:B------:R-:W-:Y:S04]  /*bfe20*/  STL [R1+0x754], R9 ;  /* 0x0007540901007387 */ /* 0x000fe80000100800 */
[----:B------:R1:W-:Y:S04]  /*bfe30*/  STL [R1+0x5c80], R5 ;  /* 0x005c800501007387 */ /* 0x0003e80000100800 */
[----:B-1----:R-:W3:Y:S01]  /*bfe40*/  LDL.LU R5, [R1+0x1050] ;  /* 0x0010500001057983 */ /* 0x002ee20000300800 */
[----:B--2---:R-:W-:-:S05]  /*bfe50*/  IMAD.X R9, R20, 0x1, R6, P1 ;  /* 0x0000000114097824 */ /* 0x004fca00008e0606 */
[----:B------:R4:W-:Y:S02]  /*bfe60*/  STL.64 [R1+0x1480], R8 ;  /* 0x0014800801007387 */ /* 0x0009e40000100a00 */
[----:B----4-:R-:W-:Y:S02]  /*bfe70*/  F2FP.SATFINITE.E4M3.F32.PACK_AB_MERGE_C R9, R25, R27, RZ ;  /* 0x0000001b1909723e */ /* 0x010fe400048070ff */
[----:B------:R-:W-:Y:S01]  /*bfe80*/  F2FP.SATFINITE.E4M3.F32.PACK_AB_MERGE_C R8, R28, R29, RZ ;  /* 0x0000001d1c08723e */ /* 0x000fe200048070ff */
[----:B------:R-:W2:Y:S04]  /*bfe90*/  LDL.LU R27, [R1+0x1048] ;  /* 0x00104800011b7983 */ /* 0x000ea80000300800 */
[----:B------:R-:W-:Y:S04]  /*bfea0*/  STL [R1+0x518], R9 ;  /* 0x0005180901007387 */ /* 0x000fe80000100800 */
[----:B------:R-:W2:Y:S04]  /*bfeb0*/  LDL.LU R25, [R1+0x104c] ;  /* 0x00104c0001197983 */ /* 0x000ea80000300800 */
[----:B------:R1:W-:Y:S04]  /*bfec0*/  STL [R1+0x524], R8 ;  /* 0x0005240801007387 */ /* 0x0003e80000100800 */
[----:B------:R-:W4:Y:S04]  /*bfed0*/  LDL.LU R29, [R1+0x1030] ;  /* 0x00103000011d7983 */ /* 0x000f280000300800 */
[----:B------:R-:W4:Y:S01]  /*bfee0*/  LDL.LU R28, [R1+0x1034] ;  /* 0x00103400011c7983 */ /* 0x000f220000300800 */
[----:B-1----:R-:W-:-:S03]  /*bfef0*/  IADD3 R8, P1, PT, R19, R14, RZ ;  /* 0x0000000e13087210 */ /* 0x002fc60007f3e0ff */
[----:B------:R1:W-:Y:S02]  /*bff00*/  STL.64 [R1+0x5c90], R14 ;  /* 0x005c900e01007387 */ /* 0x0003e40000100a00 */
[----:B------:R-:W-:Y:S02]  /*bff10*/  IMAD.X R9, R20, 0x1, R16, P1 ;  /* 0x0000000114097824 */ /* 0x000fe400008e0610 */
[----:B-1----:R-:W2:Y:S04]  /*bff20*/  LDL.LU R14, [R1+0x1060] ;  /* 0x00106000010e7983 */ /* 0x002ea80000300800 */
[----:B------:R-:W2:Y:S04]  /*bff30*/  LDL.LU R15, [R1+0x1064] ;  /* 0x00106400010f7983 */ /* 0x000ea80000300800 */
[----:B------:R1:W-:Y:S04]  /*bff40*/  STL.64 [R1+0x1478], R8 ;  /* 0x0014780801007387 */ /* 0x0003e80000100a00 */
[----:B-1----:R-:W3:Y:S01]  /*bff50*/  LDL.LU.64 R8, [R1+0x5ca0] ;  /* 0x005ca00001087983 */ /* 0x002ee20000300a00 */
[----:B------:R-:W-:-:S02]  /*bff60*/  F2FP.SATFINITE.E4M3.F32.PACK_AB_MERGE_C R18, R18, R24, RZ ;  /* 0x000000181212723e */ /* 0x000fc400048070ff */
[----:B--2---:R-:W-:Y:S02]  /*bff70*/  F2FP.SATFINITE.E4M3.F32.PACK_AB_MERGE_C R15, R15, R14, RZ ;  /* 0x0000000e0f0f723e */ /* 0x004fe400048070ff */
[----:B------:R-:W-:-:S03]  /*bff80*/  IADD3 R14, P1, PT, R19, R7, RZ ;  /* 0x00000007130e7210 */ /* 0x000fc60007f3e0ff */
[----:B------:R3:W-:Y:S04]  /*bff90*/  STL [R1+0x4f4], R15 ;  /* 0x0004f40f01007387 */ /* 0x0007e80000100800 */
[----:B------:R1:W-:Y:S04]  /*bffa0*/  STL.64 [R1+0x5c88], R6 ;  /* 0x005c880601007387 */ /* 0x0003e80000100a00 */
[----:B------:R2:W-:Y:S01]  /*bffb0*/  STL [R1+0x504], R18 ;  /* 0x0005041201007387 */ /* 0x0005e20000100800 */
[----:B---3--:R-:W-:-:S03]  /*bffc0*/  IMAD.X R15, R20, 0x1, R8, P1 ;  /* 0x00000001140f7824 */ /* 0x008fc600008e0608 */
[----:B------:R-:W3:Y:S01]  /*bffd0*/  LDL.LU R24, [R1+0x1038] ;  /* 0x0010380001187983 */ /* 0x000ee20000300800 */
[----:B-1----:R-:W-:-:S03]  /*bffe0*/  F2FP.SATFINITE.E4M3.F32.PACK_AB_MERGE_C R6, R26, R5, RZ ;  /* 0x000000051a06723e */ /* 0x002fc600048070ff */
[----:B--2---:R-:W3:Y:S04]  /*bfff0*/  LDL.LU R18, [R1+0x103c] ;  /* 0x00103c0001127983 */ /* 0x004ee80000300800 */
[----:B------:R1:W-:Y:S04]  /*c0000*/  STL.64 [R1+0x1470], R14 ;  /* 0x0014700e01007387 */ /* 0x0003e80000100a00 */
[----:B-1----:R-:W2:Y:S04]  /*c0010*/  LDL.LU R14, [R1+0x1020] ;  /* 0x00102000010e7983 */ /* 0x002ea80000300800 */
[----:B------:R1:W-:Y:S04]  /*c0020*/  STL [R1+0x4cc], R6 ;  /* 0x0004cc0601007387 */ /* 0x0003e80000100800 */
[----:B------:R-:W2:Y:S01]  /*c0030*/  LDL.LU R15, [R1+0x1024] ;  /* 0x00102400010f7983 */ /* 0x000ea20000300800 */
[----:B------:R-:W-:-:S02]  /*c0040*/  F2FP.SATFINITE.E4M3.F32.PACK_AB_MERGE_C R5, R23, R17, RZ ;  /* 0x000000111705723e */ /* 0x000fc400048070ff */
[----:B-1----:R-:W-:-:S03]  /*c0050*/  IADD3 R6, P1, PT, R19, R9, RZ ;  /* 0x0000000913067210 */ /* 0x002fc60007f3e0ff */
[----:B------:R1:W-:Y:S02]  /*c0060*/  STL [R1+0x4e0], R5 ;  /* 0x0004e00501007387 */ /* 0x0003e40000100800 */
[----:B------:R-:W-:Y:S01]  /*c0070*/  IMAD.X R7, R20, 0x1, R11, P1 ;  /* 0x0000000114077824 */ /* 0x000fe200008e060b */
[----:B-1----:R-:W-:Y:S01]  /*c0080*/  F2FP.SATFINITE.E4M3.F32.PACK_AB_MERGE_C R5, R22, R21, RZ ;  /* 0x000000151605723e */ /* 0x002fe200048070ff */
[----:B--2---:R-:W-:Y:S04]  /*c0090*/  STL.64 [R1+0x5c98], R14 ;  /* 0x005c980e01007387 */ /* 0x004fe80000100a00 */
[----:B------:R-:W2:Y:S04]  /*c00a0*/  LDL.LU R17, [R1+0x1028] ;  /* 0x0010280001117983 */ /* 0x000ea80000300800 */
[----:B------:R-:W2:Y:S04]  /*c00b0*/  LDL.LU R23, [R1+0x102c] ;  /* 0x00102c0001177983 */ /* 0x000ea80000300800 */
[----:B------:R1:W-:Y:S04]  /*c00c0*/  STL.64 [R1+0x5c78], R8 ;  /* 0x005c780801007387 */ /* 0x0003e80000100a00 */
[----:B------:R0:W-:Y:S01]  /*c00d0*/  STL.64 [R1+0x1468], R6 ;  /* 0x0014680601007387 */ /* 0x0001e20000100a00 */
[----:B-1----:R-:W-:-:S03]  /*c00e0*/  IADD3 R8, P1, PT, R19, R10, RZ ;  /* 0x0000000a13087210 */ /* 0x002fc60007f3e0ff */
[----:B0-----:R-:W2:Y:S02]  /*c00f0*/  LDL.LU R6, [R1+0x1010] ;  /* 0x0010100001067983 */ /* 0x001ea40000300800 */
[----:B------:R-:W-:Y:S02]  /*c0100*/  IMAD.X R9, R20, 0x1, R12, P1 ;  /* 0x0000000114097824 */ /* 0x000fe400008e060c */
[----:B------:R-:W2:Y:S04]  /*c0110*/  LDL.LU R7, [R1+0x1014] ;  /* 0x0010140001077983 */ /* 0x000ea80000300800 */
[----:B------:R0:W-:Y:S04]  /*c0120*/  STL [R1+0x3a4], R5 ;  /* 0x0003a40501007387 */ /* 0x0001e80000100800 */
[----:B------:R-:W2:Y:S04]  /*c0130*/  LDL.LU R21, [R1+0x1018] ;  /* 0x0010180001157983 */ /* 0x000ea80000300800 */
[----:B------:R-:W2:Y:S04]  /*c0140*/  LDL.LU R22, [R1+0x101c] ;  /* 0x00101c0001167983 */ /* 0x000ea80000300800 */
[----:B------:R-:W-:Y:S04]  /*c0150*/  STL.64 [R1+0x5c70], R10 ;  /* 0x005c700a01007387 */ /* 0x000fe80000100a00 */
[----:B------:R1:W-:Y:S04]  /*c0160*/  STL.64 [R1+0x1460], R8 ;  /* 0x0014600801007387 */ /* 0x0003e80000100a00 */
[----:B0-----:R-:W2:Y:S01]  /*c0170*/  LDL.LU R5, [R1+0x1000] ;  /* 0x0010000001057983 */ /* 0x001ea20000300800 */
[----:B-1----:R-:W-:-:S02]  /*c0180*/  F2FP.SATFINITE.E4M3.F32.PACK_AB_MERGE_C R9, R25, R27, RZ ;  /* 0x0000001b1909723e */ /* 0x002fc400048070ff */
[----:B----4-:R-:W-:-:S03]  /*c0190*/  F2FP.SATFINITE.E4M3.F32.PACK_AB_MERGE_C R8, R28, R29, RZ ;  /* 0x0000001d1c08723e */ /* 0x010fc600048070ff */
[----:B------:R-:W-:Y:S04]  /*c01a0*/  STL [R1+0x3ac], R9 ;  /* 0x0003ac0901007387 */ /* 0x000fe80000100800 */
[----:B------:R-:W4:Y:S04]  /*c01b0*/  LDL.LU R10, [R1+0x1004] ;  /* 0x00100400010a7983 */ /* 0x000f280000300800 */
[----:B------:R0:W-:Y:S01]  /*c01c0*/  STL [R1+0x320], R8 ;  /* 0x0003200801007387 */ /* 0x0001e20000100800 */
[----:B---3--:R-:W-:Y:S01]  /*c01d0*/  F2FP.SATFINITE.E4M3.F32.PACK_AB_MERGE_C R14, R18, R24, RZ ;  /* 0x00000018120e723e */ /* 0x008fe200048070ff */
[----:B------:R-:W-:Y:S01]  /*c01e0*/  VIADD R19, R19, UR5 ;  /* 0x0000000513137c36 */ /* 0x000fe20008000000 */
[----:B------:R-:W1:Y:S01]  /*c01f0*/  LDCU UR5, c[0x0][0x3b8] ;  /* 0x00007700ff0577ac */ /* 0x000e620008000800 */
[----:B0-----:R-:W3:Y:S04]  /*c0200*/  LDL.LU R8, [R1+0x1008] ;  /* 0x0010080001087983 */ /* 0x001ee80000300800 */
[----:B------:R-:W3:Y:S04]  /*c0210*/  LDL.LU R9, [R1+0x100c] ;  /* 0x00100c0001097983 */ /* 0x000ee80000300800 */
[----:B------:R-:W3:Y:S04]  /*c0220*/  LDL.LU R11, [R1+0xff0] ;  /* 0x000ff000010b7983 */ /* 0x000ee80000300800 */
[----:B------:R-:W3:Y:S04]  /*c0230*/  LDL.LU R28, [R1+0xff4] ;  /* 0x000ff400011c7983 */ /* 0x000ee80000300800 */
[----:B------:R-:W3:Y:S04]  /*c0240*/  LDL.LU R26, [R1+0xff8] ;  /* 0x000ff800011a7983 */ /* 0x000ee80000300800 */
[----:B------:R-:W3:Y:S01]  /*c0250*/  LDL.LU R27, [R1+0xffc] ;  /* 0x000ffc00011b7983 */ /* 0x000ee20000300800 */
[----:B------:R-:W-:-:S03]  /*c0260*/  SHF.R.S32.HI R20, RZ, 0x1f, R19 ;  /* 0x0000001fff147819 */ /* 0x000fc60000011413 */
[----:B------:R-:W3:Y:S04]  /*c0270*/  LDL.LU R25, [R1+0xfe0] ;  /* 0x000fe00001197983 */ /* 0x000ee80000300800 */
        /* <DEDUP_REMOVED lines=8> */
[----:B--2---:R-:W-:Y:S02]  /*c0300*/  F2FP.SATFINITE.E4M3.F32.PACK_AB_MERGE_C R17, R23, R17, RZ ;  /* 0x000000111711723e */ /* 0x004fe400048070ff */
[----:B---3--:R-:W-:Y:S02]  /*c0310*/  F2FP.SATFINITE.E4M3.F32.PACK_AB_MERGE_C R15, R15, R14, RZ ;  /* 0x0000000e0f0f723e */ /* 0x008fe400048070ff */
[----:B------:R-:W-:-:S03]  /*c0320*/  IADD3 R14, P1, PT, R19, R3, RZ ;  /* 0x00000003130e7210 */ /* 0x000fc60007f3e0ff */
[----:B------:R0:W-:Y:S04]  /*c0330*/  STL [R1+0x2e4], R15 ;  /* 0x0002e40f01007387 */ /* 0x0001e80000100800 */
[----:B------:R-:W-:Y:S01]  /*c0340*/  STL [R1+0x2f4], R17 ;  /* 0x0002f41101007387 */ /* 0x000fe20000100800 */
[----:B0-----:R-:W-:-:S05]  /*c0350*/  IMAD.X R15, R20, 0x1, R4, P1 ;  /* 0x00000001140f7824 */ /* 0x001fca00008e0604 */
[----:B------:R0:W-:Y:S04]  /*c0360*/  STL.64 [R1+0x1450], R14 ;  /* 0x0014500e01007387 */ /* 0x0001e80000100a00 */
[----:B0-----:R-:W2:Y:S01]  /*c0370*/  LDL.LU.64 R14, [R1+0x5c90] ;  /* 0x005c9000010e7983 */ /* 0x001ea20000300a00 */
[----:B------:R-:W-:Y:S02]  /*c0380*/  F2FP.SATFINITE.E4M3.F32.PACK_AB_MERGE_C R7, R7, R6, RZ ;  /* 0x000000060707723e */ /* 0x000fe400048070ff */
[----:B------:R-:W-:Y:S01]  /*c0390*/  IADD3 R6, P1, PT, R19, R13, RZ ;  /* 0x0000000d13067210 */ /* 0x000fe20007f3e0ff */
[----:B------:R-:W3:Y:S01]  /*c03a0*/  LDL.LU R17, [R1+0xfd0] ;  /* 0x000fd00001117983 */ /* 0x000ee20000300800 */
[----:B------:R-:W-:-:S03]  /*c03b0*/  F2FP.SATFINITE.E4M3.F32.PACK_AB_MERGE_C R21, R22, R21, RZ ;  /* 0x000000151615723e */ /* 0x000fc600048070ff */
[----:B------:R-:W3:Y:S04]  /*c03c0*/  LDL.LU R23, [R1+0xfd4] ;  /* 0x000fd40001177983 */ /* 0x000ee80000300800 */
[----:B------:R-:W-:Y:S04]  /*c03d0*/  STL [R1+0x2cc], R7 ;  /* 0x0002cc0701007387 */ /* 0x000fe80000100800 */
[----:B------:R0:W-:Y:S04]  /*c03e0*/  STL [R1+0x5c60], R13 ;  /* 0x005c600d01007387 */ /* 0x0001e80000100800 */
[----:B------:R-:W-:Y:S04]  /*c03f0*/  STL [R1+0x2d4], R21 ;  /* 0x0002d41501007387 */ /* 0x000fe80000100800 */
[----:B0-----:R-:W3:Y:S01]  /*c0400*/  LDL.LU R13, [R1+0xfdc] ;  /* 0x000fdc00010d7983 */ /* 0x001ee20000300800 */
[----:B----4-:R-:W-:Y:S01]  /*c0410*/  F2FP.SATFINITE.E4M3.F32.PACK_AB_MERGE_C R10, R10, R5, RZ ;  /* 0x000000050a0a723e */ /* 0x010fe200048070ff */
[----:B--2---:R-:W-:-:S05]  /*c0420*/  IMAD.X R7, R20, 0x1, R15, P1 ;  /* 0x0000000114077824 */ /* 0x004fca00008e060f */
[----:B------:R0:W-:Y:S04]  /*c0430*/  STL.64 [R1+0x1448], R6 ;  /* 0x0014480601007387 */ /* 0x0001e80000100a00 */
[----:B0-----:R-:W2:Y:S04]  /*c0440*/  LDL.LU.64 R6, [R1+0x5c88] ;  /* 0x005c880001067983 */ /* 0x001ea80000300a00 */
[----:B------:R-:W4:Y:S04]  /*c0450*/  LDL.LU R21, [R1+0xfc0] ;  /* 0x000fc00001157983 */ /* 0x000f280000300800 */
[----:B------:R-:W4:Y:S04]  /*c0460*/  LDL.LU R22, [R1+0xfc4] ;  /* 0x000fc40001167983 */ /* 0x000f280000300800 */
[----:B------:R0:W-:Y:S04]  /*c0470*/  STL [R1+0x5c64], R15 ;  /* 0x005c640f01007387 */ /* 0x0001e80000100800 */
[----:B0-----:R-:W2:Y:S04]  /*c0480*/  LDL.LU R15, [R1+0xfd8] ;  /* 0x000fd800010f7983 */ /* 0x001ea80000300800 */
        /* <DEDUP_REMOVED lines=8> */
[----:B------:R-:W-:Y:S02]  /*c0510*/  IADD3 R10, P1, PT, R19, R14, RZ ;  /* 0x0000000e130a7210 */ /* 0x000fe40007f3e0ff */
[----:B------:R-:W-:Y:S02]  /*c0520*/  F2FP.SATFINITE.E4M3.F32.PACK_AB_MERGE_C R28, R28, R11, RZ ;  /* 0x0000000b1c1c723e */ /* 0x000fe400048070ff */
[----:B------:R-:W-:Y:S01]  /*c0530*/  F2FP.SATFINITE.E4M3.F32.PACK_AB_MERGE_C R26, R27, R26, RZ ;  /* 0x0000001a1b1a723e */ /* 0x000fe200048070ff */
[----:B------:R-:W-:-:S02]  /*c0540*/  IMAD.X R11, R20, 0x1, R16, P1 ;  /* 0x00000001140b7824 */ /* 0x000fc400008e0610 */
[----:B------:R0:W-:Y:S04]  /*c0550*/  STL [R1+0x57dc], R28 ;  /* 0x0057dc1c01007387 */ /* 0x0001e80000100800 */
[----:B------:R1:W-:Y:S04]  /*c0560*/  STL [R1+0x28c], R26 ;  /* 0x00028c1a01007387 */ /* 0x0003e80000100800 */
[----:B------:R3:W-:Y:S04]  /*c0570*/  STL.64 [R1+0x1438], R10 ;  /* 0x0014380a01007387 */ /* 0x0007e80000100a00 */
[----:B0-----:R-:W4:Y:S04]  /*c0580*/  LDL.LU R28, [R1+0xfb0] ;  /* 0x000fb000011c7983 */ /* 0x001f280000300800 */
[----:B-1----:R-:W4:Y:S01]  /*c0590*/  LDL.LU R26, [R1+0xfb4] ;  /* 0x000fb400011a7983 */ /* 0x002f220000300800 */
[----:B---3--:R-:W-:-:S02]  /*c05a0*/  F2FP.SATFINITE.E4M3.F32.PACK_AB_MERGE_C R10, R29, R25, RZ ;  /* 0x000000191d0a723e */ /* 0x008fc400048070ff */
[----:B------:R-:W-:-:S03]  /*c05b0*/  F2FP.SATFINITE.E4M3.F32.PACK_AB_MERGE_C R25, R18, R24, RZ ;  /* 0x000000181219723e */ /* 0x000fc600048070ff */
[----:B------:R0:W-:Y:S04]  /*c05c0*/  STL [R1+0x258], R10 ;  /* 0x0002580a01007387 */ /* 0x0001e80000100800 */
[----:B------:R-:W3:Y:S04]  /*c05d0*/  LDL.LU R27, [R1+0xfb8] ;  /* 0x000fb800011b7983 */ /* 0x000ee80000300800 */
[----:B------:R-:W3:Y:S01]  /*c05e0*/  LDL.LU R24, [R1+0xfbc] ;  /* 0x000fbc0001187983 */ /* 0x000ee20000300800 */
[----:B0-----:R-:W-:-:S03]  /*c05f0*/  IADD3 R10, P1, PT, R19, R7, RZ ;  /* 0x00000007130a7210 */ /* 0x001fc60007f3e0ff */
[----:B------:R0:W-:Y:S04]  /*c0600*/  STL [R1+0x57f0], R25 ;  /* 0x0057f01901007387 */ /* 0x0001e80000100800 */
[----:B0-----:R-:W3:Y:S04]  /*c0610*/  LDL.LU R25, [R1+0xfcc] ;  /* 0x000fcc0001197983 */ /* 0x001ee80000300800 */
[----:B------:R-:W-:Y:S01]  /*c0620*/  STL.64 [R1+0x5c58], R6 ;  /* 0x005c580601007387 */ /* 0x000fe20000100a00 */
[----:B--2---:R-:W-:-:S05]  /*c0630*/  IMAD.X R11, R20, 0x1, R8, P1 ;  /* 0x00000001140b7824 */ /* 0x004fca00008e0608 */
[----:B------:R0:W-:Y:S04]  /*c0640*/  STL.64 [R1+0x1430], R10 ;  /* 0x0014300a01007387 */ /* 0x0001e80000100a00 */
[----:B0-----:R-:W2:Y:S01]  /*c0650*/  LDL.LU.64 R10, [R1+0x5c70] ;  /* 0x005c7000010a7983 */ /* 0x001ea20000300a00 */
[----:B------:R-:W-:-:S03]  /*c0660*/  F2FP.SATFINITE.E4M3.F32.PACK_AB_MERGE_C R6, R23, R17, RZ ;  /* 0x000000111706723e */ /* 0x000fc600048070ff */
[----:B------:R-:W3:Y:S04]  /*c0670*/  LDL.LU R29, [R1+0xfa0] ;  /* 0x000fa000011d7983 */ /* 0x000ee80000300800 */
[----:B------:R-:W3:Y:S04]  /*c0680*/  LDL.LU R18, [R1+0xfa4] ;  /* 0x000fa40001127983 */ /* 0x000ee80000300800 */
[----:B------:R0:W-:Y:S01]  /*c0690*/  STL [R1+0x23c], R6 ;  /* 0x00023c0601007387 */ /* 0x0001e20000100800 */
[----:B------:R-:W-:-:S03]  /*c06a0*/  F2FP.SATFINITE.E4M3.F32.PACK_AB_MERGE_C R13, R13, R15, RZ ;  /* 0x0000000f0d0d723e */ /* 0x000fc600048070ff */
[----:B------:R-:W3:Y:S04]  /*c06b0*/  LDL.LU R17, [R1+0xfa8] ;  /* 0x000fa80001117983 */ /* 0x000ee80000300800 */
[----:B------:R-:W3:Y:S01]  /*c06c0*/  LDL.LU R23, [R1+0xfac] ;  /* 0x000fac0001177983 */ /* 0x000ee20000300800 */
[----:B0-----:R-:W-:-:S03]  /*c06d0*/  IADD3 R6, P1, PT, R19, R9, RZ ;  /* 0x0000000913067210 */ /* 0x001fc60007f3e0ff */
[----:B------:R-:W-:Y:S04]  /*c06e0*/  STL.64 [R1+0x5c50], R8 ;  /* 0x005c500801007387 */ /* 0x000fe80000100a00 */
[----:B------:R-:W-:Y:S01]  /*c06f0*/  STL [R1+0x240], R13 ;  /* 0x0002400d01007387 */ /* 0x000fe20000100800 */
[----:B--2---:R-:W-:-:S05]  /*c0700*/  IMAD.X R7, R20, 0x1, R11, P1 ;  /* 0x0000000114077824 */ /* 0x004fca00008e060b */
[----:B------:R4:W-:Y:S04]  /*c0710*/  STL.64 [R1+0x1428], R6 ;  /* 0x0014280601007387 */ /* 0x0009e80000100a00 */
[----:B------:R-:W2:Y:S01]  /*c0720*/  LDL.LU R15, [R1+0xf90] ;  /* 0x000f9000010f7983 */ /* 0x000ea20000300800 */
[----:B----4-:R-:W-:-:S03]  /*c0730*/  F2FP.SATFINITE.E4M3.F32.PACK_AB_MERGE_C R6, R22, R21, RZ ;  /* 0x000000151606723e */ /* 0x010fc600048070ff */
[----:B--2---:R0:W-:Y:S04]  /*c0740*/  STL.64 [R1+0x5c68], R14 ;  /* 0x005c680e01007387 */ /* 0x0041e80000100a00 */
[----:B------:R1:W-:Y:S04]  /*c0750*/  STL [R1+0x218], R6 ;  /* 0x0002180601007387 */ /* 0x0003e80000100800 */
[----:B0-----:R-:W3:Y:S01]  /*c0760*/  LDL.LU R15, [R1+0xfc8] ;  /* 0x000fc800010f7983 */ /* 0x001ee20000300800 */
[----:B------:R-:W-:-:S03]  /*c0770*/  IADD3 R8, P1, PT, R19, R10, RZ ;  /* 0x0000000a13087210 */ /* 0x000fc60007f3e0ff */
[----:B------:R-:W2:Y:S02]  /*c0780*/  LDL.LU R13, [R1+0xf94] ;  /* 0x000f9400010d7983 */ /* 0x000ea40000300800 */
[----:B------:R-:W-:Y:S02]  /*c0790*/  IMAD.X R9, R20, 0x1, R12, P1 ;  /* 0x0000000114097824 */ /* 0x000fe400008e060c */
[----:B-1----:R-:W4:Y:S01]  /*c07a0*/  LDL.LU R6, [R1+0xf98] ;  /* 0x000f980001067983 */ /* 0x002f220000300800 */
[----:B------:R-:W-:-:S03]  /*c07b0*/  F2FP.SATFINITE.E4M3.F32.PACK_AB_MERGE_C R14, R26, R28, RZ ;  /* 0x0000001c1a0e723e */ /* 0x000fc600048070ff */
[----:B------:R-:W4:Y:S04]  /*c07c0*/  LDL.LU R7, [R1+0xf9c] ;  /* 0x000f9c0001077983 */ /* 0x000f280000300800 */
[----:B------:R-:W2:Y:S04]  /*c07d0*/  LDL.LU R21, [R1+0xf80] ;  /* 0x000f800001157983 */ /* 0x000ea80000300800 */
[----:B------:R-:W2:Y:S04]  /*c07e0*/  LDL.LU R22, [R1+0xf84] ;  /* 0x000f840001167983 */ /* 0x000ea80000300800 */
[----:B------:R0:W-:Y:S01]  /*c07f0*/  STL.64 [R1+0x1420], R8 ;  /* 0x0014200801007387 */ /* 0x0001e20000100a00 */
[----:B------:R-:W-:Y:S01]  /*c0800*/  VIADD R19, R19, UR5 ;  /* 0x0000000513137c36 */ /* 0x000fe20008000000 */
[----:B------:R-:W1:Y:S02]  /*c0810*/  LDCU UR5, c[0x0][0x3b8] ;  /* 0x00007700ff0577ac */ /* 0x000e640008000800 */
[----:B0-----:R-:W2:Y:S04]  /*c0820*/  LDL.LU R8, [R1+0xf88] ;  /* 0x000f880001087983 */ /* 0x001ea80000300800 */
[----:B------:R-:W2:Y:S01]  /*c0830*/  LDL.LU R9, [R1+0xf8c] ;  /* 0x000f8c0001097983 */ /* 0x000ea20000300800 */
[----:B------:R-:W-:-:S02]  /*c0840*/  SHF.R.S32.HI R20, RZ, 0x1f, R19 ;  /* 0x0000001fff147819 */ /* 0x000fc40000011413 */
[----:B---3--:R-:W-:Y:S02]  /*c0850*/  F2FP.SATFINITE.E4M3.F32.PACK_AB_MERGE_C R15, R25, R15, RZ ;  /* 0x0000000f190f723e */ /* 0x008fe400048070ff */
[----:B------:R-:W3:Y:S04]  /*c0860*/  LDL.LU R25, [R1+0xf7c] ;  /* 0x000f7c0001197983 */ /* 0x000ee80000300800 */
[----:B------:R-:W-:Y:S04]  /*c0870*/  STL [R1+0x220], R15 ;  /* 0x0002200f01007387 */ /* 0x000fe80000100800 */
[----:B------:R0:W-:Y:S04]  /*c0880*/  STL [R1+0x1fc], R14 ;  /* 0x0001fc0e01007387 */ /* 0x0001e80000100800 */
[----:B------:R-:W2:Y:S04]  /*c0890*/  LDL.LU R28, [R1+0xf60] ;  /* 0x000f6000011c7983 */ /* 0x000ea80000300800 */
[----:B------:R-:W2:Y:S01]  /*c08a0*/  LDL.LU R26, [R1+0xf64] ;  /* 0x000f6400011a7983 */ /* 0x000ea20000300800 */
[----:B0-----:R-:W-:-:S05]  /*c08b0*/  F2FP.SATFINITE.E4M3.F32.PACK_AB_MERGE_C R14, R24, R27, RZ ;  /* 0x0000001b180e723e */ /* 0x001fca00048070ff */
        /* <DEDUP_REMOVED lines=18> */
[----:B------:R-:W3:Y:S04]  /*c09e0*/  LDL.LU R3, [R1+0xf78] ;  /* 0x000f780001037983 */ /* 0x000ee80000300800 */
[----:B------:R0:W-:Y:S04]  /*c09f0*/  STL.64 [R1+0x1410], R14 ;  /* 0x0014100e01007387 */ /* 0x0001e80000100a00 */
[----:B0-----:R-:W2:Y:S02]  /*c0a00*/  LDL.LU.64 R14, [R1+0x5c68] ;  /* 0x005c6800010e7983 */ /* 0x001ea40000300a00 */
[----:B--2---:R-:W-:-:S02]  /*c0a10*/  F2FP.SATFINITE.E4M3.F32.PACK_AB_MERGE_C R13, R13, R15, RZ ;  /* 0x0000000f0d0d723e */ /* 0x004fc400048070ff */
[----:B------:R-:W2:Y:S04]  /*c0a20*/  LDL.LU R15, [R1+0x5c64] ;  /* 0x005c6400010f7983 */ /* 0x000ea80000300800 */
[----:B------:R0:W-:Y:S04]  /*c0a30*/  STL [R1+0x1ac], R13 ;  /* 0x0001ac0d01007387 */ /* 0x0001e80000100800 */
[----:B0-----:R-:W2:Y:S01]  /*c0a40*/  LDL.LU R13, [R1+0x5c60] ;  /* 0x005c6000010d7983 */ /* 0x001ea20000300800 */
[----:B----4-:R-:W-:-:S05]  /*c0a50*/  F2FP.SATFINITE.E4M3.F32.PACK_AB_MERGE_C R7, R7, R6, RZ ;  /* 0x000000060707723e */ /* 0x010fca00048070ff */
[----:B------:R0:W-:Y:S01]  /*c0a60*/  STL [R1+0x1c4], R7 ;  /* 0x0001c40701007387 */ /* 0x0001e20000100800 */
[----:B------:R-:W-:Y:S02]  /*c0a70*/  F2FP.SATFINITE.E4M3.F32.PACK_AB_MERGE_C R22, R22, R21, RZ ;  /* 0x000000151616723e */ /* 0x000fe400048070ff */
[----:B------:R-:W-:Y:S02]  /*c0a80*/  F2FP.SATFINITE.E4M3.F32.PACK_AB_MERGE_C R9, R9, R8, RZ ;  /* 0x000000080909723e */ /* 0x000fe400048070ff */
[----:B--2---:R-:W-:-:S05]  /*c0a90*/  IADD3 R6, P1, PT, R19, R13, RZ ;  /* 0x0000000d13067210 */ /* 0x004fca0007f3e0ff */
[----:B0-----:R-:W-:-:S05]  /*c0aa0*/  IMAD.X R7, R20, 0x1, R15, P1 ;  /* 0x0000000114077824 */ /* 0x001fca00008e060f */
[----:B------:R0:W-:Y:S04]  /*c0ab0*/  STL.64 [R1+0x1408], R6 ;  /* 0x0014080601007387 */ /* 0x0001e80000100a00 */
[----:B0-----:R-:W2:Y:S04]  /*c0ac0*/  LDL.LU.64 R6, [R1+0x5c58] ;  /* 0x005c580001067983 */ /* 0x001ea80000300a00 */
[----:B------:R-:W4:Y:S01]  /*c0ad0*/  LDL.LU R21, [R1+0xf40] ;  /* 0x000f400001157983 */ /* 0x000f220000300800 */
[----:B------:R-:W-:-:S03]  /*c0ae0*/  IADD3 R8, P1, PT, R19, R5, RZ ;  /* 0x0000000513087210 */ /* 0x000fc60007f3e0ff */
[----:B------:R0:W-:Y:S04]  /*c0af0*/  STL [R1+0xfc], R22 ;  /* 0x0000fc1601007387 */ /* 0x0001e80000100800 */
[----:B0-----:R-:W4:Y:S04]  /*c0b00*/  LDL.LU R22, [R1+0xf44] ;  /* 0x000f440001167983 */ /* 0x001f280000300800 */
[----:B------:R-:W-:Y:S04]  /*c0b10*/  STL [R1+0xe8], R9 ;  /* 0x0000e80901007387 */ /* 0x000fe80000100800 */
[----:B------:R0:W-:Y:S04]  /*c0b20*/  STL [R1+0x5c30], R5 ;  /* 0x005c300501007387 */ /* 0x0001e80000100800 */
[----:B0-----:R-:W3:Y:S01]  /*c0b30*/  LDL.LU R5, [R1+0xf70] ;  /* 0x000f700001057983 */ /* 0x001ee20000300800 */
[----:B--2---:R-:W-:-:S05]  /*c0b40*/  IMAD.X R9, R20, 0x1, R6, P1 ;  /* 0x0000000114097824 */ /* 0x004fca00008e0606 */
[----:B------:R0:W-:Y:S04]  /*c0b50*/  STL.64 [R1+0x1400], R8 ;  /* 0x0014000801007387 */ /* 0x0001e80000100a00 */
[----:B0-----:R-:W2:Y:S04]  /*c0b60*/  LDL.LU.64 R8, [R1+0x5c50] ;  /* 0x005c500001087983 */ /* 0x001ea80000300a00 */
[----:B------:R0:W-:Y:S04]  /*c0b70*/  STL [R1+0x5c34], R6 ;  /* 0x005c340601007387 */ /* 0x0001e80000100800 */
[----:B0-----:R-:W4:Y:S01]  /*c0b80*/  LDL.LU R6, [R1+0xf48] ;  /* 0x000f480001067983 */ /* 0x001f220000300800 */
[----:B---3--:R-:W-:-:S02]  /*c0b90*/  F2FP.SATFINITE.E4M3.F32.PACK_AB_MERGE_C R5, R2, R5, RZ ;  /* 0x000000050205723e */ /* 0x008fc400048070ff */
[----:B------:R-:W-:-:S03]  /*c0ba0*/  F2FP.SATFINITE.E4M3.F32.PACK_AB_MERGE_C R2, R25, R3, RZ ;  /* 0x000000031902723e */ /* 0x000fc600048070ff */
[----:B------:R0:W-:Y:S04]  /*c0bb0*/  STL [R1+0xd8], R5 ;  /* 0x0000d80501007387 */ /* 0x0001e80000100800 */
[----:B0-----:R-:W3:Y:S04]  /*c0bc0*/  LDL.LU R5, [R1+0xf4c] ;  /* 0x000f4c0001057983 */ /* 0x001ee80000300800 */
[----:B------:R0:W-:Y:S02]  /*c0bd0*/  STL [R1+0xdc], R2 ;  /* 0x0000dc0201007387 */ /* 0x0001e40000100800 */
[----:B0-----:R-:W-:-:S02]  /*c0be0*/  IADD3 R2, P1, PT, R19, R14, RZ ;  /* 0x0000000e13027210 */ /* 0x001fc40007f3e0ff */
[----:B------:R-:W-:Y:S03]  /*c0bf0*/  STL [R1+0x5c20], R14 ;  /* 0x005c200e01007387 */ /* 0x000fe60000100800 */
[----:B------:R-:W-:-:S05]  /*c0c00*/  IMAD.X R3, R20, 0x1, R16, P1 ;  /* 0x0000000114037824 */ /* 0x000fca00008e0610 */
[----:B------:R0:W-:Y:S04]  /*c0c10*/  STL.64 [R1+0x13f8], R2 ;  /* 0x0013f80201007387 */ /* 0x0001e80000100a00 */
[----:B------:R-:W3:Y:S01]  /*c0c20*/  LDL.LU R25, [R1+0xf30] ;  /* 0x000f300001197983 */ /* 0x000ee20000300800 */
[----:B0-----:R-:W-:Y:S02]  /*c0c30*/  F2FP.SATFINITE.E4M3.F32.PACK_AB_MERGE_C R3, R26, R28, RZ ;  /* 0x0000001c1a03723e */ /* 0x001fe400048070ff */
[----:B------:R-:W-:-:S03]  /*c0c40*/  F2FP.SATFINITE.E4M3.F32.PACK_AB_MERGE_C R2, R24, R27, RZ ;  /* 0x0000001b1802723e */ /* 0x000fc600048070ff */
        /* <DEDUP_REMOVED lines=9> */
[----:B0-----:R-:W-:-:S05]  /*c0ce0*/  F2FP.SATFINITE.E4M3.F32.PACK_AB_MERGE_C R2, R18, R29, RZ ;  /* 0x0000001d1202723e */ /* 0x001fca00048070ff */
[----:B------:R0:W-:Y:S01]  /*c0cf0*/  STL [R1+0xb4], R2 ;  /* 0x0000b40201007387 */ /* 0x0001e20000100800 */
[----:B------:R-:W-:-:S03]  /*c0d00*/  F2FP.SATFINITE.E4M3.F32.PACK_AB_MERGE_C R18, R23, R17, RZ ;  /* 0x000000111712723e */ /* 0x000fc600048070ff */
[----:B------:R-:W2:Y:S04]  /*c0d10*/  LDL.LU R29, [R1+0x8c4] ;  /* 0x0008c400011d7983 */ /* 0x000ea80000300800 */
[----:B------:R-:W2:Y:S01]  /*c0d20*/  LDL.LU R17, [R1+0x8c8] ;  /* 0x0008c80001117983 */ /* 0x000ea20000300800 */
[----:B0-----:R-:W-:-:S03]  /*c0d30*/  IADD3 R2, P1, PT, R19, R9, RZ ;  /* 0x0000000913027210 */ /* 0x001fc60007f3e0ff */
[----:B------:R-:W2:Y:S02]  /*c0d40*/  LDL.LU R23, [R1+0x8cc] ;  /* 0x0008cc0001177983 */ /* 0x000ea40000300800 */
[----:B------:R-:W-:Y:S02]  /*c0d50*/  IMAD.X R3, R20, 0x1, R11, P1 ;  /* 0x0000000114037824 */ /* 0x000fe400008e060b */
[----:B------:R-:W-:Y:S04]  /*c0d60*/  STL [R1+0x58f8], R18 ;  /* 0x0058f81201007387 */ /* 0x000fe80000100800 */
[----:B------:R-:W-:Y:S04]  /*c0d70*/  STL.64 [R1+0x5c28], R8 ;  /* 0x005c280801007387 */ /* 0x000fe80000100a00 */
[----:B------:R0:W-:Y:S04]  /*c0d80*/  STL.64 [R1+0x13e8], R2 ;  /* 0x0013e80201007387 */ /* 0x0001e80000100a00 */
[----:B0-----:R-:W2:Y:S01]  /*c0d90*/  LDL.LU.64 R2, [R1+0x5c48] ;  /* 0x005c480001027983 */ /* 0x001ea20000300a00 */
[----:B------:R-:W-:-:S02]  /*c0da0*/  IADD3 R8, P1, PT, R19, R10, RZ ;  /* 0x0000000a13087210 */ /* 0x000fc40007f3e0ff */
[----:B----4-:R-:W-:Y:S01]  /*c0db0*/  F2FP.SATFINITE.E4M3.F32.PACK_AB_MERGE_C R14, R22, R21, RZ ;  /* 0x00000015160e723e */ /* 0x010fe200048070ff */
[----:B------:R0:W-:Y:S02]  /*c0dc0*/  STL.64 [R1+0x5c38], R10 ;  /* 0x005c380a01007387 */ /* 0x0001e40000100a00 */
[----:B------:R-:W-:Y:S02]  /*c0dd0*/  IMAD.X R9, R20, 0x1, R12, P1 ;  /* 0x0000000114097824 */ /* 0x000fe400008e060c */
[----:B------:R-:W-:Y:S04]  /*c0de0*/  STL [R1+0xa8], R14 ;  /* 0x0000a80e01007387 */ /* 0x000fe80000100800 */
[----:B------:R3:W-:Y:S04]  /*c0df0*/  STL.64 [R1+0x5c40], R12 ;  /* 0x005c400c01007387 */ /* 0x0007e80000100a00 */
[----:B0-----:R-:W4:Y:S04]  /*c0e00*/  LDL.LU R10, [R1+0xf20] ;  /* 0x000f2000010a7983 */ /* 0x001f280000300800 */
[----:B------:R-:W4:Y:S04]  /*c0e10*/  LDL.LU R11, [R1+0xf24] ;  /* 0x000f2400010b7983 */ /* 0x000f280000300800 */
[----:B------:R0:W-:Y:S04]  /*c0e20*/  STL.64 [R1+0x13e0], R8 ;  /* 0x0013e00801007387 */ /* 0x0001e80000100a00 */
[----:B------:R-:W4:Y:S01]  /*c0e30*/  LDL.LU R21, [R1+0xf28] ;  /* 0x000f280001157983 */ /* 0x000f220000300800 */
[----:B---3--:R-:W-:-:S03]  /*c0e40*/  F2FP.SATFINITE.E4M3.F32.PACK_AB_MERGE_C R12, R28, R25, RZ ;  /* 0x000000191c0c723e */ /* 0x008fc600048070ff */
[----:B------:R-:W3:Y:S01]  /*c0e50*/  LDL.LU R22, [R1+0xf2c] ;  /* 0x000f2c0001167983 */ /* 0x000ee20000300800 */
[----:B0-----:R-:W-:-:S03]  /*c0e60*/  F2FP.SATFINITE.E4M3.F32.PACK_AB_MERGE_C R8, R5, R6, RZ ;  /* 0x000000060508723e */ /* 0x001fc600048070ff */
[----:B------:R-:W3:Y:S04]  /*c0e70*/  LDL.LU R6, [R1+0xf10] ;  /* 0x000f100001067983 */ /* 0x000ee80000300800 */
[----:B------:R-:W3:Y:S04]  /*c0e80*/  LDL.LU R5, [R1+0xf14] ;  /* 0x000f140001057983 */ /* 0x000ee80000300800 */
[----:B------:R0:W-:Y:S01]  /*c0e90*/  STL [R1+0xac], R8 ;  /* 0x0000ac0801007387 */ /* 0x0001e20000100800 */
[----:B-1----:R-:W-:Y:S01]  /*c0ea0*/  VIADD R19, R19, UR5 ;  /* 0x0000000513137c36 */ /* 0x002fe20008000000 */
[----:B------:R-:W1:Y:S02]  /*c0eb0*/  LDCU UR5, c[0x0][0x3b8] ;  /* 0x00007700ff0577ac */ /* 0x000e640008000800 */
[----:B0-----:R-:W3:Y:S04]  /*c0ec0*/  LDL.LU R8, [R1+0xf18] ;  /* 0x000f180001087983 */ /* 0x001ee80000300800 */
[----:B------:R-:W3:Y:S04]  /*c0ed0*/  LDL.LU R9, [R1+0xf1c] ;  /* 0x000f1c0001097983 */ /* 0x000ee80000300800 */
[----:B------:R-:W3:Y:S04]  /*c0ee0*/  LDL.LU R18, [R1+0xf0c] ;  /* 0x000f0c0001127983 */ /* 0x000ee80000300800 */
[----:B------:R-:W3:Y:S04]  /*c0ef0*/  LDL.LU R14, [R1+0xf00] ;  /* 0x000f0000010e7983 */ /* 0x000ee80000300800 */
[----:B------:R0:W-:Y:S01]  /*c0f00*/  STL [R1+0x94], R12 ;  /* 0x0000940c01007387 */ /* 0x0001e20000100800 */
[----:B------:R-:W-:-:S03]  /*c0f10*/  SHF.R.S32.HI R20, RZ, 0x1f, R19 ;  /* 0x0000001fff147819 */ /* 0x000fc60000011413 */
[----:B------:R-:W3:Y:S04]  /*c0f20*/  LDL.LU R25, [R1+0xef0] ;  /* 0x000ef00001197983 */ /* 0x000ee80000300800 */
[----:B------:R-:W3:Y:S01]  /*c0f30*/  LDL.LU R28, [R1+0xef4] ;  /* 0x000ef400011c7983 */ /* 0x000ee20000300800 */
[----:B0-----:R-:W-:-:S05]  /*c0f40*/  F2FP.SATFINITE.E4M3.F32.PACK_AB_MERGE_C R12, R24, R26, RZ ;  /* 0x0000001a180c723e */ /* 0x001fca00048070ff */
[----:B------:R0:W-:Y:S04]  /*c0f50*/  STL [R1+0x90], R12 ;  /* 0x0000900c01007387 */ /* 0x0001e80000100800 */
[----:B------:R-:W3:Y:S04]  /*c0f60*/  LDL.LU R26, [R1+0xef8] ;  /* 0x000ef800011a7983 */ /* 0x000ee80000300800 */
[----:B------:R-:W3:Y:S01]  /*c0f70*/  LDL.LU R24, [R1+0xefc] ;  /* 0x000efc0001187983 */ /* 0x000ee20000300800 */
[----:B0-----:R-:W-:-:S05]  /*c0f80*/  IADD3 R12, P1, PT, R19, R0, RZ ;  /* 0x00000000130c7210 */ /* 0x001fca0007f3e0ff */
        /* <DEDUP_REMOVED lines=16> */
[----:B0-----:R-:W2:Y:S01]  /*c1090*/  LDL.LU.64 R12, [R1+0x5c40] ;  /* 0x005c4000010c7983 */ /* 0x001ea20000300a00 */
[----:B----4-:R-:W-:-:S02]  /*c10a0*/  F2FP.SATFINITE.E4M3.F32.PACK_AB_MERGE_C R11, R11, R10, RZ ;  /* 0x0000000a0b0b723e */ /* 0x010fc400048070ff */
[----:B---3--:R-:W-:Y:S02]  /*c10b0*/  F2FP.SATFINITE.E4M3.F32.PACK_AB_MERGE_C R10, R22, R21, RZ ;  /* 0x00000015160a723e */ /* 0x008fe400048070ff */
[----:B------:R-:W3:Y:S04]  /*c10c0*/  LDL.LU R21, [R1+0xed0] ;  /* 0x000ed00001157983 */ /* 0x000ee80000300800 */
[----:B------:R-:W-:Y:S04]  /*c10d0*/  STL [R1+0x1cf8], R11 ;  /* 0x001cf80b01007387 */ /* 0x000fe80000100800 */
[----:B------:R-:W3:Y:S04]  /*c10e0*/  LDL.LU R22, [R1+0xed4] ;  /* 0x000ed40001167983 */ /* 0x000ee80000300800 */
[----:B------:R2:W-:Y:S01]  /*c10f0*/  STL [R1+0x1cfc], R10 ;  /* 0x001cfc0a01007387 */ /* 0x0005e20000100800 */
[----:B------:R-:W-:-:S02]  /*c1100*/  F2FP.SATFINITE.E4M3.F32.PACK_AB_MERGE_C R5, R5, R6, RZ ;  /* 0x000000060505723e */ /* 0x000fc400048070ff */
[----:B--2---:R-:W-:-:S05]  /*c1110*/  IADD3 R10, P1, PT, R19, R13, RZ ;  /* 0x0000000d130a7210 */ /* 0x004fca0007f3e0ff */
[----:B------:R-:W-:-:S05]  /*c1120*/  IMAD.X R11, R20, 0x1, R15, P1 ;  /* 0x00000001140b7824 */ /* 0x000fca00008e060f */
[----:B------:R0:W-:Y:S04]  /*c1130*/  STL.64 [R1+0x13c8], R10 ;  /* 0x0013c80a01007387 */ /* 0x0001e80000100a00 */
[----:B0-----:R-:W2:Y:S04]  /*c1140*/  LDL.LU.64 R10, [R1+0x5c38] ;  /* 0x005c3800010a7983 */ /* 0x001ea80000300a00 */
[----:B------:R-:W4:Y:S04]  /*c1150*/  LDL.LU R6, [R1+0x5c34] ;  /* 0x005c340001067983 */ /* 0x000f280000300800 */
[----:B------:R0:W-:Y:S04]  /*c1160*/  STL [R1+0x1c48], R5 ;  /* 0x001c480501007387 */ /* 0x0001e80000100800 */
[----:B0-----:R-:W2:Y:S01]  /*c1170*/  LDL.LU R5, [R1+0x5c30] ;  /* 0x005c300001057983 */ /* 0x001ea20000300800 */
[----:B------:R-:W-:-:S05]  /*c1180*/  F2FP.SATFINITE.E4M3.F32.PACK_AB_MERGE_C R9, R9, R8, RZ ;  /* 0x000000080909723e */ /* 0x000fca00048070ff */
[----:B------:R4:W-:Y:S01]  /*c1190*/  STL [R1+0x1c5c], R9 ;  /* 0x001c5c0901007387 */ /* 0x0009e20000100800 */
[----:B------:R-:W-:Y:S02]  /*c11a0*/  F2FP.SATFINITE.E4M3.F32.PACK_AB_MERGE_C R2, R2, R14, RZ ;  /* 0x0000000e0202723e */ /* 0x000fe400048070ff */
[----:B--2---:R-:W-:-:S05]  /*c11b0*/  IADD3 R8, P1, PT, R19, R5, RZ ;  /* 0x0000000513087210 */ /* 0x004fca0007f3e0ff */
[----:B----4-:R-:W-:-:S05]  /*c11c0*/  IMAD.X R9, R20, 0x1, R6, P1 ;  /* 0x0000000114097824 */ /* 0x010fca00008e0606 */
[----:B------:R0:W-:Y:S04]  /*c11d0*/  STL.64 [R1+0x13c0], R8 ;  /* 0x0013c00801007387 */ /* 0x0001e80000100a00 */
[----:B0-----:R-:W2:Y:S04]  /*c11e0*/  LDL.LU.64 R8, [R1+0x5c28] ;  /* 0x005c280001087983 */ /* 0x001ea80000300a00 */
[----:B------:R-:W4:Y:S01]  /*c11f0*/  LDL.LU R14, [R1+0x5c20] ;  /* 0x005c2000010e7983 */ /* 0x000f220000300800 */
[----:B------:R-:W-:-:S03]  /*c1200*/  F2FP.SATFINITE.E4M3.F32.PACK_AB_MERGE_C R18, R18, R3, RZ ;  /* 0x000000031212723e */ /* 0x000fc600048070ff */
[----:B------:R4:W-:Y:S01]  /*c1210*/  STL [R1+0x1b58], R2 ;  /* 0x001b580201007387 */ /* 0x0009e20000100800 */
[----:B------:R-:W-:Y:S02]  /*c1220*/  F2FP.SATFINITE.E4M3.F32.PACK_AB_MERGE_C R25, R28, R25, RZ ;  /* 0x000000191c19723e */ /* 0x000fe400048070ff */
[----:B------:R-:W-:Y:S02]  /*c1230*/  F2FP.SATFINITE.E4M3.F32.PACK_AB_MERGE_C R17, R23, R17, RZ ;  /* 0x000000111711723e */ /* 0x000fe400048070ff */
[----:B----4-:R-:W-:Y:S01]  /*c1240*/  IADD3 R2, P1, PT, R19, R14, RZ ;  /* 0x0000000e13027210 */ /* 0x010fe20007f3e0ff */
[----:B------:R0:W-:Y:S04]  /*c1250*/  STL [R1+0x5c08], R14 ;  /* 0x005c080e01007387 */ /* 0x0001e80000100800 */
[----:B------:R-:W-:Y:S01]  /*c1260*/  IMAD.X R3, R20, 0x1, R16, P1 ;  /* 0x0000000114037824 */ /* 0x000fe200008e0610 */
[----:B------:R4:W-:Y:S04]  /*c1270*/  STL [R1+0x1b78], R18 ;  /* 0x001b781201007387 */ /* 0x0009e80000100800 */
[----:B0-----:R-:W3:Y:S04]  /*c1280*/  LDL.LU R14, [R1+0xecc] ;  /* 0x000ecc00010e7983 */ /* 0x001ee80000300800 */
[----:B------:R0:W-:Y:S01]  /*c1290*/  STL [R1+0x5c0c], R16 ;  /* 0x005c0c1001007387 */ /* 0x0001e20000100800 */
[----:B----4-:R-:W-:-:S03]  /*c12a0*/  F2FP.SATFINITE.E4M3.F32.PACK_AB_MERGE_C R18, R24, R26, RZ ;  /* 0x0000001a1812723e */ /* 0x010fc600048070ff */
[----:B0-----:R-:W4:Y:S04]  /*c12b0*/  LDL.LU R16, [R1+0xec8] ;  /* 0x000ec80001107983 */ /* 0x001f280000300800 */
[----:B------:R0:W-:Y:S04]  /*c12c0*/  STL.64 [R1+0x13b8], R2 ;  /* 0x0013b80201007387 */ /* 0x0001e80000100a00 */
[----:B------:R-:W-:Y:S01]  /*c12d0*/  STL [R1+0x1a08], R25 ;  /* 0x001a081901007387 */ /* 0x000fe20000100800 */
[----:B0-----:R-:W-:-:S03]  /*c12e0*/  IADD3 R2, P1, PT, R19, R7, RZ ;  /* 0x0000000713027210 */ /* 0x001fc60007f3e0ff */
[----:B------:R0:W-:Y:S02]  /*c12f0*/  STL [R1+0x5bf8], R7 ;  /* 0x005bf80701007387 */ /* 0x0001e40000100800 */
[----:B--2---:R-:W-:Y:S02]  /*c1300*/  IMAD.X R3, R20, 0x1, R8, P1 ;  /* 0x0000000114037824 */ /* 0x004fe400008e0608 */
[----:B------:R2:W-:Y:S01]  /*c1310*/  STL [R1+0x1a0c], R18 ;  /* 0x001a0c1201007387 */ /* 0x0005e20000100800 */
[----:B------:R-:W-:-:S03]  /*c1320*/  F2FP.SATFINITE.E4M3.F32.PACK_AB_MERGE_C R26, R29, R27, RZ ;  /* 0x0000001b1d1a723e */ /* 0x000fc600048070ff */
[----:B0-----:R-:W4:Y:S04]  /*c1330*/  LDL.LU R7, [R1+0xeb0] ;  /* 0x000eb00001077983 */ /* 0x001f280000300800 */
[----:B--2---:R-:W2:Y:S04]  /*c1340*/  LDL.LU R18, [R1+0xeb4] ;  /* 0x000eb40001127983 */ /* 0x004ea80000300800 */
[----:B------:R-:W2:Y:S04]  /*c1350*/  LDL.LU R25, [R1+0xeb8] ;  /* 0x000eb80001197983 */ /* 0x000ea80000300800 */
[----:B------:R0:W-:Y:S04]  /*c1360*/  STL.64 [R1+0x13b0], R2 ;  /* 0x0013b00201007387 */ /* 0x0001e80000100a00 */
[----:B------:R-:W2:Y:S01]  /*c1370*/  LDL.LU R24, [R1+0xebc] ;  /* 0x000ebc0001187983 */ /* 0x000ea20000300800 */
[----:B0-----:R-:W-:-:S03]  /*c1380*/  IADD3 R2, P1, PT, R19, R9, RZ ;  /* 0x0000000913027210 */ /* 0x001fc60007f3e0ff */
[----:B------:R-:W-:Y:S02]  /*c1390*/  STL [R1+0x1948], R26 ;  /* 0x0019481a01007387 */ /* 0x000fe40000100800 */
[----:B------:R-:W-:Y:S02]  /*c13a0*/  IMAD.X R3, R20, 0x1, R11, P1 ;  /* 0x0000000114037824 */ /* 0x000fe400008e060b */
[----:B------:R0:W-:Y:S04]  /*c13b0*/  STL.64 [R1+0x5c00], R8 ;  /* 0x005c000801007387 */ /* 0x0001e80000100a00 */
[----:B------:R-:W-:Y:S04]  /*c13c0*/  STL [R1+0x194c], R17 ;  /* 0x00194c1101007387 */ /* 0x000fe80000100800 */
[----:B0-----:R-:W2:Y:S04]  /*c13d0*/  LDL.LU R8, [R1+0xec0] ;  /* 0x000ec00001087983 */ /* 0x001ea80000300800 */
[----:B------:R-:W2:Y:S04]  /*c13e0*/  LDL.LU R9, [R1+0xec4] ;  /* 0x000ec40001097983 */ /* 0x000ea80000300800 */
[----:B------:R3:W-:Y:S04]  /*c13f0*/  STL.64 [R1+0x13a8], R2 ;  /* 0x0013a80201007387 */ /* 0x0007e80000100a00 */
[----:B------:R-:W4:Y:S04]  /*c1400*/  LDL.LU R28, [R1+0xea0] ;  /* 0x000ea000011c7983 */ /* 0x000f280000300800 */
[----:B------:R-:W4:Y:S01]  /*c1410*/  LDL.LU R26, [R1+0xea4] ;  /* 0x000ea400011a7983 */ /* 0x000f220000300800 */
[----:B---3--:R-:W-:-:S05]  /*c1420*/  F2FP.SATFINITE.E4M3.F32.PACK_AB_MERGE_C R2, R22, R21, RZ ;  /* 0x000000151602723e */ /* 0x008fca00048070ff */
[----:B------:R0:W-:Y:S04]  /*c1430*/  STL [R1+0x18f8], R2 ;  /* 0x0018f80201007387 */ /* 0x0001e80000100800 */
[----:B------:R-:W3:Y:S04]  /*c1440*/  LDL.LU R21, [R1+0xea8] ;  /* 0x000ea80001157983 */ /* 0x000ee80000300800 */
[----:B------:R-:W3:Y:S01]  /*c1450*/  LDL.LU R22, [R1+0xeac] ;  /* 0x000eac0001167983 */ /* 0x000ee20000300800 */
[----:B0-----:R-:W-:-:S03]  /*c1460*/  IADD3 R2, P1, PT, R19, R10, RZ ;  /* 0x0000000a13027210 */ /* 0x001fc60007f3e0ff */
[----:B------:R0:W-:Y:S04]  /*c1470*/  STL.64 [R1+0x5c10], R10 ;  /* 0x005c100a01007387 */ /* 0x0001e80000100a00 */
[----:B0-----:R-:W3:Y:S04]  /*c1480*/  LDL.LU R10, [R1+0xed8] ;  /* 0x000ed800010a7983 */ /* 0x001ee80000300800 */
[----:B------:R-:W3:Y:S01]  /*c1490*/  LDL.LU R11, [R1+0xedc] ;  /* 0x000edc00010b7983 */ /* 0x000ee20000300800 */
[----:B------:R-:W-:-:S05]  /*c14a0*/  IMAD.X R3, R20, 0x1, R12, P1 ;  /* 0x0000000114037824 */ /* 0x000fca00008e060c */
[----:B------:R0:W-:Y:S04]  /*c14b0*/  STL.64 [R1+0x13a0], R2 ;  /* 0x0013a00201007387 */ /* 0x0001e80000100a00 */
[----:B0-----:R-:W3:Y:S04]  /*c14c0*/  LDL.LU.64 R2, [R1+0x5c18] ;  /* 0x005c180001027983 */ /* 0x001ee80000300a00 */
[----:B------:R-:W3:Y:S04]  /*c14d0*/  LDL.LU R27, [R1+0xe90] ;  /* 0x000e9000011b7983 */ /* 0x000ee80000300800 */
[----:B------:R-:W3:Y:S04]  /*c14e0*/  LDL.LU R29, [R1+0xe94] ;  /* 0x000e9400011d7983 */ /* 0x000ee80000300800 */
[----:B------:R-:W3:Y:S04]  /*c14f0*/  LDL.LU R17, [R1+0xe98] ;  /* 0x000e980001117983 */ /* 0x000ee80000300800 */
[----:B------:R-:W3:Y:S01]  /*c1500*/  LDL.LU R23, [R1+0xe9c] ;  /* 0x000e9c0001177983 */ /* 0x000ee20000300800 */
[----:B--2---:R-:W-:-:S02]  /*c1510*/  F2FP.SATFINITE.E4M3.F32.PACK_AB_MERGE_C R9, R9, R8, RZ ;  /* 0x000000080909723e */ /* 0x004fc400048070ff */
[----:B----4-:R-:W-:Y:S02]  /*c1520*/  F2FP.SATFINITE.E4M3.F32.PACK_AB_MERGE_C R8, R14, R16, RZ ;  /* 0x000000100e08723e */ /* 0x010fe400048070ff */
[----:B---3--:R-:W-:-:S05]  /*c1530*/  F2FP.SATFINITE.E4M3.F32.PACK_AB_MERGE_C R10, R11, R10, RZ ;  /* 0x0000000a0b0a723e */ /* 0x008fca00048070ff */
[----:B------:R0:W-:Y:S04]  /*c1540*/  STL [R1+0x18dc], R10 ;  /* 0x0018dc0a01007387 */ /* 0x0001e80000100800 */
[----:B------:R-:W-:Y:S04]  /*c1550*/  STL [R1+0x18cc], R9 ;  /* 0x0018cc0901007387 */ /* 0x000fe80000100800 */
[----:B------:R-:W2:Y:S04]  /*c1560*/  LDL.LU R16, [R1+0xe80] ;  /* 0x000e800001107983 */ /* 0x000ea80000300800 */
[----:B------:R-:W2:Y:S01]  /*c1570*/  LDL.LU R14, [R1+0xe84] ;  /* 0x000e8400010e7983 */ /* 0x000ea20000300800 */
[----:B-1----:R-:W-:Y:S01]  /*c1580*/  VIADD R19, R19, UR5 ;  /* 0x0000000513137c36 */ /* 0x002fe20008000000 */
[----:B------:R-:W1:Y:S04]  /*c1590*/  LDCU UR5, c[0x0][0x3b8] ;  /* 0x00007700ff0577ac */ /* 0x000e680008000800 */
[----:B------:R-:W-:-:S02]  /*c15a0*/  SHF.R.S32.HI R20, RZ, 0x1f, R19 ;  /* 0x0000001fff147819 */ /* 0x000fc40000011413 */
[----:B0-----:R-:W-:Y:S01]  /*c15b0*/  IADD3 R10, P1, PT, R19, R0, RZ ;  /* 0x00000000130a7210 */ /* 0x001fe20007f3e0ff */
[----:B------:R0:W-:Y:S04]  /*c15c0*/  STL [R1+0x18c8], R8 ;  /* 0x0018c80801007387 */ /* 0x0001e80000100800 */
[----:B------:R-:W-:Y:S01]  /*c15d0*/  IMAD.X R11, R20, 0x1, R2, P1 ;  /* 0x00000001140b7824 */ /* 0x000fe200008e0602 */
[----:B0-----:R-:W3:Y:S04]  /*c15e0*/  LDL.LU R8, [R1+0xe88] ;  /* 0x000e880001087983 */ /* 0x001ee80000300800 */
[----:B------:R-:W3:Y:S04]  /*c15f0*/  LDL.LU R9, [R1+0xe8c] ;  /* 0x000e8c0001097983 */ /* 0x000ee80000300800 */
[----:B------:R0:W-:Y:S02]  /*c1600*/  STL.64 [R1+0x1398], R10 ;  /* 0x0013980a01007387 */ /* 0x0001e40000100a00 */
[----:B0-----:R-:W-:-:S02]  /*c1610*/  F2FP.SATFINITE.E4M3.F32.PACK_AB_MERGE_C R11, R18, R7, RZ ;  /* 0x00000007120b723e */ /* 0x001fc400048070ff */
        /* <DEDUP_REMOVED lines=8> */
[----:B------:R0:W-:Y:S02]  /*c16a0*/  STL [R1+0x5be8], R3 ;  /* 0x005be80301007387 */ /* 0x0001e40000100800 */
[----:B------:R-:W-:Y:S02]  /*c16b0*/  IMAD.X R11, R20, 0x1, R4, P1 ;  /* 0x00000001140b7824 */ /* 0x000fe400008e0604 */
[----:B0-----:R-:W4:Y:S04]  /*c16c0*/  LDL.LU R3, [R1+0xe60] ;  /* 0x000e600001037983 */ /* 0x001f280000300800 */
[----:B------:R0:W-:Y:S04]  /*c16d0*/  STL [R1+0x5bec], R4 ;  /* 0x005bec0401007387 */ /* 0x0001e80000100800 */
[----:B0-----:R-:W4:Y:S04]  /*c16e0*/  LDL.LU R4, [R1+0xe7c] ;  /* 0x000e7c0001047983 */ /* 0x001f280000300800 */
[----:B------:R0:W-:Y:S02]  /*c16f0*/  STL.64 [R1+0x1390], R10 ;  /* 0x0013900a01007387 */ /* 0x0001e40000100a00 */
[----:B0-----:R-:W-:-:S02]  /*c1700*/  F2FP.SATFINITE.E4M3.F32.PACK_AB_MERGE_C R11, R26, R28, RZ ;  /* 0x0000001c1a0b723e */ /* 0x001fc400048070ff */
[----:B------:R-:W-:Y:S02]  /*c1710*/  F2FP.SATFINITE.E4M3.F32.PACK_AB_MERGE_C R10, R22, R21, RZ ;  /* 0x00000015160a723e */ /* 0x000fe400048070ff */
[----:B------:R-:W4:Y:S04]  /*c1720*/  LDL.LU R21, [R1+0xe50] ;  /* 0x000e500001157983 */ /* 0x000f280000300800 */
[----:B------:R-:W-:Y:S04]  /*c1730*/  STL [R1+0x4c4], R11 ;  /* 0x0004c40b01007387 */ /* 0x000fe80000100800 */
[----:B------:R-:W4:Y:S04]  /*c1740*/  LDL.LU R22, [R1+0xe54] ;  /* 0x000e540001167983 */ /* 0x000f280000300800 */
[----:B------:R0:W-:Y:S01]  /*c1750*/  STL [R1+0x4d4], R10 ;  /* 0x0004d40a01007387 */ /* 0x0001e20000100800 */
[----:B------:R-:W-:-:S02]  /*c1760*/  F2FP.SATFINITE.E4M3.F32.PACK_AB_MERGE_C R28, R29, R27, RZ ;  /* 0x0000001b1d1c723e */ /* 0x000fc400048070ff */
[----:B0-----:R-:W-:-:S05]  /*c1770*/  IADD3 R10, P1, PT, R19, R13, RZ ;  /* 0x0000000d130a7210 */ /* 0x001fca0007f3e0ff */
[C---:B------:R-:W-:Y:S01]  /*c1780*/  IMAD.X R11, R20.reuse, 0x1, R15, P1 ;  /* 0x00000001140b7824 */ /* 0x040fe200008e060f */
[----:B------:R-:W-:Y:S02]  /*c1790*/  IADD3 R26, P1, PT, R19, R5, RZ ;  /* 0x00000005131a7210 */ /* 0x000fe40007f3e0ff */
[----:B------:R-:W-:Y:S02]  /*c17a0*/  F2FP.SATFINITE.E4M3.F32.PACK_AB_MERGE_C R17, R23, R17, RZ ;  /* 0x000000111711723e */ /* 0x000fe400048070ff */
[----:B------:R0:W-:Y:S01]  /*c17b0*/  STL.64 [R1+0x1388], R10 ;  /* 0x0013880a01007387 */ /* 0x0001e20000100a00 */
[----:B------:R-:W-:-:S03]  /*c17c0*/  IMAD.X R27, R20, 0x1, R6, P1 ;  /* 0x00000001141b7824 */ /* 0x000fc600008e0606 */
[----:B0-----:R-:W4:Y:S04]  /*c17d0*/  LDL.LU.64 R10, [R1+0x5c10] ;  /* 0x005c1000010a7983 */ /* 0x001f280000300a00 */
[----:B------:R0:W-:Y:S04]  /*c17e0*/  STL [R1+0x384], R28 ;  /* 0x0003841c01007387 */ /* 0x0001e80000100800 */
[----:B------:R-:W-:Y:S04]  /*c17f0*/  STL [R1+0x388], R17 ;  /* 0x0003881101007387 */ /* 0x000fe80000100800 */
[----:B0-----:R-:W4:Y:S04]  /*c1800*/  LDL.LU R28, [R1+0xe58] ;  /* 0x000e5800011c7983 */ /* 0x001f280000300800 */
[----:B------:R0:W-:Y:S04]  /*c1810*/  STL.64 [R1+0x1380], R26 ;  /* 0x0013801a01007387 */ /* 0x0001e80000100a00 */
[----:B0-----:R-:W4:Y:S04]  /*c1820*/  LDL.LU R26, [R1+0xe5c] ;  /* 0x000e5c00011a7983 */ /* 0x001f280000300800 */
[----:B------:R-:W4:Y:S04]  /*c1830*/  LDL.LU R27, [R1+0xe40] ;  /* 0x000e4000011b7983 */ /* 0x000f280000300800 */
[----:B------:R-:W4:Y:S04]  /*c1840*/  LDL.LU R29, [R1+0xe44] ;  /* 0x000e4400011d7983 */ /* 0x000f280000300800 */
[----:B------:R-:W4:Y:S04]  /*c1850*/  LDL.LU R17, [R1+0xe48] ;  /* 0x000e480001117983 */ /* 0x000f280000300800 */
[----:B------:R-:W4:Y:S01]  /*c1860*/  LDL.LU R23, [R1+0xe4c] ;  /* 0x000e4c0001177983 */ /* 0x000f220000300800 */
[----:B--2---:R-:W-:-:S03]  /*c1870*/  F2FP.SATFINITE.E4M3.F32.PACK_AB_MERGE_C R14, R14, R16, RZ ;  /* 0x000000100e0e723e */ /* 0x004fc600048070ff */
[----:B------:R-:W2:Y:S04]  /*c1880*/  LDL.LU R16, [R1+0x5c0c] ;  /* 0x005c0c0001107983 */ /* 0x000ea80000300800 */
[----:B------:R0:W-:Y:S04]  /*c1890*/  STL [R1+0x368], R14 ;  /* 0x0003680e01007387 */ /* 0x0001e80000100800 */
[----:B0-----:R-:W2:Y:S01]  /*c18a0*/  LDL.LU R14, [R1+0x5c08] ;  /* 0x005c0800010e7983 */ /* 0x001ea20000300800 */
[----:B---3--:R-:W-:-:S05]  /*c18b0*/  F2FP.SATFINITE.E4M3.F32.PACK_AB_MERGE_C R9, R9, R8, RZ ;  /* 0x000000080909723e */ /* 0x008fca00048070ff */
[----:B------:R-:W-:Y:S01]  /*c18c0*/  STL [R1+0x36c], R9 ;  /* 0x00036c0901007387 */ /* 0x000fe20000100800 */
[----:B--2---:R-:W-:-:S03]  /*c18d0*/  IADD3 R8, P1, PT, R19, R14, RZ ;  /* 0x0000000e13087210 */ /* 0x004fc60007f3e0ff */
[----:B------:R0:W-:Y:S04]  /*c18e0*/  STL.64 [R1+0x5be0], R14 ;  /* 0x005be00e01007387 */ /* 0x0001e80000100a00 */
[----:B0-----:R-:W4:Y:S01]  /*c18f0*/  LDL.LU R14, [R1+0xe74] ;  /* 0x000e7400010e7983 */ /* 0x001f220000300800 */
[----:B------:R-:W-:-:S03]  /*c1900*/  IMAD.X R9, R20, 0x1, R16, P1 ;  /* 0x0000000114097824 */ /* 0x000fc600008e0610 */
[----:B------:R-:W2:Y:S04]  /*c1910*/  LDL.LU R15, [R1+0xe78] ;  /* 0x000e7800010f7983 */ /* 0x000ea80000300800 */
[----:B------:R0:W-:Y:S04]  /*c1920*/  STL.64 [R1+0x1378], R8 ;  /* 0x0013780801007387 */ /* 0x0001e80000100a00 */
[----:B0-----:R-:W3:Y:S01]  /*c1930*/  LDL.LU.64 R8, [R1+0x5c00] ;  /* 0x005c000001087983 */ /* 0x001ee20000300a00 */
[----:B----4-:R-:W-:-:S03]  /*c1940*/  F2FP.SATFINITE.E4M3.F32.PACK_AB_MERGE_C R14, R14, R7, RZ ;  /* 0x000000070e0e723e */ /* 0x010fc600048070ff */
[----:B------:R-:W4:Y:S04]  /*c1950*/  LDL.LU R7, [R1+0x5bf8] ;  /* 0x005bf80001077983 */ /* 0x000f280000300800 */
[----:B------:R4:W-:Y:S01]  /*c1960*/  STL [R1+0x2d8], R14 ;  /* 0x0002d80e01007387 */ /* 0x0009e20000100800 */
[----:B--2---:R-:W-:Y:S02]  /*c1970*/  F2FP.SATFINITE.E4M3.F32.PACK_AB_MERGE_C R4, R4, R15, RZ ;  /* 0x0000000f0404723e */ /* 0x004fe400048070ff */
[----:B------:R-:W-:Y:S02]  /*c1980*/  F2FP.SATFINITE.E4M3.F32.PACK_AB_MERGE_C R3, R18, R3, RZ ;  /* 0x000000031203723e */ /* 0x000fe400048070ff */
[----:B----4-:R-:W-:Y:S01]  /*c1990*/  IADD3 R14, P1, PT, R19, R7, RZ ;  /* 0x00000007130e7210 */ /* 0x010fe20007f3e0ff */
[----:B------:R-:W-:Y:S04]  /*c19a0*/  STL.64 [R1+0x5bf0], R6 ;  /* 0x005bf00601007387 */ /* 0x000fe80000100a00 */
[----:B---3--:R-:W-:Y:S01]  /*c19b0*/  IMAD.X R15, R20, 0x1, R8, P1 ;  /* 0x00000001140f7824 */ /* 0x008fe200008e0608 */
[----:B------:R0:W-:Y:S04]  /*c19c0*/  STL [R1+0x2e0], R4 ;  /* 0x0002e00401007387 */ /* 0x0001e80000100800 */
[----:B0-----:R-:W2:Y:S04]  /*c19d0*/  LDL.LU R4, [R1+0xe30] ;  /* 0x000e300001047983 */ /* 0x001ea80000300800 */
[----:B------:R-:W-:Y:S04]  /*c19e0*/  STL.64 [R1+0x1370], R14 ;  /* 0x0013700e01007387 */ /* 0x000fe80000100a00 */
[----:B------:R0:W-:Y:S04]  /*c19f0*/  STL [R1+0x2b4], R3 ;  /* 0x0002b40301007387 */ /* 0x0001e80000100800 */
[----:B0-----:R-:W2:Y:S01]  /*c1a00*/  LDL.LU R3, [R1+0xe34] ;  /* 0x000e340001037983 */ /* 0x001ea20000300800 */
[----:B------:R-:W-:-:S05]  /*c1a10*/  F2FP.SATFINITE.E4M3.F32.PACK_AB_MERGE_C R6, R24, R25, RZ ;  /* 0x000000191806723e */ /* 0x000fca00048070ff */
[----:B------:R0:W-:Y:S04]  /*c1a20*/  STL [R1+0x2bc], R6 ;  /* 0x0002bc0601007387 */ /* 0x0001e80000100800 */
[----:B------:R-:W3:Y:S04]  /*c1a30*/  LDL.LU R14, [R1+0xe38] ;  /* 0x000e3800010e7983 */ /* 0x000ee80000300800 */
[----:B------:R-:W3:Y:S01]  /*c1a40*/  LDL.LU R15, [R1+0xe3c] ;  /* 0x000e3c00010f7983 */ /* 0x000ee20000300800 */
[----:B0-----:R-:W-:-:S05]  /*c1a50*/  IADD3 R6, P1, PT, R19, R9, RZ ;  /* 0x0000000913067210 */ /* 0x001fca0007f3e0ff */
[----:B------:R-:W-:Y:S01]  /*c1a60*/  IMAD.X R7, R20, 0x1, R11, P1 ;  /* 0x0000000114077824 */ /* 0x000fe200008e060b */
[----:B------:R-:W-:Y:S04]  /*c1a70*/  STL.64 [R1+0x5bd8], R8 ;  /* 0x005bd80801007387 */ /* 0x000fe80000100a00 */
[----:B------:R0:W-:Y:S04]  /*c1a80*/  STL.64 [R1+0x1368], R6 ;  /* 0x0013680601007387 */ /* 0x0001e80000100a00 */
[----:B------:R-:W4:Y:S01]  /*c1a90*/  LDL.LU R24, [R1+0xe24] ;  /* 0x000e240001187983 */ /* 0x000f220000300800 */
[----:B0-----:R-:W-:-:S03]  /*c1aa0*/  F2FP.SATFINITE.E4M3.F32.PACK_AB_MERGE_C R6, R22, R21, RZ ;  /* 0x000000151606723e */ /* 0x001fc600048070ff */
[----:B------:R-:W4:Y:S04]  /*c1ab0*/  LDL.LU R21, [R1+0xe28] ;  /* 0x000e280001157983 */ /* 0x000f280000300800 */
[----:B------:R0:W-:Y:S04]  /*c1ac0*/  STL [R1+0x290], R6 ;  /* 0x0002900601007387 */ /* 0x0001e80000100800 */
[----:B------:R-:W4:Y:S01]  /*c1ad0*/  LDL.LU R22, [R1+0xe2c] ;  /* 0x000e2c0001167983 */ /* 0x000f220000300800 */
[----:B0-----:R-:W-:-:S03]  /*c1ae0*/  IADD3 R6, P1, PT, R19, R10, RZ ;  /* 0x0000000a13067210 */ /* 0x001fc60007f3e0ff */
[----:B------:R-:W-:Y:S02]  /*c1af0*/  STL.64 [R1+0x5bd0], R10 ;  /* 0x005bd00a01007387 */ /* 0x000fe40000100a00 */
[----:B------:R-:W-:-:S05]  /*c1b00*/  IMAD.X R7, R20, 0x1, R12, P1 ;  /* 0x0000000114077824 */ /* 0x000fca00008e060c */
[----:B------:R0:W-:Y:S01]  /*c1b10*/  STL.64 [R1+0x1360], R6 ;  /* 0x0013600601007387 */ /* 0x0001e20000100a00 */
[----:B-1----:R-:W-:Y:S01]  /*c1b20*/  VIADD R19, R19, UR5 ;  /* 0x0000000513137c36 */ /* 0x002fe20008000000 */
[----:B------:R-:W1:Y:S01]  /*c1b30*/  LDCU UR5, c[0x0][0x3b8] ;  /* 0x00007700ff0577ac */ /* 0x000e620008000800 */
[----:B0-----:R-:W-:Y:S02]  /*c1b40*/  F2FP.SATFINITE.E4M3.F32.PACK_AB_MERGE_C R6, R26, R28, RZ ;  /* 0x0000001c1a06723e */ /* 0x001fe400048070ff */
[----:B------:R-:W-:-:S03]  /*c1b50*/  F2FP.SATFINITE.E4M3.F32.PACK_AB_MERGE_C R7, R29, R27, RZ ;  /* 0x0000001b1d07723e */ /* 0x000fc600048070ff */
[----:B------:R0:W-:Y:S04]  /*c1b60*/  STL [R1+0x29c], R6 ;  /* 0x00029c0601007387 */ /* 0x0001e80000100800 */
[----:B------:R-:W-:Y:S01]  /*c1b70*/  STL [R1+0x26c], R7 ;  /* 0x00026c0701007387 */ /* 0x000fe20000100800 */
[----:B------:R-:W-:-:S03]  /*c1b80*/  SHF.R.S32.HI R20, RZ, 0x1f, R19 ;  /* 0x0000001fff147819 */ /* 0x000fc60000011413 */
[----:B------:R-:W4:Y:S01]  /*c1b90*/  LDL.LU R10, [R1+0xe10] ;  /* 0x000e1000010a7983 */ /* 0x000f220000300800 */
[----:B0-----:R-:W-:-:S03]  /*c1ba0*/  F2FP.SATFINITE.E4M3.F32.PACK_AB_MERGE_C R6, R23, R17, RZ ;  /* 0x000000111706723e */ /* 0x001fc600048070ff */
[----:B------:R-:W4:Y:S04]  /*c1bb0*/  LDL.LU R27, [R1+0xe14] ;  /* 0x000e1400011b7983 */ /* 0x000f280000300800 */
[----:B------:R0:W-:Y:S04]  /*c1bc0*/  STL [R1+0x268], R6 ;  /* 0x0002680601007387 */ /* 0x0001e80000100800 */
[----:B------:R-:W4:Y:S04]  /*c1bd0*/  LDL.LU R8, [R1+0xe18] ;  /* 0x000e180001087983 */ /* 0x000f280000300800 */
[----:B------:R-:W4:Y:S01]  /*c1be0*/  LDL.LU R9, [R1+0xe1c] ;  /* 0x000e1c0001097983 */ /* 0x000f220000300800 */
[----:B0-----:R-:W-:-:S03]  /*c1bf0*/  IADD3 R6, P1, PT, R19, R0, RZ ;  /* 0x0000000013067210 */ /* 0x001fc60007f3e0ff */
[----:B------:R-:W4:Y:S04]  /*c1c00*/  LDL.LU R11, [R1+0xe00] ;  /* 0x000e0000010b7983 */ /* 0x000f280000300800 */
[----:B------:R-:W4:Y:S01]  /*c1c10*/  LDL.LU R28, [R1+0xe04] ;  /* 0x000e0400011c7983 */ /* 0x000f220000300800 */
[----:B------:R-:W-:-:S03]  /*c1c20*/  IMAD.X R7, R20, 0x1, R2, P1 ;  /* 0x0000000114077824 */ /* 0x000fc600008e0602 */
[----:B------:R-:W4:Y:S04]  /*c1c30*/  LDL.LU R18, [R1+0xe08] ;  /* 0x000e080001127983 */ /* 0x000f280000300800 */
[----:B------:R-:W4:Y:S04]  /*c1c40*/  LDL.LU R25, [R1+0xe0c] ;  /* 0x000e0c0001197983 */ /* 0x000f280000300800 */
[----:B------:R-:W4:Y:S04]  /*c1c50*/  LDL.LU R26, [R1+0xdf0] ;  /* 0x000df000011a7983 */ /* 0x000f280000300800 */
[----:B------:R-:W4:Y:S04]  /*c1c60*/  LDL.LU R29, [R1+0xdf4] ;  /* 0x000df400011d7983 */ /* 0x000f280000300800 */
[----:B------:R-:W4:Y:S04]  /*c1c70*/  LDL.LU R17, [R1+0xdf8] ;  /* 0x000df80001117983 */ /* 0x000f280000300800 */
        /* <DEDUP_REMOVED lines=10> */
[----:B------:R2:W-:Y:S02]  /*c1d20*/  STL.64 [R1+0x5bc8], R2 ;  /* 0x005bc80201007387 */ /* 0x0005e40000100a00 */
[----:B0-----:R-:W-:Y:S02]  /*c1d30*/  IMAD.X R15, R20, 0x1, R4, P1 ;  /* 0x00000001140f7824 */ /* 0x001fe400008e0604 */
[----:B--2---:R-:W2:Y:S04]  /*c1d40*/  LDL.LU R3, [R1+0xe20] ;  /* 0x000e200001037983 */ /* 0x004ea80000300800 */
[----:B------:R0:W-:Y:S04]  /*c1d50*/  STL.64 [R1+0x1340], R14 ;  /* 0x0013400e01007387 */ /* 0x0001e80000100a00 */
[----:B0-----:R-:W3:Y:S01]  /*c1d60*/  LDL.LU.64 R14, [R1+0x5be0] ;  /* 0x005be000010e7983 */ /* 0x001ee20000300a00 */
[----:B----4-:R-:W-:-:S02]  /*c1d70*/  F2FP.SATFINITE.E4M3.F32.PACK_AB_MERGE_C R2, R22, R21, RZ ;  /* 0x000000151602723e */ /* 0x010fc400048070ff */
[----:B------:R-:W-:Y:S02]  /*c1d80*/  F2FP.SATFINITE.E4M3.F32.PACK_AB_MERGE_C R27, R27, R10, RZ ;  /* 0x0000000a1b1b723e */ /* 0x000fe400048070ff */
[----:B------:R-:W-:Y:S02]  /*c1d90*/  F2FP.SATFINITE.E4M3.F32.PACK_AB_MERGE_C R10, R9, R8, RZ ;  /* 0x00000008090a723e */ /* 0x000fe400048070ff */
[----:B--2---:R-:W-:-:S05]  /*c1da0*/  F2FP.SATFINITE.E4M3.F32.PACK_AB_MERGE_C R24, R24, R3, RZ ;  /* 0x000000031818723e */ /* 0x004fca00048070ff */
[----:B------:R-:W-:Y:S04]  /*c1db0*/  STL [R1+0x57a8], R24 ;  /* 0x0057a81801007387 */ /* 0x000fe80000100800 */
[----:B------:R-:W2:Y:S04]  /*c1dc0*/  LDL.LU R21, [R1+0xde0] ;  /* 0x000de00001157983 */ /* 0x000ea80000300800 */
[----:B------:R-:W2:Y:S04]  /*c1dd0*/  LDL.LU R22, [R1+0xde4] ;  /* 0x000de40001167983 */ /* 0x000ea80000300800 */
[----:B------:R0:W-:Y:S02]  /*c1de0*/  STL [R1+0x224], R2 ;  /* 0x0002240201007387 */ /* 0x0001e40000100800 */
[----:B0-----:R-:W-:-:S02]  /*c1df0*/  IADD3 R2, P1, PT, R19, R13, RZ ;  /* 0x0000000d13027210 */ /* 0x001fc40007f3e0ff */
[----:B------:R-:W-:Y:S03]  /*c1e00*/  STL [R1+0x5bb8], R13 ;  /* 0x005bb80d01007387 */ /* 0x000fe60000100800 */
[----:B---3--:R-:W-:Y:S01]  /*c1e10*/  IMAD.X R3, R20, 0x1, R15, P1 ;  /* 0x0000000114037824 */ /* 0x008fe200008e060f */
[----:B------:R-:W-:-:S04]  /*c1e20*/  IADD3 R8, P1, PT, R19, R5, RZ ;  /* 0x0000000513087210 */ /* 0x000fc80007f3e0ff */
[----:B------:R0:W-:Y:S01]  /*c1e30*/  STL.64 [R1+0x1338], R2 ;  /* 0x0013380201007387 */ /* 0x0001e20000100a00 */
[----:B------:R-:W-:-:S03]  /*c1e40*/  IMAD.X R9, R20, 0x1, R6, P1 ;  /* 0x0000000114097824 */ /* 0x000fc600008e0606 */
[----:B0-----:R-:W3:Y:S04]  /*c1e50*/  LDL.LU R2, [R1+0xde8] ;  /* 0x000de80001027983 */ /* 0x001ee80000300800 */
[----:B------:R-:W3:Y:S04]  /*c1e60*/  LDL.LU R3, [R1+0xdec] ;  /* 0x000dec0001037983 */ /* 0x000ee80000300800 */
[----:B------:R-:W4:Y:S04]  /*c1e70*/  LDL.LU R13, [R1+0xdd0] ;  /* 0x000dd000010d7983 */ /* 0x000f280000300800 */
[----:B------:R-:W4:Y:S04]  /*c1e80*/  LDL.LU R24, [R1+0xdd4] ;  /* 0x000dd40001187983 */ /* 0x000f280000300800 */
[----:B------:R-:W-:Y:S04]  /*c1e90*/  STL [R1+0x5bbc], R15 ;  /* 0x005bbc0f01007387 */ /* 0x000fe80000100800 */
[----:B------:R-:W-:Y:S04]  /*c1ea0*/  STL [R1+0x210], R10 ;  /* 0x0002100a01007387 */ /* 0x000fe80000100800 */
[----:B------:R0:W-:Y:S04]  /*c1eb0*/  STL.64 [R1+0x1330], R8 ;  /* 0x0013300801007387 */ /* 0x0001e80000100a00 */
[----:B0-----:R-:W2:Y:S01]  /*c1ec0*/  LDL.LU.64 R8, [R1+0x5bd8] ;  /* 0x005bd80001087983 */ /* 0x001ea20000300a00 */
[----:B------:R-:W-:-:S02]  /*c1ed0*/  IADD3 R10, P1, PT, R19, R14, RZ ;  /* 0x0000000e130a7210 */ /* 0x000fc40007f3e0ff */
[----:B------:R-:W-:Y:S02]  /*c1ee0*/  F2FP.SATFINITE.E4M3.F32.PACK_AB_MERGE_C R28, R28, R11, RZ ;  /* 0x0000000b1c1c723e */ /* 0x000fe400048070ff */
[----:B------:R-:W-:Y:S01]  /*c1ef0*/  F2FP.SATFINITE.E4M3.F32.PACK_AB_MERGE_C R15, R25, R18, RZ ;  /* 0x00000012190f723e */ /* 0x000fe200048070ff */
[----:B------:R-:W-:Y:S01]  /*c1f00*/  IMAD.X R11, R20, 0x1, R16, P1 ;  /* 0x00000001140b7824 */ /* 0x000fe200008e0610 */
[----:B------:R-:W-:Y:S01]  /*c1f10*/  F2FP.SATFINITE.E4M3.F32.PACK_AB_MERGE_C R26, R29, R26, RZ ;  /* 0x0000001a1d1a723e */ /* 0x000fe200048070ff */
[----:B------:R-:W-:Y:S04]  /*c1f20*/  STL [R1+0x5b40], R28 ;  /* 0x005b401c01007387 */ /* 0x000fe80000100800 */
[----:B------:R-:W-:Y:S01]  /*c1f30*/  STL [R1+0x1f0], R15 ;  /* 0x0001f00f01007387 */ /* 0x000fe20000100800 */
[----:B------:R-:W-:-:S03]  /*c1f40*/  F2FP.SATFINITE.E4M3.F32.PACK_AB_MERGE_C R25, R23, R17, RZ ;  /* 0x000000111719723e */ /* 0x000fc600048070ff */
[----:B------:R0:W-:Y:S04]  /*c1f50*/  STL.64 [R1+0x57f8], R26 ;  /* 0x0057f81a01007387 */ /* 0x0001e80000100a00 */
[----:B------:R1:W-:Y:S04]  /*c1f60*/  STL.64 [R1+0x1328], R10 ;  /* 0x0013280a01007387 */ /* 0x0003e80000100a00 */
[----:B0-----:R-:W3:Y:S01]  /*c1f70*/  LDL.LU R26, [R1+0xdc0] ;  /* 0x000dc000011a7983 */ /* 0x001ee20000300800 */
[----:B-1----:R-:W-:-:S03]  /*c1f80*/  IADD3 R10, P1, PT, R19, R7, RZ ;  /* 0x00000007130a7210 */ /* 0x002fc60007f3e0ff */
[----:B------:R-:W3:Y:S04]  /*c1f90*/  LDL.LU R27, [R1+0xdc4] ;  /* 0x000dc400011b7983 */ /* 0x000ee80000300800 */
[----:B------:R-:W3:Y:S04]  /*c1fa0*/  LDL.LU R29, [R1+0xdc8] ;  /* 0x000dc800011d7983 */ /* 0x000ee80000300800 */
[----:B------:R-:W4:Y:S04]  /*c1fb0*/  LDL.LU R23, [R1+0xdcc] ;  /* 0x000dcc0001177983 */ /* 0x000f280000300800 */
[----:B------:R0:W-:Y:S04]  /*c1fc0*/  STL [R1+0x5b60], R25 ;  /* 0x005b601901007387 */ /* 0x0001e80000100800 */
[----:B0-----:R-:W4:Y:S04]  /*c1fd0*/  LDL.LU R25, [R1+0xddc] ;  /* 0x000ddc0001197983 */ /* 0x001f280000300800 */
[----:B------:R0:W-:Y:S04]  /*c1fe0*/  STL [R1+0x5ba0], R7 ;  /* 0x005ba00701007387 */ /* 0x0001e80000100800 */
[----:B0-----:R-:W4:Y:S01]  /*c1ff0*/  LDL.LU R7, [R1+0xdd8] ;  /* 0x000dd80001077983 */ /* 0x001f220000300800 */
[----:B--2---:R-:W-:-:S05]  /*c2000*/  IMAD.X R11, R20, 0x1, R8, P1 ;  /* 0x00000001140b7824 */ /* 0x004fca00008e0608 */
[----:B------:R0:W-:Y:S04]  /*c2010*/  STL.64 [R1+0x1320], R10 ;  /* 0x0013200a01007387 */ /* 0x0001e80000100a00 */
[----:B0-----:R-:W2:Y:S01]  /*c2020*/  LDL.LU.64 R10, [R1+0x5bd0] ;  /* 0x005bd000010a7983 */ /* 0x001ea20000300a00 */
[----:B------:R-:W-:-:S03]  /*c2030*/  F2FP.SATFINITE.E4M3.F32.PACK_AB_MERGE_C R15, R22, R21, RZ ;  /* 0x00000015160f723e */ /* 0x000fc600048070ff */
[----:B------:R-:W4:Y:S04]  /*c2040*/  LDL.LU R18, [R1+0xdb0] ;  /* 0x000db00001127983 */ /* 0x000f280000300800 */
[----:B------:R-:W4:Y:S04]  /*c2050*/  LDL.LU R17, [R1+0xdb4] ;  /* 0x000db40001117983 */ /* 0x000f280000300800 */
[----:B------:R3:W-:Y:S04]  /*c2060*/  STL [R1+0x1a8], R15 ;  /* 0x0001a80f01007387 */ /* 0x0007e80000100800 */
[----:B------:R-:W4:Y:S04]  /*c2070*/  LDL.LU R21, [R1+0xdb8] ;  /* 0x000db80001157983 */ /* 0x000f280000300800 */
[----:B------:R-:W4:Y:S01]  /*c2080*/  LDL.LU R22, [R1+0xdbc] ;  /* 0x000dbc0001167983 */ /* 0x000f220000300800 */
[----:B---3--:R-:W-:-:S02]  /*c2090*/  F2FP.SATFINITE.E4M3.F32.PACK_AB_MERGE_C R15, R3, R2, RZ ;  /* 0x00000002030f723e */ /* 0x008fc400048070ff */
[----:B------:R-:W-:Y:S01]  /*c20a0*/  IADD3 R2, P1, PT, R19, R9, RZ ;  /* 0x0000000913027210 */ /* 0x000fe20007f3e0ff */
[----:B------:R-:W-:Y:S04]  /*c20b0*/  STL.64 [R1+0x5ba8], R8 ;  /* 0x005ba80801007387 */ /* 0x000fe80000100a00 */
[----:B------:R-:W-:Y:S01]  /*c20c0*/  STL [R1+0x1a0], R15 ;  /* 0x0001a00f01007387 */ /* 0x000fe20000100800 */
[----:B--2---:R-:W-:-:S05]  /*c20d0*/  IMAD.X R3, R20, 0x1, R11, P1 ;  /* 0x0000000114037824 */ /* 0x004fca00008e060b */
[----:B------:R0:W-:Y:S04]  /*c20e0*/  STL.64 [R1+0x1358], R2 ;  /* 0x0013580201007387 */ /* 0x0001e80000100a00 */
[----:B0-----:R-:W2:Y:S04]  /*c20f0*/  LDL.LU.64 R2, [R1+0x5bc8] ;  /* 0x005bc80001027983 */ /* 0x001ea80000300a00 */
[----:B------:R-:W3:Y:S01]  /*c2100*/  LDL.LU R15, [R1+0xda0] ;  /* 0x000da000010f7983 */ /* 0x000ee20000300800 */
[----:B----4-:R-:W-:Y:S02]  /*c2110*/  F2FP.SATFINITE.E4M3.F32.PACK_AB_MERGE_C R8, R24, R13, RZ ;  /* 0x0000000d1808723e */ /* 0x010fe400048070ff */
[----:B------:R-:W-:Y:S01]  /*c2120*/  F2FP.SATFINITE.E4M3.F32.PACK_AB_MERGE_C R7, R25, R7, RZ ;  /* 0x000000071907723e */ /* 0x000fe200048070ff */
[----:B---3--:R-:W-:Y:S04]  /*c2130*/  STL.64 [R1+0x5bc0], R14 ;  /* 0x005bc00e01007387 */ /* 0x008fe80000100a00 */
[----:B------:R0:W-:Y:S04]  /*c2140*/  STL [R1+0x15c], R8 ;  /* 0x00015c0801007387 */ /* 0x0001e80000100800 */
[----:B------:R-:W3:Y:S01]  /*c2150*/  LDL.LU R13, [R1+0xda4] ;  /* 0x000da400010d7983 */ /* 0x000ee20000300800 */
[----:B0-----:R-:W-:-:S03]  /*c2160*/  IADD3 R8, P1, PT, R19, R10, RZ ;  /* 0x0000000a13087210 */ /* 0x001fc60007f3e0ff */
[----:B------:R0:W-:Y:S02]  /*c2170*/  STL.64 [R1+0x5bb0], R10 ;  /* 0x005bb00a01007387 */ /* 0x0001e40000100a00 */
[----:B------:R-:W-:Y:S01]  /*c2180*/  IMAD.X R9, R20, 0x1, R12, P1 ;  /* 0x0000000114097824 */ /* 0x000fe200008e060c */
[----:B------:R-:W-:Y:S01]  /*c2190*/  F2FP.SATFINITE.E4M3.F32.PACK_AB_MERGE_C R14, R27, R26, RZ ;  /* 0x0000001a1b0e723e */ /* 0x000fe200048070ff */
[----:B------:R-:W-:Y:S01]  /*c21a0*/  VIADD R19, R19, UR5 ;  /* 0x0000000513137c36 */ /* 0x000fe20008000000 */
[----:B------:R-:W1:Y:S01]  /*c21b0*/  LDCU UR5, c[0x0][0x3b8] ;  /* 0x00007700ff0577ac */ /* 0x000e620008000800 */
[----:B0-----:R-:W4:Y:S04]  /*c21c0*/  LDL.LU R10, [R1+0xda8] ;  /* 0x000da800010a7983 */ /* 0x001f280000300800 */
[----:B------:R-:W4:Y:S04]  /*c21d0*/  LDL.LU R11, [R1+0xdac] ;  /* 0x000dac00010b7983 */ /* 0x000f280000300800 */
[----:B------:R0:W-:Y:S01]  /*c21e0*/  STL.64 [R1+0x1348], R8 ;  /* 0x0013480801007387 */ /* 0x0001e20000100a00 */
[----:B------:R-:W-:-:S03]  /*c21f0*/  SHF.R.S32.HI R20, RZ, 0x1f, R19 ;  /* 0x0000001fff147819 */ /* 0x000fc60000011413 */
[----:B0-----:R-:W3:Y:S04]  /*c2200*/  LDL.LU R8, [R1+0xd90] ;  /* 0x000d900001087983 */ /* 0x001ee80000300800 */
[----:B------:R-:W3:Y:S04]  /*c2210*/  LDL.LU R9, [R1+0xd94] ;  /* 0x000d940001097983 */ /* 0x000ee80000300800 */
[----:B------:R-:W3:Y:S04]  /*c2220*/  LDL.LU R28, [R1+0xd98] ;  /* 0x000d9800011c7983 */ /* 0x000ee80000300800 */
[----:B------:R-:W3:Y:S04]  /*c2230*/  LDL.LU R24, [R1+0xd9c] ;  /* 0x000d9c0001187983 */ /* 0x000ee80000300800 */
[----:B------:R0:W-:Y:S04]  /*c2240*/  STL [R1+0x158], R7 ;  /* 0x0001580701007387 */ /* 0x0001e80000100800 */
[----:B------:R1:W-:Y:S04]  /*c2250*/  STL [R1+0xec], R14 ;  /* 0x0000ec0e01007387 */ /* 0x0003e80000100800 */
[----:B------:R-:W3:Y:S01]  /*c2260*/  LDL.LU R25, [R1+0xd80] ;  /* 0x000d800001197983 */ /* 0x000ee20000300800 */
[----:B0-----:R-:W-:-:S03]  /*c2270*/  F2FP.SATFINITE.E4M3.F32.PACK_AB_MERGE_C R7, R23, R29, RZ ;  /* 0x0000001d1707723e */ /* 0x001fc600048070ff */
[----:B------:R-:W3:Y:S01]  /*c2280*/  LDL.LU R26, [R1+0xd84] ;  /* 0x000d8400011a7983 */ /* 0x000ee20000300800 */
[----:B-1----:R-:W-:-:S03]  /*c2290*/  IADD3 R14, P1, PT, R19, R0, RZ ;  /* 0x00000000130e7210 */ /* 0x002fc60007f3e0ff */
[----:B------:R0:W-:Y:S02]  /*c22a0*/  STL [R1+0xf8], R7 ;  /* 0x0000f80701007387 */ /* 0x0001e40000100800 */
[----:B--2---:R-:W-:Y:S02]  /*c22b0*/  IMAD.X R15, R20, 0x1, R2, P1 ;  /* 0x00000001140f7824 */ /* 0x004fe400008e0602 */
[----:B------:R-:W2:Y:S04]  /*c22c0*/  LDL.LU R29, [R1+0xd88] ;  /* 0x000d8800011d7983 */ /* 0x000ea80000300800 */
[----:B------:R-:W2:Y:S04]  /*c22d0*/  LDL.LU R23, [R1+0xd8c] ;  /* 0x000d8c0001177983 */ /* 0x000ea80000300800 */
[----:B------:R1:W-:Y:S04]  /*c22e0*/  STL.64 [R1+0x1318], R14 ;  /* 0x0013180e01007387 */ /* 0x0003e80000100a00 */
[----:B0-----:R-:W2:Y:S01]  /*c22f0*/  LDL.LU R7, [R1+0xd70] ;  /* 0x000d700001077983 */ /* 0x001ea20000300800 */
[----:B-1----:R-:W-:-:S02]  /*c2300*/  F2FP.SATFINITE.E4M3.F32.PACK_AB_MERGE_C R15, R17, R18, RZ ;  /* 0x00000012110f723e */ /* 0x002fc400048070ff */
[----:B------:R-:W-:-:S03]  /*c2310*/  F2FP.SATFINITE.E4M3.F32.PACK_AB_MERGE_C R14, R22, R21, RZ ;  /* 0x00000015160e723e */ /* 0x000fc600048070ff */
[----:B------:R-:W-:Y:S04]  /*c2320*/  STL [R1+0xb0], R15 ;  /* 0x0000b00f01007387 */ /* 0x000fe80000100800 */
[----:B------:R-:W2:Y:S04]  /*c2330*/  LDL.LU R27, [R1+0xd7c] ;  /* 0x000d7c00011b7983 */ /* 0x000ea80000300800 */
        /* <DEDUP_REMOVED lines=8> */
[----:B0-----:R-:W3:Y:S02]  /*c23c0*/  LDL.LU.64 R14, [R1+0x5bc0] ;  /* 0x005bc000010e7983 */ /* 0x001ee40000300a00 */
[----:B---3--:R-:W-:-:S02]  /*c23d0*/  F2FP.SATFINITE.E4M3.F32.PACK_AB_MERGE_C R13, R13, R15, RZ ;  /* 0x0000000f0d0d723e */ /* 0x008fc400048070ff */
[----:B------:R-:W3:Y:S04]  /*c23e0*/  LDL.LU R15, [R1+0x5bbc] ;  /* 0x005bbc00010f7983 */ /* 0x000ee80000300800 */
[----:B------:R0:W-:Y:S04]  /*c23f0*/  STL [R1+0xa0], R13 ;  /* 0x0000a00d01007387 */ /* 0x0001e80000100800 */
[----:B0-----:R-:W2:Y:S01]  /*c2400*/  LDL.LU R13, [R1+0x5bb8] ;  /* 0x005bb800010d7983 */ /* 0x001ea20000300800 */
[----:B----4-:R-:W-:-:S05]  /*c2410*/  F2FP.SATFINITE.E4M3.F32.PACK_AB_MERGE_C R11, R11, R10, RZ ;  /* 0x0000000a0b0b723e */ /* 0x010fca00048070ff */
[----:B------:R3:W-:Y:S01]  /*c2420*/  STL [R1+0xa4], R11 ;  /* 0x0000a40b01007387 */ /* 0x0007e20000100800 */
[----:B------:R-:W-:Y:S02]  /*c2430*/  F2FP.SATFINITE.E4M3.F32.PACK_AB_MERGE_C R9, R9, R8, RZ ;  /* 0x000000080909723e */ /* 0x000fe400048070ff */
[----:B------:R-:W-:Y:S02]  /*c2440*/  F2FP.SATFINITE.E4M3.F32.PACK_AB_MERGE_C R8, R24, R28, RZ ;  /* 0x0000001c1808723e */ /* 0x000fe400048070ff */
[----:B--2---:R-:W-:Y:S01]  /*c2450*/  IADD3 R10, P1, PT, R19, R13, RZ ;  /* 0x0000000d130a7210 */ /* 0x004fe20007f3e0ff */
[----:B------:R-:W-:Y:S04]  /*c2460*/  STL [R1+0x5b90], R13 ;  /* 0x005b900d01007387 */ /* 0x000fe80000100800 */
[----:B---3--:R-:W-:-:S05]  /*c2470*/  IMAD.X R11, R20, 0x1, R15, P1 ;  /* 0x00000001140b7824 */ /* 0x008fca00008e060f */
[----:B------:R0:W-:Y:S04]  /*c2480*/  STL.64 [R1+0x1308], R10 ;  /* 0x0013080a01007387 */ /* 0x0001e80000100a00 */
[----:B0-----:R-:W2:Y:S04]  /*c2490*/  LDL.LU.64 R10, [R1+0x5bb0] ;  /* 0x005bb000010a7983 */ /* 0x001ea80000300a00 */
[----:B------:R-:W3:Y:S04]  /*c24a0*/  LDL.LU R13, [R1+0xd54] ;  /* 0x000d5400010d7983 */ /* 0x000ee80000300800 */
[----:B------:R0:W-:Y:S04]  /*c24b0*/  STL [R1+0x5b94], R15 ;  /* 0x005b940f01007387 */ /* 0x0001e80000100800 */
[----:B0-----:R-:W3:Y:S04]  /*c24c0*/  LDL.LU R15, [R1+0xd50] ;  /* 0x000d5000010f7983 */ /* 0x001ee80000300800 */
[----:B------:R-:W4:Y:S04]  /*c24d0*/  LDL.LU R28, [R1+0xd58] ;  /* 0x000d5800011c7983 */ /* 0x000f280000300800 */
[----:B------:R-:W-:Y:S04]  /*c24e0*/  STL [R1+0x88], R9 ;  /* 0x0000880901007387 */ /* 0x000fe80000100800 */
[----:B------:R-:W4:Y:S04]  /*c24f0*/  LDL.LU R24, [R1+0xd5c] ;  /* 0x000d5c0001187983 */ /* 0x000f280000300800 */
[----:B------:R-:W-:Y:S04]  /*c2500*/  STL [R1+0x8c], R8 ;  /* 0x00008c0801007387 */ /* 0x000fe80000100800 */
[----:B------:R0:W-:Y:S04]  /*c2510*/  STL.64 [R1+0x5b98], R4 ;  /* 0x005b980401007387 */ /* 0x0001e80000100a00 */
[----:B0-----:R-:W2:Y:S01]  /*c2520*/  LDL.LU R4, [R1+0xd74] ;  /* 0x000d740001047983 */ /* 0x001ea20000300800 */
[----:B------:R-:W-:-:S03]  /*c2530*/  IADD3 R8, P1, PT, R19, R5, RZ ;  /* 0x0000000513087210 */ /* 0x000fc60007f3e0ff */
[----:B------:R-:W3:Y:S02]  /*c2540*/  LDL.LU R5, [R1+0xd78] ;  /* 0x000d780001057983 */ /* 0x000ee40000300800 */
[----:B------:R-:W-:Y:S01]  /*c2550*/  IMAD.X R9, R20, 0x1, R6, P1 ;  /* 0x0000000114097824 */ /* 0x000fe200008e0606 */
[----:B------:R-:W-:-:S04]  /*c2560*/  F2FP.SATFINITE.E4M3.F32.PACK_AB_MERGE_C R25, R26, R25, RZ ;  /* 0x000000191a19723e */ /* 0x000fc800048070ff */
[----:B------:R0:W-:Y:S01]  /*c2570*/  STL.64 [R1+0x1300], R8 ;  /* 0x0013000801007387 */ /* 0x0001e20000100a00 */
[----:B------:R-:W-:-:S03]  /*c2580*/  F2FP.SATFINITE.E4M3.F32.PACK_AB_MERGE_C R23, R23, R29, RZ ;  /* 0x0000001d1717723e */ /* 0x000fc600048070ff */
[----:B------:R-:W-:Y:S01]  /*c2590*/  STL [R1+0x74], R25 ;  /* 0x0000741901007387 */ /* 0x000fe20000100800 */
[----:B0-----:R-:W-:-:S03]  /*c25a0*/  IADD3 R8, P1, PT, R19, R14, RZ ;  /* 0x0000000e13087210 */ /* 0x001fc60007f3e0ff */
[----:B------:R-:W-:Y:S02]  /*c25b0*/  STL [R1+0x70], R23 ;  /* 0x0000701701007387 */ /* 0x000fe40000100800 */
[----:B------:R-:W-:-:S05]  /*c25c0*/  IMAD.X R9, R20, 0x1, R16, P1 ;  /* 0x0000000114097824 */ /* 0x000fca00008e0610 */
[----:B------:R0:W-:Y:S04]  /*c25d0*/  STL.64 [R1+0x12f8], R8 ;  /* 0x0012f80801007387 */ /* 0x0001e80000100a00 */
[----:B0-----:R-:W4:Y:S04]  /*c25e0*/  LDL.LU.64 R8, [R1+0x5ba8] ;  /* 0x005ba80001087983 */ /* 0x001f280000300a00 */
[----:B------:R-:W4:Y:S04]  /*c25f0*/  LDL.LU R25, [R1+0xd40] ;  /* 0x000d400001197983 */ /* 0x000f280000300800 */
[----:B------:R-:W4:Y:S04]  /*c2600*/  LDL.LU R26, [R1+0xd44] ;  /* 0x000d4400011a7983 */ /* 0x000f280000300800 */
[----:B------:R-:W4:Y:S04]  /*c2610*/  LDL.LU R29, [R1+0xd48] ;  /* 0x000d4800011d7983 */ /* 0x000f280000300800 */
[----:B------:R-:W4:Y:S01]  /*c2620*/  LDL.LU R23, [R1+0xd4c] ;  /* 0x000d4c0001177983 */ /* 0x000f220000300800 */
[----:B--2---:R-:W-:-:S03]  /*c2630*/  F2FP.SATFINITE.E4M3.F32.PACK_AB_MERGE_C R4, R4, R7, RZ ;  /* 0x000000070404723e */ /* 0x004fc600048070ff */
[----:B------:R-:W2:Y:S04]  /*c2640*/  LDL.LU R7, [R1+0x5ba0] ;  /* 0x005ba00001077983 */ /* 0x000ea80000300800 */
[----:B------:R2:W-:Y:S01]  /*c2650*/  STL [R1+0x60], R4 ;  /* 0x0000600401007387 */ /* 0x0005e20000100800 */
[----:B---3--:R-:W-:Y:S02]  /*c2660*/  F2FP.SATFINITE.E4M3.F32.PACK_AB_MERGE_C R27, R27, R5, RZ ;  /* 0x000000051b1b723e */ /* 0x008fe400048070ff */
[----:B--2---:R-:W-:Y:S01]  /*c2670*/  IADD3 R4, P1, PT, R19, R7, RZ ;  /* 0x0000000713047210 */ /* 0x004fe20007f3e0ff */
[----:B------:R-:W-:Y:S04]  /*c2680*/  STL.64 [R1+0x5b88], R6 ;  /* 0x005b880601007387 */ /* 0x000fe80000100a00 */
[----:B----4-:R-:W-:Y:S01]  /*c2690*/  IMAD.X R5, R20, 0x1, R8, P1 ;  /* 0x0000000114057824 */ /* 0x010fe200008e0608 */
[----:B------:R0:W-:Y:S04]  /*c26a0*/  STL [R1+0x64], R27 ;  /* 0x0000641b01007387 */ /* 0x0001e80000100800 */
[----:B------:R1:W-:Y:S04]  /*c26b0*/  STL.64 [R1+0x12e0], R4 ;  /* 0x0012e00401007387 */ /* 0x0003e80000100a00 */
[----:B0-----:R-:W2:Y:S01]  /*c26c0*/  LDL.LU R27, [R1+0x8b0] ;  /* 0x0008b000011b7983 */ /* 0x001ea20000300800 */
[----:B-1----:R-:W-:-:S05]  /*c26d0*/  F2FP.SATFINITE.E4M3.F32.PACK_AB_MERGE_C R4, R17, R18, RZ ;  /* 0x000000121104723e */ /* 0x002fca00048070ff */
[----:B------:R0:W-:Y:S01]  /*c26e0*/  STL [R1+0x50], R4 ;  /* 0x0000500401007387 */ /* 0x0001e20000100800 */
[----:B------:R-:W-:-:S03]  /*c26f0*/  F2FP.SATFINITE.E4M3.F32.PACK_AB_MERGE_C R18, R22, R21, RZ ;  /* 0x000000151612723e */ /* 0x000fc600048070ff */
[----:B------:R-:W2:Y:S04]  /*c2700*/  LDL.LU R21, [R1+0x8b4] ;  /* 0x0008b40001157983 */ /* 0x000ea80000300800 */
[----:B------:R-:W3:Y:S01]  /*c2710*/  LDL.LU R17, [R1+0x8b8] ;  /* 0x0008b80001117983 */ /* 0x000ee20000300800 */
[----:B0-----:R-:W-:-:S03]  /*c2720*/  IADD3 R4, P1, PT, R19, R9, RZ ;  /* 0x0000000913047210 */ /* 0x001fc60007f3e0ff */
[----:B------:R-:W3:Y:S02]  /*c2730*/  LDL.LU R22, [R1+0x8bc] ;  /* 0x0008bc0001167983 */ /* 0x000ee40000300800 */
[----:B------:R-:W-:Y:S02]  /*c2740*/  IMAD.X R5, R20, 0x1, R11, P1 ;  /* 0x0000000114057824 */ /* 0x000fe400008e060b */
[----:B------:R-:W-:Y:S04]  /*c2750*/  STL [R1+0x5914], R18 ;  /* 0x0059141201007387 */ /* 0x000fe80000100800 */
[----:B------:R-:W-:Y:S04]  /*c2760*/  STL.64 [R1+0x5b80], R8 ;  /* 0x005b800801007387 */ /* 0x000fe80000100a00 */
[----:B------:R0:W-:Y:S01]  /*c2770*/  STL.64 [R1+0x12f0], R4 ;  /* 0x0012f00401007387 */ /* 0x0001e20000100a00 */
[----:B------:R-:W-:-:S02]  /*c2780*/  F2FP.SATFINITE.E4M3.F32.PACK_AB_MERGE_C R6, R13, R15, RZ ;  /* 0x0000000f0d06723e */ /* 0x000fc400048070ff */
[----:B0-----:R-:W-:-:S03]  /*c2790*/  IADD3 R4, P1, PT, R19, R10, RZ ;  /* 0x0000000a13047210 */ /* 0x001fc60007f3e0ff */
[----:B------:R-:W-:Y:S02]  /*c27a0*/  STL [R1+0x40], R6 ;  /* 0x0000400601007387 */ /* 0x000fe40000100800 */
[----:B------:R-:W-:-:S05]  /*c27b0*/  IMAD.X R5, R20, 0x1, R12, P1 ;  /* 0x0000000114057824 */ /* 0x000fca00008e060c */
[----:B------:R0:W-:Y:S04]  /*c27c0*/  STL.64 [R1+0x12e8], R4 ;  /* 0x0012e80401007387 */ /* 0x0001e80000100a00 */
[----:B------:R-:W4:Y:S04]  /*c27d0*/  LDL.LU R15, [R1+0xd30] ;  /* 0x000d3000010f7983 */ /* 0x000f280000300800 */
[----:B------:R-:W4:Y:S01]  /*c27e0*/  LDL.LU R13, [R1+0xd34] ;  /* 0x000d3400010d7983 */ /* 0x000f220000300800 */
[----:B0-----:R-:W-:Y:S02]  /*c27f0*/  F2FP.SATFINITE.E4M3.F32.PACK_AB_MERGE_C R4, R24, R28, RZ ;  /* 0x0000001c1804723e */ /* 0x001fe400048070ff */
[----:B------:R-:W-:-:S03]  /*c2800*/  F2FP.SATFINITE.E4M3.F32.PACK_AB_MERGE_C R5, R26, R25, RZ ;  /* 0x000000191a05723e */ /* 0x000fc600048070ff */
[----:B------:R0:W-:Y:S04]  /*c2810*/  STL [R1+0x44], R4 ;  /* 0x0000440401007387 */ /* 0x0001e80000100800 */
[----:B------:R-:W4:Y:S04]  /*c2820*/  LDL.LU R6, [R1+0xd38] ;  /* 0x000d380001067983 */ /* 0x000f280000300800 */
[----:B------:R-:W4:Y:S01]  /*c2830*/  LDL.LU R7, [R1+0xd3c] ;  /* 0x000d3c0001077983 */ /* 0x000f220000300800 */
[----:B------:R-:W-:Y:S01]  /*c2840*/  VIADD R19, R19, UR5 ;  /* 0x0000000513137c36 */ /* 0x000fe20008000000 */
[----:B0-----:R-:W-:Y:S01]  /*c2850*/  F2FP.SATFINITE.E4M3.F32.PACK_AB_MERGE_C R4, R23, R29, RZ ;  /* 0x0000001d1704723e */ /* 0x001fe200048070ff */
[----:B------:R-:W0:Y:S01]  /*c2860*/  LDCU UR5, c[0x0][0x3b8] ;  /* 0x00007700ff0577ac */ /* 0x000e220008000800 */
[----:B------:R-:W4:Y:S04]  /*c2870*/  LDL.LU R8, [R1+0xd20] ;  /* 0x000d200001087983 */ /* 0x000f280000300800 */
[----:B------:R-:W4:Y:S04]  /*c2880*/  LDL.LU R9, [R1+0xd24] ;  /* 0x000d240001097983 */ /* 0x000f280000300800 */
        /* <DEDUP_REMOVED lines=9> */
[----:B-1----:R-:W-:-:S03]  /*c2920*/  IADD3 R4, P1, PT, R19, R0, RZ ;  /* 0x0000000013047210 */ /* 0x002fc60007f3e0ff */
[----:B------:R1:W-:Y:S02]  /*c2930*/  STL [R1+0x5b70], R0 ;  /* 0x005b700001007387 */ /* 0x0003e40000100800 */
[----:B------:R-:W-:Y:S02]  /*c2940*/  IMAD.X R5, R20, 0x1, R2, P1 ;  /* 0x0000000114057824 */ /* 0x000fe400008e0602 */
[----:B-1----:R-:W4:Y:S04]  /*c2950*/  LDL.LU R0, [R1+0xd04] ;  /* 0x000d040001007983 */ /* 0x002f280000300800 */
[----:B------:R1:W-:Y:S04]  /*c2960*/  STL.64 [R1+0x12d0], R4 ;  /* 0x0012d00401007387 */ /* 0x0003e80000100a00 */
[----:B-1----:R-:W4:Y:S01]  /*c2970*/  LDL.LU.64 R4, [R1+0x5b98] ;  /* 0x005b980001047983 */ /* 0x002f220000300a00 */
[----:B------:R-:W-:-:S02]  /*c2980*/  IADD3 R26, P1, PT, R19, R3, RZ ;  /* 0x00000003131a7210 */ /* 0x000fc40007f3e0ff */
[----:B--2---:R-:W-:-:S05]  /*c2990*/  F2FP.SATFINITE.E4M3.F32.PACK_AB_MERGE_C R21, R21, R27, RZ ;  /* 0x0000001b1515723e */ /* 0x004fca00048070ff */
[----:B------:R1:W-:Y:S01]  /*c29a0*/  STL [R1+0x5978], R21 ;  /* 0x0059781501007387 */ /* 0x0003e20000100800 */
[----:B---3--:R-:W-:-:S03]  /*c29b0*/  F2FP.SATFINITE.E4M3.F32.PACK_AB_MERGE_C R17, R22, R17, RZ ;  /* 0x000000111611723e */ /* 0x008fc600048070ff */
[----:B-1----:R-:W2:Y:S04]  /*c29c0*/  LDL.LU R21, [R1+0xd00] ;  /* 0x000d000001157983 */ /* 0x002ea80000300800 */
[----:B------:R1:W-:Y:S04]  /*c29d0*/  STL.64 [R1+0x5b78], R2 ;  /* 0x005b780201007387 */ /* 0x0003e80000100a00 */
[----:B------:R-:W-:Y:S04]  /*c29e0*/  STL [R1+0x24], R17 ;  /* 0x0000241101007387 */ /* 0x000fe80000100800 */
[----:B-1----:R-:W3:Y:S04]  /*c29f0*/  LDL.LU R2, [R1+0xd10] ;  /* 0x000d100001027983 */ /* 0x002ee80000300800 */
[----:B------:R-:W3:Y:S01]  /*c2a00*/  LDL.LU R3, [R1+0xd14] ;  /* 0x000d140001037983 */ /* 0x000ee20000300800 */
[----:B----4-:R-:W-:Y:S01]  /*c2a10*/  F2FP.SATFINITE.E4M3.F32.PACK_AB_MERGE_C R13, R13, R15, RZ ;  /* 0x0000000f0d0d723e */ /* 0x010fe200048070ff */
[----:B------:R-:W-:-:S05]  /*c2a20*/  IMAD.X R27, R20, 0x1, R4, P1 ;  /* 0x00000001141b7824 */ /* 0x000fca00008e0604 */
[----:B------:R1:W-:Y:S04]  /*c2a30*/  STL.64 [R1+0x12d8], R26 ;  /* 0x0012d81a01007387 */ /* 0x0003e80000100a00 */
[----:B-1----:R-:W4:Y:S04]  /*c2a40*/  LDL.LU R26, [R1+0xcf0] ;  /* 0x000cf000011a7983 */ /* 0x002f280000300800 */
[----:B------:R-:W4:Y:S04]  /*c2a50*/  LDL.LU R27, [R1+0xcf4] ;  /* 0x000cf400011b7983 */ /* 0x000f280000300800 */
        /* <DEDUP_REMOVED lines=18> */
[----:B------:R-:W-:Y:S03]  /*c2b80*/  STL.64 [R1+0x5b68], R4 ;  /* 0x005b680401007387 */ /* 0x000fe60000100a00 */
[----:B--2---:R-:W-:-:S05]  /*c2b90*/  IMAD.X R9, R20, 0x1, R6, P1 ;  /* 0x0000000114097824 */ /* 0x004fca00008e0606 */
[----:B------:R1:W-:Y:S04]  /*c2ba0*/  STL.64 [R1+0x12b8], R8 ;  /* 0x0012b80801007387 */ /* 0x0003e80000100a00 */
[----:B-1----:R-:W2:Y:S01]  /*c2bb0*/  LDL.LU.64 R8, [R1+0x5b80] ;  /* 0x005b800001087983 */ /* 0x002ea20000300a00 */
[----:B---3--:R-:W-:Y:S02]  /*c2bc0*/  F2FP.SATFINITE.E4M3.F32.PACK_AB_MERGE_C R3, R3, R2, RZ ;  /* 0x000000020303723e */ /* 0x008fe400048070ff */
[----:B------:R-:W-:Y:S02]  /*c2bd0*/  F2FP.SATFINITE.E4M3.F32.PACK_AB_MERGE_C R2, R23, R29, RZ ;  /* 0x0000001d1702723e */ /* 0x000fe400048070ff */
[----:B------:R-:W3:Y:S04]  /*c2be0*/  LDL.LU R29, [R1+0xce8] ;  /* 0x000ce800011d7983 */ /* 0x000ee80000300800 */
[----:B------:R-:W-:Y:S04]  /*c2bf0*/  STL [R1+0x1a18], R3 ;  /* 0x001a180301007387 */ /* 0x000fe80000100800 */
[----:B------:R-:W3:Y:S04]  /*c2c00*/  LDL.LU R23, [R1+0xcec] ;  /* 0x000cec0001177983 */ /* 0x000ee80000300800 */
[----:B------:R1:W-:Y:S02]  /*c2c10*/  STL [R1+0x1a28], R2 ;  /* 0x001a280201007387 */ /* 0x0003e40000100800 */
[----:B-1----:R-:W-:-:S05]  /*c2c20*/  IADD3 R2, P1, PT, R19, R14, RZ ;  /* 0x0000000e13027210 */ /* 0x002fca0007f3e0ff */
[----:B------:R-:W-:-:S05]  /*c2c30*/  IMAD.X R3, R20, 0x1, R16, P1 ;  /* 0x0000000114037824 */ /* 0x000fca00008e0610 */
[----:B------:R1:W-:Y:S02]  /*c2c40*/  STL.64 [R1+0x12c0], R2 ;  /* 0x0012c00201007387 */ /* 0x0003e40000100a00 */
[----:B-1----:R-:W-:Y:S02]  /*c2c50*/  F2FP.SATFINITE.E4M3.F32.PACK_AB_MERGE_C R3, R0, R21, RZ ;  /* 0x000000150003723e */ /* 0x002fe400048070ff */
        /* <DEDUP_REMOVED lines=9> */
[----:B------:R1:W-:Y:S04]  /*c2cf0*/  STL.64 [R1+0x5b58], R6 ;  /* 0x005b580601007387 */ /* 0x0003e80000100a00 */
[----:B-1----:R-:W3:Y:S04]  /*c2d00*/  LDL.LU R6, [R1+0xcc4] ;  /* 0x000cc40001067983 */ /* 0x002ee80000300800 */
[----:B------:R-:W3:Y:S01]  /*c2d10*/  LDL.LU R7, [R1+0xcc8] ;  /* 0x000cc80001077983 */ /* 0x000ee20000300800 */
        /* <DEDUP_REMOVED lines=11> */
[----:B------:R-:W-:Y:S01]  /*c2dd0*/  IMAD.X R3, R20, 0x1, R11, P1 ;  /* 0x0000000114037824 */ /* 0x000fe200008e060b */
[----:B------:R1:W-:Y:S04]  /*c2de0*/  STL.64 [R1+0x5b50], R8 ;  /* 0x005b500801007387 */ /* 0x0003e80000100a00 */
[----:B------:R0:W-:Y:S04]  /*c2df0*/  STL.64 [R1+0x12a8], R2 ;  /* 0x0012a80201007387 */ /* 0x0001e80000100a00 */
[----:B-1----:R-:W2:Y:S01]  /*c2e00*/  LDL.LU R8, [R1+0xca4] ;  /* 0x000ca40001087983 */ /* 0x002ea20000300800 */
[----:B0-----:R-:W-:-:S03]  /*c2e10*/  F2FP.SATFINITE.E4M3.F32.PACK_AB_MERGE_C R2, R24, R28, RZ ;  /* 0x0000001c1802723e */ /* 0x001fc600048070ff */
[----:B------:R-:W2:Y:S04]  /*c2e20*/  LDL.LU R9, [R1+0xca8] ;  /* 0x000ca80001097983 */ /* 0x000ea80000300800 */
[----:B------:R0:W-:Y:S04]  /*c2e30*/  STL [R1+0x8b4], R2 ;  /* 0x0008b40201007387 */ /* 0x0001e80000100800 */
[----:B------:R-:W2:Y:S01]  /*c2e40*/  LDL.LU R24, [R1+0xcac] ;  /* 0x000cac0001187983 */ /* 0x000ea20000300800 */
[----:B0-----:R-:W-:-:S05]  /*c2e50*/  IADD3 R2, P1, PT, R19, R10, RZ ;  /* 0x0000000a13027210 */ /* 0x001fca0007f3e0ff */
[----:B------:R-:W-:-:S05]  /*c2e60*/  IMAD.X R3, R20, 0x1, R12, P1 ;  /* 0x0000000114037824 */ /* 0x000fca00008e060c */
[----:B------:R0:W-:Y:S04]  /*c2e70*/  STL.64 [R1+0x12a0], R2 ;  /* 0x0012a00201007387 */ /* 0x0001e80000100a00 */
[----:B0-----:R-:W2:Y:S04]  /*c2e80*/  LDL.LU.64 R2, [R1+0x5b78] ;  /* 0x005b780001027983 */ /* 0x001ea80000300a00 */
[----:B------:R-:W2:Y:S01]  /*c2e90*/  LDL.LU R20, [R1+0xcd4] ;  /* 0x000cd40001147983 */ /* 0x000ea20000300800 */
[----:B---3--:R-:W-:-:S03]  /*c2ea0*/  F2FP.SATFINITE.E4M3.F32.PACK_AB_MERGE_C R23, R23, R29, RZ ;  /* 0x0000001d1717723e */ /* 0x008fc600048070ff */
[----:B------:R-:W3:Y:S04]  /*c2eb0*/  LDL.LU R21, [R1+0xc94] ;  /* 0x000c940001157983 */ /* 0x000ee80000300800 */
[----:B------:R-:W3:Y:S04]  /*c2ec0*/  LDL.LU R28, [R1+0xc98] ;  /* 0x000c9800011c7983 */ /* 0x000ee80000300800 */
[----:B------:R-:W3:Y:S04]  /*c2ed0*/  LDL.LU R29, [R1+0xc9c] ;  /* 0x000c9c00011d7983 */ /* 0x000ee80000300800 */
[----:B------:R0:W-:Y:S04]  /*c2ee0*/  STL [R1+0x56c0], R23 ;  /* 0x0056c01701007387 */ /* 0x0001e80000100800 */
[----:B0-----:R-:W3:Y:S01]  /*c2ef0*/  LDL.LU R23, [R1+0xca0] ;  /* 0x000ca00001177983 */ /* 0x001ee20000300800 */
[----:B--2---:R-:W-:-:S03]  /*c2f00*/  F2FP.SATFINITE.E4M3.F32.PACK_AB_MERGE_C R20, R20, R0, RZ ;  /* 0x000000001414723e */ /* 0x004fc600048070ff */
[----:B------:R-:W2:Y:S01]  /*c2f10*/  LDL.LU R0, [R1+0x5b70] ;  /* 0x005b700001007983 */ /* 0x000ea20000300800 */
[----:B------:R-:W-:Y:S01]  /*c2f20*/  VIADD R19, R19, UR5 ;  /* 0x0000000513137c36 */ /* 0x000fe20008000000 */
[----:B------:R-:W-:Y:S01]  /*c2f30*/  F2FP.SATFINITE.E4M3.F32.PACK_AB_MERGE_C R5, R5, R4, RZ ;  /* 0x000000040505723e */ /* 0x000fe200048070ff */
[----:B------:R-:W0:Y:S01]  /*c2f40*/  LDCU UR5, c[0x0][0x3b8] ;  /* 0x00007700ff0577ac */ /* 0x000e220008000800 */
[----:B------:R1:W-:Y:S04]  /*c2f50*/  STL [R1+0x788], R20 ;  /* 0x0007881401007387 */ /* 0x0003e80000100800 */
[----:B------:R0:W-:Y:S01]  /*c2f60*/  STL [R1+0x8b0], R5 ;  /* 0x0008b00501007387 */ /* 0x0001e20000100800 */
[----:B-1----:R-:W-:Y:S02]  /*c2f70*/  SHF.R.S32.HI R20, RZ, 0x1f, R19 ;  /* 0x0000001fff147819 */ /* 0x002fe40000011413 */
[----:B--2---:R-:W-:-:S05]  /*c2f80*/  IADD3 R4, P1, PT, R19, R0, RZ ;  /* 0x0000000013047210 */ /* 0x004fca0007f3e0ff */
[----:B0-----:R-:W-:-:S05]  /*c2f90*/  IMAD.X R5, R20, 0x1, R2, P1 ;  /* 0x0000000114057824 */ /* 0x001fca00008e0602 */
[----:B------:R0:W-:Y:S04]  /*c2fa0*/  STL.64 [R1+0x1298], R4 ;  /* 0x0012980401007387 */ /* 0x0001e80000100a00 */
[----:B0-----:R-:W2:Y:S01]  /*c2fb0*/  LDL.LU.64 R4, [R1+0x5b68] ;  /* 0x005b680001047983 */ /* 0x001ea20000300a00 */
[----:B------:R-:W-:Y:S02]  /*c2fc0*/  F2FP.SATFINITE.E4M3.F32.PACK_AB_MERGE_C R6, R6, R25, RZ ;  /* 0x000000190606723e */ /* 0x000fe400048070ff */
[----:B------:R-:W-:Y:S01]  /*c2fd0*/  F2FP.SATFINITE.E4M3.F32.PACK_AB_MERGE_C R7, R18, R7, RZ ;  /* 0x000000071207723e */ /* 0x000fe200048070ff */
[----:B------:R-:W4:Y:S04]  /*c2fe0*/  LDL.LU R25, [R1+0x5b60] ;  /* 0x005b600001197983 */ /* 0x000f280000300800 */
[----:B------:R-:W4:Y:S04]  /*c2ff0*/  LDL.LU R18, [R1+0xc84] ;  /* 0x000c840001127983 */ /* 0x000f280000300800 */
[----:B------:R0:W-:Y:S04]  /*c3000*/  STL [R1+0x360], R6 ;  /* 0x0003600601007387 */ /* 0x0001e80000100800 */
[----:B------:R-:W-:Y:S01]  /*c3010*/  STL [R1+0x364], R7 ;  /* 0x0003640701007387 */ /* 0x000fe20000100800 */
[----:B0-----:R-:W-:-:S03]  /*c3020*/  IADD3 R6, P1, PT, R19, R3, RZ ;  /* 0x0000000313067210 */ /* 0x001fc60007f3e0ff */
[----:B------:R0:W-:Y:S02]  /*c3030*/  STL.64 [R1+0x5b48], R2 ;  /* 0x005b480201007387 */ /* 0x0001e40000100a00 */
[----:B0-----:R-:W-:Y:S02]  /*c3040*/  F2FP.SATFINITE.E4M3.F32.PACK_AB_MERGE_C R2, R27, R26, RZ ;  /* 0x0000001a1b02723e */ /* 0x001fe400048070ff */
[----:B---3--:R-:W-:Y:S01]  /*c3050*/  F2FP.SATFINITE.E4M3.F32.PACK_AB_MERGE_C R8, R8, R23, RZ ;  /* 0x000000170808723e */ /* 0x008fe200048070ff */
[----:B--2---:R-:W-:-:S05]  /*c3060*/  IMAD.X R7, R20, 0x1, R4, P1 ;  /* 0x0000000114077824 */ /* 0x004fca00008e0604 */
[----:B------:R0:W-:Y:S04]  /*c3070*/  STL.64 [R1+0x1290], R6 ;  /* 0x0012900601007387 */ /* 0x0001e80000100a00 */
[----:B0-----:R-:W2:Y:S04]  /*c3080*/  LDL.LU.64 R6, [R1+0x5b58] ;  /* 0x005b580001067983 */ /* 0x001ea80000300a00 */
[----:B------:R-:W3:Y:S04]  /*c3090*/  LDL.LU R26, [R1+0xc88] ;  /* 0x000c8800011a7983 */ /* 0x000ee80000300800 */
[----:B------:R-:W3:Y:S04]  /*c30a0*/  LDL.LU R27, [R1+0xc8c] ;  /* 0x000c8c00011b7983 */ /* 0x000ee80000300800 */
[----:B------:R4:W-:Y:S02]  /*c30b0*/  STL [R1+0x348], R2 ;  /* 0x0003480201007387 */ /* 0x0009e40000100800 */
[----:B----4-:R-:W-:-:S02]  /*c30c0*/  F2FP.SATFINITE.E4M3.F32.PACK_AB_MERGE_C R2, R22, R17, RZ ;  /* 0x000000111602723e */ /* 0x010fc400048070ff */
[----:B------:R-:W4:Y:S04]  /*c30d0*/  LDL.LU R17, [R1+0xc70] ;  /* 0x000c700001117983 */ /* 0x000f280000300800 */
[----:B------:R-:W4:Y:S04]  /*c30e0*/  LDL.LU R22, [R1+0xc74] ;  /* 0x000c740001167983 */ /* 0x000f280000300800 */
[----:B------:R0:W-:Y:S02]  /*c30f0*/  STL [R1+0x34c], R2 ;  /* 0x00034c0201007387 */ /* 0x0001e40000100800 */
[----:B0-----:R-:W-:-:S05]  /*c3100*/  IADD3 R2, P1, PT, R19, R13, RZ ;  /* 0x0000000d13027210 */ /* 0x001fca0007f3e0ff */
[----:B------:R-:W-:-:S05]  /*c3110*/  IMAD.X R3, R20, 0x1, R15, P1 ;  /* 0x0000000114037824 */ /* 0x000fca00008e060f */
[----:B------:R0:W-:Y:S04]  /*c3120*/  STL.64 [R1+0x1288], R2 ;  /* 0x0012880201007387 */ /* 0x0001e80000100a00 */
[----:B0-----:R-:W3:Y:S04]  /*c3130*/  LDL.LU R2, [R1+0xc78] ;  /* 0x000c780001027983 */ /* 0x001ee80000300800 */
[----:B------:R-:W3:Y:S04]  /*c3140*/  LDL.LU R3, [R1+0xc7c] ;  /* 0x000c7c0001037983 */ /* 0x000ee80000300800 */
[----:B------:R0:W-:Y:S04]  /*c3150*/  STL [R1+0x294], R8 ;  /* 0x0002940801007387 */ /* 0x0001e80000100800 */
[----:B------:R-:W3:Y:S01]  /*c3160*/  LDL.LU R23, [R1+0xc60] ;  /* 0x000c600001177983 */ /* 0x000ee20000300800 */
[----:B0-----:R-:W-:-:S03]  /*c3170*/  F2FP.SATFINITE.E4M3.F32.PACK_AB_MERGE_C R8, R24, R9, RZ ;  /* 0x000000091808723e */ /* 0x001fc600048070ff */
[----:B------:R-:W3:Y:S04]  /*c3180*/  LDL.LU R24, [R1+0xc64] ;  /* 0x000c640001187983 */ /* 0x000ee80000300800 */
[----:B------:R0:W-:Y:S04]  /*c3190*/  STL [R1+0x344], R8 ;  /* 0x0003440801007387 */ /* 0x0001e80000100800 */
[----:B------:R1:W-:Y:S01]  /*c31a0*/  STL.64 [R1+0x5b38], R4 ;  /* 0x005b380401007387 */ /* 0x0003e20000100a00 */
[----:B0-----:R-:W-:-:S03]  /*c31b0*/  IADD3 R8, P1, PT, R19, R5, RZ ;  /* 0x0000000513087210 */ /* 0x001fc60007f3e0ff */
[----:B-1----:R-:W3:Y:S01]  /*c31c0*/  LDL.LU R5, [R1+0xc90] ;  /* 0x000c900001057983 */ /* 0x002ee20000300800 */
[----:B------:R-:W-:Y:S01]  /*c31d0*/  F2FP.SATFINITE.E4M3.F32.PACK_AB_MERGE_C R4, R29, R28, RZ ;  /* 0x0000001c1d04723e */ /* 0x000fe200048070ff */
[----:B--2---:R-:W-:-:S05]  /*c31e0*/  IMAD.X R9, R20, 0x1, R6, P1 ;  /* 0x0000000114097824 */ /* 0x004fca00008e0606 */
[----:B------:R0:W-:Y:S04]  /*c31f0*/  STL.64 [R1+0x1280], R8 ;  /* 0x0012800801007387 */ /* 0x0001e80000100a00 */
[----:B0-----:R-:W2:Y:S04]  /*c3200*/  LDL.LU.64 R8, [R1+0x5b50] ;  /* 0x005b500001087983 */ /* 0x001ea80000300a00 */
[----:B------:R-:W2:Y:S01]  /*c3210*/  LDL.LU R28, [R1+0xc68] ;  /* 0x000c6800011c7983 */ /* 0x000ea20000300800 */
[----:B---3--:R-:W-:-:S05]  /*c3220*/  F2FP.SATFINITE.E4M3.F32.PACK_AB_MERGE_C R5, R21, R5, RZ ;  /* 0x000000051505723e */ /* 0x008fca00048070ff */
[----:B------:R-:W-:Y:S04]  /*c3230*/  STL [R1+0x274], R5 ;  /* 0x0002740501007387 */ /* 0x000fe80000100800 */
[----:B------:R-:W3:Y:S04]  /*c3240*/  LDL.LU R21, [R1+0xc50] ;  /* 0x000c500001157983 */ /* 0x000ee80000300800 */
[----:B------:R-:W-:Y:S04]  /*c3250*/  STL [R1+0x288], R4 ;  /* 0x0002880401007387 */ /* 0x000fe80000100800 */
[----:B------:R-:W3:Y:S04]  /*c3260*/  LDL.LU R29, [R1+0xc54] ;  /* 0x000c5400011d7983 */ /* 0x000ee80000300800 */
[----:B------:R0:W-:Y:S04]  /*c3270*/  STL.64 [R1+0x5b30], R14 ;  /* 0x005b300e01007387 */ /* 0x0001e80000100a00 */
[----:B0-----:R-:W2:Y:S01]  /*c3280*/  LDL.LU R15, [R1+0xc80] ;  /* 0x000c8000010f7983 */ /* 0x001ea20000300800 */
[----:B------:R-:W-:-:S05]  /*c3290*/  IADD3 R4, P1, PT, R19, R14, RZ ;  /* 0x0000000e13047210 */ /* 0x000fca0007f3e0ff */
[----:B------:R-:W-:Y:S01]  /*c32a0*/  IMAD.X R5, R20, 0x1, R16, P1 ;  /* 0x0000000114057824 */ /* 0x000fe200008e0610 */
[----:B------:R-:W-:-:S04]  /*c32b0*/  F2FP.SATFINITE.E4M3.F32.PACK_AB_MERGE_C R27, R27, R26, RZ ;  /* 0x0000001a1b1b723e */ /* 0x000fc800048070ff */
[----:B------:R0:W-:Y:S01]  /*c32c0*/  STL.64 [R1+0x1278], R4 ;  /* 0x0012780401007387 */ /* 0x0001e20000100a00 */
[----:B------:R-:W-:-:S03]  /*c32d0*/  IADD3 R26, P1, PT, R19, R7, RZ ;  /* 0x00000007131a7210 */ /* 0x000fc60007f3e0ff */
[----:B0-----:R-:W3:Y:S04]  /*c32e0*/  LDL.LU R4, [R1+0xc58] ;  /* 0x000c580001047983 */ /* 0x001ee80000300800 */
[----:B------:R-:W3:Y:S04]  /*c32f0*/  LDL.LU R5, [R1+0xc5c] ;  /* 0x000c5c0001057983 */ /* 0x000ee80000300800 */
[----:B------:R0:W-:Y:S01]  /*c3300*/  STL [R1+0x5b28], R16 ;  /* 0x005b281001007387 */ /* 0x0001e20000100800 */
[----:B----4-:R-:W-:-:S03]  /*c3310*/  F2FP.SATFINITE.E4M3.F32.PACK_AB_MERGE_C R17, R22, R17, RZ ;  /* 0x000000111611723e */ /* 0x010fc600048070ff */
[----:B0-----:R-:W4:Y:S04]  /*c3320*/  LDL.LU R16, [R1+0xc40] ;  /* 0x000c400001107983 */ /* 0x001f280000300800 */
[----:B------:R-:W4:Y:S01]  /*c3330*/  LDL.LU R14, [R1+0xc44] ;  /* 0x000c4400010e7983 */ /* 0x000f220000300800 */
[----:B------:R-:W-:Y:S02]  /*c3340*/  F2FP.SATFINITE.E4M3.F32.PACK_AB_MERGE_C R3, R3, R2, RZ ;  /* 0x000000020303723e */ /* 0x000fe400048070ff */
[----:B--2---:R-:W-:-:S05]  /*c3350*/  F2FP.SATFINITE.E4M3.F32.PACK_AB_MERGE_C R15, R18, R15, RZ ;  /* 0x0000000f120f723e */ /* 0x004fca00048070ff */
[----:B------:R0:W-:Y:S04]  /*c3360*/  STL [R1+0x24c], R15 ;  /* 0x00024c0f01007387 */ /* 0x0001e80000100800 */
[----:B0-----:R-:W2:Y:S04]  /*c3370*/  LDL.LU R15, [R1+0xc48] ;  /* 0x000c4800010f7983 */ /* 0x001ea80000300800 */
[----:B------:R-:W2:Y:S04]  /*c3380*/  LDL.LU R18, [R1+0xc4c] ;  /* 0x000c4c0001127983 */ /* 0x000ea80000300800 */
[----:B------:R0:W-:Y:S02]  /*c3390*/  STL [R1+0x25c], R27 ;  /* 0x00025c1b01007387 */ /* 0x0001e40000100800 */
[----:B0-----:R-:W-:Y:S01]  /*c33a0*/  IMAD.X R27, R20, 0x1, R8, P1 ;  /* 0x00000001141b7824 */ /* 0x001fe200008e0608 */
[----:B------:R-:W-:-:S04]  /*c33b0*/  IADD3 R2, P1, PT, R19, R9, RZ ;  /* 0x0000000913027210 */ /* 0x000fc80007f3e0ff */
[----:B------:R0:W-:Y:S04]  /*c33c0*/  STL.64 [R1+0x1270], R26 ;  /* 0x0012701a01007387 */ /* 0x0001e80000100a00 */
[----:B0-----:R-:W2:Y:S04]  /*c33d0*/  LDL.LU R26, [R1+0xc30] ;  /* 0x000c3000011a7983 */ /* 0x001ea80000300800 */
[----:B------:R-:W2:Y:S04]  /*c33e0*/  LDL.LU R27, [R1+0xc34] ;  /* 0x000c3400011b7983 */ /* 0x000ea80000300800 */
[----:B------:R0:W-:Y:S04]  /*c33f0*/  STL [R1+0x228], R17 ;  /* 0x0002281101007387 */ /* 0x0001e80000100800 */
[----:B0-----:R-:W2:Y:S04]  /*c3400*/  LDL.LU R17, [R1+0xc38] ;  /* 0x000c380001117983 */ /* 0x001ea80000300800 */
[----:B------:R-:W2:Y:S04]  /*c3410*/  LDL.LU R22, [R1+0xc3c] ;  /* 0x000c3c0001167983 */ /* 0x000ea80000300800 */
[----:B------:R0:W-:Y:S04]  /*c3420*/  STL [R1+0x238], R3 ;  /* 0x0002380301007387 */ /* 0x0001e80000100800 */
[----:B------:R1:W-:Y:S01]  /*c3430*/  STL.64 [R1+0x5b20], R8 ;  /* 0x005b200801007387 */ /* 0x0003e20000100a00 */
[----:B0-----:R-:W-:-:S05]  /*c3440*/  IMAD.X R3, R20, 0x1, R11, P1 ;  /* 0x0000000114037824 */ /* 0x001fca00008e060b */
[----:B------:R0:W-:Y:S04]  /*c3450*/  STL.64 [R1+0x1260], R2 ;  /* 0x0012600201007387 */ /* 0x0001e80000100a00 */
[----:B-1----:R-:W2:Y:S01]  /*c3460*/  LDL.LU R8, [R1+0xc20] ;  /* 0x000c200001087983 */ /* 0x002ea20000300800 */
        /* <DEDUP_REMOVED lines=8> */
[----:B0-----:R-:W2:Y:S04]  /*c34f0*/  LDL.LU.64 R2, [R1+0x5b48] ;  /* 0x005b480001027983 */ /* 0x001ea80000300a00 */
[----:B------:R-:W2:Y:S01]  /*c3500*/  LDL.LU R20, [R1+0xc6c] ;  /* 0x000c6c0001147983 */ /* 0x000ea20000300800 */
[----:B------:R-:W-:Y:S01]  /*c3510*/  VIADD R19, R19, UR5 ;  /* 0x0000000513137c36 */ /* 0x000fe20008000000 */
[----:B---3--:R-:W-:Y:S01]  /*c3520*/  F2FP.SATFINITE.E4M3.F32.PACK_AB_MERGE_C R5, R5, R4, RZ ;  /* 0x000000040505723e */ /* 0x008fe200048070ff */
[----:B------:R-:W0:Y:S03]  /*c3530*/  LDCU UR5, c[0x0][0x3b8] ;  /* 0x00007700ff0577ac */ /* 0x000e260008000800 */
[----:B------:R-:W-:-:S02]  /*c3540*/  IADD3 R4, P1, PT, R19, R0, RZ ;  /* 0x0000000013047210 */ /* 0x000fc40007f3e0ff */
[----:B--2---:R-:W-:Y:S02]  /*c3550*/  F2FP.SATFINITE.E4M3.F32.PACK_AB_MERGE_C R20, R20, R28, RZ ;  /* 0x0000001c1414723e */ /* 0x004fe400048070ff */
[----:B------:R-:W2:Y:S04]  /*c3560*/  LDL.LU R28, [R1+0x5b40] ;  /* 0x005b4000011c7983 */ /* 0x000ea80000300800 */
[----:B------:R1:W-:Y:S02]  /*c3570*/  STL [R1+0x21c], R20 ;  /* 0x00021c1401007387 */ /* 0x0003e40000100800 */
[----:B-1----:R-:W-:Y:S02]  /*c3580*/  F2FP.SATFINITE.E4M3.F32.PACK_AB_MERGE_C R20, R29, R21, RZ ;  /* 0x000000151d14723e */ /* 0x002fe400048070ff */
[----:B------:R-:W3:Y:S04]  /*c3590*/  LDL.LU R29, [R1+0xc14] ;  /* 0x000c1400011d7983 */ /* 0x000ee80000300800 */
[----:B------:R-:W2:Y:S04]  /*c35a0*/  LDL.LU R21, [R1+0xc1c] ;  /* 0x000c1c0001157983 */ /* 0x000ea80000300800 */
[----:B------:R1:W-:Y:S04]  /*c35b0*/  STL [R1+0x1f4], R20 ;  /* 0x0001f41401007387 */ /* 0x0003e80000100800 */
[----:B------:R0:W-:Y:S01]  /*c35c0*/  STL [R1+0x1f8], R5 ;  /* 0x0001f80501007387 */ /* 0x0001e20000100800 */
[----:B-1----:R-:W-:-:S05]  /*c35d0*/  SHF.R.S32.HI R20, RZ, 0x1f, R19 ;  /* 0x0000001fff147819 */ /* 0x002fca0000011413 */
[----:B0-----:R-:W-:-:S05]  /*c35e0*/  IMAD.X R5, R20, 0x1, R2, P1 ;  /* 0x0000000114057824 */ /* 0x001fca00008e0602 */
[----:B------:R0:W-:Y:S04]  /*c35f0*/  STL.64 [R1+0x1258], R4 ;  /* 0x0012580401007387 */ /* 0x0001e80000100a00 */
[----:B0-----:R-:W2:Y:S01]  /*c3600*/  LDL.LU.64 R4, [R1+0x5b38] ;  /* 0x005b380001047983 */ /* 0x001ea20000300a00 */
[----:B----4-:R-:W-:Y:S02]  /*c3610*/  F2FP.SATFINITE.E4M3.F32.PACK_AB_MERGE_C R14, R14, R16, RZ ;  /* 0x000000100e0e723e */ /* 0x010fe400048070ff */
[----:B------:R-:W-:Y:S02]  /*c3620*/  F2FP.SATFINITE.E4M3.F32.PACK_AB_MERGE_C R16, R18, R15, RZ ;  /* 0x0000000f1210723e */ /* 0x000fe400048070ff */
[----:B------:R-:W4:Y:S04]  /*c3630*/  LDL.LU R18, [R1+0xc0c] ;  /* 0x000c0c0001127983 */ /* 0x000f280000300800 */
[----:B------:R0:W-:Y:S04]  /*c3640*/  STL [R1+0x1d4], R14 ;  /* 0x0001d40e01007387 */ /* 0x0001e80000100800 */
[----:B------:R-:W-:Y:S01]  /*c3650*/  STL [R1+0x1e0], R16 ;  /* 0x0001e01001007387 */ /* 0x000fe20000100800 */
[----:B0-----:R-:W-:-:S03]  /*c3660*/  IADD3 R14, P1, PT, R19, R3, RZ ;  /* 0x00000003130e7210 */ /* 0x001fc60007f3e0ff */
[----:B------:R0:W-:Y:S04]  /*c3670*/  STL.64 [R1+0x5b18], R2 ;  /* 0x005b180201007387 */ /* 0x0001e80000100a00 */
[----:B0-----:R-:W3:Y:S04]  /*c3680*/  LDL.LU R2, [R1+0xc04] ;  /* 0x000c040001027983 */ /* 0x001ee80000300800 */
[----:B------:R-:W4:Y:S01]  /*c3690*/  LDL.LU R3, [R1+0xc08] ;  /* 0x000c080001037983 */ /* 0x000f220000300800 */
[----:B--2---:R-:W-:-:S05]  /*c36a0*/  IMAD.X R15, R20, 0x1, R4, P1 ;  /* 0x00000001140f7824 */ /* 0x004fca00008e0604 */
[----:B------:R0:W-:Y:S04]  /*c36b0*/  STL.64 [R1+0x1250], R14 ;  /* 0x0012500e01007387 */ /* 0x0001e80000100a00 */
[----:B0-----:R-:W2:Y:S01]  /*c36c0*/  LDL.LU.64 R14, [R1+0x5b30] ;  /* 0x005b3000010e7983 */ /* 0x001ea20000300a00 */
[----:B------:R-:W-:Y:S02]  /*c36d0*/  F2FP.SATFINITE.E4M3.F32.PACK_AB_MERGE_C R27, R27, R26, RZ ;  /* 0x0000001a1b1b723e */ /* 0x000fe400048070ff */
[----:B------:R-:W-:Y:S01]  /*c36e0*/  F2FP.SATFINITE.E4M3.F32.PACK_AB_MERGE_C R16, R22, R17, RZ ;  /* 0x000000111610723e */ /* 0x000fe200048070ff */
[----:B------:R-:W3:Y:S04]  /*c36f0*/  LDL.LU R26, [R1+0xbf0] ;  /* 0x000bf000011a7983 */ /* 0x000ee80000300800 */
[----:B------:R0:W-:Y:S04]  /*c3700*/  STL [R1+0x1c0], R27 ;  /* 0x0001c01b01007387 */ /* 0x0001e80000100800 */
[----:B0-----:R-:W3:Y:S04]  /*c3710*/  LDL.LU R27, [R1+0xbf4] ;  /* 0x000bf400011b7983 */ /* 0x001ee80000300800 */
[----:B------:R0:W-:Y:S01]  /*c3720*/  STL [R1+0x1c8], R16 ;  /* 0x0001c81001007387 */ /* 0x0001e20000100800 */
[----:B------:R-:W-:-:S02]  /*c3730*/  F2FP.SATFINITE.E4M3.F32.PACK_AB_MERGE_C R24, R24, R8, RZ ;  /* 0x000000081818723e */ /* 0x000fc400048070ff */
[----:B0-----:R-:W-:Y:S02]  /*c3740*/  IADD3 R16, P1, PT, R19, R13, RZ ;  /* 0x0000000d13107210 */ /* 0x001fe40007f3e0ff */
[----:B------:R-:W-:-:S03]  /*c3750*/  F2FP.SATFINITE.E4M3.F32.PACK_AB_MERGE_C R23, R23, R9, RZ ;  /* 0x000000091717723e */ /* 0x000fc600048070ff */
[----:B--2---:R-:W-:-:S05]  /*c3760*/  IMAD.X R17, R20, 0x1, R15, P1 ;  /* 0x0000000114117824 */ /* 0x004fca00008e060f */
[----:B------:R0:W-:Y:S01]  /*c3770*/  STL.64 [R1+0x1240], R16 ;  /* 0x0012401001007387 */ /* 0x0001e20000100a00 */
[----:B------:R-:W-:-:S03]  /*c3780*/  IADD3 R8, P1, PT, R19, R5, RZ ;  /* 0x0000000513087210 */ /* 0x000fc60007f3e0ff */
[----:B0-----:R-:W2:Y:S04]  /*c3790*/  LDL.LU R16, [R1+0x5b28] ;  /* 0x005b280001107983 */ /* 0x001ea80000300800 */
[----:B------:R-:W2:Y:S04]  /*c37a0*/  LDL.LU R17, [R1+0xbf8] ;  /* 0x000bf80001117983 */ /* 0x000ea80000300800 */
[----:B------:R-:W2:Y:S04]  /*c37b0*/  LDL.LU R22, [R1+0xbfc] ;  /* 0x000bfc0001167983 */ /* 0x000ea80000300800 */
[----:B------:R0:W-:Y:S04]  /*c37c0*/  STL [R1+0x57c0], R24 ;  /* 0x0057c01801007387 */ /* 0x0001e80000100800 */
[----:B0-----:R-:W2:Y:S04]  /*c37d0*/  LDL.LU R24, [R1+0xc18] ;  /* 0x000c180001187983 */ /* 0x001ea80000300800 */
[----:B------:R0:W-:Y:S04]  /*c37e0*/  STL [R1+0x58b0], R23 ;  /* 0x0058b01701007387 */ /* 0x0001e80000100800 */
[----:B0-----:R-:W3:Y:S04]  /*c37f0*/  LDL.LU R23, [R1+0xc00] ;  /* 0x000c000001177983 */ /* 0x001ee80000300800 */
[----:B------:R0:W-:Y:S04]  /*c3800*/  STL.64 [R1+0x5b10], R4 ;  /* 0x005b100401007387 */ /* 0x0001e80000100a00 */
[----:B0-----:R-:W3:Y:S01]  /*c3810*/  LDL.LU R5, [R1+0xc10] ;  /* 0x000c100001057983 */ /* 0x001ee20000300800 */
[----:B------:R-:W-:-:S05]  /*c3820*/  IMAD.X R9, R20, 0x1, R6, P1 ;  /* 0x0000000114097824 */ /* 0x000fca00008e0606 */
[----:B------:R0:W-:Y:S04]  /*c3830*/  STL.64 [R1+0x1248], R8 ;  /* 0x0012480801007387 */ /* 0x0001e80000100a00 */
[----:B0-----:R-:W4:Y:S01]  /*c3840*/  LDL.LU.64 R8, [R1+0x5b20] ;  /* 0x005b200001087983 */ /* 0x001f220000300a00 */
[----:B------:R-:W-:Y:S02]  /*c3850*/  IADD3 R4, P1, PT, R19, R14, RZ ;  /* 0x0000000e13047210 */ /* 0x000fe40007f3e0ff */
[----:B--2---:R-:W-:Y:S02]  /*c3860*/  F2FP.SATFINITE.E4M3.F32.PACK_AB_MERGE_C R24, R21, R24, RZ ;  /* 0x000000181518723e */ /* 0x004fe400048070ff */
[----:B---3--:R-:W-:Y:S01]  /*c3870*/  F2FP.SATFINITE.E4M3.F32.PACK_AB_MERGE_C R29, R29, R5, RZ ;  /* 0x000000051d1d723e */ /* 0x008fe200048070ff */
[----:B------:R-:W-:-:S04]  /*c3880*/  IMAD.X R5, R20, 0x1, R16, P1 ;  /* 0x0000000114057824 */ /* 0x000fc800008e0610 */
[----:B------:R0:W-:Y:S04]  /*c3890*/  STL.64 [R1+0x57e0], R28 ;  /* 0x0057e01c01007387 */ /* 0x0001e80000100a00 */
[----:B------:R1:W-:Y:S04]  /*c38a0*/  STL [R1+0x57c8], R24 ;  /* 0x0057c81801007387 */ /* 0x0003e80000100800 */
[----:B0-----:R-:W2:Y:S01]  /*c38b0*/  LDL.LU R28, [R1+0xbe8] ;  /* 0x000be800011c7983 */ /* 0x001ea20000300800 */
[----:B-1----:R-:W-:-:S03]  /*c38c0*/  F2FP.SATFINITE.E4M3.F32.PACK_AB_MERGE_C R24, R2, R23, RZ ;  /* 0x000000170218723e */ /* 0x002fc600048070ff */
[----:B------:R-:W2:Y:S01]  /*c38d0*/  LDL.LU R21, [R1+0xbec] ;  /* 0x000bec0001157983 */ /* 0x000ea20000300800 */
[----:B----4-:R-:W-:-:S03]  /*c38e0*/  F2FP.SATFINITE.E4M3.F32.PACK_AB_MERGE_C R2, R18, R3, RZ ;  /* 0x000000031202723e */ /* 0x010fc600048070ff */
[----:B------:R-:W-:Y:S04]  /*c38f0*/  STL [R1+0x5b08], R16 ;  /* 0x005b081001007387 */ /* 0x000fe80000100800 */
[----:B------:R-:W-:Y:S04]  /*c3900*/  STL.64 [R1+0x1238], R4 ;  /* 0x0012380401007387 */ /* 0x000fe80000100a00 */
[----:B------:R0:W-:Y:S04]  /*c3910*/  STL.64 [R1+0x5800], R24 ;  /* 0x0058001801007387 */ /* 0x0001e80000100a00 */
[----:B0-----:R-:W3:Y:S04]  /*c3920*/  LDL.LU R25, [R1+0xbe4] ;  /* 0x000be40001197983 */ /* 0x001ee80000300800 */
[----:B------:R-:W4:Y:S04]  /*c3930*/  LDL.LU R4, [R1+0xbd0] ;  /* 0x000bd00001047983 */ /* 0x000f280000300800 */
[----:B------:R-:W4:Y:S04]  /*c3940*/  LDL.LU R5, [R1+0xbd4] ;  /* 0x000bd40001057983 */ /* 0x000f280000300800 */
[----:B------:R0:W-:Y:S01]  /*c3950*/  STL [R1+0xd0], R2 ;  /* 0x0000d00201007387 */ /* 0x0001e20000100800 */
[----:B------:R-:W-:-:S03]  /*c3960*/  F2FP.SATFINITE.E4M3.F32.PACK_AB_MERGE_C R24, R27, R26, RZ ;  /* 0x0000001a1b18723e */ /* 0x000fc600048070ff */
[----:B------:R-:W2:Y:S04]  /*c3970*/  LDL.LU R23, [R1+0xbd8] ;  /* 0x000bd80001177983 */ /* 0x000ea80000300800 */
[----:B------:R-:W2:Y:S01]  /*c3980*/  LDL.LU R18, [R1+0xbdc] ;  /* 0x000bdc0001127983 */ /* 0x000ea20000300800 */
[----:B0-----:R-:W-:-:S03]  /*c3990*/  IADD3 R2, P1, PT, R19, R7, RZ ;  /* 0x0000000713027210 */ /* 0x001fc60007f3e0ff */
[----:B------:R-:W3:Y:S02]  /*c39a0*/  LDL.LU R29, [R1+0xbcc] ;  /* 0x000bcc00011d7983 */ /* 0x000ee40000300800 */
[----:B------:R-:W-:Y:S02]  /*c39b0*/  IMAD.X R3, R20, 0x1, R8, P1 ;  /* 0x0000000114037824 */ /* 0x000fe400008e0608 */
[----:B------:R0:W-:Y:S04]  /*c39c0*/  STL [R1+0x582c], R24 ;  /* 0x00582c1801007387 */ /* 0x0001e80000100800 */
[----:B------:R1:W-:Y:S04]  /*c39d0*/  STL.64 [R1+0x1230], R2 ;  /* 0x0012300201007387 */ /* 0x0003e80000100a00 */
[----:B0-----:R-:W3:Y:S01]  /*c39e0*/  LDL.LU R24, [R1+0xbe0] ;  /* 0x000be00001187983 */ /* 0x001ee20000300800 */
[----:B------:R-:W-:-:S03]  /*c39f0*/  F2FP.SATFINITE.E4M3.F32.PACK_AB_MERGE_C R26, R22, R17, RZ ;  /* 0x00000011161a723e */ /* 0x000fc600048070ff */
[----:B------:R-:W3:Y:S01]  /*c3a00*/  LDL.LU R16, [R1+0xbb0] ;  /* 0x000bb00001107983 */ /* 0x000ee20000300800 */
[----:B-1----:R-:W-:-:S03]  /*c3a10*/  IADD3 R2, P1, PT, R19, R9, RZ ;  /* 0x0000000913027210 */ /* 0x002fc60007f3e0ff */
[----:B------:R-:W3:Y:S02]  /*c3a20*/  LDL.LU R27, [R1+0xbb4] ;  /* 0x000bb400011b7983 */ /* 0x000ee40000300800 */
[----:B------:R-:W-:Y:S02]  /*c3a30*/  IMAD.X R3, R20, 0x1, R11, P1 ;  /* 0x0000000114037824 */ /* 0x000fe400008e060b */
[----:B------:R-:W-:Y:S04]  /*c3a40*/  STL [R1+0x5828], R26 ;  /* 0x0058281a01007387 */ /* 0x000fe80000100800 */
[----:B------:R-:W-:Y:S04]  /*c3a50*/  STL.64 [R1+0x5b00], R8 ;  /* 0x005b000801007387 */ /* 0x000fe80000100a00 */
[----:B------:R0:W-:Y:S04]  /*c3a60*/  STL.64 [R1+0x1220], R2 ;  /* 0x0012200201007387 */ /* 0x0001e80000100a00 */
[----:B0-----:R-:W3:Y:S01]  /*c3a70*/  LDL.LU.64 R2, [R1+0x5b18] ;  /* 0x005b180001027983 */ /* 0x001ee20000300a00 */
[----:B------:R-:W-:-:S03]  /*c3a80*/  IADD3 R8, P1, PT, R19, R10, RZ ;  /* 0x0000000a13087210 */ /* 0x000fc60007f3e0ff */
[----:B------:R-:W3:Y:S02]  /*c3a90*/  LDL.LU R17, [R1+0xbb8] ;  /* 0x000bb80001117983 */ /* 0x000ee40000300800 */
[----:B------:R-:W-:Y:S02]  /*c3aa0*/  IMAD.X R9, R20, 0x1, R12, P1 ;  /* 0x0000000114097824 */ /* 0x000fe400008e060c */
[----:B------:R-:W3:Y:S04]  /*c3ab0*/  LDL.LU R22, [R1+0xbbc] ;  /* 0x000bbc0001167983 */ /* 0x000ee80000300800 */
[----:B------:R0:W-:Y:S01]  /*c3ac0*/  STL.64 [R1+0x5af8], R10 ;  /* 0x005af80a01007387 */ /* 0x0001e20000100a00 */
[----:B------:R-:W-:Y:S01]  /*c3ad0*/  VIADD R19, R19, UR5 ;  /* 0x0000000513137c36 */ /* 0x000fe20008000000 */
[----:B------:R-:W1:Y:S02]  /*c3ae0*/  LDCU UR5, c[0x0][0x3b8] ;  /* 0x00007700ff0577ac */ /* 0x000e640008000800 */
[----:B0-----:R-:W3:Y:S04]  /*c3af0*/  LDL.LU R10, [R1+0xbc4] ;  /* 0x000bc400010a7983 */ /* 0x001ee80000300800 */
[----:B------:R-:W3:Y:S04]  /*c3b00*/  LDL.LU R11, [R1+0xbc8] ;  /* 0x000bc800010b7983 */ /* 0x000ee80000300800 */
[----:B------:R0:W-:Y:S01]  /*c3b10*/  STL.64 [R1+0x1228], R8 ;  /* 0x0012280801007387 */ /* 0x0001e20000100a00 */
[----:B------:R-:W-:-:S03]  /*c3b20*/  SHF.R.S32.HI R20, RZ, 0x1f, R19 ;  /* 0x0000001fff147819 */ /* 0x000fc60000011413 */
[----:B0-----:R-:W3:Y:S04]  /*c3b30*/  LDL.LU R8, [R1+0xba0] ;  /* 0x000ba00001087983 */ /* 0x001ee80000300800 */
[----:B------:R-:W3:Y:S01]  /*c3b40*/  LDL.LU R9, [R1+0xba4] ;  /* 0x000ba40001097983 */ /* 0x000ee20000300800 */
[----:B----4-:R-:W-:Y:S02]  /*c3b50*/  F2FP.SATFINITE.E4M3.F32.PACK_AB_MERGE_C R26, R5, R4, RZ ;  /* 0x00000004051a723e */ /* 0x010fe400048070ff */
[----:B--2---:R-:W-:Y:S02]  /*c3b60*/  F2FP.SATFINITE.E4M3.F32.PACK_AB_MERGE_C R4, R18, R23, RZ ;  /* 0x000000171204723e */ /* 0x004fe400048070ff */
[----:B---3--:R-:W-:Y:S02]  /*c3b70*/  F2FP.SATFINITE.E4M3.F32.PACK_AB_MERGE_C R25, R25, R24, RZ ;  /* 0x000000181919723e */ /* 0x008fe400048070ff */
[----:B------:R-:W-:-:S02]  /*c3b80*/  F2FP.SATFINITE.E4M3.F32.PACK_AB_MERGE_C R24, R21, R28, RZ ;  /* 0x0000001c1518723e */ /* 0x000fc400048070ff */
[----:B------:R-:W2:Y:S04]  /*c3b90*/  LDL.LU R28, [R1+0xba8] ;  /* 0x000ba800011c7983 */ /* 0x000ea80000300800 */
[----:B------:R-:W2:Y:S04]  /*c3ba0*/  LDL.LU R21, [R1+0xbac] ;  /* 0x000bac0001157983 */ /* 0x000ea80000300800 */
[----:B------:R0:W-:Y:S04]  /*c3bb0*/  STL.64 [R1+0x5838], R24 ;  /* 0x0058381801007387 */ /* 0x0001e80000100a00 */
[----:B0-----:R-:W3:Y:S04]  /*c3bc0*/  LDL.LU R25, [R1+0xbc0] ;  /* 0x000bc00001197983 */ /* 0x001ee80000300800 */
[----:B------:R-:W-:Y:S04]  /*c3bd0*/  STL [R1+0x5860], R26 ;  /* 0x0058601a01007387 */ /* 0x000fe80000100800 */
[----:B------:R-:W4:Y:S04]  /*c3be0*/  LDL.LU R23, [R1+0xb94] ;  /* 0x000b940001177983 */ /* 0x000f280000300800 */
[----:B------:R-:W2:Y:S04]  /*c3bf0*/  LDL.LU R18, [R1+0xb9c] ;  /* 0x000b9c0001127983 */ /* 0x000ea80000300800 */
[----:B------:R0:W-:Y:S02]  /*c3c00*/  STL [R1+0x6c], R4 ;  /* 0x00006c0401007387 */ /* 0x0001e40000100800 */
[----:B0-----:R-:W-:-:S05]  /*c3c10*/  IADD3 R4, P1, PT, R19, R0, RZ ;  /* 0x0000000013047210 */ /* 0x001fca0007f3e0ff */
[----:B------:R-:W-:-:S05]  /*c3c20*/  IMAD.X R5, R20, 0x1, R2, P1 ;  /* 0x0000000114057824 */ /* 0x000fca00008e0602 */
[----:B------:R0:W-:Y:S04]  /*c3c30*/  STL.64 [R1+0x1218], R4 ;  /* 0x0012180401007387 */ /* 0x0001e80000100a00 */
[----:B0-----:R-:W2:Y:S01]  /*c3c40*/  LDL.LU.64 R4, [R1+0x5b10] ;  /* 0x005b100001047983 */ /* 0x001ea20000300a00 */
[----:B------:R-:W-:Y:S02]  /*c3c50*/  F2FP.SATFINITE.E4M3.F32.PACK_AB_MERGE_C R24, R29, R11, RZ ;  /* 0x0000000b1d18723e */ /* 0x000fe400048070ff */
[----:B------:R-:W-:Y:S02]  /*c3c60*/  F2FP.SATFINITE.E4M3.F32.PACK_AB_MERGE_C R27, R27, R16, RZ ;  /* 0x000000101b1b723e */ /* 0x000fe400048070ff */
[----:B---3--:R-:W-:Y:S02]  /*c3c70*/  F2FP.SATFINITE.E4M3.F32.PACK_AB_MERGE_C R26, R10, R25, RZ ;  /* 0x000000190a1a723e */ /* 0x008fe400048070ff */
[----:B------:R-:W-:-:S02]  /*c3c80*/  IADD3 R10, P1, PT, R19, R3, RZ ;  /* 0x00000003130a7210 */ /* 0x000fc40007f3e0ff */
[----:B------:R-:W-:-:S03]  /*c3c90*/  F2FP.SATFINITE.E4M3.F32.PACK_AB_MERGE_C R25, R22, R17, RZ ;  /* 0x000000111619723e */ /* 0x000fc600048070ff */
[----:B--2---:R-:W-:Y:S01]  /*c3ca0*/  IMAD.X R11, R20, 0x1, R4, P1 ;  /* 0x00000001140b7824 */ /* 0x004fe200008e0604 */
[----:B------:R-:W-:-:S04]  /*c3cb0*/  IADD3 R16, P1, PT, R19, R13, RZ ;  /* 0x0000000d13107210 */ /* 0x000fc80007f3e0ff */
[----:B------:R0:W-:Y:S01]  /*c3cc0*/  STL.64 [R1+0x1210], R10 ;  /* 0x0012100a01007387 */ /* 0x0001e20000100a00 */
[----:B------:R-:W-:-:S03]  /*c3cd0*/  IMAD.X R17, R20, 0x1, R15, P1 ;  /* 0x0000000114117824 */ /* 0x000fc600008e060f */
[----:B0-----:R-:W2:Y:S04]  /*c3ce0*/  LDL.LU R10, [R1+0xb84] ;  /* 0x000b8400010a7983 */ /* 0x001ea80000300800 */
[----:B------:R-:W3:Y:S04]  /*c3cf0*/  LDL.LU R11, [R1+0xb88] ;  /* 0x000b8800010b7983 */ /* 0x000ee80000300800 */
[----:B------:R-:W3:Y:S04]  /*c3d00*/  LDL.LU R29, [R1+0xb8c] ;  /* 0x000b8c00011d7983 */ /* 0x000ee80000300800 */
[----:B------:R0:W-:Y:S04]  /*c3d10*/  STL.64 [R1+0x5880], R26 ;  /* 0x0058801a01007387 */ /* 0x0001e80000100a00 */
[----:B0-----:R-:W2:Y:S01]  /*c3d20*/  LDL.LU R26, [R1+0xb98] ;  /* 0x000b9800011a7983 */ /* 0x001ea20000300800 */
[----:B------:R-:W-:-:S03]  /*c3d30*/  F2FP.SATFINITE.E4M3.F32.PACK_AB_MERGE_C R27, R9, R8, RZ ;  /* 0x00000008091b723e */ /* 0x000fc600048070ff */
[----:B------:R0:W-:Y:S01]  /*c3d40*/  STL.64 [R1+0x5878], R24 ;  /* 0x0058781801007387 */ /* 0x0001e20000100a00 */
[----:B------:R-:W-:-:S03]  /*c3d50*/  IADD3 R8, P1, PT, R19, R5, RZ ;  /* 0x0000000513087210 */ /* 0x000fc60007f3e0ff */
[----:B0-----:R-:W3:Y:S04]  /*c3d60*/  LDL.LU R25, [R1+0xb80] ;  /* 0x000b800001197983 */ /* 0x001ee80000300800 */
[----:B------:R0:W-:Y:S01]  /*c3d70*/  STL.64 [R1+0x1208], R16 ;  /* 0x0012081001007387 */ /* 0x0001e20000100a00 */
[----:B------:R-:W-:-:S03]  /*c3d80*/  F2FP.SATFINITE.E4M3.F32.PACK_AB_MERGE_C R24, R21, R28, RZ ;  /* 0x0000001c1518723e */ /* 0x000fc600048070ff */
[----:B0-----:R-:W4:Y:S04]  /*c3d90*/  LDL.LU R16, [R1+0x5b08] ;  /* 0x005b080001107983 */ /* 0x001f280000300800 */
[----:B------:R-:W4:Y:S04]  /*c3da0*/  LDL.LU R17, [R1+0xb78] ;  /* 0x000b780001117983 */ /* 0x000f280000300800 */
[----:B------:R-:W4:Y:S04]  /*c3db0*/  LDL.LU R22, [R1+0xb7c] ;  /* 0x000b7c0001167983 */ /* 0x000f280000300800 */
[----:B------:R0:W-:Y:S01]  /*c3dc0*/  STL [R1+0x5890], R27 ;  /* 0x0058901b01007387 */ /* 0x0001e20000100800 */
[----:B------:R-:W-:-:S03]  /*c3dd0*/  IMAD.X R9, R20, 0x1, R6, P1 ;  /* 0x0000000114097824 */ /* 0x000fc600008e0606 */
[----:B0-----:R-:W4:Y:S04]  /*c3de0*/  LDL.LU R27, [R1+0xb90] ;  /* 0x000b9000011b7983 */ /* 0x001f280000300800 */
[----:B------:R0:W-:Y:S04]  /*c3df0*/  STL [R1+0x5894], R24 ;  /* 0x0058941801007387 */ /* 0x0001e80000100800 */
[----:B0-----:R-:W4:Y:S04]  /*c3e00*/  LDL.LU R24, [R1+0xb74] ;  /* 0x000b740001187983 */ /* 0x001f280000300800 */
[----:B------:R-:W-:Y:S04]  /*c3e10*/  STL.64 [R1+0x5af0], R4 ;  /* 0x005af00401007387 */ /* 0x000fe80000100a00 */
[----:B------:R0:W-:Y:S04]  /*c3e20*/  STL.64 [R1+0x1200], R8 ;  /* 0x0012000801007387 */ /* 0x0001e80000100a00 */
[----:B0-----:R-:W4:Y:S01]  /*c3e30*/  LDL.LU.64 R8, [R1+0x5b00] ;  /* 0x005b000001087983 */ /* 0x001f220000300a00 */
[----:B------:R-:W-:-:S03]  /*c3e40*/  IADD3 R4, P1, PT, R19, R14, RZ ;  /* 0x0000000e13047210 */ /* 0x000fc60007f3e0ff */
[----:B------:R-:W4:Y:S04]  /*c3e50*/  LDL.LU R28, [R1+0xb60] ;  /* 0x000b6000011c7983 */ /* 0x000f280000300800 */
[----:B------:R-:W4:Y:S01]  /*c3e60*/  LDL.LU R21, [R1+0xb64] ;  /* 0x000b640001157983 */ /* 0x000f220000300800 */
[----:B--2---:R-:W-:Y:S02]  /*c3e70*/  F2FP.SATFINITE.E4M3.F32.PACK_AB_MERGE_C R26, R18, R26, RZ ;  /* 0x0000001a121a723e */ /* 0x004fe400048070ff */
[----:B---3--:R-:W-:Y:S01]  /*c3e80*/  F2FP.SATFINITE.E4M3.F32.PACK_AB_MERGE_C R25, R10, R25, RZ ;  /* 0x000000190a19723e */ /* 0x008fe200048070ff */
[----:B----4-:R-:W-:Y:S01]  /*c3e90*/  IMAD.X R5, R20, 0x1, R16, P1 ;  /* 0x0000000114057824 */ /* 0x010fe200008e0610 */
[----:B------:R-:W-:Y:S02]  /*c3ea0*/  IADD3 R10, P1, PT, R19, R7, RZ ;  /* 0x00000007130a7210 */ /* 0x000fe40007f3e0ff */
[----:B------:R-:W-:-:S05]  /*c3eb0*/  F2FP.SATFINITE.E4M3.F32.PACK_AB_MERGE_C R23, R23, R27, RZ ;  /* 0x0000001b1717723e */ /* 0x000fca00048070ff */
[----:B------:R0:W-:Y:S04]  /*c3ec0*/  STL [R1+0x58c8], R23 ;  /* 0x0058c81701007387 */ /* 0x0001e80000100800 */
[----:B------:R-:W-:Y:S04]  /*c3ed0*/  STL [R1+0x5918], R26 ;  /* 0x0059181a01007387 */ /* 0x000fe80000100800 */
[----:B------:R2:W-:Y:S01]  /*c3ee0*/  STL.64 [R1+0x5ae8], R14 ;  /* 0x005ae80e01007387 */ /* 0x0005e20000100a00 */
[----:B0-----:R-:W-:-:S03]  /*c3ef0*/  F2FP.SATFINITE.E4M3.F32.PACK_AB_MERGE_C R23, R29, R11, RZ ;  /* 0x0000000b1d17723e */ /* 0x001fc600048070ff */
[----:B--2---:R-:W2:Y:S04]  /*c3f00*/  LDL.LU R15, [R1+0xb70] ;  /* 0x000b7000010f7983 */ /* 0x004ea80000300800 */
[----:B------:R-:W3:Y:S04]  /*c3f10*/  LDL.LU R26, [R1+0xb68] ;  /* 0x000b6800011a7983 */ /* 0x000ee80000300800 */
[----:B------:R-:W3:Y:S01]  /*c3f20*/  LDL.LU R18, [R1+0xb6c] ;  /* 0x000b6c0001127983 */ /* 0x000ee20000300800 */
[----:B------:R-:W-:-:S03]  /*c3f30*/  IMAD.X R11, R20, 0x1, R8, P1 ;  /* 0x00000001140b7824 */ /* 0x000fc600008e0608 */
[----:B------:R0:W-:Y:S04]  /*c3f40*/  STL.64 [R1+0x11f8], R4 ;  /* 0x0011f80401007387 */ /* 0x0001e80000100a00 */
[----:B------:R-:W-:Y:S04]  /*c3f50*/  STL [R1+0x58e0], R25 ;  /* 0x0058e01901007387 */ /* 0x000fe80000100800 */
[----:B0-----:R-:W4:Y:S04]  /*c3f60*/  LDL.LU R4, [R1+0xb50] ;  /* 0x000b500001047983 */ /* 0x001f280000300800 */
[----:B------:R-:W4:Y:S04]  /*c3f70*/  LDL.LU R5, [R1+0xb54] ;  /* 0x000b540001057983 */ /* 0x000f280000300800 */
[----:B------:R-:W3:Y:S04]  /*c3f80*/  LDL.LU R27, [R1+0xb58] ;  /* 0x000b5800011b7983 */ /* 0x000ee80000300800 */
[----:B------:R-:W3:Y:S04]  /*c3f90*/  LDL.LU R29, [R1+0xb5c] ;  /* 0x000b5c00011d7983 */ /* 0x000ee80000300800 */
[----:B------:R-:W-:Y:S04]  /*c3fa0*/  STL [R1+0x593c], R23 ;  /* 0x00593c1701007387 */ /* 0x000fe80000100800 */
[----:B------:R-:W-:Y:S04]  /*c3fb0*/  STL.64 [R1+0x5ae0], R6 ;  /* 0x005ae00601007387 */ /* 0x000fe80000100a00 */
[----:B------:R0:W-:Y:S04]  /*c3fc0*/  STL.64 [R1+0x11f0], R10 ;  /* 0x0011f00a01007387 */ /* 0x0001e80000100a00 */
[----:B0-----:R-:W4:Y:S01]  /*c3fd0*/  LDL.LU.64 R10, [R1+0x5af8] ;  /* 0x005af800010a7983 */ /* 0x001f220000300a00 */
[----:B------:R-:W-:-:S02]  /*c3fe0*/  IADD3 R6, P1, PT, R19, R9, RZ ;  /* 0x0000000913067210 */ /* 0x000fc40007f3e0ff */
[----:B------:R-:W-:Y:S02]  /*c3ff0*/  F2FP.SATFINITE.E4M3.F32.PACK_AB_MERGE_C R17, R22, R17, RZ ;  /* 0x000000111611723e */ /* 0x000fe400048070ff */
[----:B--2---:R-:W-:-:S05]  /*c4000*/  F2FP.SATFINITE.E4M3.F32.PACK_AB_MERGE_C R24, R24, R15, RZ ;  /* 0x0000000f1818723e */ /* 0x004fca00048070ff */
[----:B------:R0:W-:Y:S04]  /*c4010*/  STL [R1+0x5910], R24 ;  /* 0x0059101801007387 */ /* 0x0001e80000100800 */
[----:B------:R-:W2:Y:S04]  /*c4020*/  LDL.LU R23, [R1+0x8a0] ;  /* 0x0008a00001177983 */ /* 0x000ea80000300800 */
[----:B------:R-:W2:Y:S01]  /*c4030*/  LDL.LU R22, [R1+0x8a4] ;  /* 0x0008a40001167983 */ /* 0x000ea20000300800 */
[----:B0-----:R-:W-:-:S03]  /*c4040*/  F2FP.SATFINITE.E4M3.F32.PACK_AB_MERGE_C R24, R21, R28, RZ ;  /* 0x0000001c1518723e */ /* 0x001fc600048070ff */
[----:B------:R-:W2:Y:S04]  /*c4050*/  LDL.LU R14, [R1+0x8a8] ;  /* 0x0008a800010e7983 */ /* 0x000ea80000300800 */
[----:B------:R-:W2:Y:S04]  /*c4060*/  LDL.LU R15, [R1+0x8ac] ;  /* 0x0008ac00010f7983 */ /* 0x000ea80000300800 */
[----:B------:R-:W-:Y:S04]  /*c4070*/  STL [R1+0x597c], R17 ;  /* 0x00597c1101007387 */ /* 0x000fe80000100800 */
[----:B------:R-:W-:Y:S04]  /*c4080*/  STL [R1+0x5ad8], R16 ;  /* 0x005ad81001007387 */ /* 0x000fe80000100800 */
[----:B------:R-:W-:Y:S04]  /*c4090*/  STL.64 [R1+0x5ad0], R8 ;  /* 0x005ad00801007387 */ /* 0x000fe80000100a00 */
[----:B------:R0:W-:Y:S01]  /*c40a0*/  STL [R1+0x5938], R24 ;  /* 0x0059381801007387 */ /* 0x0001e20000100800 */
[----:B---3--:R-:W-:Y:S01]  /*c40b0*/  F2FP.SATFINITE.E4M3.F32.PACK_AB_MERGE_C R18, R18, R26, RZ ;  /* 0x0000001a1212723e */ /* 0x008fe200048070ff */
[----:B----4-:R-:W-:-:S05]  /*c40c0*/  IMAD.X R7, R20, 0x1, R11, P1 ;  /* 0x0000000114077824 */ /* 0x010fca00008e060b */
[----:B------:R3:W-:Y:S04]  /*c40d0*/  STL.64 [R1+0x11e8], R6 ;  /* 0x0011e80601007387 */ /* 0x0007e80000100a00 */
[----:B------:R-:W4:Y:S01]  /*c40e0*/  LDL.LU R28, [R1+0xb40] ;  /* 0x000b4000011c7983 */ /* 0x000f220000300800 */
[----:B0-----:R-:W-:-:S03]  /*c40f0*/  F2FP.SATFINITE.E4M3.F32.PACK_AB_MERGE_C R24, R5, R4, RZ ;  /* 0x000000040518723e */ /* 0x001fc600048070ff */
[----:B------:R-:W4:Y:S01]  /*c4100*/  LDL.LU R21, [R1+0xb44] ;  /* 0x000b440001157983 */ /* 0x000f220000300800 */
[C---:B---3--:R-:W-:Y:S01]  /*c4110*/  IADD3 R6, P1, PT, R19.reuse, R10, RZ ;  /* 0x0000000a13067210 */ /* 0x048fe20007f3e0ff */
[----:B-1----:R-:W-:Y:S01]  /*c4120*/  VIADD R19, R19, UR5 ;  /* 0x0000000513137c36 */ /* 0x002fe20008000000 */
[----:B------:R-:W-:Y:S01]  /*c4130*/  F2FP.SATFINITE.E4M3.F32.PACK_AB_MERGE_C R27, R29, R27, RZ ;  /* 0x0000001b1d1b723e */ /* 0x000fe200048070ff */
[----:B------:R-:W0:Y:S02]  /*c4140*/  LDCU UR5, c[0x0][0x3b8] ;  /* 0x00007700ff0577ac */ /* 0x000e240008000800 */
[----:B------:R-:W-:Y:S01]  /*c4150*/  IMAD.X R7, R20, 0x1, R12, P1 ;  /* 0x0000000114077824 */ /* 0x000fe200008e060c */
[----:B------:R-:W-:-:S04]  /*c4160*/  SHF.R.S32.HI R20, RZ, 0x1f, R19 ;  /* 0x0000001fff147819 */ /* 0x000fc80000011413 */
[----:B------:R1:W-:Y:S01]  /*c4170*/  STL.64 [R1+0x11e0], R6 ;  /* 0x0011e00601007387 */ /* 0x0003e20000100a00 */
[----:B------:R-:W-:-:S03]  /*c4180*/  IADD3 R4, P1, PT, R19, R0, RZ ;  /* 0x0000000013047210 */ /* 0x000fc60007f3e0ff */
[----:B-1----:R-:W3:Y:S04]  /*c4190*/  LDL.LU R6, [R1+0xb48] ;  /* 0x000b480001067983 */ /* 0x002ee80000300800 */
[----:B------:R-:W3:Y:S04]  /*c41a0*/  LDL.LU R7, [R1+0xb4c] ;  /* 0x000b4c0001077983 */ /* 0x000ee80000300800 */
[----:B------:R-:W3:Y:S04]  /*c41b0*/  LDL.LU R16, [R1+0xb34] ;  /* 0x000b340001107983 */ /* 0x000ee80000300800 */
[----:B------:R-:W3:Y:S01]  /*c41c0*/  LDL.LU R17, [R1+0xb38] ;  /* 0x000b380001117983 */ /* 0x000ee20000300800 */
[----:B------:R-:W-:-:S03]  /*c41d0*/  IMAD.X R5, R20, 0x1, R2, P1 ;  /* 0x0000000114057824 */ /* 0x000fc600008e0602 */
[----:B------:R-:W3:Y:S04]  /*c41e0*/  LDL.LU R25, [R1+0xb3c] ;  /* 0x000b3c0001197983 */ /* 0x000ee80000300800 */
[----:B------:R-:W-:Y:S04]  /*c41f0*/  STL [R1+0x5980], R18 ;  /* 0x0059801201007387 */ /* 0x000fe80000100800 */
[----:B------:R-:W-:Y:S04]  /*c4200*/  STL [R1+0x5958], R24 ;  /* 0x0059581801007387 */ /* 0x000fe80000100800 */
[----:B------:R-:W3:Y:S04]  /*c4210*/  LDL.LU R8, [R1+0xb20] ;  /* 0x000b200001087983 */ /* 0x000ee80000300800 */
[----:B------:R-:W3:Y:S04]  /*c4220*/  LDL.LU R9, [R1+0xb24] ;  /* 0x000b240001097983 */ /* 0x000ee80000300800 */
[----:B------:R-:W3:Y:S04]  /*c4230*/  LDL.LU R26, [R1+0xb28] ;  /* 0x000b2800011a7983 */ /* 0x000ee80000300800 */
[----:B------:R-:W3:Y:S04]  /*c4240*/  LDL.LU R29, [R1+0xb2c] ;  /* 0x000b2c00011d7983 */ /* 0x000ee80000300800 */
[----:B------:R-:W-:Y:S04]  /*c4250*/  STL [R1+0x5990], R27 ;  /* 0x0059901b01007387 */ /* 0x000fe80000100800 */
[----:B------:R1:W-:Y:S04]  /*c4260*/  STL.64 [R1+0x11d8], R4 ;  /* 0x0011d80401007387 */ /* 0x0003e80000100a00 */
[----:B-1----:R-:W3:Y:S04]  /*c4270*/  LDL.LU.64 R4, [R1+0x5af0] ;  /* 0x005af00001047983 */ /* 0x002ee80000300a00 */
[----:B------:R-:W4:Y:S01]  /*c4280*/  LDL.LU R27, [R1+0xb1c] ;  /* 0x000b1c00011b7983 */ /* 0x000f220000300800 */
[----:B--2---:R-:W-:-:S02]  /*c4290*/  F2FP.SATFINITE.E4M3.F32.PACK_AB_MERGE_C R22, R22, R23, RZ ;  /* 0x000000171616723e */ /* 0x004fc400048070ff */
[----:B------:R-:W-:Y:S02]  /*c42a0*/  F2FP.SATFINITE.E4M3.F32.PACK_AB_MERGE_C R23, R15, R14, RZ ;  /* 0x0000000e0f17723e */ /* 0x000fe400048070ff */
[----:B------:R-:W-:-:S03]  /*c42b0*/  IADD3 R14, P1, PT, R19, R3, RZ ;  /* 0x00000003130e7210 */ /* 0x000fc60007f3e0ff */
[----:B------:R1:W-:Y:S04]  /*c42c0*/  STL.64 [R1+0x5968], R22 ;  /* 0x0059681601007387 */ /* 0x0003e80000100a00 */
[----:B-1----:R-:W2:Y:S04]  /*c42d0*/  LDL.LU R22, [R1+0xb14] ;  /* 0x000b140001167983 */ /* 0x002ea80000300800 */
[----:B------:R-:W2:Y:S04]  /*c42e0*/  LDL.LU R23, [R1+0xb18] ;  /* 0x000b180001177983 */ /* 0x000ea80000300800 */
[----:B------:R1:W-:Y:S04]  /*c42f0*/  STL.64 [R1+0x5ac8], R2 ;  /* 0x005ac80201007387 */ /* 0x0003e80000100a00 */
[----:B-1----:R-:W2:Y:S04]  /*c4300*/  LDL.LU R2, [R1+0xb30] ;  /* 0x000b300001027983 */ /* 0x002ea80000300800 */
[----:B------:R-:W2:Y:S01]  /*c4310*/  LDL.LU R3, [R1+0xb10] ;  /* 0x000b100001037983 */ /* 0x000ea20000300800 */
[----:B---3--:R-:W-:-:S05]  /*c4320*/  IMAD.X R15, R20, 0x1, R4, P1 ;  /* 0x00000001140f7824 */ /* 0x008fca00008e0604 */
[----:B------:R1:W-:Y:S04]  /*c4330*/  STL.64 [R1+0x11c8], R14 ;  /* 0x0011c80e01007387 */ /* 0x0003e80000100a00 */
[----:B-1----:R-:W3:Y:S01]  /*c4340*/  LDL.LU.64 R14, [R1+0x5ae8] ;  /* 0x005ae800010e7983 */ /* 0x002ee20000300a00 */
[----:B----4-:R-:W-:Y:S02]  /*c4350*/  F2FP.SATFINITE.E4M3.F32.PACK_AB_MERGE_C R21, R21, R28, RZ ;  /* 0x0000001c1515723e */ /* 0x010fe400048070ff */
[----:B------:R-:W-:Y:S01]  /*c4360*/  F2FP.SATFINITE.E4M3.F32.PACK_AB_MERGE_C R7, R7, R6, RZ ;  /* 0x000000060707723e */ /* 0x000fe200048070ff */
[----:B------:R-:W4:Y:S01]  /*c4370*/  LDL.LU R24, [R1+0xb00] ;  /* 0x000b000001187983 */ /* 0x000f220000300800 */
[----:B------:R-:W-:-:S03]  /*c4380*/  IADD3 R6, P1, PT, R19, R13, RZ ;  /* 0x0000000d13067210 */ /* 0x000fc60007f3e0ff */
[----:B------:R-:W4:Y:S04]  /*c4390*/  LDL.LU R18, [R1+0xb04] ;  /* 0x000b040001127983 */ /* 0x000f280000300800 */
[----:B------:R1:W-:Y:S04]  /*c43a0*/  STL [R1+0x1f6c], R21 ;  /* 0x001f6c1501007387 */ /* 0x0003e80000100800 */
[----:B------:R-:W2:Y:S04]  /*c43b0*/  LDL.LU R28, [R1+0xb08] ;  /* 0x000b0800011c7983 */ /* 0x000ea80000300800 */
[----:B-1----:R-:W4:Y:S04]  /*c43c0*/  LDL.LU R21, [R1+0xb0c] ;  /* 0x000b0c0001157983 */ /* 0x002f280000300800 */
[----:B------:R3:W-:Y:S02]  /*c43d0*/  STL [R1+0x1f68], R7 ;  /* 0x001f680701007387 */ /* 0x0007e40000100800 */
[----:B---3--:R-:W-:-:S05]  /*c43e0*/  IMAD.X R7, R20, 0x1, R15, P1 ;  /* 0x0000000114077824 */ /* 0x008fca00008e060f */
[----:B------:R1:W-:Y:S04]  /*c43f0*/  STL.64 [R1+0x11d0], R6 ;  /* 0x0011d00601007387 */ /* 0x0003e80000100a00 */
[----:B-1----:R-:W3:Y:S01]  /*c4400*/  LDL.LU.64 R6, [R1+0x5ae0] ;  /* 0x005ae00001067983 */ /* 0x002ee20000300a00 */
[----:B--2---:R-:W-:-:S05]  /*c4410*/  F2FP.SATFINITE.E4M3.F32.PACK_AB_MERGE_C R16, R16, R2, RZ ;  /* 0x000000021010723e */ /* 0x004fca00048070ff */
[----:B------:R1:W-:Y:S01]  /*c4420*/  STL [R1+0x1f9c], R16 ;  /* 0x001f9c1001007387 */ /* 0x0003e20000100800 */
[----:B------:R-:W-:Y:S02]  /*c4430*/  F2FP.SATFINITE.E4M3.F32.PACK_AB_MERGE_C R2, R25, R17, RZ ;  /* 0x000000111902723e */ /* 0x000fe400048070ff */
[----:B-1----:R-:W-:Y:S01]  /*c4440*/  IADD3 R16, P1, PT, R19, R5, RZ ;  /* 0x0000000513107210 */ /* 0x002fe20007f3e0ff */
[----:B------:R-:W-:Y:S04]  /*c4450*/  STL [R1+0x5ab0], R5 ;  /* 0x005ab00501007387 */ /* 0x000fe80000100800 */
[----:B------:R-:W-:Y:S01]  /*c4460*/  STL [R1+0x1f8c], R2 ;  /* 0x001f8c0201007387 */ /* 0x000fe20000100800 */
[----:B---3--:R-:W-:-:S05]  /*c4470*/  IMAD.X R17, R20, 0x1, R6, P1 ;  /* 0x0000000114117824 */ /* 0x008fca00008e0606 */
[----:B------:R1:W-:Y:S04]  /*c4480*/  STL.64 [R1+0x11c0], R16 ;  /* 0x0011c01001007387 */ /* 0x0003e80000100a00 */
[----:B-1----:R-:W2:Y:S01]  /*c4490*/  LDL.LU R16, [R1+0x5ad8] ;  /* 0x005ad80001107983 */ /* 0x002ea20000300800 */
[----:B------:R-:W-:-:S03]  /*c44a0*/  F2FP.SATFINITE.E4M3.F32.PACK_AB_MERGE_C R8, R9, R8, RZ ;  /* 0x000000080908723e */ /* 0x000fc600048070ff */
[----:B------:R-:W3:Y:S01]  /*c44b0*/  LDL.LU R5, [R1+0xafc] ;  /* 0x000afc0001057983 */ /* 0x000ee20000300800 */
[----:B------:R-:W-:-:S03]  /*c44c0*/  F2FP.SATFINITE.E4M3.F32.PACK_AB_MERGE_C R2, R29, R26, RZ ;  /* 0x0000001a1d02723e */ /* 0x000fc600048070ff */
[----:B------:R-:W3:Y:S04]  /*c44d0*/  LDL.LU R17, [R1+0xae0] ;  /* 0x000ae00001117983 */ /* 0x000ee80000300800 */
[----:B------:R-:W3:Y:S04]  /*c44e0*/  LDL.LU R25, [R1+0xae4] ;  /* 0x000ae40001197983 */ /* 0x000ee80000300800 */
[----:B------:R1:W-:Y:S04]  /*c44f0*/  STL [R1+0x5ab4], R6 ;  /* 0x005ab40601007387 */ /* 0x0003e80000100800 */
[----:B-1----:R-:W3:Y:S04]  /*c4500*/  LDL.LU R6, [R1+0xaf8] ;  /* 0x000af80001067983 */ /* 0x002ee80000300800 */
[----:B------:R-:W3:Y:S04]  /*c4510*/  LDL.LU R26, [R1+0xae8] ;  /* 0x000ae800011a7983 */ /* 0x000ee80000300800 */
[----:B------:R1:W-:Y:S04]  /*c4520*/  STL [R1+0x206c], R8 ;  /* 0x00206c0801007387 */ /* 0x0003e80000100800 */
[----:B------:R-:W3:Y:S01]  /*c4530*/  LDL.LU R29, [R1+0xaec] ;  /* 0x000aec00011d7983 */ /* 0x000ee20000300800 */
[----:B-1----:R-:W-:-:S03]  /*c4540*/  IADD3 R8, P1, PT, R19, R14, RZ ;  /* 0x0000000e13087210 */ /* 0x002fc60007f3e0ff */
[----:B------:R-:W-:Y:S04]  /*c4550*/  STL [R1+0x2068], R2 ;  /* 0x0020680201007387 */ /* 0x000fe80000100800 */
[----:B------:R1:W-:Y:S04]  /*c4560*/  STL.64 [R1+0x5ac0], R14 ;  /* 0x005ac00e01007387 */ /* 0x0003e80000100a00 */
[----:B-1----:R-:W3:Y:S04]  /*c4570*/  LDL.LU R14, [R1+0xaf0] ;  /* 0x000af000010e7983 */ /* 0x002ee80000300800 */
[----:B------:R-:W3:Y:S01]  /*c4580*/  LDL.LU R15, [R1+0xaf4] ;  /* 0x000af400010f7983 */ /* 0x000ee20000300800 */
[----:B--2---:R-:W-:-:S05]  /*c4590*/  IMAD.X R9, R20, 0x1, R16, P1 ;  /* 0x0000000114097824 */ /* 0x004fca00008e0610 */
[----:B------:R1:W-:Y:S04]  /*c45a0*/  STL.64 [R1+0x11b8], R8 ;  /* 0x0011b80801007387 */ /* 0x0003e80000100a00 */
[----:B-1----:R-:W2:Y:S01]  /*c45b0*/  LDL.LU.64 R8, [R1+0x5ad0] ;  /* 0x005ad00001087983 */ /* 0x002ea20000300a00 */
[----:B------:R-:W-:Y:S02]  /*c45c0*/  F2FP.SATFINITE.E4M3.F32.PACK_AB_MERGE_C R3, R22, R3, RZ ;  /* 0x000000031603723e */ /* 0x000fe400048070ff */
[----:B------:R-:W-:Y:S02]  /*c45d0*/  IADD3 R2, P1, PT, R19, R7, RZ ;  /* 0x0000000713027210 */ /* 0x000fe40007f3e0ff */
[----:B------:R-:W-:Y:S01]  /*c45e0*/  F2FP.SATFINITE.E4M3.F32.PACK_AB_MERGE_C R22, R27, R23, RZ ;  /* 0x000000171b16723e */ /* 0x000fe200048070ff */
[----:B------:R-:W-:Y:S04]  /*c45f0*/  STL [R1+0x20c8], R3 ;  /* 0x0020c80301007387 */ /* 0x000fe80000100800 */
[----:B------:R1:W-:Y:S01]  /*c4600*/  STL [R1+0x20bc], R22 ;  /* 0x0020bc1601007387 */ /* 0x0003e20000100800 */
[----:B----4-:R-:W-:-:S03]  /*c4610*/  F2FP.SATFINITE.E4M3.F32.PACK_AB_MERGE_C R24, R18, R24, RZ ;  /* 0x000000181218723e */ /* 0x010fc600048070ff */
[----:B-1----:R-:W4:Y:S04]  /*c4620*/  LDL.LU R22, [R1+0xad4] ;  /* 0x000ad40001167983 */ /* 0x002f280000300800 */
[----:B------:R-:W3:Y:S04]  /*c4630*/  LDL.LU R23, [R1+0xad8] ;  /* 0x000ad80001177983 */ /* 0x000ee80000300800 */
[----:B------:R-:W3:Y:S01]  /*c4640*/  LDL.LU R27, [R1+0xadc] ;  /* 0x000adc00011b7983 */ /* 0x000ee20000300800 */
[----:B------:R-:W-:Y:S01]  /*c4650*/  F2FP.SATFINITE.E4M3.F32.PACK_AB_MERGE_C R18, R21, R28, RZ ;  /* 0x0000001c1512723e */ /* 0x000fe200048070ff */
[----:B--2---:R-:W-:-:S05]  /*c4660*/  IMAD.X R3, R20, 0x1, R8, P1 ;  /* 0x0000000114037824 */ /* 0x004fca00008e0608 */
[----:B------:R1:W-:Y:S04]  /*c4670*/  STL.64 [R1+0x11b0], R2 ;  /* 0x0011b00201007387 */ /* 0x0003e80000100a00 */
[----:B------:R-:W-:Y:S01]  /*c4680*/  STL [R1+0x20f8], R24 ;  /* 0x0020f81801007387 */ /* 0x000fe20000100800 */
[----:B-1----:R-:W-:-:S03]  /*c4690*/  IADD3 R2, P1, PT, R19, R9, RZ ;  /* 0x0000000913027210 */ /* 0x002fc60007f3e0ff */
[----:B------:R-:W-:Y:S02]  /*c46a0*/  STL.64 [R1+0x5aa8], R8 ;  /* 0x005aa80801007387 */ /* 0x000fe40000100a00 */
[----:B------:R-:W-:Y:S02]  /*c46b0*/  IMAD.X R3, R20, 0x1, R11, P1 ;  /* 0x0000000114037824 */ /* 0x000fe400008e060b */
[----:B------:R-:W-:Y:S04]  /*c46c0*/  STL [R1+0x20ec], R18 ;  /* 0x0020ec1201007387 */ /* 0x000fe80000100800 */
[----:B------:R1:W-:Y:S04]  /*c46d0*/  STL.64 [R1+0x11a8], R2 ;  /* 0x0011a80201007387 */ /* 0x0003e80000100a00 */
[----:B-1----:R-:W2:Y:S01]  /*c46e0*/  LDL.LU.64 R2, [R1+0x5ac8] ;  /* 0x005ac80001027983 */ /* 0x002ea20000300a00 */
[----:B---3--:R-:W-:-:S03]  /*c46f0*/  F2FP.SATFINITE.E4M3.F32.PACK_AB_MERGE_C R14, R15, R14, RZ ;  /* 0x0000000e0f0e723e */ /* 0x008fc600048070ff */
[----:B------:R-:W3:Y:S04]  /*c4700*/  LDL.LU R24, [R1+0xac0] ;  /* 0x000ac00001187983 */ /* 0x000ee80000300800 */
[----:B------:R-:W3:Y:S04]  /*c4710*/  LDL.LU R18, [R1+0xac4] ;  /* 0x000ac40001127983 */ /* 0x000ee80000300800 */
[----:B------:R-:W3:Y:S04]  /*c4720*/  LDL.LU R28, [R1+0xac8] ;  /* 0x000ac800011c7983 */ /* 0x000ee80000300800 */
[----:B------:R-:W3:Y:S04]  /*c4730*/  LDL.LU R21, [R1+0xacc] ;  /* 0x000acc0001157983 */ /* 0x000ee80000300800 */
[----:B------:R1:W-:Y:S04]  /*c4740*/  STL.64 [R1+0x5ab8], R10 ;  /* 0x005ab80a01007387 */ /* 0x0003e80000100a00 */
[----:B------:R0:W-:Y:S01]  /*c4750*/  STL [R1+0x212c], R14 ;  /* 0x00212c0e01007387 */ /* 0x0001e20000100800 */
[----:B------:R-:W-:-:S03]  /*c4760*/  IADD3 R8, P1, PT, R19, R10, RZ ;  /* 0x0000000a13087210 */ /* 0x000fc60007f3e0ff */
[----:B-1----:R-:W4:Y:S02]  /*c4770*/  LDL.LU R11, [R1+0xad0] ;  /* 0x000ad000010b7983 */ /* 0x002f240000300800 */
[----:B------:R-:W-:Y:S01]  /*c4780*/  IMAD.X R9, R20, 0x1, R12, P1 ;  /* 0x0000000114097824 */ /* 0x000fe200008e060c */
[----:B------:R-:W-:Y:S01]  /*c4790*/  F2FP.SATFINITE.E4M3.F32.PACK_AB_MERGE_C R5, R5, R6, RZ ;  /* 0x000000060505723e */ /* 0x000fe200048070ff */
[----:B0-----:R-:W-:Y:S01]  /*c47a0*/  VIADD R19, R19, UR5 ;  /* 0x0000000513137c36 */ /* 0x001fe20008000000 */
[----:B------:R-:W-:Y:S01]  /*c47b0*/  F2FP.SATFINITE.E4M3.F32.PACK_AB_MERGE_C R10, R29, R26, RZ ;  /* 0x0000001a1d0a723e */ /* 0x000fe200048070ff */
[----:B------:R-:W0:Y:S01]  /*c47c0*/  LDCU UR5, c[0x0][0x3b8] ;  /* 0x00007700ff0577ac */ /* 0x000e220008000800 */
[----:B------:R1:W-:Y:S02]  /*c47d0*/  STL.64 [R1+0x11a0], R8 ;  /* 0x0011a00801007387 */ /* 0x0003e40000100a00 */
[----:B------:R-:W-:Y:S02]  /*c47e0*/  SHF.R.S32.HI R20, RZ, 0x1f, R19 ;  /* 0x0000001fff147819 */ /* 0x000fe40000011413 */
[----:B------:R-:W3:Y:S01]  /*c47f0*/  LDL.LU R6, [R1+0xab0] ;  /* 0x000ab00001067983 */ /* 0x000ee20000300800 */
[----:B------:R-:W-:-:S03]  /*c4800*/  IADD3 R14, P1, PT, R19, R0, RZ ;  /* 0x00000000130e7210 */ /* 0x000fc60007f3e0ff */
[----:B------:R0:W-:Y:S01]  /*c4810*/  STL [R1+0x2128], R5 ;  /* 0x0021280501007387 */ /* 0x0001e20000100800 */
[----:B-1----:R-:W-:-:S03]  /*c4820*/  F2FP.SATFINITE.E4M3.F32.PACK_AB_MERGE_C R8, R25, R17, RZ ;  /* 0x000000111908723e */ /* 0x002fc600048070ff */
[----:B0-----:R-:W3:Y:S04]  /*c4830*/  LDL.LU R5, [R1+0xab4] ;  /* 0x000ab40001057983 */ /* 0x001ee80000300800 */
[----:B------:R0:W-:Y:S04]  /*c4840*/  STL [R1+0x4d18], R8 ;  /* 0x004d180801007387 */ /* 0x0001e80000100800 */
[----:B0-----:R-:W3:Y:S04]  /*c4850*/  LDL.LU R8, [R1+0xab8] ;  /* 0x000ab80001087983 */ /* 0x001ee80000300800 */
[----:B------:R-:W3:Y:S04]  /*c4860*/  LDL.LU R9, [R1+0xabc] ;  /* 0x000abc0001097983 */ /* 0x000ee80000300800 */
[----:B------:R-:W3:Y:S04]  /*c4870*/  LDL.LU R17, [R1+0xaa0] ;  /* 0x000aa00001117983 */ /* 0x000ee80000300800 */
[----:B------:R-:W3:Y:S04]  /*c4880*/  LDL.LU R25, [R1+0xaa4] ;  /* 0x000aa40001197983 */ /* 0x000ee80000300800 */
[----:B------:R-:W-:Y:S04]  /*c4890*/  STL [R1+0x215c], R10 ;  /* 0x00215c0a01007387 */ /* 0x000fe80000100800 */
[----:B------:R-:W3:Y:S04]  /*c48a0*/  LDL.LU R26, [R1+0xaa8] ;  /* 0x000aa800011a7983 */ /* 0x000ee80000300800 */
[----:B------:R-:W3:Y:S01]  /*c48b0*/  LDL.LU R29, [R1+0xaac] ;  /* 0x000aac00011d7983 */ /* 0x000ee20000300800 */
[----:B--2---:R-:W-:-:S05]  /*c48c0*/  IMAD.X R15, R20, 0x1, R2, P1 ;  /* 0x00000001140f7824 */ /* 0x004fca00008e0602 */
[----:B------:R0:W-:Y:S04]  /*c48d0*/  STL.64 [R1+0x1198], R14 ;  /* 0x0011980e01007387 */ /* 0x0001e80000100a00 */
[----:B0-----:R-:W2:Y:S01]  /*c48e0*/  LDL.LU.64 R14, [R1+0x5ac0] ;  /* 0x005ac000010e7983 */ /* 0x001ea20000300a00 */
[----:B------:R-:W-:Y:S02]  /*c48f0*/  F2FP.SATFINITE.E4M3.F32.PACK_AB_MERGE_C R10, R27, R23, RZ ;  /* 0x000000171b0a723e */ /* 0x000fe400048070ff */
[----:B----4-:R-:W-:Y:S02]  /*c4900*/  F2FP.SATFINITE.E4M3.F32.PACK_AB_MERGE_C R11, R22, R11, RZ ;  /* 0x0000000b160b723e */ /* 0x010fe400048070ff */
[----:B------:R-:W4:Y:S04]  /*c4910*/  LDL.LU R22, [R1+0xa94] ;  /* 0x000a940001167983 */ /* 0x000f280000300800 */
[----:B------:R-:W-:Y:S04]  /*c4920*/  STL [R1+0x4ea0], R11 ;  /* 0x004ea00b01007387 */ /* 0x000fe80000100800 */
[----:B------:R-:W4:Y:S04]  /*c4930*/  LDL.LU R23, [R1+0xa98] ;  /* 0x000a980001177983 */ /* 0x000f280000300800 */
[----:B------:R0:W-:Y:S04]  /*c4940*/  STL [R1+0x4e9c], R10 ;  /* 0x004e9c0a01007387 */ /* 0x0001e80000100800 */
[----:B------:R-:W4:Y:S01]  /*c4950*/  LDL.LU R27, [R1+0xa9c] ;  /* 0x000a9c00011b7983 */ /* 0x000f220000300800 */
[----:B0-----:R-:W-:-:S03]  /*c4960*/  IADD3 R10, P1, PT, R19, R3, RZ ;  /* 0x00000003130a7210 */ /* 0x001fc60007f3e0ff */
[----:B------:R0:W-:Y:S02]  /*c4970*/  STL [R1+0x5a90], R3 ;  /* 0x005a900301007387 */ /* 0x0001e40000100800 */
[----:B------:R-:W-:Y:S02]  /*c4980*/  IMAD.X R11, R20, 0x1, R4, P1 ;  /* 0x00000001140b7824 */ /* 0x000fe400008e0604 */
[----:B0-----:R-:W4:Y:S04]  /*c4990*/  LDL.LU R3, [R1+0xa90] ;  /* 0x000a900001037983 */ /* 0x001f280000300800 */
[----:B------:R3:W-:Y:S02]  /*c49a0*/  STL.64 [R1+0x1190], R10 ;  /* 0x0011900a01007387 */ /* 0x0007e40000100a00 */
[----:B---3--:R-:W-:-:S02]  /*c49b0*/  F2FP.SATFINITE.E4M3.F32.PACK_AB_MERGE_C R11, R18, R24, RZ ;  /* 0x00000018120b723e */ /* 0x008fc400048070ff */
[----:B------:R-:W-:Y:S01]  /*c49c0*/  F2FP.SATFINITE.E4M3.F32.PACK_AB_MERGE_C R10, R21, R28, RZ ;  /* 0x0000001c150a723e */ /* 0x000fe200048070ff */
[----:B------:R-:W3:Y:S04]  /*c49d0*/  LDL.LU R24, [R1+0xa88] ;  /* 0x000a880001187983 */ /* 0x000ee80000300800 */
[----:B------:R-:W-:Y:S04]  /*c49e0*/  STL [R1+0x4eb4], R11 ;  /* 0x004eb40b01007387 */ /* 0x000fe80000100800 */
[----:B------:R-:W3:Y:S04]  /*c49f0*/  LDL.LU R18, [R1+0xa8c] ;  /* 0x000a8c0001127983 */ /* 0x000ee80000300800 */
[----:B------:R0:W-:Y:S02]  /*c4a00*/  STL [R1+0x4eb0], R10 ;  /* 0x004eb00a01007387 */ /* 0x0001e40000100800 */
[----:B0-----:R-:W-:-:S02]  /*c4a10*/  IADD3 R10, P1, PT, R19, R13, RZ ;  /* 0x0000000d130a7210 */ /* 0x001fc40007f3e0ff */
[----:B------:R0:W-:Y:S01]  /*c4a20*/  STL [R1+0x5a88], R13 ;  /* 0x005a880d01007387 */ /* 0x0001e20000100800 */
[----:B------:R-:W-:-:S03]  /*c4a30*/  F2FP.SATFINITE.E4M3.F32.PACK_AB_MERGE_C R5, R5, R6, RZ ;  /* 0x000000060505723e */ /* 0x000fc600048070ff */
[----:B0-----:R-:W3:Y:S01]  /*c4a40*/  LDL.LU R13, [R1+0xa84] ;  /* 0x000a8400010d7983 */ /* 0x001ee20000300800 */
[----:B--2---:R-:W-:-:S05]  /*c4a50*/  IMAD.X R11, R20, 0x1, R15, P1 ;  /* 0x00000001140b7824 */ /* 0x004fca00008e060f */
[----:B------:R0:W-:Y:S04]  /*c4a60*/  STL.64 [R1+0x1188], R10 ;  /* 0x0011880a01007387 */ /* 0x0001e80000100a00 */
[----:B0-----:R-:W2:Y:S04]  /*c4a70*/  LDL.LU.64 R10, [R1+0x5ab8] ;  /* 0x005ab800010a7983 */ /* 0x001ea80000300a00 */
[----:B------:R-:W2:Y:S04]  /*c4a80*/  LDL.LU R28, [R1+0xa70] ;  /* 0x000a7000011c7983 */ /* 0x000ea80000300800 */
[----:B------:R-:W2:Y:S04]  /*c4a90*/  LDL.LU R21, [R1+0xa74] ;  /* 0x000a740001157983 */ /* 0x000ea80000300800 */
[----:B------:R0:W-:Y:S04]  /*c4aa0*/  STL [R1+0x5a8c], R15 ;  /* 0x005a8c0f01007387 */ /* 0x0001e80000100800 */
[----:B0-----:R-:W3:Y:S04]  /*c4ab0*/  LDL.LU R15, [R1+0xa80] ;  /* 0x000a8000010f7983 */ /* 0x001ee80000300800 */
[----:B------:R-:W2:Y:S04]  /*c4ac0*/  LDL.LU R6, [R1+0x5ab4] ;  /* 0x005ab40001067983 */ /* 0x000ea80000300800 */
[----:B------:R0:W-:Y:S04]  /*c4ad0*/  STL [R1+0x4ed4], R5 ;  /* 0x004ed40501007387 */ /* 0x0001e80000100800 */
[----:B0-----:R-:W2:Y:S01]  /*c4ae0*/  LDL.LU R5, [R1+0x5ab0] ;  /* 0x005ab00001057983 */ /* 0x001ea20000300800 */
[----:B------:R-:W-:-:S05]  /*c4af0*/  F2FP.SATFINITE.E4M3.F32.PACK_AB_MERGE_C R9, R9, R8, RZ ;  /* 0x000000080909723e */ /* 0x000fca00048070ff */
[----:B------:R0:W-:Y:S01]  /*c4b00*/  STL [R1+0x4ed0], R9 ;  /* 0x004ed00901007387 */ /* 0x0001e20000100800 */
[----:B--2---:R-:W-:-:S03]  /*c4b10*/  IADD3 R8, P1, PT, R19, R5, RZ ;  /* 0x0000000513087210 */ /* 0x004fc60007f3e0ff */
[----:B------:R1:W-:Y:S02]  /*c4b20*/  STL.64 [R1+0x5a98], R4 ;  /* 0x005a980401007387 */ /* 0x0003e40000100a00 */
[----:B0-----:R-:W-:-:S05]  /*c4b30*/  IMAD.X R9, R20, 0x1, R6, P1 ;  /* 0x0000000114097824 */ /* 0x001fca00008e0606 */
[----:B------:R0:W-:Y:S01]  /*c4b40*/  STL.64 [R1+0x1180], R8 ;  /* 0x0011800801007387 */ /* 0x0001e20000100a00 */
[----:B-1----:R-:W-:-:S03]  /*c4b50*/  F2FP.SATFINITE.E4M3.F32.PACK_AB_MERGE_C R5, R25, R17, RZ ;  /* 0x000000111905723e */ /* 0x002fc600048070ff */
[----:B0-----:R-:W2:Y:S04]  /*c4b60*/  LDL.LU.64 R8, [R1+0x5aa8] ;  /* 0x005aa80001087983 */ /* 0x001ea80000300a00 */
[----:B------:R-:W2:Y:S04]  /*c4b70*/  LDL.LU R4, [R1+0xa78] ;  /* 0x000a780001047983 */ /* 0x000ea80000300800 */
[----:B------:R0:W-:Y:S04]  /*c4b80*/  STL [R1+0x4ef8], R5 ;  /* 0x004ef80501007387 */ /* 0x0001e80000100800 */
[----:B0-----:R-:W2:Y:S01]  /*c4b90*/  LDL.LU R5, [R1+0xa7c] ;  /* 0x000a7c0001057983 */ /* 0x001ea20000300800 */
[----:B------:R-:W-:-:S05]  /*c4ba0*/  F2FP.SATFINITE.E4M3.F32.PACK_AB_MERGE_C R17, R29, R26, RZ ;  /* 0x0000001a1d11723e */ /* 0x000fca00048070ff */
[----:B------:R0:W-:Y:S01]  /*c4bb0*/  STL [R1+0x4ef4], R17 ;  /* 0x004ef41101007387 */ /* 0x0001e20000100800 */
[----:B---3--:R-:W-:Y:S02]  /*c4bc0*/  F2FP.SATFINITE.E4M3.F32.PACK_AB_MERGE_C R15, R13, R15, RZ ;  /* 0x0000000f0d0f723e */ /* 0x008fe400048070ff */
[----:B------:R-:W-:Y:S01]  /*c4bd0*/  F2FP.SATFINITE.E4M3.F32.PACK_AB_MERGE_C R13, R18, R24, RZ ;  /* 0x00000018120d723e */ /* 0x000fe200048070ff */
[----:B--2---:R1:W-:Y:S04]  /*c4be0*/  STL.64 [R1+0x5aa0], R4 ;  /* 0x005aa00401007387 */ /* 0x0043e80000100a00 */
[----:B0-----:R-:W2:Y:S04]  /*c4bf0*/  LDL.LU R17, [R1+0xa60] ;  /* 0x000a600001117983 */ /* 0x001ea80000300800 */
[----:B------:R-:W2:Y:S01]  /*c4c00*/  LDL.LU R25, [R1+0xa64] ;  /* 0x000a640001197983 */ /* 0x000ea20000300800 */
[----:B-1----:R-:W-:-:S03]  /*c4c10*/  IADD3 R4, P1, PT, R19, R14, RZ ;  /* 0x0000000e13047210 */ /* 0x002fc60007f3e0ff */
[----:B------:R-:W3:Y:S02]  /*c4c20*/  LDL.LU R26, [R1+0xa68] ;  /* 0x000a6800011a7983 */ /* 0x000ee40000300800 */
[----:B------:R-:W-:Y:S02]  /*c4c30*/  IMAD.X R5, R20, 0x1, R16, P1 ;  /* 0x0000000114057824 */ /* 0x000fe400008e0610 */
[----:B------:R-:W3:Y:S04]  /*c4c40*/  LDL.LU R29, [R1+0xa6c] ;  /* 0x000a6c00011d7983 */ /* 0x000ee80000300800 */
[----:B------:R4:W-:Y:S02]  /*c4c50*/  STL.64 [R1+0x1178], R4 ;  /* 0x0011780401007387 */ /* 0x0009e40000100a00 */
[----:B----4-:R-:W-:-:S02]  /*c4c60*/  F2FP.SATFINITE.E4M3.F32.PACK_AB_MERGE_C R5, R22, R3, RZ ;  /* 0x000000031605723e */ /* 0x010fc400048070ff */
[----:B------:R-:W-:Y:S01]  /*c4c70*/  F2FP.SATFINITE.E4M3.F32.PACK_AB_MERGE_C R4, R27, R23, RZ ;  /* 0x000000171b04723e */ /* 0x000fe200048070ff */
[----:B------:R-:W4:Y:S04]  /*c4c80*/  LDL.LU R3, [R1+0xa50] ;  /* 0x000a500001037983 */ /* 0x000f280000300800 */
[----:B------:R-:W-:Y:S04]  /*c4c90*/  STL [R1+0x4f1c], R5 ;  /* 0x004f1c0501007387 */ /* 0x000fe80000100800 */
[----:B------:R-:W4:Y:S04]  /*c4ca0*/  LDL.LU R22, [R1+0xa54] ;  /* 0x000a540001167983 */ /* 0x000f280000300800 */
[----:B------:R0:W-:Y:S04]  /*c4cb0*/  STL [R1+0x4f18], R4 ;  /* 0x004f180401007387 */ /* 0x0001e80000100800 */
[----:B------:R-:W2:Y:S04]  /*c4cc0*/  LDL.LU R23, [R1+0xa58] ;  /* 0x000a580001177983 */ /* 0x000ea80000300800 */
[----:B------:R-:W2:Y:S01]  /*c4cd0*/  LDL.LU R27, [R1+0xa5c] ;  /* 0x000a5c00011b7983 */ /* 0x000ea20000300800 */
[----:B0-----:R-:W-:-:S05]  /*c4ce0*/  IADD3 R4, P1, PT, R19, R7, RZ ;  /* 0x0000000713047210 */ /* 0x001fca0007f3e0ff */
[----:B------:R-:W-:-:S05]  /*c4cf0*/  IMAD.X R5, R20, 0x1, R8, P1 ;  /* 0x0000000114057824 */ /* 0x000fca00008e0608 */
[----:B------:R0:W-:Y:S04]  /*c4d00*/  STL.64 [R1+0x1170], R4 ;  /* 0x0011700401007387 */ /* 0x0001e80000100a00 */
[----:B------:R1:W-:Y:S01]  /*c4d10*/  STL [R1+0x4f48], R15 ;  /* 0x004f480f01007387 */ /* 0x0003e20000100800 */
[----:B0-----:R-:W-:-:S03]  /*c4d20*/  IADD3 R4, P1, PT, R19, R9, RZ ;  /* 0x0000000913047210 */ /* 0x001fc60007f3e0ff */
[----:B------:R-:W-:Y:S02]  /*c4d30*/  STL.64 [R1+0x5a80], R8 ;  /* 0x005a800801007387 */ /* 0x000fe40000100a00 */
[----:B------:R-:W-:Y:S02]  /*c4d40*/  IMAD.X R5, R20, 0x1, R11, P1 ;  /* 0x0000000114057824 */ /* 0x000fe400008e060b */
[----:B------:R0:W-:Y:S04]  /*c4d50*/  STL [R1+0x4f44], R13 ;  /* 0x004f440d01007387 */ /* 0x0001e80000100800 */
[----:B------:R0:W-:Y:S04]  /*c4d60*/  STL.64 [R1+0x1160], R4 ;  /* 0x0011600401007387 */ /* 0x0001e80000100a00 */
[----:B-1----:R-:W2:Y:S04]  /*c4d70*/  LDL.LU R15, [R1+0xa40] ;  /* 0x000a4000010f7983 */ /* 0x002ea80000300800 */
[----:B0-----:R-:W2:Y:S01]  /*c4d80*/  LDL.LU R13, [R1+0xa44] ;  /* 0x000a4400010d7983 */ /* 0x001ea20000300800 */
[----:B------:R-:W-:-:S05]  /*c4d90*/  F2FP.SATFINITE.E4M3.F32.PACK_AB_MERGE_C R4, R21, R28, RZ ;  /* 0x0000001c1504723e */ /* 0x000fca00048070ff */
        /* <DEDUP_REMOVED lines=9> */
[----:B------:R0:W-:Y:S04]  /*c4e30*/  STL.64 [R1+0x1168], R4 ;  /* 0x0011680401007387 */ /* 0x0001e80000100a00 */
[----:B0-----:R-:W2:Y:S01]  /*c4e40*/  LDL.LU.64 R4, [R1+0x5aa0] ;  /* 0x005aa00001047983 */ /* 0x001ea20000300a00 */
[----:B------:R-:W-:Y:S01]  /*c4e50*/  VIADD R19, R19, UR5 ;  /* 0x0000000513137c36 */ /* 0x000fe20008000000 */
[----:B------:R-:W0:Y:S04]  /*c4e60*/  LDCU UR5, c[0x0][0x3b8] ;  /* 0x00007700ff0577ac */ /* 0x000e280008000800 */
[----:B------:R-:W-:-:S02]  /*c4e70*/  SHF.R.S32.HI R20, RZ, 0x1f, R19 ;  /* 0x0000001fff147819 */ /* 0x000fc40000011413 */
[----:B----4-:R-:W-:Y:S02]  /*c4e80*/  F2FP.SATFINITE.E4M3.F32.PACK_AB_MERGE_C R22, R22, R3, RZ ;  /* 0x000000031616723e */ /* 0x010fe400048070ff */
[----:B--2---:R-:W-:Y:S02]  /*c4e90*/  F2FP.SATFINITE.E4M3.F32.PACK_AB_MERGE_C R5, R5, R4, RZ ;  /* 0x000000040505723e */ /* 0x004fe400048070ff */
[----:B------:R-:W-:Y:S02]  /*c4ea0*/  F2FP.SATFINITE.E4M3.F32.PACK_AB_MERGE_C R4, R25, R17, RZ ;  /* 0x000000111904723e */ /* 0x000fe400048070ff */
[----:B------:R-:W2:Y:S04]  /*c4eb0*/  LDL.LU R17, [R1+0xa20] ;  /* 0x000a200001117983 */ /* 0x000ea80000300800 */
[----:B------:R-:W-:Y:S04]  /*c4ec0*/  STL [R1+0x4f6c], R5 ;  /* 0x004f6c0501007387 */ /* 0x000fe80000100800 */
[----:B------:R-:W2:Y:S04]  /*c4ed0*/  LDL.LU R25, [R1+0xa24] ;  /* 0x000a240001197983 */ /* 0x000ea80000300800 */
[----:B------:R3:W-:Y:S02]  /*c4ee0*/  STL [R1+0x4f94], R4 ;  /* 0x004f940401007387 */ /* 0x0007e40000100800 */
[----:B---3--:R-:W-:-:S02]  /*c4ef0*/  F2FP.SATFINITE.E4M3.F32.PACK_AB_MERGE_C R4, R29, R26, RZ ;  /* 0x0000001a1d04723e */ /* 0x008fc400048070ff */
[----:B------:R-:W3:Y:S04]  /*c4f00*/  LDL.LU R26, [R1+0xa28] ;  /* 0x000a2800011a7983 */ /* 0x000ee80000300800 */
[----:B------:R-:W3:Y:S04]  /*c4f10*/  LDL.LU R29, [R1+0xa2c] ;  /* 0x000a2c00011d7983 */ /* 0x000ee80000300800 */
[----:B------:R1:W-:Y:S02]  /*c4f20*/  STL [R1+0x4f90], R4 ;  /* 0x004f900401007387 */ /* 0x0003e40000100800 */
[----:B-1----:R-:W-:-:S05]  /*c4f30*/  IADD3 R4, P1, PT, R19, R0, RZ ;  /* 0x0000000013047210 */ /* 0x002fca0007f3e0ff */
[----:B------:R-:W-:-:S05]  /*c4f40*/  IMAD.X R5, R20, 0x1, R2, P1 ;  /* 0x0000000114057824 */ /* 0x000fca00008e0602 */
[----:B------:R1:W-:Y:S04]  /*c4f50*/  STL.64 [R1+0x1148], R4 ;  /* 0x0011480401007387 */ /* 0x0003e80000100a00 */
[----:B-1----:R-:W4:Y:S04]  /*c4f60*/  LDL.LU.64 R4, [R1+0x5a98] ;  /* 0x005a980001047983 */ /* 0x002f280000300a00 */
[----:B------:R-:W2:Y:S04]  /*c4f70*/  LDL.LU R3, [R1+0x5a90] ;  /* 0x005a900001037983 */ /* 0x000ea80000300800 */
[----:B------:R2:W-:Y:S01]  /*c4f80*/  STL [R1+0x4fb4], R22 ;  /* 0x004fb41601007387 */ /* 0x0005e20000100800 */
[----:B------:R-:W-:-:S02]  /*c4f90*/  F2FP.SATFINITE.E4M3.F32.PACK_AB_MERGE_C R27, R27, R23, RZ ;  /* 0x000000171b1b723e */ /* 0x000fc400048070ff */
[----:B------:R-:W-:Y:S02]  /*c4fa0*/  F2FP.SATFINITE.E4M3.F32.PACK_AB_MERGE_C R13, R13, R15, RZ ;  /* 0x0000000f0d0d723e */ /* 0x000fe400048070ff */
[----:B--2---:R-:W-:Y:S01]  /*c4fb0*/  IADD3 R22, P1, PT, R19, R3, RZ ;  /* 0x0000000313167210 */ /* 0x004fe20007f3e0ff */
[----:B------:R1:W-:Y:S04]  /*c4fc0*/  STL [R1+0x5a70], R3 ;  /* 0x005a700301007387 */ /* 0x0003e80000100800 */
[----:B----4-:R-:W-:Y:S01]  /*c4fd0*/  IMAD.X R23, R20, 0x1, R4, P1 ;  /* 0x0000000114177824 */ /* 0x010fe200008e0604 */
[----:B------:R-:W-:Y:S04]  /*c4fe0*/  STL [R1+0x4fac], R27 ;  /* 0x004fac1b01007387 */ /* 0x000fe80000100800 */
[----:B-1----:R-:W2:Y:S04]  /*c4ff0*/  LDL.LU R3, [R1+0xa00] ;  /* 0x000a000001037983 */ /* 0x002ea80000300800 */
[----:B------:R1:W-:Y:S04]  /*c5000*/  STL.64 [R1+0x1140], R22 ;  /* 0x0011401601007387 */ /* 0x0003e80000100a00 */
[----:B-1----:R-:W2:Y:S04]  /*c5010*/  LDL.LU R22, [R1+0xa04] ;  /* 0x000a040001167983 */ /* 0x002ea80000300800 */
        /* <DEDUP_REMOVED lines=8> */
[----:B------:R1:W-:Y:S01]  /*c50a0*/  STL [R1+0x1d6c], R9 ;  /* 0x001d6c0901007387 */ /* 0x0003e20000100800 */
[----:B---3--:R-:W-:Y:S02]  /*c50b0*/  F2FP.SATFINITE.E4M3.F32.PACK_AB_MERGE_C R26, R29, R26, RZ ;  /* 0x0000001a1d1a723e */ /* 0x008fe400048070ff */
[----:B--2---:R-:W-:-:S05]  /*c50c0*/  IADD3 R8, P1, PT, R19, R13, RZ ;  /* 0x0000000d13087210 */ /* 0x004fca0007f3e0ff */
[----:B-1----:R-:W-:-:S05]  /*c50d0*/  IMAD.X R9, R20, 0x1, R15, P1 ;  /* 0x0000000114097824 */ /* 0x002fca00008e060f */
[----:B------:R1:W-:Y:S02]  /*c50e0*/  STL.64 [R1+0x1128], R8 ;  /* 0x0011280801007387 */ /* 0x0003e40000100a00 */
[----:B-1----:R-:W-:Y:S02]  /*c50f0*/  F2FP.SATFINITE.E4M3.F32.PACK_AB_MERGE_C R9, R18, R24, RZ ;  /* 0x000000181209723e */ /* 0x002fe400048070ff */
[----:B------:R-:W-:Y:S02]  /*c5100*/  F2FP.SATFINITE.E4M3.F32.PACK_AB_MERGE_C R8, R21, R28, RZ ;  /* 0x0000001c1508723e */ /* 0x000fe400048070ff */
[----:B------:R-:W2:Y:S04]  /*c5110*/  LDL.LU R28, [R1+0x9f0] ;  /* 0x0009f000011c7983 */ /* 0x000ea80000300800 */
[----:B------:R-:W-:Y:S04]  /*c5120*/  STL [R1+0x1d0c], R9 ;  /* 0x001d0c0901007387 */ /* 0x000fe80000100800 */
[----:B------:R-:W2:Y:S04]  /*c5130*/  LDL.LU R21, [R1+0x9f4] ;  /* 0x0009f40001157983 */ /* 0x000ea80000300800 */
[----:B------:R1:W-:Y:S02]  /*c5140*/  STL [R1+0x1d08], R8 ;  /* 0x001d080801007387 */ /* 0x0003e40000100800 */
[----:B-1----:R-:W-:-:S02]  /*c5150*/  IADD3 R8, P1, PT, R19, R5, RZ ;  /* 0x0000000513087210 */ /* 0x002fc40007f3e0ff */
[----:B------:R1:W-:Y:S03]  /*c5160*/  STL [R1+0x5a58], R5 ;  /* 0x005a580501007387 */ /* 0x0003e60000100800 */
[----:B------:R-:W-:Y:S01]  /*c5170*/  IMAD.X R9, R20, 0x1, R6, P1 ;  /* 0x0000000114097824 */ /* 0x000fe200008e0606 */
[----:B-1----:R-:W3:Y:S04]  /*c5180*/  LDL.LU R5, [R1+0xa18] ;  /* 0x000a180001057983 */ /* 0x002ee80000300800 */
[----:B------:R1:W-:Y:S04]  /*c5190*/  STL.64 [R1+0x1158], R8 ;  /* 0x0011580801007387 */ /* 0x0003e80000100a00 */
[----:B------:R-:W2:Y:S04]  /*c51a0*/  LDL.LU R24, [R1+0x9f8] ;  /* 0x0009f80001187983 */ /* 0x000ea80000300800 */
[----:B------:R-:W2:Y:S01]  /*c51b0*/  LDL.LU R18, [R1+0x9fc] ;  /* 0x0009fc0001127983 */ /* 0x000ea20000300800 */
[----:B-1----:R-:W-:-:S05]  /*c51c0*/  F2FP.SATFINITE.E4M3.F32.PACK_AB_MERGE_C R8, R25, R17, RZ ;  /* 0x000000111908723e */ /* 0x002fca00048070ff */
[----:B------:R1:W-:Y:S04]  /*c51d0*/  STL [R1+0x1cd8], R8 ;  /* 0x001cd80801007387 */ /* 0x0003e80000100800 */
[----:B------:R-:W2:Y:S04]  /*c51e0*/  LDL.LU R17, [R1+0x9e0] ;  /* 0x0009e00001117983 */ /* 0x000ea80000300800 */
[----:B------:R-:W2:Y:S01]  /*c51f0*/  LDL.LU R25, [R1+0x9e4] ;  /* 0x0009e40001197983 */ /* 0x000ea20000300800 */
[----:B-1----:R-:W-:-:S03]  /*c5200*/  IADD3 R8, P1, PT, R19, R14, RZ ;  /* 0x0000000e13087210 */ /* 0x002fc60007f3e0ff */
[----:B------:R1:W-:Y:S04]  /*c5210*/  STL.64 [R1+0x5a68], R14 ;  /* 0x005a680e01007387 */ /* 0x0003e80000100a00 */
[----:B------:R-:W-:Y:S01]  /*c5220*/  STL [R1+0x1cbc], R26 ;  /* 0x001cbc1a01007387 */ /* 0x000fe20000100800 */
[----:B------:R-:W-:-:S03]  /*c5230*/  IMAD.X R9, R20, 0x1, R16, P1 ;  /* 0x0000000114097824 */ /* 0x000fc600008e0610 */
[----:B-1----:R-:W2:Y:S04]  /*c5240*/  LDL.LU R14, [R1+0xa10] ;  /* 0x000a1000010e7983 */ /* 0x002ea80000300800 */
[----:B------:R-:W2:Y:S04]  /*c5250*/  LDL.LU R15, [R1+0xa14] ;  /* 0x000a1400010f7983 */ /* 0x000ea80000300800 */
[----:B------:R1:W-:Y:S04]  /*c5260*/  STL.64 [R1+0x1150], R8 ;  /* 0x0011500801007387 */ /* 0x0003e80000100a00 */
[----:B-1----:R-:W4:Y:S04]  /*c5270*/  LDL.LU.64 R8, [R1+0x5a80] ;  /* 0x005a800001087983 */ /* 0x002f280000300a00 */
[----:B------:R-:W4:Y:S04]  /*c5280*/  LDL.LU R26, [R1+0x9e8] ;  /* 0x0009e800011a7983 */ /* 0x000f280000300800 */
[----:B------:R-:W4:Y:S01]  /*c5290*/  LDL.LU R29, [R1+0x9ec] ;  /* 0x0009ec00011d7983 */ /* 0x000f220000300800 */
[----:B------:R-:W-:-:S03]  /*c52a0*/  F2FP.SATFINITE.E4M3.F32.PACK_AB_MERGE_C R3, R22, R3, RZ ;  /* 0x000000031603723e */ /* 0x000fc600048070ff */
[----:B------:R-:W-:Y:S01]  /*c52b0*/  STL [R1+0x5a78], R16 ;  /* 0x005a781001007387 */ /* 0x000fe20000100800 */
[----:B--2---:R-:W-:Y:S02]  /*c52c0*/  F2FP.SATFINITE.E4M3.F32.PACK_AB_MERGE_C R15, R15, R14, RZ ;  /* 0x0000000e0f0f723e */ /* 0x004fe400048070ff */
[----:B---3--:R-:W-:Y:S02]  /*c52d0*/  F2FP.SATFINITE.E4M3.F32.PACK_AB_MERGE_C R14, R4, R5, RZ ;  /* 0x00000005040e723e */ /* 0x008fe400048070ff */
[----:B------:R-:W-:Y:S01]  /*c52e0*/  IADD3 R4, P1, PT, R19, R7, RZ ;  /* 0x0000000713047210 */ /* 0x000fe20007f3e0ff */
[----:B------:R-:W-:Y:S04]  /*c52f0*/  STL [R1+0x1c88], R15 ;  /* 0x001c880f01007387 */ /* 0x000fe80000100800 */
[----:B------:R-:W-:Y:S01]  /*c5300*/  STL.64 [R1+0x5a60], R6 ;  /* 0x005a600601007387 */ /* 0x000fe20000100a00 */
[----:B----4-:R-:W-:-:S03]  /*c5310*/  IMAD.X R5, R20, 0x1, R8, P1 ;  /* 0x0000000114057824 */ /* 0x010fc600008e0608 */
[----:B------:R-:W-:Y:S04]  /*c5320*/  STL [R1+0x1c8c], R14 ;  /* 0x001c8c0e01007387 */ /* 0x000fe80000100800 */
[----:B------:R1:W-:Y:S04]  /*c5330*/  STL.64 [R1+0x1138], R4 ;  /* 0x0011380401007387 */ /* 0x0003e80000100a00 */
[----:B-1----:R-:W2:Y:S04]  /*c5340*/  LDL.LU R4, [R1+0x9d0] ;  /* 0x0009d00001047983 */ /* 0x002ea80000300800 */
[----:B------:R1:W-:Y:S04]  /*c5350*/  STL [R1+0x1c4c], R3 ;  /* 0x001c4c0301007387 */ /* 0x0003e80000100800 */
[----:B-1----:R-:W2:Y:S01]  /*c5360*/  LDL.LU R3, [R1+0x9d4] ;  /* 0x0009d40001037983 */ /* 0x002ea20000300800 */
[----:B------:R-:W-:-:S02]  /*c5370*/  F2FP.SATFINITE.E4M3.F32.PACK_AB_MERGE_C R5, R27, R23, RZ ;  /* 0x000000171b05723e */ /* 0x000fc400048070ff */
[----:B------:R-:W-:-:S03]  /*c5380*/  IADD3 R6, P1, PT, R19, R9, RZ ;  /* 0x0000000913067210 */ /* 0x000fc60007f3e0ff */
[----:B------:R1:W-:Y:S02]  /*c5390*/  STL [R1+0x1c58], R5 ;  /* 0x001c580501007387 */ /* 0x0003e40000100800 */
[----:B------:R-:W-:Y:S02]  /*c53a0*/  IMAD.X R7, R20, 0x1, R11, P1 ;  /* 0x0000000114077824 */ /* 0x000fe400008e060b */
[----:B------:R-:W3:Y:S04]  /*c53b0*/  LDL.LU R14, [R1+0x9d8] ;  /* 0x0009d800010e7983 */ /* 0x000ee80000300800 */
[----:B------:R-:W3:Y:S04]  /*c53c0*/  LDL.LU R15, [R1+0x9dc] ;  /* 0x0009dc00010f7983 */ /* 0x000ee80000300800 */
[----:B------:R4:W-:Y:S01]  /*c53d0*/  STL.64 [R1+0x5a50], R8 ;  /* 0x005a500801007387 */ /* 0x0009e20000100a00 */
[----:B-1----:R-:W-:-:S03]  /*c53e0*/  F2FP.SATFINITE.E4M3.F32.PACK_AB_MERGE_C R5, R21, R28, RZ ;  /* 0x0000001c1505723e */ /* 0x002fc600048070ff */
[----:B------:R1:W-:Y:S01]  /*c53f0*/  STL.64 [R1+0x1130], R6 ;  /* 0x0011300601007387 */ /* 0x0003e20000100a00 */
[----:B----4-:R-:W-:-:S03]  /*c5400*/  IADD3 R8, P1, PT, R19, R10, RZ ;  /* 0x0000000a13087210 */ /* 0x010fc60007f3e0ff */
[----:B-1----:R-:W4:Y:S02]  /*c5410*/  LDL.LU R6, [R1+0x9c0] ;  /* 0x0009c00001067983 */ /* 0x002f240000300800 */
[----:B------:R-:W-:Y:S02]  /*c5420*/  IMAD.X R9, R20, 0x1, R12, P1 ;  /* 0x0000000114097824 */ /* 0x000fe400008e060c */
[----:B------:R-:W4:Y:S04]  /*c5430*/  LDL.LU R7, [R1+0x9c4] ;  /* 0x0009c40001077983 */ /* 0x000f280000300800 */
[----:B------:R-:W4:Y:S04]  /*c5440*/  LDL.LU R28, [R1+0x9c8] ;  /* 0x0009c800011c7983 */ /* 0x000f280000300800 */
[----:B------:R-:W4:Y:S04]  /*c5450*/  LDL.LU R21, [R1+0x9cc] ;  /* 0x0009cc0001157983 */ /* 0x000f280000300800 */
[----:B------:R1:W-:Y:S04]  /*c5460*/  STL [R1+0x1bfc], R5 ;  /* 0x001bfc0501007387 */ /* 0x0003e80000100800 */
[----:B------:R1:W-:Y:S01]  /*c5470*/  STL.64 [R1+0x1120], R8 ;  /* 0x0011200801007387 */ /* 0x0003e20000100a00 */
[----:B------:R-:W-:Y:S01]  /*c5480*/  F2FP.SATFINITE.E4M3.F32.PACK_AB_MERGE_C R16, R29, R26, RZ ;  /* 0x0000001a1d10723e */ /* 0x000fe200048070ff */
[----:B0-----:R-:W-:Y:S01]  /*c5490*/  VIADD R19, R19, UR5 ;  /* 0x0000000513137c36 */ /* 0x001fe20008000000 */
[----:B------:R-:W0:Y:S01]  /*c54a0*/  LDCU UR5, c[0x0][0x3b8] ;  /* 0x00007700ff0577ac */ /* 0x000e220008000800 */
[----:B-1----:R-:W4:Y:S01]  /*c54b0*/  LDL.LU R5, [R1+0x9b0] ;  /* 0x0009b00001057983 */ /* 0x002f220000300800 */
[----:B------:R-:W-:-:S02]  /*c54c0*/  F2FP.SATFINITE.E4M3.F32.PACK_AB_MERGE_C R8, R18, R24, RZ ;  /* 0x000000181208723e */ /* 0x000fc400048070ff */
[----:B------:R-:W-:-:S03]  /*c54d0*/  F2FP.SATFINITE.E4M3.F32.PACK_AB_MERGE_C R9, R25, R17, RZ ;  /* 0x000000111909723e */ /* 0x000fc600048070ff */
[----:B------:R1:W-:Y:S01]  /*c54e0*/  STL [R1+0x1c3c], R8 ;  /* 0x001c3c0801007387 */ /* 0x0003e20000100800 */
[----:B------:R-:W-:-:S03]  /*c54f0*/  SHF.R.S32.HI R20, RZ, 0x1f, R19 ;  /* 0x0000001fff147819 */ /* 0x000fc60000011413 */
[----:B-1----:R-:W4:Y:S04]  /*c5500*/  LDL.LU R8, [R1+0x9b4] ;  /* 0x0009b40001087983 */ /* 0x002f280000300800 */
[----:B------:R1:W-:Y:S04]  /*c5510*/  STL [R1+0x1bac], R9 ;  /* 0x001bac0901007387 */ /* 0x0003e80000100800 */
[----:B-1----:R-:W4:Y:S04]  /*c5520*/  LDL.LU R9, [R1+0x9b8] ;  /* 0x0009b80001097983 */ /* 0x002f280000300800 */
[----:B------:R-:W4:Y:S04]  /*c5530*/  LDL.LU R22, [R1+0x9bc] ;  /* 0x0009bc0001167983 */ /* 0x000f280000300800 */
[----:B------:R-:W4:Y:S04]  /*c5540*/  LDL.LU R23, [R1+0x9a0] ;  /* 0x0009a00001177983 */ /* 0x000f280000300800 */
[----:B------:R-:W4:Y:S04]  /*c5550*/  LDL.LU R27, [R1+0x9a4] ;  /* 0x0009a400011b7983 */ /* 0x000f280000300800 */
[----:B------:R1:W-:Y:S04]  /*c5560*/  STL [R1+0x1ba8], R16 ;  /* 0x001ba81001007387 */ /* 0x0003e80000100800 */
[----:B------:R-:W4:Y:S04]  /*c5570*/  LDL.LU R24, [R1+0x9a8] ;  /* 0x0009a80001187983 */ /* 0x000f280000300800 */
[----:B------:R-:W4:Y:S01]  /*c5580*/  LDL.LU R29, [R1+0x9ac] ;  /* 0x0009ac00011d7983 */ /* 0x000f220000300800 */
[----:B-1----:R-:W-:-:S05]  /*c5590*/  IADD3 R16, P1, PT, R19, R0, RZ ;  /* 0x0000000013107210 */ /* 0x002fca0007f3e0ff */
[----:B------:R-:W-:-:S05]  /*c55a0*/  IMAD.X R17, R20, 0x1, R2, P1 ;  /* 0x0000000114117824 */ /* 0x000fca00008e0602 */
[----:B------:R1:W-:Y:S04]  /*c55b0*/  STL.64 [R1+0x1118], R16 ;  /* 0x0011181001007387 */ /* 0x0003e80000100a00 */
[----:B-1----:R-:W4:Y:S04]  /*c55c0*/  LDL.LU R16, [R1+0x5a78] ;  /* 0x005a780001107983 */ /* 0x002f280000300800 */
[----:B------:R-:W4:Y:S04]  /*c55d0*/  LDL.LU R18, [R1+0x990] ;  /* 0x0009900001127983 */ /* 0x000f280000300800 */
[----:B------:R-:W4:Y:S04]  /*c55e0*/  LDL.LU R17, [R1+0x994] ;  /* 0x0009940001117983 */ /* 0x000f280000300800 */
[----:B------:R-:W4:Y:S04]  /*c55f0*/  LDL.LU R25, [R1+0x998] ;  /* 0x0009980001197983 */ /* 0x000f280000300800 */
[----:B------:R-:W4:Y:S01]  /*c5600*/  LDL.LU R26, [R1+0x99c] ;  /* 0x00099c00011a7983 */ /* 0x000f220000300800 */
[----:B--2---:R-:W-:-:S03]  /*c5610*/  F2FP.SATFINITE.E4M3.F32.PACK_AB_MERGE_C R3, R3, R4, RZ ;  /* 0x000000040303723e */ /* 0x004fc600048070ff */
[----:B------:R-:W2:Y:S04]  /*c5620*/  LDL.LU R4, [R1+0x5a74] ;  /* 0x005a740001047983 */ /* 0x000ea80000300800 */
[----:B------:R1:W-:Y:S04]  /*c5630*/  STL [R1+0x1b8c], R3 ;  /* 0x001b8c0301007387 */ /* 0x0003e80000100800 */
[----:B-1----:R-:W2:Y:S01]  /*c5640*/  LDL.LU R3, [R1+0x5a70] ;  /* 0x005a700001037983 */ /* 0x002ea20000300800 */
[----:B---3--:R-:W-:-:S05]  /*c5650*/  F2FP.SATFINITE.E4M3.F32.PACK_AB_MERGE_C R15, R15, R14, RZ ;  /* 0x0000000e0f0f723e */ /* 0x008fca00048070ff */
[----:B------:R1:W-:Y:S01]  /*c5660*/  STL [R1+0x1b7c], R15 ;  /* 0x001b7c0f01007387 */ /* 0x0003e20000100800 */
[----:B--2---:R-:W-:-:S03]  /*c5670*/  IADD3 R14, P1, PT, R19, R3, RZ ;  /* 0x00000003130e7210 */ /* 0x004fc60007f3e0ff */
[----:B------:R-:W-:Y:S02]  /*c5680*/  STL.64 [R1+0x5a40], R2 ;  /* 0x005a400201007387 */ /* 0x000fe40000100a00 */
[----:B-1----:R-:W-:-:S05]  /*c5690*/  IMAD.X R15, R20, 0x1, R4, P1 ;  /* 0x00000001140f7824 */ /* 0x002fca00008e0604 */
[----:B------:R1:W-:Y:S04]  /*c56a0*/  STL.64 [R1+0x1110], R14 ;  /* 0x0011100e01007387 */ /* 0x0003e80000100a00 */
[----:B-1----:R-:W2:Y:S01]  /*c56b0*/  LDL.LU.64 R14, [R1+0x5a68] ;  /* 0x005a6800010e7983 */ /* 0x002ea20000300a00 */
[----:B----4-:R-:W-:-:S03]  /*c56c0*/  F2FP.SATFINITE.E4M3.F32.PACK_AB_MERGE_C R6, R7, R6, RZ ;  /* 0x000000060706723e */ /* 0x010fc600048070ff */
[----:B------:R-:W3:Y:S04]  /*c56d0*/  LDL.LU R2, [R1+0x988] ;  /* 0x0009880001027983 */ /* 0x000ee80000300800 */
[----:B------:R-:W3:Y:S04]  /*c56e0*/  LDL.LU R3, [R1+0x98c] ;  /* 0x00098c0001037983 */ /* 0x000ee80000300800 */
[----:B------:R1:W-:Y:S02]  /*c56f0*/  STL [R1+0x5038], R6 ;  /* 0x0050380601007387 */ /* 0x0003e40000100800 */
[----:B-1----:R-:W-:-:S02]  /*c5700*/  F2FP.SATFINITE.E4M3.F32.PACK_AB_MERGE_C R6, R21, R28, RZ ;  /* 0x0000001c1506723e */ /* 0x002fc400048070ff */
[----:B------:R-:W4:Y:S04]  /*c5710*/  LDL.LU R28, [R1+0x970] ;  /* 0x00097000011c7983 */ /* 0x000f280000300800 */
[----:B------:R-:W4:Y:S04]  /*c5720*/  LDL.LU R21, [R1+0x974] ;  /* 0x0009740001157983 */ /* 0x000f280000300800 */
[----:B------:R1:W-:Y:S02]  /*c5730*/  STL [R1+0x5034], R6 ;  /* 0x0050340601007387 */ /* 0x0003e40000100800 */
[----:B-1----:R-:W-:-:S02]  /*c5740*/  IADD3 R6, P1, PT, R19, R13, RZ ;  /* 0x0000000d13067210 */ /* 0x002fc40007f3e0ff */
[----:B------:R1:W-:Y:S01]  /*c5750*/  STL [R1+0x5a30], R13 ;  /* 0x005a300d01007387 */ /* 0x0003e20000100800 */
[----:B------:R-:W-:-:S03]  /*c5760*/  F2FP.SATFINITE.E4M3.F32.PACK_AB_MERGE_C R8, R8, R5, RZ ;  /* 0x000000050808723e */ /* 0x000fc600048070ff */
[----:B-1----:R-:W3:Y:S01]  /*c5770*/  LDL.LU R13, [R1+0x984] ;  /* 0x00098400010d7983 */ /* 0x002ee20000300800 */
[----:B--2---:R-:W-:-:S05]  /*c5780*/  IMAD.X R7, R20, 0x1, R15, P1 ;  /* 0x0000000114077824 */ /* 0x004fca00008e060f */
[----:B------:R1:W-:Y:S04]  /*c5790*/  STL.64 [R1+0x1108], R6 ;  /* 0x0011080601007387 */ /* 0x0003e80000100a00 */
[----:B-1----:R-:W2:Y:S04]  /*c57a0*/  LDL.LU.64 R6, [R1+0x5a60] ;  /* 0x005a600001067983 */ /* 0x002ea80000300a00 */
[----:B------:R1:W-:Y:S04]  /*c57b0*/  STL [R1+0x5a34], R15 ;  /* 0x005a340f01007387 */ /* 0x0003e80000100800 */
[----:B-1----:R-:W2:Y:S04]  /*c57c0*/  LDL.LU R15, [R1+0x980] ;  /* 0x00098000010f7983 */ /* 0x002ea80000300800 */
[----:B------:R-:W2:Y:S04]  /*c57d0*/  LDL.LU R5, [R1+0x5a58] ;  /* 0x005a580001057983 */ /* 0x000ea80000300800 */
[----:B------:R2:W-:Y:S01]  /*c57e0*/  STL [R1+0x505c], R8 ;  /* 0x00505c0801007387 */ /* 0x0005e20000100800 */
[----:B------:R-:W-:-:S02]  /*c57f0*/  F2FP.SATFINITE.E4M3.F32.PACK_AB_MERGE_C R22, R22, R9, RZ ;  /* 0x000000091616723e */ /* 0x000fc400048070ff */
[----:B------:R-:W-:Y:S02]  /*c5800*/  F2FP.SATFINITE.E4M3.F32.PACK_AB_MERGE_C R23, R27, R23, RZ ;  /* 0x000000171b17723e */ /* 0x000fe400048070ff */
[C---:B--2---:R-:W-:Y:S01]  /*c5810*/  IADD3 R8, P1, PT, R19.reuse, R5, RZ ;  /* 0x0000000513087210 */ /* 0x044fe20007f3e0ff */
[----:B------:R-:W-:Y:S04]  /*c5820*/  STL.64 [R1+0x5a48], R4 ;  /* 0x005a480401007387 */ /* 0x000fe80000100a00 */
[----:B------:R-:W-:Y:S01]  /*c5830*/  IMAD.X R9, R20, 0x1, R6, P1 ;  /* 0x0000000114097824 */ /* 0x000fe200008e0606 */
[----:B------:R-:W-:Y:S04]  /*c5840*/  STL [R1+0x5054], R22 ;  /* 0x0050541601007387 */ /* 0x000fe80000100800 */
[----:B------:R1:W-:Y:S04]  /*c5850*/  STL.64 [R1+0x1100], R8 ;  /* 0x0011000801007387 */ /* 0x0003e80000100a00 */
[----:B-1----:R-:W2:Y:S01]  /*c5860*/  LDL.LU.64 R8, [R1+0x5a50] ;  /* 0x005a500001087983 */ /* 0x002ea20000300a00 */
[----:B------:R-:W-:-:S02]  /*c5870*/  IADD3 R4, P1, PT, R19, R14, RZ ;  /* 0x0000000e13047210 */ /* 0x000fc40007f3e0ff */
[----:B------:R-:W-:Y:S01]  /*c5880*/  F2FP.SATFINITE.E4M3.F32.PACK_AB_MERGE_C R22, R29, R24, RZ ;  /* 0x000000181d16723e */ /* 0x000fe200048070ff */
[----:B------:R-:W-:Y:S02]  /*c5890*/  STL [R1+0x5078], R23 ;  /* 0x0050781701007387 */ /* 0x000fe40000100800 */
[----:B------:R-:W-:Y:S02]  /*c58a0*/  IMAD.X R5, R20, 0x1, R16, P1 ;  /* 0x0000000114057824 */ /* 0x000fe400008e0610 */
[----:B------:R1:W-:Y:S04]  /*c58b0*/  STL [R1+0x5074], R22 ;  /* 0x0050741601007387 */ /* 0x0003e80000100800 */
[----:B-1----:R-:W4:Y:S04]  /*c58c0*/  LDL.LU R22, [R1+0x97c] ;  /* 0x00097c0001167983 */ /* 0x002f280000300800 */
[----:B------:R-:W4:Y:S04]  /*c58d0*/  LDL.LU R24, [R1+0x960] ;  /* 0x0009600001187983 */ /* 0x000f280000300800 */
[----:B------:R-:W4:Y:S04]  /*c58e0*/  LDL.LU R29, [R1+0x964] ;  /* 0x00096400011d7983 */ /* 0x000f280000300800 */
[----:B------:R1:W-:Y:S04]  /*c58f0*/  STL.64 [R1+0x10f8], R4 ;  /* 0x0010f80401007387 */ /* 0x0003e80000100a00 */
[----:B------:R-:W4:Y:S01]  /*c5900*/  LDL.LU R23, [R1+0x968] ;  /* 0x0009680001177983 */ /* 0x000f220000300800 */
[----:B-1----:R-:W-:-:S02]  /*c5910*/  F2FP.SATFINITE.E4M3.F32.PACK_AB_MERGE_C R5, R17, R18, RZ ;  /* 0x000000121105723e */ /* 0x002fc400048070ff */
[----:B------:R-:W-:-:S03]  /*c5920*/  F2FP.SATFINITE.E4M3.F32.PACK_AB_MERGE_C R4, R26, R25, RZ ;  /* 0x000000191a04723e */ /* 0x000fc600048070ff */
[----:B------:R-:W-:Y:S04]  /*c5930*/  STL [R1+0x5098], R5 ;  /* 0x0050980501007387 */ /* 0x000fe80000100800 */
[----:B------:R-:W4:Y:S04]  /*c5940*/  LDL.LU R27, [R1+0x96c] ;  /* 0x00096c00011b7983 */ /* 0x000f280000300800 */
[----:B------:R1:W-:Y:S04]  /*c5950*/  STL [R1+0x5094], R4 ;  /* 0x0050940401007387 */ /* 0x0003e80000100800 */
[----:B------:R-:W4:Y:S04]  /*c5960*/  LDL.LU R18, [R1+0x890] ;  /* 0x0008900001127983 */ /* 0x000f280000300800 */
[----:B------:R-:W4:Y:S01]  /*c5970*/  LDL.LU R17, [R1+0x894] ;  /* 0x0008940001117983 */ /* 0x000f220000300800 */
[----:B-1----:R-:W-:-:S03]  /*c5980*/  IADD3 R4, P1, PT, R19, R7, RZ ;  /* 0x0000000713047210 */ /* 0x002fc60007f3e0ff */
[----:B------:R-:W4:Y:S04]  /*c5990*/  LDL.LU R25, [R1+0x898] ;  /* 0x0008980001197983 */ /* 0x000f280000300800 */
[----:B------:R-:W4:Y:S04]  /*c59a0*/  LDL.LU R26, [R1+0x89c] ;  /* 0x00089c00011a7983 */ /* 0x000f280000300800 */
[----:B------:R3:W-:Y:S02]  /*c59b0*/  STL.64 [R1+0x5a28], R6 ;  /* 0x005a280601007387 */ /* 0x0007e40000100a00 */
[----:B---3--:R-:W-:-:S02]  /*c59c0*/  F2FP.SATFINITE.E4M3.F32.PACK_AB_MERGE_C R6, R3, R2, RZ ;  /* 0x000000020306723e */ /* 0x008fc400048070ff */
[----:B------:R-:W-:Y:S01]  /*c59d0*/  F2FP.SATFINITE.E4M3.F32.PACK_AB_MERGE_C R7, R13, R15, RZ ;  /* 0x0000000f0d07723e */ /* 0x000fe200048070ff */
[----:B--2---:R-:W-:Y:S01]  /*c59e0*/  IMAD.X R5, R20, 0x1, R8, P1 ;  /* 0x0000000114057824 */ /* 0x004fe200008e0608 */
[----:B------:R-:W-:-:S04]  /*c59f0*/  IADD3 R2, P1, PT, R19, R9, RZ ;  /* 0x0000000913027210 */ /* 0x000fc80007f3e0ff */
[----:B------:R1:W-:Y:S01]  /*c5a00*/  STL.64 [R1+0x10e0], R4 ;  /* 0x0010e00401007387 */ /* 0x0003e20000100a00 */
[----:B------:R-:W-:-:S03]  /*c5a10*/  IMAD.X R3, R20, 0x1, R11, P1 ;  /* 0x0000000114037824 */ /* 0x000fc600008e060b */
[----:B-1----:R-:W2:Y:S04]  /*c5a20*/  LDL.LU.64 R4, [R1+0x5a48] ;  /* 0x005a480001047983 */ /* 0x002ea80000300a00 */
[----:B------:R-:W-:Y:S04]  /*c5a30*/  STL [R1+0x50b8], R7 ;  /* 0x0050b80701007387 */ /* 0x000fe80000100800 */
[----:B------:R-:W-:Y:S04]  /*c5a40*/  STL.64 [R1+0x5a20], R8 ;  /* 0x005a200801007387 */ /* 0x000fe80000100a00 */
[----:B------:R-:W-:Y:S04]  /*c5a50*/  STL [R1+0x50b4], R6 ;  /* 0x0050b40601007387 */ /* 0x000fe80000100800 */
[----:B------:R4:W-:Y:S04]  /*c5a60*/  STL.64 [R1+0x10f0], R2 ;  /* 0x0010f00201007387 */ /* 0x0009e80000100a00 */
[----:B------:R-:W3:Y:S01]  /*c5a70*/  LDL.LU R15, [R1+0x880] ;  /* 0x00088000010f7983 */ /* 0x000ee20000300800 */
[----:B----4-:R-:W-:-:S03]  /*c5a80*/  F2FP.SATFINITE.E4M3.F32.PACK_AB_MERGE_C R2, R21, R28, RZ ;  /* 0x0000001c1502723e */ /* 0x010fc600048070ff */
[----:B---3--:R1:W-:Y:S04]  /*c5a90*/  STL.64 [R1+0x5a38], R14 ;  /* 0x005a380e01007387 */ /* 0x0083e80000100a00 */
[----:B------:R3:W-:Y:S04]  /*c5aa0*/  STL [R1+0x50c8], R2 ;  /* 0x0050c80201007387 */ /* 0x0007e80000100800 */
[----:B-1----:R-:W4:Y:S01]  /*c5ab0*/  LDL.LU R15, [R1+0x978] ;  /* 0x00097800010f7983 */ /* 0x002f220000300800 */
[----:B---3--:R-:W-:-:S03]  /*c5ac0*/  IADD3 R2, P1, PT, R19, R10, RZ ;  /* 0x0000000a13027210 */ /* 0x008fc60007f3e0ff */
[----:B------:R-:W3:Y:S02]  /*c5ad0*/  LDL.LU R13, [R1+0x884] ;  /* 0x00088400010d7983 */ /* 0x000ee40000300800 */
[----:B------:R-:W-:Y:S02]  /*c5ae0*/  IMAD.X R3, R20, 0x1, R12, P1 ;  /* 0x0000000114037824 */ /* 0x000fe400008e060c */
[----:B------:R-:W2:Y:S04]  /*c5af0*/  LDL.LU R6, [R1+0x888] ;  /* 0x0008880001067983 */ /* 0x000ea80000300800 */
[----:B------:R-:W2:Y:S04]  /*c5b00*/  LDL.LU R7, [R1+0x88c] ;  /* 0x00088c0001077983 */ /* 0x000ea80000300800 */
[----:B------:R-:W2:Y:S04]  /*c5b10*/  LDL.LU R8, [R1+0x870] ;  /* 0x0008700001087983 */ /* 0x000ea80000300800 */
[----:B------:R-:W2:Y:S04]  /*c5b20*/  LDL.LU R9, [R1+0x874] ;  /* 0x0008740001097983 */ /* 0x000ea80000300800 */
[----:B------:R-:W2:Y:S04]  /*c5b30*/  LDL.LU R28, [R1+0x878] ;  /* 0x00087800011c7983 */ /* 0x000ea80000300800 */
[----:B------:R-:W2:Y:S04]  /*c5b40*/  LDL.LU R21, [R1+0x87c] ;  /* 0x00087c0001157983 */ /* 0x000ea80000300800 */
[----:B------:R1:W-:Y:S04]  /*c5b50*/  STL.64 [R1+0x10e8], R2 ;  /* 0x0010e80201007387 */ /* 0x0003e80000100a00 */
[----:B-1----:R-:W2:Y:S01]  /*c5b60*/  LDL.LU.64 R2, [R1+0x5a40] ;  /* 0x005a400001027983 */ /* 0x002ea20000300a00 */
[----:B------:R-:W-:Y:S01]  /*c5b70*/  F2FP.SATFINITE.E4M3.F32.PACK_AB_MERGE_C R14, R29, R24, RZ ;  /* 0x000000181d0e723e */ /* 0x000fe200048070ff */
[----:B0-----:R-:W-:Y:S01]  /*c5b80*/  VIADD R19, R19, UR5 ;  /* 0x0000000513137c36 */ /* 0x001fe20008000000 */
[----:B------:R-:W0:Y:S01]  /*c5b90*/  LDCU UR5, c[0x0][0x3b8] ;  /* 0x00007700ff0577ac */ /* 0x000e220008000800 */
[----:B------:R-:W3:Y:S03]  /*c5ba0*/  LDL.LU R24, [R1+0x868] ;  /* 0x0008680001187983 */ /* 0x000ee60000300800 */
[----:B------:R-:W-:-:S02]  /*c5bb0*/  SHF.R.S32.HI R20, RZ, 0x1f, R19 ;  /* 0x0000001fff147819 */ /* 0x000fc40000011413 */
[----:B----4-:R-:W-:-:S05]  /*c5bc0*/  F2FP.SATFINITE.E4M3.F32.PACK_AB_MERGE_C R15, R22, R15, RZ ;  /* 0x0000000f160f723e */ /* 0x010fca00048070ff */
[----:B------:R-:W-:Y:S04]  /*c5bd0*/  STL [R1+0x50c4], R15 ;  /* 0x0050c40f01007387 */ /* 0x000fe80000100800 */
[----:B------:R-:W4:Y:S04]  /*c5be0*/  LDL.LU R29, [R1+0x86c] ;  /* 0x00086c00011d7983 */ /* 0x000f280000300800 */
[----:B------:R1:W-:Y:S01]  /*c5bf0*/  STL [R1+0x50dc], R14 ;  /* 0x0050dc0e01007387 */ /* 0x0003e20000100800 */
[----:B------:R-:W-:Y:S02]  /*c5c00*/  F2FP.SATFINITE.E4M3.F32.PACK_AB_MERGE_C R22, R27, R23, RZ ;  /* 0x000000171b16723e */ /* 0x000fe400048070ff */
[----:B-1----:R-:W-:-:S03]  /*c5c10*/  IADD3 R14, P1, PT, R19, R0, RZ ;  /* 0x00000000130e7210 */ /* 0x002fc60007f3e0ff */
[----:B------:R1:W-:Y:S02]  /*c5c20*/  STL [R1+0x50d4], R22 ;  /* 0x0050d41601007387 */ /* 0x0003e40000100800 */
[----:B--2---:R-:W-:-:S05]  /*c5c30*/  IMAD.X R15, R20, 0x1, R2, P1 ;  /* 0x00000001140f7824 */ /* 0x004fca00008e0602 */
[----:B------:R2:W-:Y:S04]  /*c5c40*/  STL.64 [R1+0x10d0], R14 ;  /* 0x0010d00e01007387 */ /* 0x0005e80000100a00 */
[----:B-1----:R-:W3:Y:S01]  /*c5c50*/  LDL.LU R22, [R1+0x854] ;  /* 0x0008540001167983 */ /* 0x002ee20000300800 */
[----:B--2---:R-:W-:Y:S02]  /*c5c60*/  F2FP.SATFINITE.E4M3.F32.PACK_AB_MERGE_C R15, R17, R18, RZ ;  /* 0x00000012110f723e */ /* 0x004fe400048070ff */
[----:B------:R-:W-:-:S03]  /*c5c70*/  F2FP.SATFINITE.E4M3.F32.PACK_AB_MERGE_C R14, R26, R25, RZ ;  /* 0x000000191a0e723e */ /* 0x000fc600048070ff */
[----:B------:R-:W-:Y:S04]  /*c5c80*/  STL [R1+0x50f8], R15 ;  /* 0x0050f80f01007387 */ /* 0x000fe80000100800 */
[----:B------:R-:W2:Y:S04]  /*c5c90*/  LDL.LU R23, [R1+0x858] ;  /* 0x0008580001177983 */ /* 0x000ea80000300800 */
        /* <DEDUP_REMOVED lines=8> */
[----:B------:R1:W-:Y:S04]  /*c5d20*/  STL.64 [R1+0x5a18], R2 ;  /* 0x005a180201007387 */ /* 0x0003e80000100a00 */
[----:B-1----:R-:W2:Y:S04]  /*c5d30*/  LDL.LU R2, [R1+0x864] ;  /* 0x0008640001027983 */ /* 0x002ea80000300800 */
[----:B------:R-:W2:Y:S04]  /*c5d40*/  LDL.LU R3, [R1+0x850] ;  /* 0x0008500001037983 */ /* 0x000ea80000300800 */
[----:B------:R1:W-:Y:S04]  /*c5d50*/  STL.64 [R1+0x10d8], R14 ;  /* 0x0010d80e01007387 */ /* 0x0003e80000100a00 */
[----:B-1----:R-:W3:Y:S02]  /*c5d60*/  LDL.LU.64 R14, [R1+0x5a38] ;  /* 0x005a3800010e7983 */ /* 0x002ee40000300a00 */
[----:B---3--:R-:W-:-:S02]  /*c5d70*/  F2FP.SATFINITE.E4M3.F32.PACK_AB_MERGE_C R13, R13, R15, RZ ;  /* 0x0000000f0d0d723e */ /* 0x008fc400048070ff */
[----:B------:R-:W3:Y:S04]  /*c5d80*/  LDL.LU R15, [R1+0x5a34] ;  /* 0x005a3400010f7983 */ /* 0x000ee80000300800 */
[----:B------:R1:W-:Y:S04]  /*c5d90*/  STL [R1+0x1ed8], R13 ;  /* 0x001ed80d01007387 */ /* 0x0003e80000100800 */
[----:B-1----:R-:W2:Y:S01]  /*c5da0*/  LDL.LU R13, [R1+0x5a30] ;  /* 0x005a3000010d7983 */ /* 0x002ea20000300800 */
[----:B------:R-:W-:-:S05]  /*c5db0*/  F2FP.SATFINITE.E4M3.F32.PACK_AB_MERGE_C R7, R7, R6, RZ ;  /* 0x000000060707723e */ /* 0x000fca00048070ff */
[----:B------:R3:W-:Y:S01]  /*c5dc0*/  STL [R1+0x1ecc], R7 ;  /* 0x001ecc0701007387 */ /* 0x0007e20000100800 */
[----:B------:R-:W-:Y:S02]  /*c5dd0*/  F2FP.SATFINITE.E4M3.F32.PACK_AB_MERGE_C R9, R9, R8, RZ ;  /* 0x000000080909723e */ /* 0x000fe400048070ff */
[----:B------:R-:W-:Y:S02]  /*c5de0*/  F2FP.SATFINITE.E4M3.F32.PACK_AB_MERGE_C R8, R21, R28, RZ ;  /* 0x0000001c1508723e */ /* 0x000fe400048070ff */
[----:B--2---:R-:W-:-:S05]  /*c5df0*/  IADD3 R6, P1, PT, R19, R13, RZ ;  /* 0x0000000d13067210 */ /* 0x004fca0007f3e0ff */
[----:B---3--:R-:W-:-:S05]  /*c5e00*/  IMAD.X R7, R20, 0x1, R15, P1 ;  /* 0x0000000114077824 */ /* 0x008fca00008e060f */
[----:B------:R1:W-:Y:S04]  /*c5e10*/  STL.64 [R1+0x10c8], R6 ;  /* 0x0010c80601007387 */ /* 0x0003e80000100a00 */
[----:B-1----:R-:W2:Y:S04]  /*c5e20*/  LDL.LU.64 R6, [R1+0x5a28] ;  /* 0x005a280001067983 */ /* 0x002ea80000300a00 */
[----:B------:R-:W3:Y:S04]  /*c5e30*/  LDL.LU R28, [R1+0x848] ;  /* 0x00084800011c7983 */ /* 0x000ee80000300800 */
[----:B------:R-:W-:Y:S04]  /*c5e40*/  STL [R1+0x1ee8], R9 ;  /* 0x001ee80901007387 */ /* 0x000fe80000100800 */
[----:B------:R-:W3:Y:S04]  /*c5e50*/  LDL.LU R21, [R1+0x84c] ;  /* 0x00084c0001157983 */ /* 0x000ee80000300800 */
[----:B------:R1:W-:Y:S04]  /*c5e60*/  STL [R1+0x1edc], R8 ;  /* 0x001edc0801007387 */ /* 0x0003e80000100800 */
[----:B------:R0:W-:Y:S01]  /*c5e70*/  STL.64 [R1+0x5a10], R4 ;  /* 0x005a100401007387 */ /* 0x0001e20000100a00 */
[----:B-1----:R-:W-:-:S03]  /*c5e80*/  IADD3 R8, P1, PT, R19, R5, RZ ;  /* 0x0000000513087210 */ /* 0x002fc60007f3e0ff */
[----:B0-----:R-:W3:Y:S02]  /*c5e90*/  LDL.LU R5, [R1+0x860] ;  /* 0x0008600001057983 */ /* 0x001ee40000300800 */
[----:B--2---:R-:W-:-:S05]  /*c5ea0*/  IMAD.X R9, R20, 0x1, R6, P1 ;  /* 0x0000000114097824 */ /* 0x004fca00008e0606 */
[----:B------:R0:W-:Y:S04]  /*c5eb0*/  STL.64 [R1+0x10b8], R8 ;  /* 0x0010b80801007387 */ /* 0x0001e80000100a00 */
[----:B0-----:R-:W2:Y:S01]  /*c5ec0*/  LDL.LU.64 R8, [R1+0x5a20] ;  /* 0x005a200001087983 */ /* 0x001ea20000300a00 */
[----:B------:R-:W-:Y:S02]  /*c5ed0*/  IADD3 R4, P1, PT, R19, R14, RZ ;  /* 0x0000000e13047210 */ /* 0x000fe40007f3e0ff */
[----:B---3--:R-:W-:Y:S02]  /*c5ee0*/  F2FP.SATFINITE.E4M3.F32.PACK_AB_MERGE_C R5, R2, R5, RZ ;  /* 0x000000050205723e */ /* 0x008fe400048070ff */
[----:B----4-:R-:W-:-:S03]  /*c5ef0*/  F2FP.SATFINITE.E4M3.F32.PACK_AB_MERGE_C R2, R29, R24, RZ ;  /* 0x000000181d02723e */ /* 0x010fc600048070ff */
[----:B------:R0:W-:Y:S04]  /*c5f00*/  STL [R1+0x1f18], R5 ;  /* 0x001f180501007387 */ /* 0x0001e80000100800 */
[----:B------:R1:W-:Y:S01]  /*c5f10*/  STL [R1+0x59f8], R14 ;  /* 0x0059f80e01007387 */ /* 0x0003e20000100800 */
[----:B0-----:R-:W-:-:S03]  /*c5f20*/  IMAD.X R5, R20, 0x1, R16, P1 ;  /* 0x0000000114057824 */ /* 0x001fc600008e0610 */
[----:B------:R0:W-:Y:S01]  /*c5f30*/  STL [R1+0x1f0c], R2 ;  /* 0x001f0c0201007387 */ /* 0x0001e20000100800 */
[----:B------:R-:W-:-:S03]  /*c5f40*/  F2FP.SATFINITE.E4M3.F32.PACK_AB_MERGE_C R3, R22, R3, RZ ;  /* 0x000000031603723e */ /* 0x000fc600048070ff */
[----:B-1----:R-:W3:Y:S04]  /*c5f50*/  LDL.LU R14, [R1+0x834] ;  /* 0x00083400010e7983 */ /* 0x002ee80000300800 */
[----:B------:R1:W-:Y:S01]  /*c5f60*/  STL.64 [R1+0x10c0], R4 ;  /* 0x0010c00401007387 */ /* 0x0003e20000100a00 */
[----:B0-----:R-:W-:Y:S02]  /*c5f70*/  IADD3 R2, P1, PT, R19, R7, RZ ;  /* 0x0000000713027210 */ /* 0x001fe40007f3e0ff */
[----:B------:R-:W-:Y:S01]  /*c5f80*/  F2FP.SATFINITE.E4M3.F32.PACK_AB_MERGE_C R22, R27, R23, RZ ;  /* 0x000000171b16723e */ /* 0x000fe200048070ff */
[----:B-1----:R-:W4:Y:S04]  /*c5f90*/  LDL.LU R4, [R1+0x838] ;  /* 0x0008380001047983 */ /* 0x002f280000300800 */
[----:B------:R-:W4:Y:S04]  /*c5fa0*/  LDL.LU R5, [R1+0x83c] ;  /* 0x00083c0001057983 */ /* 0x000f280000300800 */
[----:B------:R-:W3:Y:S04]  /*c5fb0*/  LDL.LU R24, [R1+0x820] ;  /* 0x0008200001187983 */ /* 0x000ee80000300800 */
[----:B------:R-:W3:Y:S04]  /*c5fc0*/  LDL.LU R29, [R1+0x824] ;  /* 0x00082400011d7983 */ /* 0x000ee80000300800 */
[----:B------:R0:W-:Y:S04]  /*c5fd0*/  STL [R1+0x59fc], R16 ;  /* 0x0059fc1001007387 */ /* 0x0001e80000100800 */
[----:B0-----:R-:W3:Y:S04]  /*c5fe0*/  LDL.LU R16, [R1+0x830] ;  /* 0x0008300001107983 */ /* 0x001ee80000300800 */
[----:B------:R2:W-:Y:S04]  /*c5ff0*/  STL [R1+0x1f4c], R3 ;  /* 0x001f4c0301007387 */ /* 0x0005e80000100800 */
[----:B------:R0:W-:Y:S04]  /*c6000*/  STL.64 [R1+0x5a08], R6 ;  /* 0x005a080601007387 */ /* 0x0001e80000100a00 */
[----:B------:R-:W-:Y:S01]  /*c6010*/  STL [R1+0x1f48], R22 ;  /* 0x001f481601007387 */ /* 0x000fe20000100800 */
[----:B--2---:R-:W-:-:S05]  /*c6020*/  IMAD.X R3, R20, 0x1, R8, P1 ;  /* 0x0000000114037824 */ /* 0x004fca00008e0608 */
[----:B------:R1:W-:Y:S04]  /*c6030*/  STL.64 [R1+0x10b0], R2 ;  /* 0x0010b00201007387 */ /* 0x0003e80000100a00 */
[----:B0-----:R-:W2:Y:S01]  /*c6040*/  LDL.LU R7, [R1+0x828] ;  /* 0x0008280001077983 */ /* 0x001ea20000300800 */
[----:B-1----:R-:W-:Y:S02]  /*c6050*/  F2FP.SATFINITE.E4M3.F32.PACK_AB_MERGE_C R3, R17, R18, RZ ;  /* 0x000000121103723e */ /* 0x002fe400048070ff */
[----:B------:R-:W-:-:S03]  /*c6060*/  F2FP.SATFINITE.E4M3.F32.PACK_AB_MERGE_C R2, R26, R25, RZ ;  /* 0x000000191a02723e */ /* 0x000fc600048070ff */
[----:B------:R-:W-:Y:S04]  /*c6070*/  STL [R1+0x1f7c], R3 ;  /* 0x001f7c0301007387 */ /* 0x000fe80000100800 */
[----:B------:R-:W2:Y:S04]  /*c6080*/  LDL.LU R22, [R1+0x82c] ;  /* 0x00082c0001167983 */ /* 0x000ea80000300800 */
[----:B------:R0:W-:Y:S04]  /*c6090*/  STL [R1+0x50e4], R2 ;  /* 0x0050e40201007387 */ /* 0x0001e80000100800 */
[----:B------:R-:W2:Y:S04]  /*c60a0*/  LDL.LU R23, [R1+0x810] ;  /* 0x0008100001177983 */ /* 0x000ea80000300800 */
[----:B------:R-:W2:Y:S01]  /*c60b0*/  LDL.LU R27, [R1+0x814] ;  /* 0x00081400011b7983 */ /* 0x000ea20000300800 */
[----:B0-----:R-:W-:-:S05]  /*c60c0*/  IADD3 R2, P1, PT, R19, R9, RZ ;  /* 0x0000000913027210 */ /* 0x001fca0007f3e0ff */
[----:B------:R-:W-:Y:S01]  /*c60d0*/  IMAD.X R3, R20, 0x1, R11, P1 ;  /* 0x0000000114037824 */ /* 0x000fe200008e060b */
[----:B------:R-:W-:Y:S04]  /*c60e0*/  STL.64 [R1+0x59f0], R8 ;  /* 0x0059f00801007387 */ /* 0x000fe80000100a00 */
[----:B------:R0:W-:Y:S04]  /*c60f0*/  STL.64 [R1+0x10a8], R2 ;  /* 0x0010a80201007387 */ /* 0x0001e80000100a00 */
[----:B0-----:R-:W2:Y:S01]  /*c6100*/  LDL.LU.64 R2, [R1+0x5a18] ;  /* 0x005a180001027983 */ /* 0x001ea20000300a00 */
[----:B------:R-:W-:-:S02]  /*c6110*/  F2FP.SATFINITE.E4M3.F32.PACK_AB_MERGE_C R6, R21, R28, RZ ;  /* 0x0000001c1506723e */ /* 0x000fc400048070ff */
[----:B------:R-:W-:Y:S01]  /*c6120*/  IADD3 R8, P1, PT, R19, R10, RZ ;  /* 0x0000000a13087210 */ /* 0x000fe20007f3e0ff */
[----:B------:R-:W2:Y:S04]  /*c6130*/  LDL.LU R25, [R1+0x800] ;  /* 0x0008000001197983 */ /* 0x000ea80000300800 */
[----:B------:R-:W2:Y:S01]  /*c6140*/  LDL.LU R26, [R1+0x804] ;  /* 0x00080400011a7983 */ /* 0x000ea20000300800 */
[----:B------:R-:W-:-:S03]  /*c6150*/  IMAD.X R9, R20, 0x1, R12, P1 ;  /* 0x0000000114097824 */ /* 0x000fc600008e060c */
[----:B------:R-:W2:Y:S04]  /*c6160*/  LDL.LU R18, [R1+0x808] ;  /* 0x0008080001127983 */ /* 0x000ea80000300800 */
[----:B------:R-:W2:Y:S01]  /*c6170*/  LDL.LU R17, [R1+0x80c] ;  /* 0x00080c0001117983 */ /* 0x000ea20000300800 */
[----:B----4-:R-:W-:-:S03]  /*c6180*/  F2FP.SATFINITE.E4M3.F32.PACK_AB_MERGE_C R5, R5, R4, RZ ;  /* 0x000000040505723e */ /* 0x010fc600048070ff */
[----:B------:R3:W-:Y:S04]  /*c6190*/  STL [R1+0x1f78], R6 ;  /* 0x001f780601007387 */ /* 0x0007e80000100800 */
[----:B------:R-:W4:Y:S04]  /*c61a0*/  LDL.LU R28, [R1+0x7f0] ;  /* 0x0007f000011c7983 */ /* 0x000f280000300800 */
[----:B------:R-:W4:Y:S01]  /*c61b0*/  LDL.LU R21, [R1+0x7f4] ;  /* 0x0007f40001157983 */ /* 0x000f220000300800 */
[----:B---3--:R-:W-:-:S03]  /*c61c0*/  F2FP.SATFINITE.E4M3.F32.PACK_AB_MERGE_C R6, R14, R16, RZ ;  /* 0x000000100e06723e */ /* 0x008fc600048070ff */
[----:B------:R0:W-:Y:S01]  /*c61d0*/  STL.64 [R1+0x5a00], R10 ;  /* 0x005a000a01007387 */ /* 0x0001e20000100a00 */
[----:B------:R-:W-:Y:S01]  /*c61e0*/  F2FP.SATFINITE.E4M3.F32.PACK_AB_MERGE_C R4, R29, R24, RZ ;  /* 0x000000181d04723e */ /* 0x000fe200048070ff */
[----:B------:R-:W-:Y:S01]  /*c61f0*/  VIADD R19, R19, UR5 ;  /* 0x0000000513137c36 */ /* 0x000fe20008000000 */
[----:B------:R-:W1:Y:S01]  /*c6200*/  LDCU UR5, c[0x0][0x3b8] ;  /* 0x00007700ff0577ac */ /* 0x000e620008000800 */
[----:B0-----:R-:W3:Y:S04]  /*c6210*/  LDL.LU R10, [R1+0x818] ;  /* 0x00081800010a7983 */ /* 0x001ee80000300800 */
[----:B------:R-:W3:Y:S04]  /*c6220*/  LDL.LU R11, [R1+0x81c] ;  /* 0x00081c00010b7983 */ /* 0x000ee80000300800 */
[----:B------:R0:W-:Y:S04]  /*c6230*/  STL.64 [R1+0x10a0], R8 ;  /* 0x0010a00801007387 */ /* 0x0001e80000100a00 */
[----:B------:R-:W-:Y:S04]  /*c6240*/  STL [R1+0x201c], R6 ;  /* 0x00201c0601007387 */ /* 0x000fe80000100800 */
[----:B------:R-:W-:Y:S01]  /*c6250*/  STL [R1+0x1fdc], R5 ;  /* 0x001fdc0501007387 */ /* 0x000fe20000100800 */
[----:B------:R-:W-:-:S03]  /*c6260*/  SHF.R.S32.HI R20, RZ, 0x1f, R19 ;  /* 0x0000001fff147819 */ /* 0x000fc60000011413 */
[----:B------:R-:W3:Y:S04]  /*c6270*/  LDL.LU R16, [R1+0x7f8] ;  /* 0x0007f80001107983 */ /* 0x000ee80000300800 */
[----:B------:R-:W3:Y:S04]  /*c6280*/  LDL.LU R14, [R1+0x7fc] ;  /* 0x0007fc00010e7983 */ /* 0x000ee80000300800 */
[----:B------:R1:W-:Y:S04]  /*c6290*/  STL [R1+0x207c], R4 ;  /* 0x00207c0401007387 */ /* 0x0003e80000100800 */
[----:B0-----:R-:W3:Y:S04]  /*c62a0*/  LDL.LU R8, [R1+0x7e0] ;  /* 0x0007e00001087983 */ /* 0x001ee80000300800 */
[----:B------:R-:W3:Y:S01]  /*c62b0*/  LDL.LU R9, [R1+0x7e4] ;  /* 0x0007e40001097983 */ /* 0x000ee20000300800 */
[----:B-1----:R-:W-:-:S05]  /*c62c0*/  IADD3 R4, P1, PT, R19, R0, RZ ;  /* 0x0000000013047210 */ /* 0x002fca0007f3e0ff */
[----:B--2---:R-:W-:-:S05]  /*c62d0*/  IMAD.X R5, R20, 0x1, R2, P1 ;  /* 0x0000000114057824 */ /* 0x004fca00008e0602 */
[----:B------:R0:W-:Y:S04]  /*c62e0*/  STL.64 [R1+0x1098], R4 ;  /* 0x0010980401007387 */ /* 0x0001e80000100a00 */
[----:B0-----:R-:W2:Y:S01]  /*c62f0*/  LDL.LU.64 R4, [R1+0x5a10] ;  /* 0x005a100001047983 */ /* 0x001ea20000300a00 */
[----:B------:R-:W-:Y:S02]  /*c6300*/  F2FP.SATFINITE.E4M3.F32.PACK_AB_MERGE_C R7, R22, R7, RZ ;  /* 0x000000071607723e */ /* 0x000fe400048070ff */
[----:B------:R-:W-:Y:S01]  /*c6310*/  F2FP.SATFINITE.E4M3.F32.PACK_AB_MERGE_C R6, R27, R23, RZ ;  /* 0x000000171b06723e */ /* 0x000fe200048070ff */
[----:B------:R-:W3:Y:S04]  /*c6320*/  LDL.LU R24, [R1+0x7d0] ;  /* 0x0007d00001187983 */ /* 0x000ee80000300800 */
[----:B------:R-:W3:Y:S04]  /*c6330*/  LDL.LU R29, [R1+0x7d4] ;  /* 0x0007d400011d7983 */ /* 0x000ee80000300800 */
[----:B------:R-:W3:Y:S04]  /*c6340*/  LDL.LU R22, [R1+0x7dc] ;  /* 0x0007dc0001167983 */ /* 0x000ee80000300800 */
[----:B------:R-:W-:Y:S04]  /*c6350*/  STL [R1+0x2078], R7 ;  /* 0x0020780701007387 */ /* 0x000fe80000100800 */
[----:B------:R-:W4:Y:S04]  /*c6360*/  LDL.LU R23, [R1+0x7c0] ;  /* 0x0007c00001177983 */ /* 0x000f280000300800 */
[----:B------:R0:W-:Y:S04]  /*c6370*/  STL [R1+0x20dc], R6 ;  /* 0x0020dc0601007387 */ /* 0x0001e80000100800 */
[----:B------:R-:W4:Y:S01]  /*c6380*/  LDL.LU R27, [R1+0x7c4] ;  /* 0x0007c400011b7983 */ /* 0x000f220000300800 */
[----:B0-----:R-:W-:-:S05]  /*c6390*/  IADD3 R6, P1, PT, R19, R3, RZ ;  /* 0x0000000313067210 */ /* 0x001fca0007f3e0ff */
[----:B--2---:R-:W-:-:S05]  /*c63a0*/  IMAD.X R7, R20, 0x1, R4, P1 ;  /* 0x0000000114077824 */ /* 0x004fca00008e0604 */
[----:B------:R0:W-:Y:S04]  /*c63b0*/  STL.64 [R1+0x1090], R6 ;  /* 0x0010900601007387 */ /* 0x0001e80000100a00 */
[----:B0-----:R-:W2:Y:S01]  /*c63c0*/  LDL.LU.64 R6, [R1+0x5a08] ;  /* 0x005a080001067983 */ /* 0x001ea20000300a00 */
[----:B---3--:R-:W-:Y:S02]  /*c63d0*/  F2FP.SATFINITE.E4M3.F32.PACK_AB_MERGE_C R11, R11, R10, RZ ;  /* 0x0000000a0b0b723e */ /* 0x008fe400048070ff */
[----:B------:R-:W-:Y:S02]  /*c63e0*/  F2FP.SATFINITE.E4M3.F32.PACK_AB_MERGE_C R10, R26, R25, RZ ;  /* 0x000000191a0a723e */ /* 0x000fe400048070ff */
[----:B------:R-:W3:Y:S04]  /*c63f0*/  LDL.LU R25, [R1+0x7c8] ;  /* 0x0007c80001197983 */ /* 0x000ee80000300800 */
[----:B------:R-:W-:Y:S04]  /*c6400*/  STL [R1+0x20d8], R11 ;  /* 0x0020d80b01007387 */ /* 0x000fe80000100800 */
[----:B------:R-:W3:Y:S04]  /*c6410*/  LDL.LU R26, [R1+0x7cc] ;  /* 0x0007cc00011a7983 */ /* 0x000ee80000300800 */
[----:B------:R0:W-:Y:S02]  /*c6420*/  STL [R1+0x2108], R10 ;  /* 0x0021080a01007387 */ /* 0x0001e40000100800 */
[----:B0-----:R-:W-:-:S05]  /*c6430*/  IADD3 R10, P1, PT, R19, R13, RZ ;  /* 0x0000000d130a7210 */ /* 0x001fca0007f3e0ff */
[----:B------:R-:W-:-:S05]  /*c6440*/  IMAD.X R11, R20, 0x1, R15, P1 ;  /* 0x00000001140b7824 */ /* 0x000fca00008e060f */
[----:B------:R0:W-:Y:S02]  /*c6450*/  STL.64 [R1+0x1088], R10 ;  /* 0x0010880a01007387 */ /* 0x0001e40000100a00 */
[----:B0-----:R-:W-:Y:S02]  /*c6460*/  F2FP.SATFINITE.E4M3.F32.PACK_AB_MERGE_C R11, R17, R18, RZ ;  /* 0x00000012110b723e */ /* 0x001fe400048070ff */
[----:B----4-:R-:W-:Y:S01]  /*c6470*/  F2FP.SATFINITE.E4M3.F32.PACK_AB_MERGE_C R10, R21, R28, RZ ;  /* 0x0000001c150a723e */ /* 0x010fe200048070ff */
[----:B------:R-:W4:Y:S04]  /*c6480*/  LDL.LU R18, [R1+0x7b0] ;  /* 0x0007b00001127983 */ /* 0x000f280000300800 */
[----:B------:R-:W-:Y:S04]  /*c6490*/  STL [R1+0x20fc], R11 ;  /* 0x0020fc0b01007387 */ /* 0x000fe80000100800 */
[----:B------:R-:W4:Y:S04]  /*c64a0*/  LDL.LU R17, [R1+0x7b4] ;  /* 0x0007b40001117983 */ /* 0x000f280000300800 */
[----:B------:R0:W-:Y:S04]  /*c64b0*/  STL [R1+0x213c], R10 ;  /* 0x00213c0a01007387 */ /* 0x0001e80000100800 */
[----:B------:R-:W3:Y:S01]  /*c64c0*/  LDL.LU R28, [R1+0x7b8] ;  /* 0x0007b800011c7983 */ /* 0x000ee20000300800 */
[----:B------:R-:W-:-:S03]  /*c64d0*/  F2FP.SATFINITE.E4M3.F32.PACK_AB_MERGE_C R14, R14, R16, RZ ;  /* 0x000000100e0e723e */ /* 0x000fc600048070ff */
[----:B------:R-:W3:Y:S01]  /*c64e0*/  LDL.LU R21, [R1+0x7bc] ;  /* 0x0007bc0001157983 */ /* 0x000ee20000300800 */
[----:B0-----:R-:W-:-:S03]  /*c64f0*/  IADD3 R10, P1, PT, R19, R5, RZ ;  /* 0x00000005130a7210 */ /* 0x001fc60007f3e0ff */
[----:B------:R0:W-:Y:S04]  /*c6500*/  STL [R1+0x59d4], R5 ;  /* 0x0059d40501007387 */ /* 0x0001e80000100800 */
[----:B0-----:R-:W3:Y:S01]  /*c6510*/  LDL.LU R5, [R1+0x7d8] ;  /* 0x0007d80001057983 */ /* 0x001ee20000300800 */
        /* <DEDUP_REMOVED lines=9> */
[----:B------:R0:W-:Y:S04]  /*c65b0*/  STL [R1+0x4d20], R9 ;  /* 0x004d200901007387 */ /* 0x0001e80000100800 */
[----:B--2---:R1:W-:Y:S01]  /*c65c0*/  STL.64 [R1+0x59e8], R14 ;  /* 0x0059e80e01007387 */ /* 0x0043e20000100a00 */
[----:B------:R-:W-:-:S05]  /*c65d0*/  IADD3 R8, P1, PT, R19, R14, RZ ;  /* 0x0000000e13087210 */ /* 0x000fca0007f3e0ff */
[----:B0-----:R-:W-:Y:S01]  /*c65e0*/  IMAD.X R9, R20, 0x1, R16, P1 ;  /* 0x0000000114097824 */ /* 0x001fe200008e0610 */
[----:B-1----:R-:W2:Y:S04]  /*c65f0*/  LDL.LU R15, [R1+0x7e8] ;  /* 0x0007e800010f7983 */ /* 0x002ea80000300800 */
[----:B------:R0:W-:Y:S04]  /*c6600*/  STL.64 [R1+0x1078], R8 ;  /* 0x0010780801007387 */ /* 0x0001e80000100a00 */
[----:B0-----:R-:W3:Y:S01]  /*c6610*/  LDL.LU.64 R8, [R1+0x59f0] ;  /* 0x0059f00001087983 */ /* 0x001ee20000300a00 */
[----:B--2---:R-:W-:-:S02]  /*c6620*/  F2FP.SATFINITE.E4M3.F32.PACK_AB_MERGE_C R14, R6, R15, RZ ;  /* 0x0000000f060e723e */ /* 0x004fc400048070ff */
[----:B------:R-:W-:Y:S02]  /*c6630*/  F2FP.SATFINITE.E4M3.F32.PACK_AB_MERGE_C R6, R29, R24, RZ ;  /* 0x000000181d06723e */ /* 0x000fe400048070ff */
[----:B------:R-:W2:Y:S04]  /*c6640*/  LDL.LU R24, [R1+0x7a0] ;  /* 0x0007a00001187983 */ /* 0x000ea80000300800 */
[----:B------:R0:W-:Y:S04]  /*c6650*/  STL [R1+0x4d1c], R14 ;  /* 0x004d1c0e01007387 */ /* 0x0001e80000100800 */
[----:B------:R-:W2:Y:S01]  /*c6660*/  LDL.LU R29, [R1+0x7a4] ;  /* 0x0007a400011d7983 */ /* 0x000ea20000300800 */
[----:B0-----:R-:W-:-:S03]  /*c6670*/  IADD3 R14, P1, PT, R19, R7, RZ ;  /* 0x00000007130e7210 */ /* 0x001fc60007f3e0ff */
[----:B------:R0:W-:Y:S02]  /*c6680*/  STL [R1+0x4eac], R6 ;  /* 0x004eac0601007387 */ /* 0x0001e40000100800 */
[----:B---3--:R-:W-:-:S05]  /*c6690*/  IMAD.X R15, R20, 0x1, R8, P1 ;  /* 0x00000001140f7824 */ /* 0x008fca00008e0608 */
[----:B------:R1:W-:Y:S01]  /*c66a0*/  STL.64 [R1+0x1070], R14 ;  /* 0x0010700e01007387 */ /* 0x0003e20000100a00 */
[----:B0-----:R-:W-:Y:S02]  /*c66b0*/  F2FP.SATFINITE.E4M3.F32.PACK_AB_MERGE_C R6, R22, R5, RZ ;  /* 0x000000051606723e */ /* 0x001fe400048070ff */
[----:B------:R-:W-:-:S03]  /*c66c0*/  F2FP.SATFINITE.E4M3.F32.PACK_AB_MERGE_C R5, R27, R23, RZ ;  /* 0x000000171b05723e */ /* 0x000fc600048070ff */
[----:B------:R-:W-:Y:S01]  /*c66d0*/  STL [R1+0x4ea8], R6 ;  /* 0x004ea80601007387 */ /* 0x000fe20000100800 */
[----:B-1----:R-:W-:-:S03]  /*c66e0*/  IADD3 R14, P1, PT, R19, R9, RZ ;  /* 0x00000009130e7210 */ /* 0x002fc60007f3e0ff */
[----:B------:R0:W-:Y:S02]  /*c66f0*/  STL [R1+0x59c0], R9 ;  /* 0x0059c00901007387 */ /* 0x0001e40000100800 */
[----:B------:R-:W-:Y:S02]  /*c6700*/  IMAD.X R15, R20, 0x1, R11, P1 ;  /* 0x00000001140f7824 */ /* 0x000fe400008e060b */
[----:B------:R1:W-:Y:S04]  /*c6710*/  STL [R1+0x4ebc], R5 ;  /* 0x004ebc0501007387 */ /* 0x0003e80000100800 */
[----:B0-----:R-:W3:Y:S04]  /*c6720*/  LDL.LU R9, [R1+0x794] ;  /* 0x0007940001097983 */ /* 0x001ee80000300800 */
[----:B------:R0:W-:Y:S01]  /*c6730*/  STL [R1+0x59c4], R11 ;  /* 0x0059c40b01007387 */ /* 0x0001e20000100800 */
[----:B-1----:R-:W-:-:S03]  /*c6740*/  F2FP.SATFINITE.E4M3.F32.PACK_AB_MERGE_C R5, R26, R25, RZ ;  /* 0x000000191a05723e */ /* 0x002fc600048070ff */
[----:B0-----:R-:W3:Y:S04]  /*c6750*/  LDL.LU R11, [R1+0x790] ;  /* 0x00079000010b7983 */ /* 0x001ee80000300800 */
[----:B------:R0:W-:Y:S04]  /*c6760*/  STL.64 [R1+0x1060], R14 ;  /* 0x0010600e01007387 */ /* 0x0001e80000100a00 */
[----:B------:R-:W2:Y:S04]  /*c6770*/  LDL.LU R22, [R1+0x798] ;  /* 0x0007980001167983 */ /* 0x000ea80000300800 */
[----:B------:R-:W2:Y:S01]  /*c6780*/  LDL.LU R23, [R1+0x79c] ;  /* 0x00079c0001177983 */ /* 0x000ea20000300800 */
[----:B0-----:R-:W-:-:S03]  /*c6790*/  IADD3 R14, P1, PT, R19, R10, RZ ;  /* 0x0000000a130e7210 */ /* 0x001fc60007f3e0ff */
[----:B------:R0:W-:Y:S02]  /*c67a0*/  STL [R1+0x4eb8], R5 ;  /* 0x004eb80501007387 */ /* 0x0001e40000100800 */
[----:B------:R-:W-:Y:S02]  /*c67b0*/  IMAD.X R15, R20, 0x1, R12, P1 ;  /* 0x00000001140f7824 */ /* 0x000fe400008e060c */
[----:B------:R-:W2:Y:S04]  /*c67c0*/  LDL.LU R25, [R1+0x770] ;  /* 0x0007700001197983 */ /* 0x000ea80000300800 */
[----:B------:R-:W2:Y:S04]  /*c67d0*/  LDL.LU R26, [R1+0x774] ;  /* 0x00077400011a7983 */ /* 0x000ea80000300800 */
[----:B------:R4:W-:Y:S04]  /*c67e0*/  STL.64 [R1+0x1068], R14 ;  /* 0x0010680e01007387 */ /* 0x0009e80000100a00 */
[----:B------:R-:W2:Y:S01]  /*c67f0*/  LDL.LU R6, [R1+0x778] ;  /* 0x0007780001067983 */ /* 0x000ea20000300800 */
[----:B0-----:R-:W-:-:S02]  /*c6800*/  F2FP.SATFINITE.E4M3.F32.PACK_AB_MERGE_C R5, R21, R28, RZ ;  /* 0x0000001c1505723e */ /* 0x001fc400048070ff */
[----:B----4-:R-:W-:-:S05]  /*c6810*/  F2FP.SATFINITE.E4M3.F32.PACK_AB_MERGE_C R14, R17, R18, RZ ;  /* 0x00000012110e723e */ /* 0x010fca00048070ff */
[----:B------:R-:W-:Y:S04]  /*c6820*/  STL [R1+0x4ee4], R14 ;  /* 0x004ee40e01007387 */ /* 0x000fe80000100800 */
[----:B--2---:R0:W-:Y:S04]  /*c6830*/  STL.64 [R1+0x59e0], R6 ;  /* 0x0059e00601007387 */ /* 0x0041e80000100a00 */
[----:B------:R1:W-:Y:S04]  /*c6840*/  STL [R1+0x4ee0], R5 ;  /* 0x004ee00501007387 */ /* 0x0003e80000100800 */
[----:B0-----:R-:W2:Y:S04]  /*c6850*/  LDL.LU R6, [R1+0x7a8] ;  /* 0x0007a80001067983 */ /* 0x001ea80000300800 */
[----:B------:R-:W2:Y:S01]  /*c6860*/  LDL.LU R7, [R1+0x7ac] ;  /* 0x0007ac0001077983 */ /* 0x000ea20000300800 */
[----:B------:R-:W-:-:S03]  /*c6870*/  F2FP.SATFINITE.E4M3.F32.PACK_AB_MERGE_C R14, R29, R24, RZ ;  /* 0x000000181d0e723e */ /* 0x000fc600048070ff */
[----:B-1----:R-:W4:Y:S01]  /*c6880*/  LDL.LU R5, [R1+0x77c] ;  /* 0x00077c0001057983 */ /* 0x002f220000300800 */
[----:B------:R-:W-:Y:S01]  /*c6890*/  VIADD R19, R19, UR5 ;  /* 0x0000000513137c36 */ /* 0x000fe20008000000 */
[----:B---3--:R-:W-:Y:S01]  /*c68a0*/  F2FP.SATFINITE.E4M3.F32.PACK_AB_MERGE_C R9, R9, R11, RZ ;  /* 0x0000000b0909723e */ /* 0x008fe200048070ff */
[----:B------:R-:W0:Y:S01]  /*c68b0*/  LDCU UR5, c[0x0][0x3b8] ;  /* 0x00007700ff0577ac */ /* 0x000e220008000800 */
        /* <DEDUP_REMOVED lines=8> */
[----:B------:R-:W3:Y:S01]  /*c6940*/  LDL.LU R29, [R1+0x47c] ;  /* 0x00047c00011d7983 */ /* 0x000ee20000300800 */
[----:B-1----:R-:W-:-:S05]  /*c6950*/  IADD3 R14, P1, PT, R19, R0, RZ ;  /* 0x00000000130e7210 */ /* 0x002fca0007f3e0ff */
[----:B------:R-:W-:-:S05]  /*c6960*/  IMAD.X R15, R20, 0x1, R2, P1 ;  /* 0x00000001140f7824 */ /* 0x000fca00008e0602 */
[----:B------:R1:W-:Y:S04]  /*c6970*/  STL.64 [R1+0x1058], R14 ;  /* 0x0010580e01007387 */ /* 0x0003e80000100a00 */
[----:B-1----:R-:W3:Y:S01]  /*c6980*/  LDL.LU.64 R14, [R1+0x59e8] ;  /* 0x0059e800010e7983 */ /* 0x002ee20000300a00 */
[----:B--2---:R-:W-:Y:S02]  /*c6990*/  F2FP.SATFINITE.E4M3.F32.PACK_AB_MERGE_C R7, R7, R6, RZ ;  /* 0x000000060707723e */ /* 0x004fe400048070ff */
[----:B------:R-:W-:-:S03]  /*c69a0*/  IADD3 R6, P1, PT, R19, R3, RZ ;  /* 0x0000000313067210 */ /* 0x000fc60007f3e0ff */
[----:B------:R-:W-:Y:S04]  /*c69b0*/  STL [R1+0x4efc], R7 ;  /* 0x004efc0701007387 */ /* 0x000fe80000100800 */
[----:B------:R1:W-:Y:S04]  /*c69c0*/  STL.64 [R1+0x59c8], R2 ;  /* 0x0059c80201007387 */ /* 0x0003e80000100a00 */
[----:B------:R-:W-:Y:S04]  /*c69d0*/  STL [R1+0x4f28], R9 ;  /* 0x004f280901007387 */ /* 0x000fe80000100800 */
[----:B-1----:R-:W2:Y:S04]  /*c69e0*/  LDL.LU R2, [R1+0x4b4] ;  /* 0x0004b40001027983 */ /* 0x002ea80000300800 */
[----:B------:R-:W2:Y:S01]  /*c69f0*/  LDL.LU R3, [R1+0x470] ;  /* 0x0004700001037983 */ /* 0x000ea20000300800 */
[----:B------:R-:W-:-:S03]  /*c6a00*/  IMAD.X R7, R20, 0x1, R4, P1 ;  /* 0x0000000114077824 */ /* 0x000fc600008e0604 */
[----:B--2---:R1:W-:Y:S04]  /*c6a10*/  STL [R1+0x59d0], R3 ;  /* 0x0059d00301007387 */ /* 0x0043e80000100800 */
[----:B-1----:R-:W2:Y:S04]  /*c6a20*/  LDL.LU R3, [R1+0x4b0] ;  /* 0x0004b00001037983 */ /* 0x002ea80000300800 */
[----:B------:R1:W-:Y:S04]  /*c6a30*/  STL.64 [R1+0x1050], R6 ;  /* 0x0010500601007387 */ /* 0x0003e80000100a00 */
[----:B------:R-:W2:Y:S01]  /*c6a40*/  LDL.LU R11, [R1+0x450] ;  /* 0x00045000010b7983 */ /* 0x000ea20000300800 */
[----:B-1----:R-:W-:-:S02]  /*c6a50*/  F2FP.SATFINITE.E4M3.F32.PACK_AB_MERGE_C R7, R23, R22, RZ ;  /* 0x000000161707723e */ /* 0x002fc400048070ff */
        /* <DEDUP_REMOVED lines=8> */
[----:B---3--:R-:W-:Y:S02]  /*c6ae0*/  IMAD.X R7, R20, 0x1, R15, P1 ;  /* 0x0000000114077824 */ /* 0x008fe400008e060f */
[----:B------:R-:W3:Y:S04]  /*c6af0*/  LDL.LU R26, [R1+0x434] ;  /* 0x00043400011a7983 */ /* 0x000ee80000300800 */
[----:B------:R1:W-:Y:S04]  /*c6b00*/  STL.64 [R1+0x1040], R6 ;  /* 0x0010400601007387 */ /* 0x0003e80000100a00 */
[----:B-1----:R-:W4:Y:S02]  /*c6b10*/  LDL.LU.64 R6, [R1+0x59e0] ;  /* 0x0059e00001067983 */ /* 0x002f240000300a00 */
[----:B----4-:R-:W-:-:S02]  /*c6b20*/  F2FP.SATFINITE.E4M3.F32.PACK_AB_MERGE_C R5, R5, R6, RZ ;  /* 0x000000060505723e */ /* 0x010fc400048070ff */
[----:B------:R-:W4:Y:S04]  /*c6b30*/  LDL.LU R6, [R1+0x59d8] ;  /* 0x0059d80001067983 */ /* 0x000f280000300800 */
[----:B------:R1:W-:Y:S04]  /*c6b40*/  STL [R1+0x4f34], R5 ;  /* 0x004f340501007387 */ /* 0x0003e80000100800 */
[----:B-1----:R-:W3:Y:S01]  /*c6b50*/  LDL.LU R5, [R1+0x59d4] ;  /* 0x0059d40001057983 */ /* 0x002ee20000300800 */
[----:B--2---:R-:W-:-:S05]  /*c6b60*/  F2FP.SATFINITE.E4M3.F32.PACK_AB_MERGE_C R3, R2, R3, RZ ;  /* 0x000000030203723e */ /* 0x004fca00048070ff */
[----:B------:R4:W-:Y:S01]  /*c6b70*/  STL [R1+0x7bc], R3 ;  /* 0x0007bc0301007387 */ /* 0x0009e20000100800 */
[----:B---3--:R-:W-:-:S05]  /*c6b80*/  IADD3 R2, P1, PT, R19, R5, RZ ;  /* 0x0000000513027210 */ /* 0x008fca0007f3e0ff */
[----:B----4-:R-:W-:-:S05]  /*c6b90*/  IMAD.X R3, R20, 0x1, R6, P1 ;  /* 0x0000000114037824 */ /* 0x010fca00008e0606 */
        /* <DEDUP_REMOVED lines=9> */
[----:B-1----:R-:W-:-:S05]  /*c6c30*/  IADD3 R2, P1, PT, R19, R14, RZ ;  /* 0x0000000e13027210 */ /* 0x002fca0007f3e0ff */
[----:B------:R-:W-:Y:S01]  /*c6c40*/  IMAD.X R3, R20, 0x1, R16, P1 ;  /* 0x0000000114037824 */ /* 0x000fe200008e0610 */
[----:B------:R-:W-:Y:S04]  /*c6c50*/  STL [R1+0x59b0], R14 ;  /* 0x0059b00e01007387 */ /* 0x000fe80000100800 */
[----:B------:R1:W-:Y:S04]  /*c6c60*/  STL.64 [R1+0x1038], R2 ;  /* 0x0010380201007387 */ /* 0x0003e80000100a00 */
[----:B-1----:R-:W4:Y:S01]  /*c6c70*/  LDL.LU R3, [R1+0x59d0] ;  /* 0x0059d00001037983 */ /* 0x002f220000300800 */
[----:B------:R-:W-:-:S03]  /*c6c80*/  F2FP.SATFINITE.E4M3.F32.PACK_AB_MERGE_C R2, R29, R24, RZ ;  /* 0x000000181d02723e */ /* 0x000fc600048070ff */
[----:B------:R-:W2:Y:S01]  /*c6c90*/  LDL.LU R14, [R1+0x3f0] ;  /* 0x0003f000010e7983 */ /* 0x000ea20000300800 */
[----:B------:R-:W-:Y:S02]  /*c6ca0*/  F2FP.SATFINITE.E4M3.F32.PACK_AB_MERGE_C R9, R9, R11, RZ ;  /* 0x0000000b0909723e */ /* 0x000fe400048070ff */
[----:B----4-:R-:W-:-:S05]  /*c6cb0*/  F2FP.SATFINITE.E4M3.F32.PACK_AB_MERGE_C R3, R27, R3, RZ ;  /* 0x000000031b03723e */ /* 0x010fca00048070ff */
[----:B------:R-:W-:Y:S04]  /*c6cc0*/  STL [R1+0x7ac], R3 ;  /* 0x0007ac0301007387 */ /* 0x000fe80000100800 */
[----:B------:R-:W4:Y:S04]  /*c6cd0*/  LDL.LU R27, [R1+0x3f4] ;  /* 0x0003f400011b7983 */ /* 0x000f280000300800 */
        /* <DEDUP_REMOVED lines=16> */
[----:B------:R-:W-:Y:S02]  /*c6de0*/  F2FP.SATFINITE.E4M3.F32.PACK_AB_MERGE_C R25, R26, R25, RZ ;  /* 0x000000191a19723e */ /* 0x000fe400048070ff */
[----:B--2---:R-:W-:-:S05]  /*c6df0*/  IADD3 R22, P1, PT, R19, R9, RZ ;  /* 0x0000000913167210 */ /* 0x004fca0007f3e0ff */
[----:B-1----:R-:W-:-:S05]  /*c6e00*/  IMAD.X R23, R20, 0x1, R11, P1 ;  /* 0x0000000114177824 */ /* 0x002fca00008e060b */
[----:B------:R1:W-:Y:S04]  /*c6e10*/  STL.64 [R1+0x1020], R22 ;  /* 0x0010201601007387 */ /* 0x0003e80000100a00 */
[----:B------:R2:W-:Y:S01]  /*c6e20*/  STL.64 [R1+0x5998], R10 ;  /* 0x0059980a01007387 */ /* 0x0005e20000100a00 */
[----:B-1----:R-:W-:-:S03]  /*c6e30*/  IADD3 R22, P1, PT, R19, R10, RZ ;  /* 0x0000000a13167210 */ /* 0x002fc60007f3e0ff */
[----:B------:R-:W-:Y:S02]  /*c6e40*/  STL [R1+0x77c], R25 ;  /* 0x00077c1901007387 */ /* 0x000fe40000100800 */
[----:B------:R-:W-:Y:S02]  /*c6e50*/  IMAD.X R23, R20, 0x1, R12, P1 ;  /* 0x0000000114177824 */ /* 0x000fe400008e060c */
[----:B------:R-:W-:Y:S01]  /*c6e60*/  STL.64 [R1+0x59b8], R12 ;  /* 0x0059b80c01007387 */ /* 0x000fe20000100a00 */
[----:B--2---:R-:W-:-:S03]  /*c6e70*/  F2FP.SATFINITE.E4M3.F32.PACK_AB_MERGE_C R11, R17, R18, RZ ;  /* 0x00000012110b723e */ /* 0x004fc600048070ff */
[----:B------:R1:W-:Y:S01]  /*c6e80*/  STL.64 [R1+0x1028], R22 ;  /* 0x0010281601007387 */ /* 0x0003e20000100a00 */
[----:B---3--:R-:W-:Y:S01]  /*c6e90*/  F2FP.SATFINITE.E4M3.F32.PACK_AB_MERGE_C R10, R21, R28, RZ ;  /* 0x0000001c150a723e */ /* 0x008fe200048070ff */
[----:B0-----:R-:W-:Y:S01]  /*c6ea0*/  VIADD R19, R19, UR5 ;  /* 0x0000000513137c36 */ /* 0x001fe20008000000 */
[----:B------:R-:W-:Y:S01]  /*c6eb0*/  F2FP.SATFINITE.E4M3.F32.PACK_AB_MERGE_C R7, R7, R8, RZ ;  /* 0x000000080707723e */ /* 0x000fe200048070ff */
[----:B------:R-:W0:Y:S01]  /*c6ec0*/  LDCU UR5, c[0x0][0x3b8] ;  /* 0x00007700ff0577ac */ /* 0x000e220008000800 */
[----:B-1----:R-:W2:Y:S04]  /*c6ed0*/  LDL.LU R22, [R1+0x3d0] ;  /* 0x0003d00001167983 */ /* 0x002ea80000300800 */
[----:B------:R-:W2:Y:S04]  /*c6ee0*/  LDL.LU R23, [R1+0x3d4] ;  /* 0x0003d40001177983 */ /* 0x000ea80000300800 */
[----:B------:R-:W3:Y:S04]  /*c6ef0*/  LDL.LU R25, [R1+0x3d8] ;  /* 0x0003d80001197983 */ /* 0x000ee80000300800 */
[----:B------:R-:W3:Y:S04]  /*c6f00*/  LDL.LU R26, [R1+0x3dc] ;  /* 0x0003dc00011a7983 */ /* 0x000ee80000300800 */
[----:B------:R-:W2:Y:S01]  /*c6f10*/  LDL.LU R18, [R1+0x3b0] ;  /* 0x0003b00001127983 */ /* 0x000ea20000300800 */
[----:B------:R-:W-:-:S03]  /*c6f20*/  SHF.R.S32.HI R20, RZ, 0x1f, R19 ;  /* 0x0000001fff147819 */ /* 0x000fc60000011413 */
[----:B------:R-:W-:Y:S04]  /*c6f30*/  STL [R1+0x4f88], R11 ;  /* 0x004f880b01007387 */ /* 0x000fe80000100800 */
[----:B------:R-:W2:Y:S04]  /*c6f40*/  LDL.LU R17, [R1+0x3b4] ;  /* 0x0003b40001117983 */ /* 0x000ea80000300800 */
[----:B------:R1:W-:Y:S01]  /*c6f50*/  STL [R1+0x778], R10 ;  /* 0x0007780a01007387 */ /* 0x0003e20000100800 */
[----:B----4-:R-:W-:-:S03]  /*c6f60*/  F2FP.SATFINITE.E4M3.F32.PACK_AB_MERGE_C R8, R27, R14, RZ ;  /* 0x0000000e1b08723e */ /* 0x010fc600048070ff */
[----:B------:R-:W4:Y:S04]  /*c6f70*/  LDL.LU R28, [R1+0x3b8] ;  /* 0x0003b800011c7983 */ /* 0x000f280000300800 */
[----:B------:R-:W4:Y:S01]  /*c6f80*/  LDL.LU R21, [R1+0x3bc] ;  /* 0x0003bc0001157983 */ /* 0x000f220000300800 */
[----:B-1----:R-:W-:-:S03]  /*c6f90*/  IADD3 R10, P1, PT, R19, R0, RZ ;  /* 0x00000000130a7210 */ /* 0x002fc60007f3e0ff */
[----:B------:R1:W-:Y:S02]  /*c6fa0*/  STL [R1+0x4f98], R7 ;  /* 0x004f980701007387 */ /* 0x0003e40000100800 */
[----:B------:R-:W-:Y:S02]  /*c6fb0*/  IMAD.X R11, R20, 0x1, R2, P1 ;  /* 0x00000001140b7824 */ /* 0x000fe400008e0602 */
[----:B------:R-:W2:Y:S04]  /*c6fc0*/  LDL.LU R14, [R1+0x1b8] ;  /* 0x0001b800010e7983 */ /* 0x000ea80000300800 */
[----:B------:R-:W-:Y:S01]  /*c6fd0*/  STL.64 [R1+0x1018], R10 ;  /* 0x0010180a01007387 */ /* 0x000fe20000100a00 */
[----:B-1----:R-:W-:-:S03]  /*c6fe0*/  F2FP.SATFINITE.E4M3.F32.PACK_AB_MERGE_C R7, R29, R24, RZ ;  /* 0x000000181d07723e */ /* 0x002fc600048070ff */
[----:B------:R1:W-:Y:S04]  /*c6ff0*/  STL [R1+0x774], R8 ;  /* 0x0007740801007387 */ /* 0x0003e80000100800 */
[----:B------:R-:W2:Y:S04]  /*c7000*/  LDL.LU R29, [R1+0x1bc] ;  /* 0x0001bc00011d7983 */ /* 0x000ea80000300800 */
[----:B------:R-:W-:Y:S04]  /*c7010*/  STL [R1+0x4fa4], R7 ;  /* 0x004fa40701007387 */ /* 0x000fe80000100800 */
[----:B-1----:R-:W2:Y:S01]  /*c7020*/  LDL.LU R8, [R1+0x398] ;  /* 0x0003980001087983 */ /* 0x002ea20000300800 */
[----:B------:R-:W-:-:S05]  /*c7030*/  IADD3 R12, P1, PT, R19, R3, RZ ;  /* 0x00000003130c7210 */ /* 0x000fca0007f3e0ff */
[----:B------:R-:W-:Y:S01]  /*c7040*/  IMAD.X R13, R20, 0x1, R4, P1 ;  /* 0x00000001140d7824 */ /* 0x000fe200008e0604 */
[----:B--2---:R1:W-:Y:S04]  /*c7050*/  STL.64 [R1+0x59a8], R8 ;  /* 0x0059a80801007387 */ /* 0x0043e80000100a00 */
[----:B-1----:R-:W2:Y:S04]  /*c7060*/  LDL.LU R8, [R1+0x390] ;  /* 0x0003900001087983 */ /* 0x002ea80000300800 */
[----:B------:R-:W2:Y:S04]  /*c7070*/  LDL.LU R9, [R1+0x394] ;  /* 0x0003940001097983 */ /* 0x000ea80000300800 */
[----:B------:R-:W2:Y:S04]  /*c7080*/  LDL.LU R7, [R1+0x39c] ;  /* 0x00039c0001077983 */ /* 0x000ea80000300800 */
[----:B------:R-:W2:Y:S04]  /*c7090*/  LDL.LU R10, [R1+0x370] ;  /* 0x00037000010a7983 */ /* 0x000ea80000300800 */
[----:B------:R-:W2:Y:S04]  /*c70a0*/  LDL.LU R11, [R1+0x374] ;  /* 0x00037400010b7983 */ /* 0x000ea80000300800 */
[----:B------:R-:W2:Y:S04]  /*c70b0*/  LDL.LU R27, [R1+0x378] ;  /* 0x00037800011b7983 */ /* 0x000ea80000300800 */
[----:B------:R-:W2:Y:S04]  /*c70c0*/  LDL.LU R24, [R1+0x354] ;  /* 0x0003540001187983 */ /* 0x000ea80000300800 */
[----:B------:R1:W-:Y:S04]  /*c70d0*/  STL.64 [R1+0x5988], R2 ;  /* 0x0059880201007387 */ /* 0x0003e80000100a00 */
[----:B-1----:R-:W2:Y:S04]  /*c70e0*/  LDL.LU R2, [R1+0x37c] ;  /* 0x00037c0001027983 */ /* 0x002ea80000300800 */
[----:B------:R-:W2:Y:S04]  /*c70f0*/  LDL.LU R3, [R1+0x350] ;  /* 0x0003500001037983 */ /* 0x000ea80000300800 */
[----:B------:R1:W-:Y:S04]  /*c7100*/  STL.64 [R1+0x1010], R12 ;  /* 0x0010100c01007387 */ /* 0x0003e80000100a00 */
[----:B-1----:R-:W2:Y:S01]  /*c7110*/  LDL.LU.64 R12, [R1+0x59b8] ;  /* 0x0059b800010c7983 */ /* 0x002ea20000300a00 */
[----:B------:R-:W-:-:S02]  /*c7120*/  F2FP.SATFINITE.E4M3.F32.PACK_AB_MERGE_C R23, R23, R22, RZ ;  /* 0x000000161717723e */ /* 0x000fc400048070ff */
[----:B---3--:R-:W-:Y:S02]  /*c7130*/  F2FP.SATFINITE.E4M3.F32.PACK_AB_MERGE_C R22, R26, R25, RZ ;  /* 0x000000191a16723e */ /* 0x008fe400048070ff */
[----:B------:R-:W3:Y:S04]  /*c7140*/  LDL.LU R25, [R1+0x358] ;  /* 0x0003580001197983 */ /* 0x000ee80000300800 */
[----:B------:R-:W-:Y:S04]  /*c7150*/  STL [R1+0x770], R23 ;  /* 0x0007701701007387 */ /* 0x000fe80000100800 */
[----:B------:R-:W3:Y:S04]  /*c7160*/  LDL.LU R26, [R1+0x35c] ;  /* 0x00035c00011a7983 */ /* 0x000ee80000300800 */
[----:B------:R2:W-:Y:S01]  /*c7170*/  STL [R1+0x4fb0], R22 ;  /* 0x004fb01601007387 */ /* 0x0005e20000100800 */
[----:B------:R-:W-:-:S03]  /*c7180*/  F2FP.SATFINITE.E4M3.F32.PACK_AB_MERGE_C R17, R17, R18, RZ ;  /* 0x000000121111723e */ /* 0x000fc600048070ff */
[----:B------:R-:W3:Y:S01]  /*c7190*/  LDL.LU R18, [R1+0x330] ;  /* 0x0003300001127983 */ /* 0x000ee20000300800 */
[----:B----4-:R-:W-:Y:S02]  /*c71a0*/  F2FP.SATFINITE.E4M3.F32.PACK_AB_MERGE_C R21, R21, R28, RZ ;  /* 0x0000001c1515723e */ /* 0x010fe400048070ff */
[----:B------:R-:W-:Y:S02]  /*c71b0*/  F2FP.SATFINITE.E4M3.F32.PACK_AB_MERGE_C R29, R29, R14, RZ ;  /* 0x0000000e1d1d723e */ /* 0x000fe400048070ff */
[----:B--2---:R-:W-:-:S05]  /*c71c0*/  IADD3 R22, P1, PT, R19, R13, RZ ;  /* 0x0000000d13167210 */ /* 0x004fca0007f3e0ff */
[----:B------:R-:W-:-:S05]  /*c71d0*/  IMAD.X R23, R20, 0x1, R15, P1 ;  /* 0x0000000114177824 */ /* 0x000fca00008e060f */
[----:B------:R1:W-:Y:S04]  /*c71e0*/  STL.64 [R1+0x1008], R22 ;  /* 0x0010081601007387 */ /* 0x0003e80000100a00 */
[----:B------:R2:W-:Y:S01]  /*c71f0*/  STL [R1+0x4fc8], R17 ;  /* 0x004fc81101007387 */ /* 0x0005e20000100800 */
[----:B-1----:R-:W-:-:S03]  /*c7200*/  IADD3 R22, P1, PT, R19, R5, RZ ;  /* 0x0000000513167210 */ /* 0x002fc60007f3e0ff */
[----:B--2---:R-:W2:Y:S02]  /*c7210*/  LDL.LU R17, [R1+0x334] ;  /* 0x0003340001117983 */ /* 0x004ea40000300800 */
[----:B------:R-:W-:Y:S02]  /*c7220*/  IMAD.X R23, R20, 0x1, R6, P1 ;  /* 0x0000000114177824 */ /* 0x000fe400008e0606 */
[----:B------:R1:W-:Y:S04]  /*c7230*/  STL [R1+0x4fc4], R21 ;  /* 0x004fc41501007387 */ /* 0x0003e80000100800 */
[----:B-1----:R-:W4:Y:S04]  /*c7240*/  LDL.LU R21, [R1+0x338] ;  /* 0x0003380001157983 */ /* 0x002f280000300800 */
[----:B------:R1:W-:Y:S04]  /*c7250*/  STL.64 [R1+0x5970], R4 ;  /* 0x0059700401007387 */ /* 0x0003e80000100a00 */
[----:B-1----:R-:W2:Y:S04]  /*c7260*/  LDL.LU R4, [R1+0x310] ;  /* 0x0003100001047983 */ /* 0x002ea80000300800 */
[----:B------:R-:W2:Y:S04]  /*c7270*/  LDL.LU R5, [R1+0x314] ;  /* 0x0003140001057983 */ /* 0x000ea80000300800 */
[----:B------:R1:W-:Y:S04]  /*c7280*/  STL.64 [R1+0x1000], R22 ;  /* 0x0010001601007387 */ /* 0x0003e80000100a00 */
[----:B-1----:R-:W2:Y:S04]  /*c7290*/  LDL.LU R22, [R1+0x198] ;  /* 0x0001980001167983 */ /* 0x002ea80000300800 */
[----:B------:R-:W2:Y:S04]  /*c72a0*/  LDL.LU R23, [R1+0x19c] ;  /* 0x00019c0001177983 */ /* 0x000ea80000300800 */
[----:B------:R-:W2:Y:S04]  /*c72b0*/  LDL.LU R28, [R1+0x144] ;  /* 0x00014400011c7983 */ /* 0x000ea80000300800 */
[----:B------:R-:W2:Y:S01]  /*c72c0*/  LDL.LU R14, [R1+0x59b0] ;  /* 0x0059b000010e7983 */ /* 0x000ea20000300800 */
[----:B------:R-:W-:-:S03]  /*c72d0*/  F2FP.SATFINITE.E4M3.F32.PACK_AB_MERGE_C R9, R9, R8, RZ ;  /* 0x000000080909723e */ /* 0x000fc600048070ff */
[----:B------:R1:W-:Y:S04]  /*c72e0*/  STL [R1+0x5090], R29 ;  /* 0x0050901d01007387 */ /* 0x0003e80000100800 */
[----:B-1----:R-:W3:Y:S04]  /*c72f0*/  LDL.LU R29, [R1+0xcc] ;  /* 0x0000cc00011d7983 */ /* 0x002ee80000300800 */
[----:B------:R1:W-:Y:S01]  /*c7300*/  STL [R1+0x4ff8], R9 ;  /* 0x004ff80901007387 */ /* 0x0003e20000100800 */
[----:B--2---:R-:W-:-:S05]  /*c7310*/  IADD3 R8, P1, PT, R19, R14, RZ ;  /* 0x0000000e13087210 */ /* 0x004fca0007f3e0ff */
[----:B-1----:R-:W-:-:S05]  /*c7320*/  IMAD.X R9, R20, 0x1, R16, P1 ;  /* 0x0000000114097824 */ /* 0x002fca00008e0610 */
        /* <DEDUP_REMOVED lines=12> */
[----:B------:R-:W-:-:S03]  /*c73f0*/  F2FP.SATFINITE.E4M3.F32.PACK_AB_MERGE_C R2, R2, R27, RZ ;  /* 0x0000001b0202723e */ /* 0x000fc600048070ff */
[----:B------:R-:W4:Y:S01]  /*c7400*/  LDL.LU R27, [R1+0x5990] ;  /* 0x00599000011b7983 */ /* 0x000f220000300800 */
[----:B------:R-:W-:-:S03]  /*c7410*/  F2FP.SATFINITE.E4M3.F32.PACK_AB_MERGE_C R24, R24, R3, RZ ;  /* 0x000000031818723e */ /* 0x000fc600048070ff */
[----:B------:R1:W-:Y:S01]  /*c7420*/  STL [R1+0x5008], R2 ;  /* 0x0050080201007387 */ /* 0x0003e20000100800 */
[----:B---3--:R-:W-:-:S03]  /*c7430*/  F2FP.SATFINITE.E4M3.F32.PACK_AB_MERGE_C R26, R26, R25, RZ ;  /* 0x000000191a1a723e */ /* 0x008fc600048070ff */
[----:B------:R3:W-:Y:S01]  /*c7440*/  STL.64 [R1+0x5960], R8 ;  /* 0x0059600801007387 */ /* 0x0007e20000100a00 */
[----:B-1----:R-:W-:-:S03]  /*c7450*/  IADD3 R2, P1, PT, R19, R9, RZ ;  /* 0x0000000913027210 */ /* 0x002fc60007f3e0ff */
[----:B------:R1:W-:Y:S04]  /*c7460*/  STL [R1+0x5024], R24 ;  /* 0x0050241801007387 */ /* 0x0003e80000100800 */
[----:B---3--:R-:W3:Y:S04]  /*c7470*/  LDL.LU R8, [R1+0x318] ;  /* 0x0003180001087983 */ /* 0x008ee80000300800 */
[----:B------:R-:W3:Y:S01]  /*c7480*/  LDL.LU R9, [R1+0x31c] ;  /* 0x00031c0001097983 */ /* 0x000ee20000300800 */
[----:B--2---:R-:W-:Y:S01]  /*c7490*/  IMAD.X R3, R20, 0x1, R11, P1 ;  /* 0x0000000114037824 */ /* 0x004fe200008e060b */
[----:B-1----:R-:W-:-:S04]  /*c74a0*/  IADD3 R24, P1, PT, R19, R10, RZ ;  /* 0x0000000a13187210 */ /* 0x002fc80007f3e0ff */
[----:B------:R1:W-:Y:S01]  /*c74b0*/  STL.64 [R1+0xfe8], R2 ;  /* 0x000fe80201007387 */ /* 0x0003e20000100a00 */
[----:B------:R-:W-:-:S03]  /*c74c0*/  IMAD.X R25, R20, 0x1, R12, P1 ;  /* 0x0000000114197824 */ /* 0x000fc600008e060c */
[----:B-1----:R-:W2:Y:S04]  /*c74d0*/  LDL.LU.64 R2, [R1+0x5988] ;  /* 0x0059880001027983 */ /* 0x002ea80000300a00 */
[----:B------:R-:W-:Y:S04]  /*c74e0*/  STL [R1+0x5020], R26 ;  /* 0x0050201a01007387 */ /* 0x000fe80000100800 */
[----:B------:R-:W4:Y:S01]  /*c74f0*/  LDL.LU R20, [R1+0x33c] ;  /* 0x00033c0001147983 */ /* 0x000f220000300800 */
[----:B------:R-:W-:-:S03]  /*c7500*/  F2FP.SATFINITE.E4M3.F32.PACK_AB_MERGE_C R17, R17, R18, RZ ;  /* 0x000000121111723e */ /* 0x000fc600048070ff */
[----:B------:R1:W-:Y:S01]  /*c7510*/  STL.64 [R1+0xfe0], R24 ;  /* 0x000fe01801007387 */ /* 0x0003e20000100a00 */
[----:B0-----:R-:W-:Y:S01]  /*c7520*/  VIADD R19, R19, UR5 ;  /* 0x0000000513137c36 */ /* 0x001fe20008000000 */
[----:B------:R-:W-:Y:S01]  /*c7530*/  F2FP.SATFINITE.E4M3.F32.PACK_AB_MERGE_C R5, R5, R4, RZ ;  /* 0x000000040505723e */ /* 0x000fe200048070ff */
[----:B------:R-:W0:Y:S01]  /*c7540*/  LDCU UR5, c[0x0][0x3b8] ;  /* 0x00007700ff0577ac */ /* 0x000e220008000800 */
[----:B-1----:R-:W2:Y:S04]  /*c7550*/  LDL.LU R24, [R1+0x148] ;  /* 0x0001480001187983 */ /* 0x002ea80000300800 */
[----:B------:R-:W2:Y:S04]  /*c7560*/  LDL.LU R25, [R1+0x24] ;  /* 0x0000240001197983 */ /* 0x000ea80000300800 */
[----:B------:R-:W3:Y:S04]  /*c7570*/  LDL.LU R26, [R1+0xd4] ;  /* 0x0000d400011a7983 */ /* 0x000ee80000300800 */
[----:B------:R-:W3:Y:S04]  /*c7580*/  LDL.LU R18, [R1+0x5980] ;  /* 0x0059800001127983 */ /* 0x000ee80000300800 */
[----:B------:R1:W-:Y:S01]  /*c7590*/  STL [R1+0x5040], R17 ;  /* 0x0050401101007387 */ /* 0x0003e20000100800 */
[----:B------:R-:W-:-:S03]  /*c75a0*/  IADD3 R4, P1, PT, R19, R0, RZ ;  /* 0x0000000013047210 */ /* 0x000fc60007f3e0ff */
[----:B-1----:R-:W3:Y:S01]  /*c75b0*/  LDL.LU R17, [R1+0x597c] ;  /* 0x00597c0001117983 */ /* 0x002ee20000300800 */
[----:B----4-:R-:W-:-:S03]  /*c75c0*/  F2FP.SATFINITE.E4M3.F32.PACK_AB_MERGE_C R20, R20, R21, RZ ;  /* 0x000000151414723e */ /* 0x010fc600048070ff */
[----:B------:R-:W4:Y:S04]  /*c75d0*/  LDL.LU R21, [R1+0x5978] ;  /* 0x0059780001157983 */ /* 0x000f280000300800 */
[----:B------:R1:W-:Y:S04]  /*c75e0*/  STL [R1+0x503c], R20 ;  /* 0x00503c1401007387 */ /* 0x0003e80000100800 */
[----:B------:R2:W-:Y:S01]  /*c75f0*/  STL [R1+0x5064], R5 ;  /* 0x0050640501007387 */ /* 0x0005e20000100800 */
[----:B-1----:R-:W-:-:S05]  /*c7600*/  SHF.R.S32.HI R20, RZ, 0x1f, R19 ;  /* 0x0000001fff147819 */ /* 0x002fca0000011413 */
[----:B--2---:R-:W-:-:S05]  /*c7610*/  IMAD.X R5, R20, 0x1, R2, P1 ;  /* 0x0000000114057824 */ /* 0x004fca00008e0602 */
[----:B------:R1:W-:Y:S04]  /*c7620*/  STL.64 [R1+0xfd8], R4 ;  /* 0x000fd80401007387 */ /* 0x0003e80000100a00 */
[----:B-1----:R-:W2:Y:S01]  /*c7630*/  LDL.LU.64 R4, [R1+0x5970] ;  /* 0x0059700001047983 */ /* 0x002ea20000300a00 */
[----:B---3--:R-:W-:Y:S02]  /*c7640*/  F2FP.SATFINITE.E4M3.F32.PACK_AB_MERGE_C R8, R9, R8, RZ ;  /* 0x000000080908723e */ /* 0x008fe400048070ff */
[----:B------:R-:W-:-:S03]  /*c7650*/  F2FP.SATFINITE.E4M3.F32.PACK_AB_MERGE_C R9, R23, R22, RZ ;  /* 0x000000161709723e */ /* 0x000fc600048070ff */
[----:B------:R-:W-:Y:S01]  /*c7660*/  STL [R1+0x5060], R8 ;  /* 0x0050600801007387 */ /* 0x000fe20000100800 */
[----:B------:R-:W-:-:S03]  /*c7670*/  LOP3.LUT R22, R28, 0xffff, RZ, 0xc0, !PT ;  /* 0x0000ffff1c167812 */ /* 0x000fc600078ec0ff */
[----:B------:R1:W-:Y:S04]  /*c7680*/  STL [R1+0x509c], R9 ;  /* 0x00509c0901007387 */ /* 0x0003e80000100800 */
[----:B------:R-:W3:Y:S01]  /*c7690*/  LDL.LU R28, [R1+0x114] ;  /* 0x00011400011c7983 */ /* 0x000ee20000300800 */
[----:B-1----:R-:W-:-:S04]  /*c76a0*/  LOP3.LUT R9, R29, 0xffff, RZ, 0xc0, !PT ;  /* 0x0000ffff1d097812 */ /* 0x002fc800078ec0ff */
[----:B------:R-:W-:Y:S02]  /*c76b0*/  PRMT R23, R22, 0x3340, R9 ;  /* 0x0000334016177816 */ /* 0x000fe40000000009 */
[----:B----4-:R-:W-:-:S04]  /*c76c0*/  LOP3.LUT R8, R21, 0xffff, RZ, 0xc0, !PT ;  /* 0x0000ffff15087812 */ /* 0x010fc800078ec0ff */
[----:B------:R-:W-:-:S04]  /*c76d0*/  PRMT R21, R8, 0x3340, R0 ;  /* 0x0000334008157816 */ /* 0x000fc80000000000 */
[----:B------:R-:W-:Y:S01]  /*c76e0*/  PRMT R23, R23, 0x5410, R21 ;  /* 0x0000541017177816 */ /* 0x000fe20000000015 */
[----:B------:R-:W-:Y:S01]  /*c76f0*/  IMAD.MOV.U32 R21, RZ, RZ, R22 ;  /* 0x000000ffff157224 */ /* 0x000fe200078e0016 */
[----:B------:R-:W-:-:S03]  /*c7700*/  IADD3 R22, P1, PT, R19, R3, RZ ;  /* 0x0000000313167210 */ /* 0x000fc60007f3e0ff */
[----:B------:R-:W-:Y:S04]  /*c7710*/  STL [R1+0x5434], R23 ;  /* 0x0054341701007387 */ /* 0x000fe80000100800 */
[----:B------:R1:W-:Y:S02]  /*c7720*/  STL.64 [R1+0x5948], R2 ;  /* 0x0059480201007387 */ /* 0x0003e40000100a00 */
[----:B-1----:R-:W-:Y:S01]  /*c7730*/  SHF.R.U32.HI R3, RZ, 0x8, R21 ;  /* 0x00000008ff037819 */ /* 0x002fe20000011615 */
[----:B--2---:R-:W-:Y:S01]  /*c7740*/  IMAD.X R23, R20, 0x1, R4, P1 ;  /* 0x0000000114177824 */ /* 0x004fe200008e0604 */
[----:B------:R-:W-:Y:S02]  /*c7750*/  SHF.R.U32.HI R21, RZ, 0x8, R9 ;  /* 0x00000008ff157819 */ /* 0x000fe40000011609 */
[----:B------:R-:W-:-:S02]  /*c7760*/  SHF.R.U32.HI R2, RZ, 0x8, R8 ;  /* 0x00000008ff027819 */ /* 0x000fc40000011608 */
[----:B------:R1:W-:Y:S01]  /*c7770*/  STL.64 [R1+0xfc8], R22 ;  /* 0x000fc81601007387 */ /* 0x0003e20000100a00 */
[----:B------:R-:W-:Y:S02]  /*c7780*/  LOP3.LUT R3, R3, 0xffff, RZ, 0xc0, !PT ;  /* 0x0000ffff03037812 */ /* 0x000fe400078ec0ff */
[----:B------:R-:W-:Y:S02]  /*c7790*/  LOP3.LUT R21, R21, 0xffff, RZ, 0xc0, !PT ;  /* 0x0000ffff15157812 */ /* 0x000fe400078ec0ff */
[----:B------:R-:W-:Y:S01]  /*c77a0*/  LOP3.LUT R2, R2, 0xffff, RZ, 0xc0, !PT ;  /* 0x0000ffff02027812 */ /* 0x000fe200078ec0ff */
[----:B-1----:R-:W2:Y:S04]  /*c77b0*/  LDL.LU.64 R22, [R1+0x5968] ;  /* 0x0059680001167983 */ /* 0x002ea80000300a00 */
[----:B------:R-:W4:Y:S01]  /*c77c0*/  LDL.LU R29, [R1+0x78] ;  /* 0x00007800011d7983 */ /* 0x000f220000300800 */
[----:B------:R-:W-:-:S02]  /*c77d0*/  PRMT R8, R3, 0x3340, R21 ;  /* 0x0000334003087816 */ /* 0x000fc40000000015 */
[--C-:B------:R-:W-:Y:S02]  /*c77e0*/  PRMT R3, R2, 0x3340, R0.reuse ;  /* 0x0000334002037816 */ /* 0x100fe40000000000 */
[----:B------:R-:W-:Y:S02]  /*c77f0*/  LOP3.LUT R2, R24, 0xffff, RZ, 0xc0, !PT ;  /* 0x0000ffff18027812 */ /* 0x000fe400078ec0ff */
[----:B------:R-:W-:Y:S02]  /*c7800*/  LOP3.LUT R24, R25, 0xffff, RZ, 0xc0, !PT ;  /* 0x0000ffff19187812 */ /* 0x000fe400078ec0ff */
[----:B------:R-:W-:Y:S01]  /*c7810*/  LOP3.LUT R25, R26, 0xffff, RZ, 0xc0, !PT ;  /* 0x0000ffff1a197812 */ /* 0x000fe200078ec0ff */
[----:B------:R1:W-:Y:S01]  /*c7820*/  STL [R1+0x898], R8 ;  /* 0x0008980801007387 */ /* 0x0003e20000100800 */
[----:B------:R-:W-:-:S03]  /*c7830*/  PRMT R21, R24, 0x3340, R0 ;  /* 0x0000334018157816 */ /* 0x000fc60000000000 */
[----:B------:R0:W-:Y:S01]  /*c7840*/  STL [R1+0x1d0], R3 ;  /* 0x0001d00301007387 */ /* 0x0001e20000100800 */
[----:B-1----:R-:W-:Y:S02]  /*c7850*/  IADD3 R8, P1, PT, R19, R13, RZ ;  /* 0x0000000d13087210 */ /* 0x002fe40007f3e0ff */
[----:B0-----:R-:W-:-:S03]  /*c7860*/  PRMT R3, R2, 0x3340, R25 ;  /* 0x0000334002037816 */ /* 0x001fc60000000019 */
[----:B------:R-:W-:Y:S01]  /*c7870*/  IMAD.X R9, R20, 0x1, R15, P1 ;  /* 0x0000000114097824 */ /* 0x000fe200008e060f */
[----:B------:R-:W-:Y:S01]  /*c7880*/  PRMT R3, R3, 0x5410, R21 ;  /* 0x0000541003037816 */ /* 0x000fe20000000015 */
[----:B------:R-:W-:Y:S04]  /*c7890*/  STL.64 [R1+0x5950], R12 ;  /* 0x0059500c01007387 */ /* 0x000fe80000100a00 */
[----:B------:R0:W-:Y:S04]  /*c78a0*/  STL [R1+0x5430], R3 ;  /* 0x0054300301007387 */ /* 0x0001e80000100800 */
[----:B0-----:R-:W4:Y:S04]  /*c78b0*/  LDL.LU R3, [R1+0x4d24] ;  /* 0x004d240001037983 */ /* 0x001f280000300800 */
[----:B------:R0:W-:Y:S04]  /*c78c0*/  STL.64 [R1+0xfd0], R8 ;  /* 0x000fd00801007387 */ /* 0x0001e80000100a00 */
[----:B0-----:R-:W4:Y:S04]  /*c78d0*/  LDL.LU R8, [R1+0x17c] ;  /* 0x00017c0001087983 */ /* 0x001f280000300800 */
[----:B------:R-:W4:Y:S01]  /*c78e0*/  LDL.LU R9, [R1+0x640] ;  /* 0x0006400001097983 */ /* 0x000f220000300800 */
[----:B------:R-:W-:-:S02]  /*c78f0*/  SHF.R.U32.HI R2, RZ, 0x8, R2 ;  /* 0x00000008ff027819 */ /* 0x000fc40000011602 */
[----:B------:R-:W-:Y:S02]  /*c7900*/  SHF.R.U32.HI R12, RZ, 0x8, R25 ;  /* 0x00000008ff0c7819 */ /* 0x000fe40000011619 */
[----:B------:R-:W-:Y:S02]  /*c7910*/  SHF.R.U32.HI R21, RZ, 0x8, R24 ;  /* 0x00000008ff157819 */ /* 0x000fe40000011618 */
[----:B------:R-:W-:Y:S02]  /*c7920*/  LOP3.LUT R2, R2, 0xffff, RZ, 0xc0, !PT ;  /* 0x0000ffff02027812 */ /* 0x000fe400078ec0ff */
[----:B------:R-:W-:Y:S02]  /*c7930*/  LOP3.LUT R12, R12, 0xffff, RZ, 0xc0, !PT ;  /* 0x0000ffff0c0c7812 */ /* 0x000fe400078ec0ff */
[----:B------:R-:W-:Y:S02]  /*c7940*/  LOP3.LUT R21, R21, 0xffff, RZ, 0xc0, !PT ;  /* 0x0000ffff15157812 */ /* 0x000fe400078ec0ff */
[----:B------:R-:W-:-:S02]  /*c7950*/  PRMT R12, R2, 0x3340, R12 ;  /* 0x00003340020c7816 */ /* 0x000fc4000000000c */
[----:B------:R-:W-:-:S03]  /*c7960*/  PRMT R13, R21, 0x3340, R0 ;  /* 0x00003340150d7816 */ /* 0x000fc60000000000 */
[----:B------:R2:W-:Y:S01]  /*c7970*/  STL [R1+0x450], R12 ;  /* 0x0004500c01007387 */ /* 0x0005e20000100800 */
[----:B---3--:R-:W-:-:S03]  /*c7980*/  LOP3.LUT R2, R28, 0xffff, RZ, 0xc0, !PT ;  /* 0x0000ffff1c027812 */ /* 0x008fc600078ec0ff */
[----:B------:R4:W-:Y:S01]  /*c7990*/  STL [R1+0x1cc], R13 ;  /* 0x0001cc0d01007387 */ /* 0x0009e20000100800 */
[----:B------:R-:W-:-:S03]  /*c79a0*/  IADD3 R28, P1, PT, R19, R5, RZ ;  /* 0x00000005131c7210 */ /* 0x000fc60007f3e0ff */
[----:B------:R-:W3:Y:S01]  /*c79b0*/  LDL.LU R24, [R1+0x118] ;  /* 0x0001180001187983 */ /* 0x000ee20000300800 */
[----:B--2---:R-:W-:Y:S02]  /*c79c0*/  LOP3.LUT R12, R22, 0xffff, RZ, 0xc0, !PT ;  /* 0x0000ffff160c7812 */ /* 0x004fe400078ec0ff */
[----:B----4-:R-:W-:Y:S02]  /*c79d0*/  LOP3.LUT R13, R29, 0xffff, RZ, 0xc0, !PT ;  /* 0x0000ffff1d0d7812 */ /* 0x010fe400078ec0ff */
[----:B------:R-:W-:Y:S02]  /*c79e0*/  PRMT R21, R12, 0x3340, R0 ;  /* 0x000033400c157816 */ /* 0x000fe40000000000 */
[----:B------:R-:W-:-:S04]  /*c79f0*/  PRMT R22, R2, 0x3340, R13 ;  /* 0x0000334002167816 */ /* 0x000fc8000000000d */
[----:B------:R-:W-:Y:S02]  /*c7a00*/  PRMT R21, R22, 0x5410, R21 ;  /* 0x0000541016157816 */ /* 0x000fe40000000015 */
[----:B------:R-:W-:Y:S02]  /*c7a10*/  SHF.R.U32.HI R2, RZ, 0x8, R2 ;  /* 0x00000008ff027819 */ /* 0x000fe40000011602 */
[----:B------:R-:W-:Y:S01]  /*c7a20*/  SHF.R.U32.HI R22, RZ, 0x8, R13 ;  /* 0x00000008ff167819 */ /* 0x000fe2000001160d */
[----:B------:R0:W-:Y:S01]  /*c7a30*/  STL [R1+0x542c], R21 ;  /* 0x00542c1501007387 */ /* 0x0001e20000100800 */
[----:B------:R-:W-:Y:S01]  /*c7a40*/  IMAD.X R29, R20, 0x1, R6, P1 ;  /* 0x00000001141d7824 */ /* 0x000fe200008e0606 */
[----:B------:R-:W-:Y:S02]  /*c7a50*/  LOP3.LUT R2, R2, 0xffff, RZ, 0xc0, !PT ;  /* 0x0000ffff02027812 */ /* 0x000fe400078ec0ff */
[----:B------:R-:W-:Y:S01]  /*c7a60*/  LOP3.LUT R22, R22, 0xffff, RZ, 0xc0, !PT ;  /* 0x0000ffff16167812 */ /* 0x000fe200078ec0ff */
[----:B------:R-:W2:Y:S01]  /*c7a70*/  LDL.LU R25, [R1+0x80] ;  /* 0x0000800001197983 */ /* 0x000ea20000300800 */
[----:B0-----:R-:W-:-:S04]  /*c7a80*/  SHF.R.U32.HI R21, RZ, 0x8, R12 ;  /* 0x00000008ff157819 */ /* 0x001fc8000001160c */
[----:B------:R-:W-:Y:S01]  /*c7a90*/  LOP3.LUT R21, R21, 0xffff, RZ, 0xc0, !PT ;  /* 0x0000ffff15157812 */ /* 0x000fe200078ec0ff */
[----:B------:R0:W-:Y:S01]  /*c7aa0*/  STL.64 [R1+0xfc0], R28 ;  /* 0x000fc01c01007387 */ /* 0x0001e20000100a00 */
[----:B------:R-:W-:Y:S02]  /*c7ab0*/  PRMT R13, R2, 0x3340, R22 ;  /* 0x00003340020d7816 */ /* 0x000fe40000000016 */
[----:B------:R-:W-:Y:S01]  /*c7ac0*/  PRMT R12, R21, 0x3340, R0 ;  /* 0x00003340150c7816 */ /* 0x000fe20000000000 */
[----:B0-----:R-:W4:Y:S04]  /*c7ad0*/  LDL.LU R28, [R1+0x4d28] ;  /* 0x004d2800011c7983 */ /* 0x001f280000300800 */
[----:B------:R-:W4:Y:S01]  /*c7ae0*/  LDL.LU R29, [R1+0x180] ;  /* 0x00018000011d7983 */ /* 0x000f220000300800 */
[----:B------:R-:W-:-:S03]  /*c7af0*/  LOP3.LUT R2, R3, 0xffff, RZ, 0xc0, !PT ;  /* 0x0000ffff03027812 */ /* 0x000fc600078ec0ff */
[----:B------:R-:W4:Y:S04]  /*c7b00*/  LDL.LU R26, [R1+0x648] ;  /* 0x00064800011a7983 */ /* 0x000f280000300800 */
[----:B------:R-:W-:Y:S04]  /*c7b10*/  STL [R1+0x894], R13 ;  /* 0x0008940d01007387 */ /* 0x000fe80000100800 */
[----:B------:R0:W-:Y:S01]  /*c7b20*/  STL [R1+0x1bc], R12 ;  /* 0x0001bc0c01007387 */ /* 0x0001e20000100800 */
[----:B------:R-:W-:Y:S02]  /*c7b30*/  LOP3.LUT R3, R8, 0xffff, RZ, 0xc0, !PT ;  /* 0x0000ffff08037812 */ /* 0x000fe400078ec0ff */
[----:B------:R-:W-:-:S02]  /*c7b40*/  IADD3 R8, P1, PT, R19, R14, RZ ;  /* 0x0000000e13087210 */ /* 0x000fc40007f3e0ff */
[----:B0-----:R-:W-:Y:S02]  /*c7b50*/  LOP3.LUT R12, R9, 0xffff, RZ, 0xc0, !PT ;  /* 0x0000ffff090c7812 */ /* 0x001fe400078ec0ff */
[----:B------:R-:W-:Y:S02]  /*c7b60*/  PRMT R21, R3, 0x3340, R0 ;  /* 0x0000334003157816 */ /* 0x000fe40000000000 */
[----:B------:R-:W-:Y:S01]  /*c7b70*/  PRMT R22, R2, 0x3340, R12 ;  /* 0x0000334002167816 */ /* 0x000fe2000000000c */
[----:B------:R-:W-:-:S03]  /*c7b80*/  IMAD.X R9, R20, 0x1, R16, P1 ;  /* 0x0000000114097824 */ /* 0x000fc600008e0610 */
[----:B------:R-:W-:Y:S01]  /*c7b90*/  PRMT R13, R22, 0x5410, R21 ;  /* 0x00005410160d7816 */ /* 0x000fe20000000015 */
[----:B------:R-:W-:Y:S04]  /*c7ba0*/  STL.64 [R1+0x5940], R14 ;  /* 0x0059400e01007387 */ /* 0x000fe80000100a00 */
[----:B------:R-:W-:Y:S04]  /*c7bb0*/  STL [R1+0x5428], R13 ;  /* 0x0054280d01007387 */ /* 0x000fe80000100800 */
[----:B------:R0:W-:Y:S04]  /*c7bc0*/  STL.64 [R1+0xfb8], R8 ;  /* 0x000fb80801007387 */ /* 0x0001e80000100a00 */
[----:B0-----:R-:W4:Y:S01]  /*c7bd0*/  LDL.LU.64 R8, [R1+0x5960] ;  /* 0x0059600001087983 */ /* 0x001f220000300a00 */
[----:B------:R-:W-:-:S02]  /*c7be0*/  SHF.R.U32.HI R2, RZ, 0x8, R2 ;  /* 0x00000008ff027819 */ /* 0x000fc40000011602 */
[----:B------:R-:W-:Y:S02]  /*c7bf0*/  SHF.R.U32.HI R22, RZ, 0x8, R12 ;  /* 0x00000008ff167819 */ /* 0x000fe4000001160c */
[----:B------:R-:W-:Y:S02]  /*c7c00*/  LOP3.LUT R2, R2, 0xffff, RZ, 0xc0, !PT ;  /* 0x0000ffff02027812 */ /* 0x000fe400078ec0ff */
[----:B------:R-:W-:Y:S02]  /*c7c10*/  LOP3.LUT R22, R22, 0xffff, RZ, 0xc0, !PT ;  /* 0x0000ffff16167812 */ /* 0x000fe400078ec0ff */
[----:B------:R-:W-:Y:S02]  /*c7c20*/  SHF.R.U32.HI R21, RZ, 0x8, R3 ;  /* 0x00000008ff157819 */ /* 0x000fe40000011603 */
[----:B------:R-:W-:Y:S02]  /*c7c30*/  PRMT R3, R2, 0x3340, R22 ;  /* 0x0000334002037816 */ /* 0x000fe40000000016 */
[----:B------:R-:W-:-:S02]  /*c7c40*/  LOP3.LUT R21, R21, 0xffff, RZ, 0xc0, !PT ;  /* 0x0000ffff15157812 */ /* 0x000fc400078ec0ff */
[----:B---3--:R-:W-:Y:S01]  /*c7c50*/  LOP3.LUT R14, R24, 0xffff, RZ, 0xc0, !PT ;  /* 0x0000ffff180e7812 */ /* 0x008fe200078ec0ff */
[----:B------:R0:W-:Y:S01]  /*c7c60*/  STL [R1+0x890], R3 ;  /* 0x0008900301007387 */ /* 0x0001e20000100800 */
[----:B------:R-:W-:-:S05]  /*c7c70*/  PRMT R2, R21, 0x3340, R0 ;  /* 0x0000334015027816 */ /* 0x000fca0000000000 */
[----:B------:R1:W-:Y:S01]  /*c7c80*/  STL [R1+0x1b8], R2 ;  /* 0x0001b80201007387 */ /* 0x0003e20000100800 */
[----:B0-----:R-:W-:-:S04]  /*c7c90*/  LOP3.LUT R3, R23, 0xffff, RZ, 0xc0, !PT ;  /* 0x0000ffff17037812 */ /* 0x001fc800078ec0ff */
[----:B------:R-:W-:Y:S01]  /*c7ca0*/  PRMT R21, R3, 0x3340, R0 ;  /* 0x0000334003157816 */ /* 0x000fe20000000000 */
[----:B------:R0:W-:Y:S01]  /*c7cb0*/  STL [R1+0x5454], R3 ;  /* 0x0054540301007387 */ /* 0x0001e20000100800 */
[----:B------:R-:W-:Y:S02]  /*c7cc0*/  IADD3 R24, P1, PT, R19, R7, RZ ;  /* 0x0000000713187210 */ /* 0x000fe40007f3e0ff */
[----:B--2---:R-:W-:-:S04]  /*c7cd0*/  LOP3.LUT R13, R25, 0xffff, RZ, 0xc0, !PT ;  /* 0x0000ffff190d7812 */ /* 0x004fc800078ec0ff */
[----:B------:R-:W-:-:S04]  /*c7ce0*/  PRMT R22, R14, 0x3340, R13 ;  /* 0x000033400e167816 */ /* 0x000fc8000000000d */
[----:B------:R-:W-:Y:S02]  /*c7cf0*/  PRMT R15, R22, 0x5410, R21 ;  /* 0x00005410160f7816 */ /* 0x000fe40000000015 */
[----:B----4-:R-:W-:Y:S02]  /*c7d00*/  LOP3.LUT R12, R28, 0xffff, RZ, 0xc0, !PT ;  /* 0x0000ffff1c0c7812 */ /* 0x010fe400078ec0ff */
[----:B------:R-:W2:Y:S01]  /*c7d10*/  LDL.LU R28, [R1+0x6e8] ;  /* 0x0006e800011c7983 */ /* 0x000ea20000300800 */
[----:B-1----:R-:W-:-:S03]  /*c7d20*/  LOP3.LUT R2, R29, 0xffff, RZ, 0xc0, !PT ;  /* 0x0000ffff1d027812 */ /* 0x002fc600078ec0ff */
[----:B------:R-:W3:Y:S01]  /*c7d30*/  LDL.LU R23, [R1+0x16c] ;  /* 0x00016c0001177983 */ /* 0x000ee20000300800 */
[----:B0-----:R-:W-:Y:S02]  /*c7d40*/  LOP3.LUT R3, R26, 0xffff, RZ, 0xc0, !PT ;  /* 0x0000ffff1a037812 */ /* 0x001fe400078ec0ff */
[----:B------:R-:W-:Y:S01]  /*c7d50*/  PRMT R21, R2, 0x3340, R0 ;  /* 0x0000334002157816 */ /* 0x000fe20000000000 */
[----:B------:R-:W4:Y:S01]  /*c7d60*/  LDL.LU R29, [R1+0x18c] ;  /* 0x00018c00011d7983 */ /* 0x000f220000300800 */
[----:B------:R-:W-:-:S03]  /*c7d70*/  PRMT R22, R12, 0x3340, R3 ;  /* 0x000033400c167816 */ /* 0x000fc60000000003 */
[----:B------:R0:W-:Y:S02]  /*c7d80*/  STL [R1+0x5424], R15 ;  /* 0x0054240f01007387 */ /* 0x0001e40000100800 */
[----:B0-----:R-:W-:Y:S02]  /*c7d90*/  PRMT R15, R22, 0x5410, R21 ;  /* 0x00005410160f7816 */ /* 0x001fe40000000015 */
[----:B------:R-:W-:Y:S02]  /*c7da0*/  SHF.R.U32.HI R22, RZ, 0x8, R14 ;  /* 0x00000008ff167819 */ /* 0x000fe4000001160e */
[----:B------:R-:W-:Y:S02]  /*c7db0*/  SHF.R.U32.HI R21, RZ, 0x8, R13 ;  /* 0x00000008ff157819 */ /* 0x000fe4000001160d */
[----:B------:R-:W-:Y:S02]  /*c7dc0*/  SHF.R.U32.HI R14, RZ, 0x8, R12 ;  /* 0x00000008ff0e7819 */ /* 0x000fe4000001160c */
[----:B------:R-:W-:-:S02]  /*c7dd0*/  SHF.R.U32.HI R13, RZ, 0x8, R3 ;  /* 0x00000008ff0d7819 */ /* 0x000fc40000011603 */
[----:B------:R-:W-:Y:S02]  /*c7de0*/  LOP3.LUT R3, R22, 0xffff, RZ, 0xc0, !PT ;  /* 0x0000ffff16037812 */ /* 0x000fe400078ec0ff */
[----:B------:R-:W-:Y:S01]  /*c7df0*/  LOP3.LUT R12, R21, 0xffff, RZ, 0xc0, !PT ;  /* 0x0000ffff150c7812 */ /* 0x000fe200078ec0ff */
[----:B------:R-:W-:Y:S01]  /*c7e00*/  STL [R1+0x541c], R15 ;  /* 0x00541c0f01007387 */ /* 0x000fe20000100800 */
[----:B------:R-:W-:Y:S02]  /*c7e10*/  LOP3.LUT R22, R14, 0xffff, RZ, 0xc0, !PT ;  /* 0x0000ffff0e167812 */ /* 0x000fe400078ec0ff */
[----:B------:R-:W-:Y:S02]  /*c7e20*/  PRMT R3, R3, 0x3340, R12 ;  /* 0x0000334003037816 */ /* 0x000fe4000000000c */
[----:B------:R-:W-:Y:S01]  /*c7e30*/  LOP3.LUT R21, R13, 0xffff, RZ, 0xc0, !PT ;  /* 0x0000ffff0d157812 */ /* 0x000fe200078ec0ff */
[----:B------:R-:W-:Y:S01]  /*c7e40*/  IMAD.X R25, R20, 0x1, R8, P1 ;  /* 0x0000000114197824 */ /* 0x000fe200008e0608 */
[----:B------:R-:W-:-:S04]  /*c7e50*/  IADD3 R12, P1, PT, R19, R9, RZ ;  /* 0x00000009130c7210 */ /* 0x000fc80007f3e0ff */
[----:B------:R0:W-:Y:S01]  /*c7e60*/  STL.64 [R1+0xfa8], R24 ;  /* 0x000fa81801007387 */ /* 0x0001e20000100a00 */
[----:B------:R-:W-:-:S03]  /*c7e70*/  IMAD.X R13, R20, 0x1, R11, P1 ;  /* 0x00000001140d7824 */ /* 0x000fc600008e060b */
[----:B0-----:R-:W4:Y:S04]  /*c7e80*/  LDL.LU R24, [R1+0x5958] ;  /* 0x0059580001187983 */ /* 0x001f280000300800 */
[----:B------:R-:W4:Y:S04]  /*c7e90*/  LDL.LU R15, [R1+0x150] ;  /* 0x00015000010f7983 */ /* 0x000f280000300800 */
[----:B------:R-:W4:Y:S04]  /*c7ea0*/  LDL.LU R14, [R1+0xe4] ;  /* 0x0000e400010e7983 */ /* 0x000f280000300800 */
[----:B------:R0:W-:Y:S04]  /*c7eb0*/  STL [R1+0x5334], R3 ;  /* 0x0053340301007387 */ /* 0x0001e80000100800 */
[----:B------:R-:W4:Y:S04]  /*c7ec0*/  LDL.LU R25, [R1+0x6ec] ;  /* 0x0006ec0001197983 */ /* 0x000f280000300800 */
[----:B------:R-:W4:Y:S01]  /*c7ed0*/  LDL.LU R26, [R1+0x1a4] ;  /* 0x0001a400011a7983 */ /* 0x000f220000300800 */
[----:B0-----:R-:W-:-:S05]  /*c7ee0*/  PRMT R3, R22, 0x3340, R21 ;  /* 0x0000334016037816 */ /* 0x001fca0000000015 */
[----:B------:R-:W-:Y:S04]  /*c7ef0*/  STL [R1+0x438], R3 ;  /* 0x0004380301007387 */ /* 0x000fe80000100800 */
[----:B------:R0:W-:Y:S04]  /*c7f00*/  STL.64 [R1+0x5930], R8 ;  /* 0x0059300801007387 */ /* 0x0001e80000100a00 */
[----:B0-----:R-:W4:Y:S04]  /*c7f10*/  LDL.LU R9, [R1+0x34] ;  /* 0x0000340001097983 */ /* 0x001f280000300800 */
[----:B------:R0:W-:Y:S04]  /*c7f20*/  STL.64 [R1+0xfb0], R12 ;  /* 0x000fb00c01007387 */ /* 0x0001e80000100a00 */
[----:B0-----:R-:W4:Y:S01]  /*c7f30*/  LDL.LU.64 R12, [R1+0x5950] ;  /* 0x00595000010c7983 */ /* 0x001f220000300a00 */
[----:B------:R-:W-:-:S04]  /*c7f40*/  SHF.R.U32.HI R21, RZ, 0x8, R2 ;  /* 0x00000008ff157819 */ /* 0x000fc80000011602 */
[----:B------:R-:W-:-:S04]  /*c7f50*/  LOP3.LUT R21, R21, 0xffff, RZ, 0xc0, !PT ;  /* 0x0000ffff15157812 */ /* 0x000fc800078ec0ff */
[----:B------:R-:W-:-:S05]  /*c7f60*/  PRMT R2, R21, 0x3340, R0 ;  /* 0x0000334015027816 */ /* 0x000fca0000000000 */
[----:B------:R0:W-:Y:S02]  /*c7f70*/  STL [R1+0x1b0], R2 ;  /* 0x0001b00201007387 */ /* 0x0001e40000100800 */
[----:B0-----:R-:W-:Y:S02]  /*c7f80*/  IADD3 R2, P1, PT, R19, R10, RZ ;  /* 0x0000000a13027210 */ /* 0x001fe40007f3e0ff */
[----:B--2---:R-:W-:Y:S02]  /*c7f90*/  LOP3.LUT R28, R28, 0xffff, RZ, 0xc0, !PT ;  /* 0x0000ffff1c1c7812 */ /* 0x004fe400078ec0ff */
[----:B---3--:R-:W-:Y:S02]  /*c7fa0*/  LOP3.LUT R8, R23, 0xffff, RZ, 0xc0, !PT ;  /* 0x0000ffff17087812 */ /* 0x008fe400078ec0ff */
[----:B----4-:R-:W-:Y:S02]  /*c7fb0*/  LOP3.LUT R23, R29, 0xffff, RZ, 0xc0, !PT ;  /* 0x0000ffff1d177812 */ /* 0x010fe400078ec0ff */
[----:B------:R-:W-:-:S02]  /*c7fc0*/  PRMT R21, R8, 0x3340, R0 ;  /* 0x0000334008157816 */ /* 0x000fc40000000000 */
[----:B------:R-:W-:-:S04]  /*c7fd0*/  PRMT R22, R28, 0x3340, R23 ;  /* 0x000033401c167816 */ /* 0x000fc80000000017 */
[----:B------:R-:W-:Y:S02]  /*c7fe0*/  PRMT R21, R22, 0x5410, R21 ;  /* 0x0000541016157816 */ /* 0x000fe40000000015 */
[----:B------:R-:W-:-:S03]  /*c7ff0*/  SHF.R.U32.HI R22, RZ, 0x8, R28 ;  /* 0x00000008ff167819 */ /* 0x000fc6000001161c */
[----:B------:R0:W-:Y:S02]  /*c8000*/  STL [R1+0x5418], R21 ;  /* 0x0054181501007387 */ /* 0x0001e40000100800 */
[----:B0-----:R-:W-:Y:S02]  /*c8010*/  SHF.R.U32.HI R21, RZ, 0x8, R23 ;  /* 0x00000008ff157819 */ /* 0x001fe40000011617 */
[----:B------:R-:W-:Y:S02]  /*c8020*/  LOP3.LUT R22, R22, 0xffff, RZ, 0xc0, !PT ;  /* 0x0000ffff16167812 */ /* 0x000fe400078ec0ff */
[----:B------:R-:W-:-:S04]  /*c8030*/  LOP3.LUT R21, R21, 0xffff, RZ, 0xc0, !PT ;  /* 0x0000ffff15157812 */ /* 0x000fc800078ec0ff */
[----:B------:R-:W-:Y:S02]  /*c8040*/  PRMT R21, R22, 0x3340, R21 ;  /* 0x0000334016157816 */ /* 0x000fe40000000015 */
[----:B------:R-:W-:Y:S02]  /*c8050*/  LOP3.LUT R15, R15, 0xffff, RZ, 0xc0, !PT ;  /* 0x0000ffff0f0f7812 */ /* 0x000fe400078ec0ff */
[----:B------:R-:W-:Y:S01]  /*c8060*/  LOP3.LUT R22, R14, 0xffff, RZ, 0xc0, !PT ;  /* 0x0000ffff0e167812 */ /* 0x000fe200078ec0ff */
[----:B------:R-:W-:-:S05]  /*c8070*/  IMAD.X R3, R20, 0x1, R12, P1 ;  /* 0x0000000114037824 */ /* 0x000fca00008e060c */
[----:B------:R0:W-:Y:S04]  /*c8080*/  STL.64 [R1+0xfa0], R2 ;  /* 0x000fa00201007387 */ /* 0x0001e80000100a00 */
[----:B0-----:R-:W2:Y:S04]  /*c8090*/  LDL.LU.64 R2, [R1+0x5948] ;  /* 0x0059480001027983 */ /* 0x001ea80000300a00 */
[----:B------:R-:W3:Y:S04]  /*c80a0*/  LDL.LU R23, [R1+0x30] ;  /* 0x0000300001177983 */ /* 0x000ee80000300800 */
[----:B------:R-:W4:Y:S04]  /*c80b0*/  LDL.LU R28, [R1+0x14c] ;  /* 0x00014c00011c7983 */ /* 0x000f280000300800 */
[----:B------:R-:W2:Y:S01]  /*c80c0*/  LDL.LU R29, [R1+0xe0] ;  /* 0x0000e000011d7983 */ /* 0x000ea20000300800 */
[----:B------:R-:W-:-:S02]  /*c80d0*/  SHF.R.U32.HI R20, RZ, 0x8, R8 ;  /* 0x00000008ff147819 */ /* 0x000fc40000011608 */
[----:B------:R-:W-:Y:S02]  /*c80e0*/  LOP3.LUT R9, R9, 0xffff, RZ, 0xc0, !PT ;  /* 0x0000ffff09097812 */ /* 0x000fe400078ec0ff */
[----:B------:R-:W-:Y:S01]  /*c80f0*/  LOP3.LUT R20, R20, 0xffff, RZ, 0xc0, !PT ;  /* 0x0000ffff14147812 */ /* 0x000fe200078ec0ff */
[----:B------:R0:W-:Y:S03]  /*c8100*/  STL [R1+0x888], R21 ;  /* 0x0008881501007387 */ /* 0x0001e60000100800 */
[--C-:B------:R-:W-:Y:S02]  /*c8110*/  PRMT R8, R20, 0x3340, R0.reuse ;  /* 0x0000334014087816 */ /* 0x100fe40000000000 */
[----:B------:R-:W-:Y:S02]  /*c8120*/  PRMT R20, R9, 0x3340, R0 ;  /* 0x0000334009147816 */ /* 0x000fe40000000000 */
[----:B0-----:R-:W-:Y:S01]  /*c8130*/  PRMT R21, R15, 0x3340, R22 ;  /* 0x000033400f157816 */ /* 0x001fe20000000016 */
[----:B------:R0:W-:Y:S03]  /*c8140*/  STL [R1+0x1b4], R8 ;  /* 0x0001b40801007387 */ /* 0x0001e60000100800 */
[----:B0-----:R-:W-:-:S02]  /*c8150*/  PRMT R8, R21, 0x5410, R20 ;  /* 0x0000541015087816 */ /* 0x001fc40000000014 */
[----:B------:R-:W-:Y:S02]  /*c8160*/  LOP3.LUT R21, R25, 0xffff, RZ, 0xc0, !PT ;  /* 0x0000ffff19157812 */ /* 0x000fe400078ec0ff */
[----:B------:R-:W-:Y:S01]  /*c8170*/  LOP3.LUT R20, R26, 0xffff, RZ, 0xc0, !PT ;  /* 0x0000ffff1a147812 */ /* 0x000fe200078ec0ff */
[----:B------:R0:W-:Y:S04]  /*c8180*/  STL [R1+0x5414], R8 ;  /* 0x0054140801007387 */ /* 0x0001e80000100800 */
[----:B------:R-:W2:Y:S04]  /*c8190*/  LDL.LU R25, [R1+0x128] ;  /* 0x0001280001197983 */ /* 0x000ea80000300800 */
[----:B------:R-:W2:Y:S01]  /*c81a0*/  LDL.LU R26, [R1+0x94] ;  /* 0x00009400011a7983 */ /* 0x000ea20000300800 */
[----:B------:R-:W-:-:S02]  /*c81b0*/  PRMT R14, R21, 0x3340, R20 ;  /* 0x00003340150e7816 */ /* 0x000fc40000000014 */
[----:B0-----:R-:W-:-:S03]  /*c81c0*/  SHF.R.U32.HI R8, RZ, 0x8, R21 ;  /* 0x00000008ff087819 */ /* 0x001fc60000011615 */
[----:B------:R0:W-:Y:S01]  /*c81d0*/  STL [R1+0x53cc], R14 ;  /* 0x0053cc0e01007387 */ /* 0x0001e20000100800 */
[----:B------:R-:W-:Y:S02]  /*c81e0*/  LOP3.LUT R8, R8, 0xffff, RZ, 0xc0, !PT ;  /* 0x0000ffff08087812 */ /* 0x000fe400078ec0ff */
[----:B0-----:R-:W-:Y:S02]  /*c81f0*/  SHF.R.U32.HI R14, RZ, 0x8, R20 ;  /* 0x00000008ff0e7819 */ /* 0x001fe40000011614 */
[----:B------:R-:W-:Y:S02]  /*c8200*/  SHF.R.U32.HI R20, RZ, 0x8, R22 ;  /* 0x00000008ff147819 */ /* 0x000fe40000011616 */
[----:B------:R-:W-:Y:S02]  /*c8210*/  LOP3.LUT R22, R14, 0xffff, RZ, 0xc0, !PT ;  /* 0x0000ffff0e167812 */ /* 0x000fe400078ec0ff */
[----:B------:R-:W-:Y:S02]  /*c8220*/  SHF.R.U32.HI R21, RZ, 0x8, R15 ;  /* 0x00000008ff157819 */ /* 0x000fe4000001160f */
[----:B------:R-:W-:-:S02]  /*c8230*/  PRMT R8, R8, 0x3340, R22 ;  /* 0x0000334008087816 */ /* 0x000fc40000000016 */
[----:B------:R-:W-:Y:S02]  /*c8240*/  LOP3.LUT R21, R21, 0xffff, RZ, 0xc0, !PT ;  /* 0x0000ffff15157812 */ /* 0x000fe400078ec0ff */
[----:B------:R-:W-:Y:S01]  /*c8250*/  LOP3.LUT R20, R20, 0xffff, RZ, 0xc0, !PT ;  /* 0x0000ffff14147812 */ /* 0x000fe200078ec0ff */
[----:B------:R4:W-:Y:S03]  /*c8260*/  STL [R1+0x5318], R8 ;  /* 0x0053180801007387 */ /* 0x0009e60000100800 */
[----:B------:R-:W-:Y:S01]  /*c8270*/  PRMT R14, R21, 0x3340, R20 ;  /* 0x00003340150e7816 */ /* 0x000fe20000000014 */
[----:B------:R-:W-:Y:S01]  /*c8280*/  VIADD R19, R19, UR5 ;  /* 0x0000000513137c36 */ /* 0x000fe20008000000 */
[----:B------:R-:W0:Y:S03]  /*c8290*/  LDCU UR5, c[0x0][0x3b8] ;  /* 0x00007700ff0577ac */ /* 0x000e260008000800 */
[----:B------:R1:W-:Y:S01]  /*c82a0*/  STL [R1+0x430], R14 ;  /* 0x0004300e01007387 */ /* 0x0003e20000100800 */
[----:B---3--:R-:W-:-:S02]  /*c82b0*/  LOP3.LUT R23, R23, 0xffff, RZ, 0xc0, !PT ;  /* 0x0000ffff17177812 */ /* 0x008fc400078ec0ff */
[----:B----4-:R-:W-:Y:S02]  /*c82c0*/  LOP3.LUT R8, R28, 0xffff, RZ, 0xc0, !PT ;  /* 0x0000ffff1c087812 */ /* 0x010fe400078ec0ff */
[----:B--2---:R-:W-:Y:S01]  /*c82d0*/  LOP3.LUT R22, R29, 0xffff, RZ, 0xc0, !PT ;  /* 0x0000ffff1d167812 */ /* 0x004fe200078ec0ff */
[----:B------:R-:W2:Y:S01]  /*c82e0*/  LDL.LU R28, [R1+0x12c] ;  /* 0x00012c00011c7983 */ /* 0x000ea20000300800 */
[----:B------:R-:W-:Y:S02]  /*c82f0*/  PRMT R20, R23, 0x3340, R0 ;  /* 0x0000334017147816 */ /* 0x000fe40000000000 */
[----:B------:R-:W-:-:S04]  /*c8300*/  PRMT R21, R8, 0x3340, R22 ;  /* 0x0000334008157816 */ /* 0x000fc80000000016 */
[----:B-1----:R-:W-:Y:S02]  /*c8310*/  PRMT R14, R21, 0x5410, R20 ;  /* 0x00005410150e7816 */ /* 0x002fe40000000014 */
[----:B------:R-:W-:-:S03]  /*c8320*/  SHF.R.S32.HI R20, RZ, 0x1f, R19 ;  /* 0x0000001fff147819 */ /* 0x000fc60000011413 */
[----:B------:R1:W-:Y:S01]  /*c8330*/  STL [R1+0x5410], R14 ;  /* 0x0054100e01007387 */ /* 0x0003e20000100800 */
[----:B------:R-:W-:Y:S02]  /*c8340*/  SHF.R.U32.HI R21, RZ, 0x8, R9 ;  /* 0x00000008ff157819 */ /* 0x000fe40000011609 */
[----:B------:R-:W-:Y:S01]  /*c8350*/  SHF.R.U32.HI R8, RZ, 0x8, R8 ;  /* 0x00000008ff087819 */ /* 0x000fe20000011608 */
[----:B------:R-:W3:Y:S01]  /*c8360*/  LDL.LU R29, [R1+0x90] ;  /* 0x00009000011d7983 */ /* 0x000ee20000300800 */
[----:B------:R-:W-:Y:S02]  /*c8370*/  SHF.R.U32.HI R22, RZ, 0x8, R22 ;  /* 0x00000008ff167819 */ /* 0x000fe40000011616 */
[----:B-1----:R-:W-:Y:S02]  /*c8380*/  IADD3 R14, P1, PT, R19, R0, RZ ;  /* 0x00000000130e7210 */ /* 0x002fe40007f3e0ff */
[----:B------:R-:W-:-:S03]  /*c8390*/  LOP3.LUT R21, R21, 0xffff, RZ, 0xc0, !PT ;  /* 0x0000ffff15157812 */ /* 0x000fc600078ec0ff */
[----:B------:R-:W-:Y:S01]  /*c83a0*/  IMAD.X R15, R20, 0x1, R2, P1 ;  /* 0x00000001140f7824 */ /* 0x000fe200008e0602 */
[----:B------:R-:W-:Y:S02]  /*c83b0*/  LOP3.LUT R8, R8, 0xffff, RZ, 0xc0, !PT ;  /* 0x0000ffff08087812 */ /* 0x000fe400078ec0ff */
[----:B------:R-:W-:Y:S02]  /*c83c0*/  LOP3.LUT R22, R22, 0xffff, RZ, 0xc0, !PT ;  /* 0x0000ffff16167812 */ /* 0x000fe400078ec0ff */
[----:B------:R1:W-:Y:S02]  /*c83d0*/  STL.64 [R1+0xf98], R14 ;  /* 0x000f980e01007387 */ /* 0x0003e40000100a00 */
[----:B------:R-:W-:Y:S02]  /*c83e0*/  PRMT R9, R8, 0x3340, R22 ;  /* 0x0000334008097816 */ /* 0x000fe40000000016 */
[----:B------:R-:W-:Y:S02]  /*c83f0*/  LOP3.LUT R8, R24, 0xffff, RZ, 0xc0, !PT ;  /* 0x0000ffff18087812 */ /* 0x000fe400078ec0ff */
[----:B-1----:R-:W-:-:S02]  /*c8400*/  PRMT R15, R21, 0x3340, R0 ;  /* 0x00003340150f7816 */ /* 0x002fc40000000000 */
[----:B------:R-:W-:-:S03]  /*c8410*/  LOP3.LUT R14, R25, 0xffff, RZ, 0xc0, !PT ;  /* 0x0000ffff190e7812 */ /* 0x000fc600078ec0ff */
[----:B------:R-:W-:Y:S04]  /*c8420*/  STL [R1+0x1a4], R15 ;  /* 0x0001a40f01007387 */ /* 0x000fe80000100800 */
[----:B------:R1:W-:Y:S01]  /*c8430*/  STL [R1+0x884], R9 ;  /* 0x0008840901007387 */ /* 0x0003e20000100800 */
[----:B------:R-:W-:-:S03]  /*c8440*/  PRMT R21, R8, 0x3340, R0 ;  /* 0x0000334008157816 */ /* 0x000fc60000000000 */
[----:B------:R-:W4:Y:S01]  /*c8450*/  LDL.LU R24, [R1+0x4d2c] ;  /* 0x004d2c0001187983 */ /* 0x000f220000300800 */
[----:B-1----:R-:W-:-:S04]  /*c8460*/  LOP3.LUT R9, R26, 0xffff, RZ, 0xc0, !PT ;  /* 0x0000ffff1a097812 */ /* 0x002fc800078ec0ff */
[----:B------:R-:W-:-:S04]  /*c8470*/  PRMT R22, R14, 0x3340, R9 ;  /* 0x000033400e167816 */ /* 0x000fc80000000009 */
[----:B------:R-:W-:Y:S01]  /*c8480*/  PRMT R15, R22, 0x5410, R21 ;  /* 0x00005410160f7816 */ /* 0x000fe20000000015 */
[----:B------:R-:W-:Y:S01]  /*c8490*/  IMAD.MOV.U32 R21, RZ, RZ, R14 ;  /* 0x000000ffff157224 */ /* 0x000fe200078e000e */
[----:B------:R-:W-:-:S03]  /*c84a0*/  IADD3 R14, P1, PT, R19, R3, RZ ;  /* 0x00000003130e7210 */ /* 0x000fc60007f3e0ff */
[----:B------:R1:W-:Y:S04]  /*c84b0*/  STL [R1+0x540c], R15 ;  /* 0x00540c0f01007387 */ /* 0x0003e80000100800 */
[----:B------:R-:W4:Y:S04]  /*c84c0*/  LDL.LU R25, [R1+0x184] ;  /* 0x0001840001197983 */ /* 0x000f280000300800 */
[----:B------:R-:W4:Y:S01]  /*c84d0*/  LDL.LU R26, [R1+0x65c] ;  /* 0x00065c00011a7983 */ /* 0x000f220000300800 */
[----:B-1----:R-:W-:-:S03]  /*c84e0*/  IMAD.X R15, R20, 0x1, R4, P1 ;  /* 0x00000001140f7824 */ /* 0x002fc600008e0604 */
[----:B------:R-:W-:Y:S04]  /*c84f0*/  STL.64 [R1+0x5928], R2 ;  /* 0x0059280201007387 */ /* 0x000fe80000100a00 */
[----:B------:R1:W-:Y:S04]  /*c8500*/  STL.64 [R1+0xf90], R14 ;  /* 0x000f900e01007387 */ /* 0x0003e80000100a00 */
[----:B-1----:R-:W4:Y:S01]  /*c8510*/  LDL.LU.64 R14, [R1+0x5940] ;  /* 0x00594000010e7983 */ /* 0x002f220000300a00 */
[----:B------:R-:W-:Y:S02]  /*c8520*/  SHF.R.U32.HI R2, RZ, 0x8, R21 ;  /* 0x00000008ff027819 */ /* 0x000fe40000011615 */
[----:B------:R-:W-:-:S02]  /*c8530*/  SHF.R.U32.HI R21, RZ, 0x8, R23 ;  /* 0x00000008ff157819 */ /* 0x000fc40000011617 */
[----:B------:R-:W-:Y:S01]  /*c8540*/  SHF.R.U32.HI R22, RZ, 0x8, R9 ;  /* 0x00000008ff167819 */ /* 0x000fe20000011609 */
[----:B------:R-:W4:Y:S01]  /*c8550*/  LDL.LU R23, [R1+0x593c] ;  /* 0x00593c0001177983 */ /* 0x000f220000300800 */
[----:B------:R-:W-:Y:S02]  /*c8560*/  LOP3.LUT R21, R21, 0xffff, RZ, 0xc0, !PT ;  /* 0x0000ffff15157812 */ /* 0x000fe400078ec0ff */
[----:B------:R-:W-:Y:S02]  /*c8570*/  LOP3.LUT R2, R2, 0xffff, RZ, 0xc0, !PT ;  /* 0x0000ffff02027812 */ /* 0x000fe400078ec0ff */
[----:B------:R-:W-:Y:S02]  /*c8580*/  LOP3.LUT R22, R22, 0xffff, RZ, 0xc0, !PT ;  /* 0x0000ffff16167812 */ /* 0x000fe400078ec0ff */
[----:B------:R-:W-:Y:S02]  /*c8590*/  PRMT R9, R21, 0x3340, R0 ;  /* 0x0000334015097816 */ /* 0x000fe40000000000 */
[----:B------:R-:W-:-:S03]  /*c85a0*/  PRMT R3, R2, 0x3340, R22 ;  /* 0x0000334002037816 */ /* 0x000fc60000000016 */
[----:B------:R1:W-:Y:S04]  /*c85b0*/  STL [R1+0x19c], R9 ;  /* 0x00019c0901007387 */ /* 0x0003e80000100800 */
[----:B------:R3:W-:Y:S01]  /*c85c0*/  STL [R1+0x87c], R3 ;  /* 0x00087c0301007387 */ /* 0x0007e20000100800 */
[----:B-1----:R-:W-:-:S04]  /*c85d0*/  LOP3.LUT R9, R27, 0xffff, RZ, 0xc0, !PT ;  /* 0x0000ffff1b097812 */ /* 0x002fc800078ec0ff */
[----:B------:R-:W-:Y:S01]  /*c85e0*/  PRMT R21, R9, 0x3340, R0 ;  /* 0x0000334009157816 */ /* 0x000fe20000000000 */
[----:B------:R1:W-:Y:S01]  /*c85f0*/  STL [R1+0x5450], R9 ;  /* 0x0054500901007387 */ /* 0x0003e20000100800 */
[----:B--2---:R-:W-:Y:S02]  /*c8600*/  LOP3.LUT R2, R28, 0xffff, RZ, 0xc0, !PT ;  /* 0x0000ffff1c027812 */ /* 0x004fe400078ec0ff */
[----:B------:R-:W-:Y:S02]  /*c8610*/  IADD3 R28, P1, PT, R19, R13, RZ ;  /* 0x0000000d131c7210 */ /* 0x000fe40007f3e0ff */
[----:B---3--:R-:W-:-:S04]  /*c8620*/  LOP3.LUT R3, R29, 0xffff, RZ, 0xc0, !PT ;  /* 0x0000ffff1d037812 */ /* 0x008fc800078ec0ff */
[----:B------:R-:W-:-:S04]  /*c8630*/  PRMT R22, R2, 0x3340, R3 ;  /* 0x0000334002167816 */ /* 0x000fc80000000003 */
[----:B-1----:R-:W-:-:S05]  /*c8640*/  PRMT R9, R22, 0x5410, R21 ;  /* 0x0000541016097816 */ /* 0x002fca0000000015 */
[----:B------:R-:W-:Y:S04]  /*c8650*/  STL [R1+0x5408], R9 ;  /* 0x0054080901007387 */ /* 0x000fe80000100800 */
[----:B------:R-:W2:Y:S01]  /*c8660*/  LDL.LU R27, [R1+0x4d30] ;  /* 0x004d3000011b7983 */ /* 0x000ea20000300800 */
[----:B----4-:R-:W-:-:S05]  /*c8670*/  IMAD.X R29, R20, 0x1, R15, P1 ;  /* 0x00000001141d7824 */ /* 0x010fca00008e060f */
[----:B------:R1:W-:Y:S04]  /*c8680*/  STL.64 [R1+0xf88], R28 ;  /* 0x000f881c01007387 */ /* 0x0003e80000100a00 */
[----:B-1----:R-:W3:Y:S04]  /*c8690*/  LDL.LU R28, [R1+0x188] ;  /* 0x00018800011c7983 */ /* 0x002ee80000300800 */
[----:B------:R-:W4:Y:S01]  /*c86a0*/  LDL.LU R29, [R1+0x660] ;  /* 0x00066000011d7983 */ /* 0x000f220000300800 */
[----:B------:R-:W-:Y:S02]  /*c86b0*/  SHF.R.U32.HI R21, RZ, 0x8, R8 ;  /* 0x00000008ff157819 */ /* 0x000fe40000011608 */
[----:B------:R-:W-:-:S02]  /*c86c0*/  SHF.R.U32.HI R2, RZ, 0x8, R2 ;  /* 0x00000008ff027819 */ /* 0x000fc40000011602 */
[----:B------:R-:W-:Y:S02]  /*c86d0*/  SHF.R.U32.HI R22, RZ, 0x8, R3 ;  /* 0x00000008ff167819 */ /* 0x000fe40000011603 */
[----:B------:R-:W-:Y:S02]  /*c86e0*/  LOP3.LUT R21, R21, 0xffff, RZ, 0xc0, !PT ;  /* 0x0000ffff15157812 */ /* 0x000fe400078ec0ff */
[----:B------:R-:W-:Y:S02]  /*c86f0*/  LOP3.LUT R2, R2, 0xffff, RZ, 0xc0, !PT ;  /* 0x0000ffff02027812 */ /* 0x000fe400078ec0ff */
[----:B------:R-:W-:Y:S02]  /*c8700*/  LOP3.LUT R22, R22, 0xffff, RZ, 0xc0, !PT ;  /* 0x0000ffff16167812 */ /* 0x000fe400078ec0ff */
[----:B------:R-:W-:Y:S02]  /*c8710*/  PRMT R8, R21, 0x3340, R0 ;  /* 0x0000334015087816 */ /* 0x000fe40000000000 */
[----:B------:R-:W-:-:S03]  /*c8720*/  PRMT R2, R2, 0x3340, R22 ;  /* 0x0000334002027816 */ /* 0x000fc60000000016 */
[----:B------:R1:W-:Y:S01]  /*c8730*/  STL [R1+0x194], R8 ;  /* 0x0001940801007387 */ /* 0x0003e20000100800 */
[----:B------:R-:W-:-:S03]  /*c8740*/  LOP3.LUT R3, R24, 0xffff, RZ, 0xc0, !PT ;  /* 0x0000ffff18037812 */ /* 0x000fc600078ec0ff */
[----:B------:R0:W-:Y:S01]  /*c8750*/  STL [R1+0x5300], R2 ;  /* 0x0053000201007387 */ /* 0x0001e20000100800 */
[----:B------:R-:W-:Y:S02]  /*c8760*/  IADD3 R24, P1, PT, R19, R5, RZ ;  /* 0x0000000513187210 */ /* 0x000fe40007f3e0ff */
[----:B-1----:R-:W-:Y:S02]  /*c8770*/  LOP3.LUT R8, R25, 0xffff, RZ, 0xc0, !PT ;  /* 0x0000ffff19087812 */ /* 0x002fe400078ec0ff */
[----:B0-----:R-:W-:Y:S02]  /*c8780*/  LOP3.LUT R2, R26, 0xffff, RZ, 0xc0, !PT ;  /* 0x0000ffff1a027812 */ /* 0x001fe400078ec0ff */
[----:B------:R-:W-:Y:S02]  /*c8790*/  PRMT R21, R8, 0x3340, R0 ;  /* 0x0000334008157816 */ /* 0x000fe40000000000 */
[----:B------:R-:W-:Y:S01]  /*c87a0*/  PRMT R22, R3, 0x3340, R2 ;  /* 0x0000334003167816 */ /* 0x000fe20000000002 */
[----:B------:R-:W-:Y:S01]  /*c87b0*/  IMAD.X R25, R20, 0x1, R6, P1 ;  /* 0x0000000114197824 */ /* 0x000fe200008e0606 */
[----:B------:R0:W-:Y:S02]  /*c87c0*/  STL.64 [R1+0x5920], R4 ;  /* 0x0059200401007387 */ /* 0x0001e40000100a00 */
[----:B------:R-:W-:-:S02]  /*c87d0*/  PRMT R9, R22, 0x5410, R21 ;  /* 0x0000541016097816 */ /* 0x000fc40000000015 */
[----:B------:R-:W-:Y:S02]  /*c87e0*/  SHF.R.U32.HI R22, RZ, 0x8, R2 ;  /* 0x00000008ff167819 */ /* 0x000fe40000011602 */
[----:B------:R-:W-:Y:S01]  /*c87f0*/  SHF.R.U32.HI R21, RZ, 0x8, R8 ;  /* 0x00000008ff157819 */ /* 0x000fe20000011608 */
[----:B------:R1:W-:Y:S01]  /*c8800*/  STL [R1+0x5404], R9 ;  /* 0x0054040901007387 */ /* 0x0003e20000100800 */
[----:B------:R-:W-:Y:S02]  /*c8810*/  LOP3.LUT R22, R22, 0xffff, RZ, 0xc0, !PT ;  /* 0x0000ffff16167812 */ /* 0x000fe400078ec0ff */
[----:B0-----:R-:W-:Y:S01]  /*c8820*/  SHF.R.U32.HI R4, RZ, 0x8, R3 ;  /* 0x00000008ff047819 */ /* 0x001fe20000011603 */
[----:B------:R0:W-:Y:S01]  /*c8830*/  STL.64 [R1+0xf78], R24 ;  /* 0x000f781801007387 */ /* 0x0001e20000100a00 */
[----:B------:R-:W-:Y:S02]  /*c8840*/  LOP3.LUT R21, R21, 0xffff, RZ, 0xc0, !PT ;  /* 0x0000ffff15157812 */ /* 0x000fe400078ec0ff */
[----:B------:R-:W-:-:S02]  /*c8850*/  LOP3.LUT R4, R4, 0xffff, RZ, 0xc0, !PT ;  /* 0x0000ffff04047812 */ /* 0x000fc400078ec0ff */
[----:B------:R-:W-:Y:S02]  /*c8860*/  PRMT R8, R21, 0x3340, R0 ;  /* 0x0000334015087816 */ /* 0x000fe40000000000 */
[----:B-1----:R-:W-:Y:S01]  /*c8870*/  PRMT R9, R4, 0x3340, R22 ;  /* 0x0000334004097816 */ /* 0x002fe20000000016 */
[----:B0-----:R-:W4:Y:S04]  /*c8880*/  LDL.LU R24, [R1+0x5938] ;  /* 0x0059380001187983 */ /* 0x001f280000300800 */
[----:B------:R-:W4:Y:S04]  /*c8890*/  LDL.LU R5, [R1+0x6f0] ;  /* 0x0006f00001057983 */ /* 0x000f280000300800 */
[----:B------:R-:W4:Y:S04]  /*c88a0*/  LDL.LU R2, [R1+0x170] ;  /* 0x0001700001027983 */ /* 0x000f280000300800 */
[----:B------:R-:W4:Y:S04]  /*c88b0*/  LDL.LU R3, [R1+0x610] ;  /* 0x0006100001037983 */ /* 0x000f280000300800 */
[----:B------:R-:W-:Y:S04]  /*c88c0*/  STL [R1+0x878], R9 ;  /* 0x0008780901007387 */ /* 0x000fe80000100800 */
[----:B------:R0:W-:Y:S04]  /*c88d0*/  STL [R1+0x198], R8 ;  /* 0x0001980801007387 */ /* 0x0001e80000100800 */
[----:B------:R-:W4:Y:S04]  /*c88e0*/  LDL.LU R25, [R1+0x6f4] ;  /* 0x0006f40001197983 */ /* 0x000f280000300800 */
[----:B------:R-:W4:Y:S01]  /*c88f0*/  LDL.LU R26, [R1+0x60c] ;  /* 0x00060c00011a7983 */ /* 0x000f220000300800 */
[----:B0-----:R-:W-:-:S05]  /*c8900*/  IADD3 R8, P1, PT, R19, R14, RZ ;  /* 0x0000000e13087210 */ /* 0x001fca0007f3e0ff */
[----:B------:R-:W-:Y:S01]  /*c8910*/  IMAD.X R9, R20, 0x1, R16, P1 ;  /* 0x0000000114097824 */ /* 0x000fe200008e0610 */
[----:B--2---:R-:W-:Y:S02]  /*c8920*/  LOP3.LUT R4, R27, 0xffff, RZ, 0xc0, !PT ;  /* 0x0000ffff1b047812 */ /* 0x004fe400078ec0ff */
[----:B---3--:R-:W-:Y:S02]  /*c8930*/  LOP3.LUT R27, R28, 0xffff, RZ, 0xc0, !PT ;  /* 0x0000ffff1c1b7812 */ /* 0x008fe400078ec0ff */
[----:B----4-:R-:W-:Y:S02]  /*c8940*/  LOP3.LUT R28, R29, 0xffff, RZ, 0xc0, !PT ;  /* 0x0000ffff1d1c7812 */ /* 0x010fe400078ec0ff */
[----:B------:R-:W-:Y:S02]  /*c8950*/  PRMT R21, R27, 0x3340, R0 ;  /* 0x000033401b157816 */ /* 0x000fe40000000000 */
[----:B------:R-:W-:-:S04]  /*c8960*/  PRMT R22, R4, 0x3340, R28 ;  /* 0x0000334004167816 */ /* 0x000fc8000000001c */
[----:B------:R-:W-:-:S05]  /*c8970*/  PRMT R21, R22, 0x5410, R21 ;  /* 0x0000541016157816 */ /* 0x000fca0000000015 */
[----:B------:R-:W-:Y:S04]  /*c8980*/  STL [R1+0x53fc], R21 ;  /* 0x0053fc1501007387 */ /* 0x000fe80000100800 */
[----:B------:R0:W-:Y:S01]  /*c8990*/  STL.64 [R1+0xf70], R8 ;  /* 0x000f700801007387 */ /* 0x0001e20000100a00 */
[----:B------:R-:W-:Y:S02]  /*c89a0*/  SHF.R.U32.HI R4, RZ, 0x8, R4 ;  /* 0x00000008ff047819 */ /* 0x000fe40000011604 */
[----:B------:R-:W-:Y:S01]  /*c89b0*/  SHF.R.U32.HI R22, RZ, 0x8, R28 ;  /* 0x00000008ff167819 */ /* 0x000fe2000001161c */
[----:B0-----:R-:W2:Y:S01]  /*c89c0*/  LDL.LU.64 R8, [R1+0x5930] ;  /* 0x0059300001087983 */ /* 0x001ea20000300a00 */
[----:B------:R-:W-:Y:S02]  /*c89d0*/  LOP3.LUT R4, R4, 0xffff, RZ, 0xc0, !PT ;  /* 0x0000ffff04047812 */ /* 0x000fe400078ec0ff */
[----:B------:R-:W-:Y:S01]  /*c89e0*/  LOP3.LUT R22, R22, 0xffff, RZ, 0xc0, !PT ;  /* 0x0000ffff16167812 */ /* 0x000fe200078ec0ff */
[----:B------:R0:W-:Y:S03]  /*c89f0*/  STL.64 [R1+0x5908], R16 ;  /* 0x0059081001007387 */ /* 0x0001e60000100a00 */
[----:B------:R-:W-:Y:S01]  /*c8a00*/  PRMT R4, R4, 0x3340, R22 ;  /* 0x0000334004047816 */ /* 0x000fe20000000016 */
[----:B------:R-:W3:Y:S01]  /*c8a10*/  LDL.LU R28, [R1+0x154] ;  /* 0x00015400011c7983 */ /* 0x000ee20000300800 */
[----:B------:R-:W-:-:S03]  /*c8a20*/  SHF.R.U32.HI R21, RZ, 0x8, R27 ;  /* 0x00000008ff157819 */ /* 0x000fc6000001161b */
[----:B------:R-:W4:Y:S04]  /*c8a30*/  LDL.LU R27, [R1+0x40] ;  /* 0x00004000011b7983 */ /* 0x000f280000300800 */
[----:B------:R1:W-:Y:S04]  /*c8a40*/  STL [R1+0x874], R4 ;  /* 0x0008740401007387 */ /* 0x0003e80000100800 */
[----:B------:R-:W3:Y:S01]  /*c8a50*/  LDL.LU R29, [R1+0xf4] ;  /* 0x0000f400011d7983 */ /* 0x000ee20000300800 */
[----:B------:R-:W-:-:S04]  /*c8a60*/  LOP3.LUT R21, R21, 0xffff, RZ, 0xc0, !PT ;  /* 0x0000ffff15157812 */ /* 0x000fc800078ec0ff */
[--C-:B0-----:R-:W-:Y:S02]  /*c8a70*/  PRMT R16, R21, 0x3340, R0.reuse ;  /* 0x0000334015107816 */ /* 0x101fe40000000000 */
[----:B-1----:R-:W-:Y:S02]  /*c8a80*/  LOP3.LUT R4, R5, 0xffff, RZ, 0xc0, !PT ;  /* 0x0000ffff05047812 */ /* 0x002fe400078ec0ff */
[----:B------:R-:W-:Y:S02]  /*c8a90*/  LOP3.LUT R2, R2, 0xffff, RZ, 0xc0, !PT ;  /* 0x0000ffff02027812 */ /* 0x000fe400078ec0ff */
[----:B------:R-:W-:Y:S02]  /*c8aa0*/  LOP3.LUT R3, R3, 0xffff, RZ, 0xc0, !PT ;  /* 0x0000ffff03037812 */ /* 0x000fe400078ec0ff */
[----:B------:R-:W-:Y:S02]  /*c8ab0*/  PRMT R21, R2, 0x3340, R0 ;  /* 0x0000334002157816 */ /* 0x000fe40000000000 */
[----:B------:R-:W-:-:S04]  /*c8ac0*/  PRMT R22, R4, 0x3340, R3 ;  /* 0x0000334004167816 */ /* 0x000fc80000000003 */
[----:B------:R-:W-:Y:S02]  /*c8ad0*/  PRMT R5, R22, 0x5410, R21 ;  /* 0x0000541016057816 */ /* 0x000fe40000000015 */
[----:B------:R-:W-:Y:S02]  /*c8ae0*/  SHF.R.U32.HI R22, RZ, 0x8, R4 ;  /* 0x00000008ff167819 */ /* 0x000fe40000011604 */
[----:B------:R-:W-:Y:S01]  /*c8af0*/  SHF.R.U32.HI R21, RZ, 0x8, R3 ;  /* 0x00000008ff157819 */ /* 0x000fe20000011603 */
[----:B------:R0:W-:Y:S01]  /*c8b00*/  STL [R1+0x190], R16 ;  /* 0x0001901001007387 */ /* 0x0001e20000100800 */
[----:B------:R-:W-:Y:S02]  /*c8b10*/  LOP3.LUT R22, R22, 0xffff, RZ, 0xc0, !PT ;  /* 0x0000ffff16167812 */ /* 0x000fe400078ec0ff */
[----:B------:R-:W-:-:S04]  /*c8b20*/  LOP3.LUT R21, R21, 0xffff, RZ, 0xc0, !PT ;  /* 0x0000ffff15157812 */ /* 0x000fc800078ec0ff */
[----:B------:R-:W-:Y:S02]  /*c8b30*/  PRMT R3, R22, 0x3340, R21 ;  /* 0x0000334016037816 */ /* 0x000fe40000000015 */
[----:B0-----:R-:W-:Y:S02]  /*c8b40*/  IADD3 R16, P1, PT, R19, R7, RZ ;  /* 0x0000000713107210 */ /* 0x001fe40007f3e0ff */
[----:B------:R-:W-:Y:S02]  /*c8b50*/  LOP3.LUT R22, R25, 0xffff, RZ, 0xc0, !PT ;  /* 0x0000ffff19167812 */ /* 0x000fe400078ec0ff */
[----:B------:R-:W-:Y:S01]  /*c8b60*/  LOP3.LUT R21, R26, 0xffff, RZ, 0xc0, !PT ;  /* 0x0000ffff1a157812 */ /* 0x000fe200078ec0ff */
[----:B------:R-:W-:Y:S03]  /*c8b70*/  STL [R1+0x53f8], R5 ;  /* 0x0053f80501007387 */ /* 0x000fe60000100800 */
[----:B------:R-:W-:Y:S01]  /*c8b80*/  PRMT R4, R22, 0x3340, R21 ;  /* 0x0000334016047816 */ /* 0x000fe20000000015 */
[----:B--2---:R-:W-:-:S05]  /*c8b90*/  IMAD.X R17, R20, 0x1, R8, P1 ;  /* 0x0000000114117824 */ /* 0x004fca00008e0608 */
[----:B------:R-:W-:Y:S04]  /*c8ba0*/  STL.64 [R1+0xf68], R16 ;  /* 0x000f681001007387 */ /* 0x000fe80000100a00 */
[----:B------:R0:W-:Y:S04]  /*c8bb0*/  STL [R1+0x870], R3 ;  /* 0x0008700301007387 */ /* 0x0001e80000100800 */
[----:B------:R1:W-:Y:S01]  /*c8bc0*/  STL [R1+0x53ac], R4 ;  /* 0x0053ac0401007387 */ /* 0x0003e20000100800 */
[----:B0-----:R-:W-:Y:S02]  /*c8bd0*/  SHF.R.U32.HI R3, RZ, 0x8, R2 ;  /* 0x00000008ff037819 */ /* 0x001fe40000011602 */
[----:B------:R-:W-:-:S02]  /*c8be0*/  SHF.R.U32.HI R2, RZ, 0x8, R22 ;  /* 0x00000008ff027819 */ /* 0x000fc40000011616 */
[----:B------:R-:W-:Y:S01]  /*c8bf0*/  SHF.R.U32.HI R22, RZ, 0x8, R21 ;  /* 0x00000008ff167819 */ /* 0x000fe20000011615 */
[----:B-1----:R-:W2:Y:S01]  /*c8c00*/  LDL.LU R4, [R1+0x160] ;  /* 0x0001600001047983 */ /* 0x002ea20000300800 */
[----:B------:R-:W-:-:S03]  /*c8c10*/  LOP3.LUT R21, R3, 0xffff, RZ, 0xc0, !PT ;  /* 0x0000ffff03157812 */ /* 0x000fc600078ec0ff */
[----:B------:R-:W2:Y:S01]  /*c8c20*/  LDL.LU R5, [R1+0x44] ;  /* 0x0000440001057983 */ /* 0x000ea20000300800 */
[----:B------:R-:W-:-:S03]  /*c8c30*/  LOP3.LUT R2, R2, 0xffff, RZ, 0xc0, !PT ;  /* 0x0000ffff02027812 */ /* 0x000fc600078ec0ff */
[----:B------:R-:W2:Y:S01]  /*c8c40*/  LDL.LU R17, [R1+0x100] ;  /* 0x0001000001117983 */ /* 0x000ea20000300800 */
[----:B------:R-:W-:Y:S02]  /*c8c50*/  LOP3.LUT R22, R22, 0xffff, RZ, 0xc0, !PT ;  /* 0x0000ffff16167812 */ /* 0x000fe400078ec0ff */
[----:B------:R-:W-:Y:S02]  /*c8c60*/  PRMT R3, R21, 0x3340, R0 ;  /* 0x0000334015037816 */ /* 0x000fe40000000000 */
[----:B------:R-:W-:Y:S02]  /*c8c70*/  PRMT R2, R2, 0x3340, R22 ;  /* 0x0000334002027816 */ /* 0x000fe40000000016 */
[----:B----4-:R-:W-:Y:S02]  /*c8c80*/  LOP3.LUT R16, R27, 0xffff, RZ, 0xc0, !PT ;  /* 0x0000ffff1b107812 */ /* 0x010fe400078ec0ff */
[----:B---3--:R-:W-:Y:S02]  /*c8c90*/  LOP3.LUT R28, R28, 0xffff, RZ, 0xc0, !PT ;  /* 0x0000ffff1c1c7812 */ /* 0x008fe400078ec0ff */
[----:B------:R-:W-:Y:S01]  /*c8ca0*/  LOP3.LUT R27, R29, 0xffff, RZ, 0xc0, !PT ;  /* 0x0000ffff1d1b7812 */ /* 0x000fe200078ec0ff */
[----:B------:R-:W-:Y:S01]  /*c8cb0*/  STL [R1+0x18c], R3 ;  /* 0x00018c0301007387 */ /* 0x000fe20000100800 */
[----:B------:R-:W-:-:S02]  /*c8cc0*/  PRMT R21, R16, 0x3340, R0 ;  /* 0x0000334010157816 */ /* 0x000fc40000000000 */
[----:B------:R-:W-:Y:S01]  /*c8cd0*/  PRMT R22, R28, 0x3340, R27 ;  /* 0x000033401c167816 */ /* 0x000fe2000000001b */
[----:B------:R0:W-:Y:S03]  /*c8ce0*/  STL [R1+0x52d8], R2 ;  /* 0x0052d80201007387 */ /* 0x0001e60000100800 */
[----:B------:R-:W-:Y:S01]  /*c8cf0*/  PRMT R21, R22, 0x5410, R21 ;  /* 0x0000541016157816 */ /* 0x000fe20000000015 */
[----:B------:R-:W3:Y:S01]  /*c8d00*/  LDL.LU R26, [R1+0x130] ;  /* 0x00013000011a7983 */ /* 0x000ee20000300800 */
[----:B0-----:R-:W-:-:S03]  /*c8d10*/  IADD3 R2, P1, PT, R19, R9, RZ ;  /* 0x0000000913027210 */ /* 0x001fc60007f3e0ff */
[----:B------:R0:W-:Y:S02]  /*c8d20*/  STL [R1+0x53f4], R21 ;  /* 0x0053f41501007387 */ /* 0x0001e40000100800 */
[----:B------:R-:W-:Y:S02]  /*c8d30*/  IMAD.X R3, R20, 0x1, R11, P1 ;  /* 0x0000000114037824 */ /* 0x000fe400008e060b */
[----:B------:R-:W-:Y:S04]  /*c8d40*/  STL.64 [R1+0x5900], R8 ;  /* 0x0059000801007387 */ /* 0x000fe80000100a00 */
[----:B------:R1:W-:Y:S01]  /*c8d50*/  STL.64 [R1+0xf60], R2 ;  /* 0x000f600201007387 */ /* 0x0003e20000100a00 */
[----:B0-----:R-:W-:Y:S02]  /*c8d60*/  SHF.R.U32.HI R21, RZ, 0x8, R27 ;  /* 0x00000008ff157819 */ /* 0x001fe4000001161b */
[----:B------:R-:W-:Y:S01]  /*c8d70*/  SHF.R.U32.HI R22, RZ, 0x8, R28 ;  /* 0x00000008ff167819 */ /* 0x000fe2000001161c */
[----:B-1----:R-:W4:Y:S04]  /*c8d80*/  LDL.LU.64 R2, [R1+0x5928] ;  /* 0x0059280001027983 */ /* 0x002f280000300a00 */
[----:B------:R-:W4:Y:S04]  /*c8d90*/  LDL.LU R25, [R1+0xa8] ;  /* 0x0000a80001197983 */ /* 0x000f280000300800 */
[----:B------:R-:W4:Y:S04]  /*c8da0*/  LDL.LU R27, [R1+0x5d0] ;  /* 0x0005d000011b7983 */ /* 0x000f280000300800 */
[----:B------:R-:W4:Y:S04]  /*c8db0*/  LDL.LU R28, [R1+0x4d34] ;  /* 0x004d3400011c7983 */ /* 0x000f280000300800 */
[----:B------:R-:W4:Y:S01]  /*c8dc0*/  LDL.LU R29, [R1+0x678] ;  /* 0x00067800011d7983 */ /* 0x000f220000300800 */
[----:B------:R-:W-:-:S02]  /*c8dd0*/  IADD3 R8, P1, PT, R19, R10, RZ ;  /* 0x0000000a13087210 */ /* 0x000fc40007f3e0ff */
[----:B------:R-:W-:Y:S02]  /*c8de0*/  LOP3.LUT R22, R22, 0xffff, RZ, 0xc0, !PT ;  /* 0x0000ffff16167812 */ /* 0x000fe400078ec0ff */
[----:B------:R-:W-:Y:S01]  /*c8df0*/  LOP3.LUT R21, R21, 0xffff, RZ, 0xc0, !PT ;  /* 0x0000ffff15157812 */ /* 0x000fe200078ec0ff */
[----:B------:R-:W-:Y:S01]  /*c8e00*/  IMAD.X R9, R20, 0x1, R12, P1 ;  /* 0x0000000114097824 */ /* 0x000fe200008e060c */
[----:B------:R-:W-:Y:S02]  /*c8e10*/  SHF.R.U32.HI R20, RZ, 0x8, R16 ;  /* 0x00000008ff147819 */ /* 0x000fe40000011610 */
[----:B------:R-:W-:Y:S02]  /*c8e20*/  PRMT R21, R22, 0x3340, R21 ;  /* 0x0000334016157816 */ /* 0x000fe40000000015 */
[----:B------:R-:W-:-:S03]  /*c8e30*/  LOP3.LUT R20, R20, 0xffff, RZ, 0xc0, !PT ;  /* 0x0000ffff14147812 */ /* 0x000fc600078ec0ff */
[----:B------:R-:W-:Y:S04]  /*c8e40*/  STL [R1+0x418], R21 ;  /* 0x0004181501007387 */ /* 0x000fe80000100800 */
[----:B------:R0:W-:Y:S02]  /*c8e50*/  STL.64 [R1+0xf80], R8 ;  /* 0x000f800801007387 */ /* 0x0001e40000100a00 */
[----:B0-----:R-:W-:-:S05]  /*c8e60*/  PRMT R8, R20, 0x3340, R0 ;  /* 0x0000334014087816 */ /* 0x001fca0000000000 */
[----:B------:R0:W-:Y:S01]  /*c8e70*/  STL [R1+0x188], R8 ;  /* 0x0001880801007387 */ /* 0x0001e20000100800 */
[----:B------:R-:W-:Y:S01]  /*c8e80*/  VIADD R19, R19, UR5 ;  /* 0x0000000513137c36 */ /* 0x000fe20008000000 */
[----:B------:R-:W1:Y:S01]  /*c8e90*/  LDCU UR5, c[0x0][0x3b8] ;  /* 0x00007700ff0577ac */ /* 0x000e620008000800 */
[----:B--2---:R-:W-:Y:S02]  /*c8ea0*/  LOP3.LUT R4, R4, 0xffff, RZ, 0xc0, !PT ;  /* 0x0000ffff04047812 */ /* 0x004fe400078ec0ff */
[----:B------:R-:W-:Y:S02]  /*c8eb0*/  LOP3.LUT R5, R5, 0xffff, RZ, 0xc0, !PT ;  /* 0x0000ffff05057812 */ /* 0x000fe400078ec0ff */
[----:B------:R-:W-:Y:S02]  /*c8ec0*/  LOP3.LUT R22, R17, 0xffff, RZ, 0xc0, !PT ;  /* 0x0000ffff11167812 */ /* 0x000fe400078ec0ff */
[----:B------:R-:W-:Y:S02]  /*c8ed0*/  PRMT R20, R5, 0x3340, R0 ;  /* 0x0000334005147816 */ /* 0x000fe40000000000 */
[----:B------:R-:W-:-:S02]  /*c8ee0*/  PRMT R21, R4, 0x3340, R22 ;  /* 0x0000334004157816 */ /* 0x000fc40000000016 */
[----:B------:R-:W-:Y:S02]  /*c8ef0*/  SHF.R.U32.HI R4, RZ, 0x8, R4 ;  /* 0x00000008ff047819 */ /* 0x000fe40000011604 */
[----:B0-----:R-:W-:Y:S02]  /*c8f00*/  PRMT R8, R21, 0x5410, R20 ;  /* 0x0000541015087816 */ /* 0x001fe40000000014 */
[----:B------:R-:W-:Y:S02]  /*c8f10*/  SHF.R.U32.HI R21, RZ, 0x8, R22 ;  /* 0x00000008ff157819 */ /* 0x000fe40000011616 */
[----:B------:R-:W-:Y:S02]  /*c8f20*/  SHF.R.U32.HI R20, RZ, 0x8, R5 ;  /* 0x00000008ff147819 */ /* 0x000fe40000011605 */
[----:B------:R-:W-:Y:S02]  /*c8f30*/  LOP3.LUT R22, R4, 0xffff, RZ, 0xc0, !PT ;  /* 0x0000ffff04167812 */ /* 0x000fe400078ec0ff */
[----:B------:R-:W-:-:S02]  /*c8f40*/  LOP3.LUT R21, R21, 0xffff, RZ, 0xc0, !PT ;  /* 0x0000ffff15157812 */ /* 0x000fc400078ec0ff */
[----:B------:R-:W-:Y:S02]  /*c8f50*/  LOP3.LUT R20, R20, 0xffff, RZ, 0xc0, !PT ;  /* 0x0000ffff14147812 */ /* 0x000fe400078ec0ff */
[----:B------:R-:W-:Y:S02]  /*c8f60*/  PRMT R5, R22, 0x3340, R21 ;  /* 0x0000334016057816 */ /* 0x000fe40000000015 */
[----:B------:R-:W-:Y:S01]  /*c8f70*/  PRMT R4, R20, 0x3340, R0 ;  /* 0x0000334014047816 */ /* 0x000fe20000000000 */
[----:B------:R-:W-:Y:S01]  /*c8f80*/  STL [R1+0x53f0], R8 ;  /* 0x0053f00801007387 */ /* 0x000fe20000100800 */
[----:B---3--:R-:W-:-:S03]  /*c8f90*/  LOP3.LUT R26, R26, 0xffff, RZ, 0xc0, !PT ;  /* 0x0000ffff1a1a7812 */ /* 0x008fc600078ec0ff */
[----:B------:R-:W-:Y:S01]  /*c8fa0*/  STL [R1+0x414], R5 ;  /* 0x0004140501007387 */ /* 0x000fe20000100800 */
[----:B------:R-:W-:-:S03]  /*c8fb0*/  LOP3.LUT R17, R24, 0xffff, RZ, 0xc0, !PT ;  /* 0x0000ffff18117812 */ /* 0x000fc600078ec0ff */
[----:B------:R4:W-:Y:S01]  /*c8fc0*/  STL [R1+0x184], R4 ;  /* 0x0001840401007387 */ /* 0x0009e20000100800 */
[----:B------:R-:W-:Y:S02]  /*c8fd0*/  PRMT R20, R17, 0x3340, R0 ;  /* 0x0000334011147816 */ /* 0x000fe40000000000 */
[----:B----4-:R-:W-:-:S04]  /*c8fe0*/  LOP3.LUT R4, R25, 0xffff, RZ, 0xc0, !PT ;  /* 0x0000ffff19047812 */ /* 0x010fc800078ec0ff */
[----:B------:R-:W-:Y:S02]  /*c8ff0*/  PRMT R21, R26, 0x3340, R4 ;  /* 0x000033401a157816 */ /* 0x000fe40000000004 */
[----:B------:R-:W-:Y:S02]  /*c9000*/  LOP3.LUT R8, R27, 0xffff, RZ, 0xc0, !PT ;  /* 0x0000ffff1b087812 */ /* 0x000fe400078ec0ff */
[----:B------:R-:W-:Y:S02]  /*c9010*/  LOP3.LUT R28, R28, 0xffff, RZ, 0xc0, !PT ;  /* 0x0000ffff1c1c7812 */ /* 0x000fe400078ec0ff */
[----:B------:R-:W-:Y:S02]  /*c9020*/  PRMT R5, R21, 0x5410, R20 ;  /* 0x0000541015057816 */ /* 0x000fe40000000014 */
[----:B------:R-:W-:Y:S02]  /*c9030*/  LOP3.LUT R22, R29, 0xffff, RZ, 0xc0, !PT ;  /* 0x0000ffff1d167812 */ /* 0x000fe400078ec0ff */
[----:B------:R-:W-:-:S02]  /*c9040*/  PRMT R20, R8, 0x3340, R0 ;  /* 0x0000334008147816 */ /* 0x000fc40000000000 */
[----:B------:R-:W-:Y:S01]  /*c9050*/  PRMT R21, R28, 0x3340, R22 ;  /* 0x000033401c157816 */ /* 0x000fe20000000016 */
[----:B------:R0:W-:Y:S04]  /*c9060*/  STL [R1+0x53e8], R5 ;  /* 0x0053e80501007387 */ /* 0x0001e80000100800 */
[----:B------:R-:W2:Y:S04]  /*c9070*/  LDL.LU R9, [R1+0x134] ;  /* 0x0001340001097983 */ /* 0x000ea80000300800 */
[----:B------:R-:W3:Y:S01]  /*c9080*/  LDL.LU R16, [R1+0xac] ;  /* 0x0000ac0001107983 */ /* 0x000ee20000300800 */
[----:B0-----:R-:W-:Y:S01]  /*c9090*/  PRMT R5, R21, 0x5410, R20 ;  /* 0x0000541015057816 */ /* 0x001fe20000000014 */
[----:B------:R-:W-:Y:S01]  /*c90a0*/  IMAD.MOV.U32 R21, RZ, RZ, R4 ;  /* 0x000000ffff157224 */ /* 0x000fe200078e0004 */
[----:B------:R-:W-:-:S02]  /*c90b0*/  SHF.R.S32.HI R20, RZ, 0x1f, R19 ;  /* 0x0000001fff147819 */ /* 0x000fc40000011413 */
[----:B------:R-:W-:Y:S01]  /*c90c0*/  IADD3 R4, P1, PT, R19, R0, RZ ;  /* 0x0000000013047210 */ /* 0x000fe20007f3e0ff */
[----:B------:R0:W-:Y:S04]  /*c90d0*/  STL [R1+0x53e4], R5 ;  /* 0x0053e40501007387 */ /* 0x0001e80000100800 */
[----:B------:R-:W4:Y:S04]  /*c90e0*/  LDL.LU R24, [R1+0x4d38] ;  /* 0x004d380001187983 */ /* 0x000f280000300800 */
[----:B------:R-:W2:Y:S01]  /*c90f0*/  LDL.LU R27, [R1+0x5d4] ;  /* 0x0005d400011b7983 */ /* 0x000ea20000300800 */
[----:B0-----:R-:W-:-:S03]  /*c9100*/  IMAD.X R5, R20, 0x1, R2, P1 ;  /* 0x0000000114057824 */ /* 0x001fc600008e0602 */
[----:B------:R-:W2:Y:S04]  /*c9110*/  LDL.LU R25, [R1+0x67c] ;  /* 0x00067c0001197983 */ /* 0x000ea80000300800 */
[----:B------:R0:W-:Y:S04]  /*c9120*/  STL.64 [R1+0xf40], R4 ;  /* 0x000f400401007387 */ /* 0x0001e80000100a00 */
[----:B0-----:R-:W2:Y:S01]  /*c9130*/  LDL.LU.64 R4, [R1+0x5920] ;  /* 0x0059200001047983 */ /* 0x001ea20000300a00 */
[----:B------:R-:W-:Y:S02]  /*c9140*/  SHF.R.U32.HI R28, RZ, 0x8, R28 ;  /* 0x00000008ff1c7819 */ /* 0x000fe4000001161c */
[----:B------:R-:W-:-:S02]  /*c9150*/  SHF.R.U32.HI R29, RZ, 0x8, R22 ;  /* 0x00000008ff1d7819 */ /* 0x000fc40000011616 */
[----:B------:R-:W-:Y:S02]  /*c9160*/  SHF.R.U32.HI R22, RZ, 0x8, R26 ;  /* 0x00000008ff167819 */ /* 0x000fe4000001161a */
[----:B------:R-:W-:Y:S01]  /*c9170*/  SHF.R.U32.HI R21, RZ, 0x8, R21 ;  /* 0x00000008ff157819 */ /* 0x000fe20000011615 */
[----:B------:R-:W3:Y:S01]  /*c9180*/  LDL.LU R26, [R1+0x5918] ;  /* 0x00591800011a7983 */ /* 0x000ee20000300800 */
[----:B------:R-:W-:Y:S02]  /*c9190*/  LOP3.LUT R28, R28, 0xffff, RZ, 0xc0, !PT ;  /* 0x0000ffff1c1c7812 */ /* 0x000fe400078ec0ff */
[----:B------:R-:W-:Y:S02]  /*c91a0*/  LOP3.LUT R29, R29, 0xffff, RZ, 0xc0, !PT ;  /* 0x0000ffff1d1d7812 */ /* 0x000fe400078ec0ff */
[----:B------:R-:W-:Y:S02]  /*c91b0*/  LOP3.LUT R22, R22, 0xffff, RZ, 0xc0, !PT ;  /* 0x0000ffff16167812 */ /* 0x000fe400078ec0ff */
[----:B------:R-:W-:-:S02]  /*c91c0*/  LOP3.LUT R21, R21, 0xffff, RZ, 0xc0, !PT ;  /* 0x0000ffff15157812 */ /* 0x000fc400078ec0ff */
[----:B------:R-:W-:Y:S02]  /*c91d0*/  PRMT R29, R28, 0x3340, R29 ;  /* 0x000033401c1d7816 */ /* 0x000fe4000000001d */
[----:B------:R-:W-:-:S03]  /*c91e0*/  PRMT R21, R22, 0x3340, R21 ;  /* 0x0000334016157816 */ /* 0x000fc60000000015 */
[----:B------:R-:W-:Y:S01]  /*c91f0*/  STL [R1+0x86c], R29 ;  /* 0x00086c1d01007387 */ /* 0x000fe20000100800 */
[----:B------:R-:W-:-:S03]  /*c9200*/  IADD3 R28, P1, PT, R19, R3, RZ ;  /* 0x00000003131c7210 */ /* 0x000fc60007f3e0ff */
[----:B------:R-:W-:Y:S04]  /*c9210*/  STL.64 [R1+0x58f0], R2 ;  /* 0x0058f00201007387 */ /* 0x000fe80000100a00 */
[----:B------:R0:W-:Y:S02]  /*c9220*/  STL [R1+0x868], R21 ;  /* 0x0008681501007387 */ /* 0x0001e40000100800 */
[----:B0-----:R-:W-:-:S04]  /*c9230*/  SHF.R.U32.HI R21, RZ, 0x8, R17 ;  /* 0x00000008ff157819 */ /* 0x001fc80000011611 */
[----:B------:R-:W-:-:S04]  /*c9240*/  LOP3.LUT R21, R21, 0xffff, RZ, 0xc0, !PT ;  /* 0x0000ffff15157812 */ /* 0x000fc800078ec0ff */
[----:B------:R-:W-:Y:S01]  /*c9250*/  PRMT R2, R21, 0x3340, R0 ;  /* 0x0000334015027816 */ /* 0x000fe20000000000 */
[----:B--2---:R-:W-:-:S05]  /*c9260*/  IMAD.X R29, R20, 0x1, R4, P1 ;  /* 0x00000001141d7824 */ /* 0x004fca00008e0604 */
[----:B------:R0:W-:Y:S04]  /*c9270*/  STL.64 [R1+0xf58], R28 ;  /* 0x000f581c01007387 */ /* 0x0001e80000100a00 */
[----:B------:R-:W2:Y:S04]  /*c9280*/  LDL.LU R17, [R1+0x6f8] ;  /* 0x0006f80001117983 */ /* 0x000ea80000300800 */
[----:B0-----:R-:W2:Y:S04]  /*c9290*/  LDL.LU R28, [R1+0x178] ;  /* 0x00017800011c7983 */ /* 0x001ea80000300800 */
[----:B------:R0:W-:Y:S04]  /*c92a0*/  STL [R1+0x180], R2 ;  /* 0x0001800201007387 */ /* 0x0001e80000100800 */
[----:B------:R-:W2:Y:S01]  /*c92b0*/  LDL.LU R29, [R1+0x624] ;  /* 0x00062400011d7983 */ /* 0x000ea20000300800 */
[----:B------:R-:W-:-:S04]  /*c92c0*/  SHF.R.U32.HI R22, RZ, 0x8, R8 ;  /* 0x00000008ff167819 */ /* 0x000fc80000011608 */
[----:B------:R-:W-:Y:S02]  /*c92d0*/  LOP3.LUT R22, R22, 0xffff, RZ, 0xc0, !PT ;  /* 0x0000ffff16167812 */ /* 0x000fe400078ec0ff */
[----:B------:R-:W-:Y:S02]  /*c92e0*/  LOP3.LUT R8, R9, 0xffff, RZ, 0xc0, !PT ;  /* 0x0000ffff09087812 */ /* 0x000fe400078ec0ff */
[--C-:B------:R-:W-:Y:S02]  /*c92f0*/  PRMT R3, R22, 0x3340, R0.reuse ;  /* 0x0000334016037816 */ /* 0x100fe40000000000 */
[----:B0-----:R-:W-:Y:S02]  /*c9300*/  LOP3.LUT R2, R18, 0xffff, RZ, 0xc0, !PT ;  /* 0x0000ffff12027812 */ /* 0x001fe400078ec0ff */
[----:B---3--:R-:W-:Y:S01]  /*c9310*/  LOP3.LUT R16, R16, 0xffff, RZ, 0xc0, !PT ;  /* 0x0000ffff10107812 */ /* 0x008fe200078ec0ff */
[----:B------:R4:W-:Y:S01]  /*c9320*/  STL [R1+0x17c], R3 ;  /* 0x00017c0301007387 */ /* 0x0009e20000100800 */
[----:B------:R-:W-:-:S02]  /*c9330*/  PRMT R21, R2, 0x3340, R0 ;  /* 0x0000334002157816 */ /* 0x000fc40000000000 */
[----:B------:R-:W-:Y:S01]  /*c9340*/  PRMT R22, R8, 0x3340, R16 ;  /* 0x0000334008167816 */ /* 0x000fe20000000010 */
[----:B------:R-:W3:Y:S01]  /*c9350*/  LDL.LU R18, [R1+0x5914] ;  /* 0x0059140001127983 */ /* 0x000ee20000300800 */
[----:B------:R-:W-:-:S03]  /*c9360*/  LOP3.LUT R27, R27, 0xffff, RZ, 0xc0, !PT ;  /* 0x0000ffff1b1b7812 */ /* 0x000fc600078ec0ff */
[----:B------:R0:W-:Y:S01]  /*c9370*/  STL [R1+0x544c], R2 ;  /* 0x00544c0201007387 */ /* 0x0001e20000100800 */
[----:B----4-:R-:W-:Y:S02]  /*c9380*/  LOP3.LUT R3, R24, 0xffff, RZ, 0xc0, !PT ;  /* 0x0000ffff18037812 */ /* 0x010fe400078ec0ff */
[----:B------:R-:W-:Y:S02]  /*c9390*/  PRMT R9, R22, 0x5410, R21 ;  /* 0x0000541016097816 */ /* 0x000fe40000000015 */
[----:B------:R-:W-:Y:S02]  /*c93a0*/  PRMT R21, R27, 0x3340, R0 ;  /* 0x000033401b157816 */ /* 0x000fe40000000000 */
[----:B0-----:R-:W-:Y:S01]  /*c93b0*/  LOP3.LUT R2, R25, 0xffff, RZ, 0xc0, !PT ;  /* 0x0000ffff19027812 */ /* 0x001fe200078ec0ff */
[----:B------:R0:W-:Y:S03]  /*c93c0*/  STL [R1+0x53e0], R9 ;  /* 0x0053e00901007387 */ /* 0x0001e60000100800 */
[----:B------:R-:W-:-:S02]  /*c93d0*/  PRMT R22, R3, 0x3340, R2 ;  /* 0x0000334003167816 */ /* 0x000fc40000000002 */
[----:B------:R-:W-:Y:S02]  /*c93e0*/  SHF.R.U32.HI R3, RZ, 0x8, R3 ;  /* 0x00000008ff037819 */ /* 0x000fe40000011603 */
[----:B0-----:R-:W-:Y:S02]  /*c93f0*/  PRMT R9, R22, 0x5410, R21 ;  /* 0x0000541016097816 */ /* 0x001fe40000000015 */
[----:B------:R-:W-:Y:S02]  /*c9400*/  SHF.R.U32.HI R22, RZ, 0x8, R8 ;  /* 0x00000008ff167819 */ /* 0x000fe40000011608 */
[----:B------:R-:W-:Y:S02]  /*c9410*/  SHF.R.U32.HI R21, RZ, 0x8, R16 ;  /* 0x00000008ff157819 */ /* 0x000fe40000011610 */
[----:B------:R-:W-:Y:S02]  /*c9420*/  IADD3 R24, P1, PT, R19, R13, RZ ;  /* 0x0000000d13187210 */ /* 0x000fe40007f3e0ff */
[----:B------:R-:W-:-:S02]  /*c9430*/  SHF.R.U32.HI R16, RZ, 0x8, R2 ;  /* 0x00000008ff107819 */ /* 0x000fc40000011602 */
[----:B------:R-:W-:Y:S01]  /*c9440*/  LOP3.LUT R2, R22, 0xffff, RZ, 0xc0, !PT ;  /* 0x0000ffff16027812 */ /* 0x000fe200078ec0ff */
[----:B------:R-:W-:Y:S01]  /*c9450*/  IMAD.MOV.U32 R22, RZ, RZ, R3 ;  /* 0x000000ffff167224 */ /* 0x000fe200078e0003 */
[----:B------:R-:W-:Y:S01]  /*c9460*/  LOP3.LUT R3, R21, 0xffff, RZ, 0xc0, !PT ;  /* 0x0000ffff15037812 */ /* 0x000fe200078ec0ff */
[----:B------:R-:W-:Y:S01]  /*c9470*/  IMAD.X R25, R20, 0x1, R15, P1 ;  /* 0x0000000114197824 */ /* 0x000fe200008e060f */
[----:B------:R-:W-:Y:S02]  /*c9480*/  LOP3.LUT R21, R16, 0xffff, RZ, 0xc0, !PT ;  /* 0x0000ffff10157812 */ /* 0x000fe400078ec0ff */
[----:B------:R-:W-:Y:S01]  /*c9490*/  LOP3.LUT R22, R22, 0xffff, RZ, 0xc0, !PT ;  /* 0x0000ffff16167812 */ /* 0x000fe200078ec0ff */
[----:B------:R-:W-:Y:S01]  /*c94a0*/  STL [R1+0x53dc], R9 ;  /* 0x0053dc0901007387 */ /* 0x000fe20000100800 */
[----:B------:R-:W-:Y:S02]  /*c94b0*/  PRMT R3, R2, 0x3340, R3 ;  /* 0x0000334002037816 */ /* 0x000fe40000000003 */
[----:B------:R-:W-:Y:S01]  /*c94c0*/  PRMT R16, R22, 0x3340, R21 ;  /* 0x0000334016107816 */ /* 0x000fe20000000015 */
[----:B------:R0:W-:Y:S04]  /*c94d0*/  STL.64 [R1+0xf20], R24 ;  /* 0x000f201801007387 */ /* 0x0001e80000100a00 */
[----:B0-----:R-:W4:Y:S04]  /*c94e0*/  LDL.LU R24, [R1+0x5910] ;  /* 0x0059100001187983 */ /* 0x001f280000300800 */
[----:B------:R-:W3:Y:S04]  /*c94f0*/  LDL.LU R8, [R1+0x168] ;  /* 0x0001680001087983 */ /* 0x000ee80000300800 */
[----:B------:R-:W4:Y:S04]  /*c9500*/  LDL.LU R9, [R1+0x50] ;  /* 0x0000500001097983 */ /* 0x000f280000300800 */
[----:B------:R-:W4:Y:S04]  /*c9510*/  LDL.LU R25, [R1+0x104] ;  /* 0x0001040001197983 */ /* 0x000f280000300800 */
[----:B------:R0:W-:Y:S04]  /*c9520*/  STL [R1+0x52a0], R3 ;  /* 0x0052a00301007387 */ /* 0x0001e80000100800 */
[----:B------:R0:W-:Y:S01]  /*c9530*/  STL [R1+0x864], R16 ;  /* 0x0008641001007387 */ /* 0x0001e20000100800 */
[----:B--2---:R-:W-:-:S02]  /*c9540*/  LOP3.LUT R2, R17, 0xffff, RZ, 0xc0, !PT ;  /* 0x0000ffff11027812 */ /* 0x004fc400078ec0ff */
[----:B0-----:R-:W-:Y:S02]  /*c9550*/  LOP3.LUT R3, R28, 0xffff, RZ, 0xc0, !PT ;  /* 0x0000ffff1c037812 */ /* 0x001fe400078ec0ff */
[----:B------:R-:W2:Y:S02]  /*c9560*/  LDL.LU R28, [R1+0x138] ;  /* 0x00013800011c7983 */ /* 0x000ea40000300800 */
[----:B------:R-:W-:Y:S02]  /*c9570*/  PRMT R21, R3, 0x3340, R0 ;  /* 0x0000334003157816 */ /* 0x000fe40000000000 */
[----:B------:R-:W-:-:S04]  /*c9580*/  LOP3.LUT R16, R29, 0xffff, RZ, 0xc0, !PT ;  /* 0x0000ffff1d107812 */ /* 0x000fc800078ec0ff */
[----:B------:R-:W-:-:S04]  /*c9590*/  PRMT R22, R2, 0x3340, R16 ;  /* 0x0000334002167816 */ /* 0x000fc80000000010 */
[----:B------:R-:W-:Y:S01]  /*c95a0*/  PRMT R17, R22, 0x5410, R21 ;  /* 0x0000541016117816 */ /* 0x000fe20000000015 */
[----:B------:R-:W-:Y:S01]  /*c95b0*/  IMAD.MOV.U32 R21, RZ, RZ, R16 ;  /* 0x000000ffff157224 */ /* 0x000fe200078e0010 */
[----:B------:R-:W-:-:S03]  /*c95c0*/  IADD3 R16, P1, PT, R19, R5, RZ ;  /* 0x0000000513107210 */ /* 0x000fc60007f3e0ff */
[----:B------:R0:W-:Y:S04]  /*c95d0*/  STL [R1+0x53d4], R17 ;  /* 0x0053d41101007387 */ /* 0x0001e80000100800 */
[----:B------:R-:W2:Y:S01]  /*c95e0*/  LDL.LU R29, [R1+0xb4] ;  /* 0x0000b400011d7983 */ /* 0x000ea20000300800 */
[----:B0-----:R-:W-:-:S03]  /*c95f0*/  IMAD.X R17, R20, 0x1, R6, P1 ;  /* 0x0000000114117824 */ /* 0x001fc600008e0606 */
[----:B------:R-:W-:Y:S04]  /*c9600*/  STL.64 [R1+0x58e8], R4 ;  /* 0x0058e80401007387 */ /* 0x000fe80000100a00 */
[----:B------:R0:W-:Y:S04]  /*c9610*/  STL.64 [R1+0xf50], R16 ;  /* 0x000f501001007387 */ /* 0x0001e80000100a00 */
[----:B0-----:R-:W2:Y:S01]  /*c9620*/  LDL.LU.64 R16, [R1+0x5908] ;  /* 0x0059080001107983 */ /* 0x001ea20000300a00 */
[----:B------:R-:W-:Y:S02]  /*c9630*/  SHF.R.U32.HI R2, RZ, 0x8, R2 ;  /* 0x00000008ff027819 */ /* 0x000fe40000011602 */
[----:B------:R-:W-:-:S02]  /*c9640*/  SHF.R.U32.HI R22, RZ, 0x8, R21 ;  /* 0x00000008ff167819 */ /* 0x000fc40000011615 */
[----:B------:R-:W-:Y:S02]  /*c9650*/  LOP3.LUT R2, R2, 0xffff, RZ, 0xc0, !PT ;  /* 0x0000ffff02027812 */ /* 0x000fe400078ec0ff */
[----:B------:R-:W-:Y:S02]  /*c9660*/  LOP3.LUT R22, R22, 0xffff, RZ, 0xc0, !PT ;  /* 0x0000ffff16167812 */ /* 0x000fe400078ec0ff */
[----:B------:R-:W-:Y:S02]  /*c9670*/  SHF.R.U32.HI R21, RZ, 0x8, R3 ;  /* 0x00000008ff157819 */ /* 0x000fe40000011603 */
[----:B------:R-:W-:Y:S02]  /*c9680*/  PRMT R4, R2, 0x3340, R22 ;  /* 0x0000334002047816 */ /* 0x000fe40000000016 */
[----:B------:R-:W-:-:S03]  /*c9690*/  LOP3.LUT R21, R21, 0xffff, RZ, 0xc0, !PT ;  /* 0x0000ffff15157812 */ /* 0x000fc600078ec0ff */
[----:B------:R0:W-:Y:S01]  /*c96a0*/  STL [R1+0x410], R4 ;  /* 0x0004100401007387 */ /* 0x0001e20000100800 */
[----:B------:R-:W-:-:S05]  /*c96b0*/  PRMT R3, R21, 0x3340, R0 ;  /* 0x0000334015037816 */ /* 0x000fca0000000000 */
[----:B------:R0:W-:Y:S01]  /*c96c0*/  STL [R1+0x178], R3 ;  /* 0x0001780301007387 */ /* 0x0001e20000100800 */
[----:B---3--:R-:W-:Y:S02]  /*c96d0*/  LOP3.LUT R2, R8, 0xffff, RZ, 0xc0, !PT ;  /* 0x0000ffff08027812 */ /* 0x008fe400078ec0ff */
[----:B----4-:R-:W-:Y:S02]  /*c96e0*/  LOP3.LUT R5, R9, 0xffff, RZ, 0xc0, !PT ;  /* 0x0000ffff09057812 */ /* 0x010fe400078ec0ff */
[----:B0-----:R-:W-:Y:S02]  /*c96f0*/  LOP3.LUT R4, R25, 0xffff, RZ, 0xc0, !PT ;  /* 0x0000ffff19047812 */ /* 0x001fe400078ec0ff */
[----:B------:R-:W-:Y:S01]  /*c9700*/  PRMT R21, R5, 0x3340, R0 ;  /* 0x0000334005157816 */ /* 0x000fe20000000000 */
[----:B------:R-:W3:Y:S01]  /*c9710*/  LDL.LU R25, [R1+0x2c0] ;  /* 0x0002c00001197983 */ /* 0x000ee20000300800 */
[----:B------:R-:W-:-:S03]  /*c9720*/  PRMT R22, R2, 0x3340, R4 ;  /* 0x0000334002167816 */ /* 0x000fc60000000004 */
[----:B------:R-:W4:Y:S01]  /*c9730*/  LDL.LU R3, [R1+0x108] ;  /* 0x0001080001037983 */ /* 0x000f220000300800 */
[----:B------:R-:W-:-:S05]  /*c9740*/  PRMT R8, R22, 0x5410, R21 ;  /* 0x0000541016087816 */ /* 0x000fca0000000015 */
[----:B------:R0:W-:Y:S02]  /*c9750*/  STL [R1+0x53d0], R8 ;  /* 0x0053d00801007387 */ /* 0x0001e40000100800 */
[----:B0-----:R-:W-:-:S05]  /*c9760*/  IADD3 R8, P1, PT, R19, R14, RZ ;  /* 0x0000000e13087210 */ /* 0x001fca0007f3e0ff */
[----:B--2---:R-:W-:-:S05]  /*c9770*/  IMAD.X R9, R20, 0x1, R16, P1 ;  /* 0x0000000114097824 */ /* 0x004fca00008e0610 */
[----:B------:R0:W-:Y:S04]  /*c9780*/  STL.64 [R1+0xf48], R8 ;  /* 0x000f480801007387 */ /* 0x0001e80000100a00 */
[----:B0-----:R-:W2:Y:S01]  /*c9790*/  LDL.LU.64 R8, [R1+0x5900] ;  /* 0x0059000001087983 */ /* 0x001ea20000300a00 */
[----:B------:R-:W-:Y:S02]  /*c97a0*/  SHF.R.U32.HI R21, RZ, 0x8, R27 ;  /* 0x00000008ff157819 */ /* 0x000fe4000001161b */
[----:B------:R-:W-:Y:S02]  /*c97b0*/  SHF.R.U32.HI R2, RZ, 0x8, R2 ;  /* 0x00000008ff027819 */ /* 0x000fe40000011602 */
[----:B------:R-:W-:Y:S02]  /*c97c0*/  SHF.R.U32.HI R22, RZ, 0x8, R4 ;  /* 0x00000008ff167819 */ /* 0x000fe40000011604 */
[----:B------:R-:W-:-:S02]  /*c97d0*/  LOP3.LUT R21, R21, 0xffff, RZ, 0xc0, !PT ;  /* 0x0000ffff15157812 */ /* 0x000fc400078ec0ff */
[----:B------:R-:W-:Y:S02]  /*c97e0*/  LOP3.LUT R2, R2, 0xffff, RZ, 0xc0, !PT ;  /* 0x0000ffff02027812 */ /* 0x000fe400078ec0ff */
[----:B------:R-:W-:Y:S02]  /*c97f0*/  LOP3.LUT R22, R22, 0xffff, RZ, 0xc0, !PT ;  /* 0x0000ffff16167812 */ /* 0x000fe400078ec0ff */
[----:B------:R-:W-:Y:S02]  /*c9800*/  PRMT R21, R21, 0x3340, R0 ;  /* 0x0000334015157816 */ /* 0x000fe40000000000 */
[----:B------:R-:W-:-:S03]  /*c9810*/  PRMT R4, R2, 0x3340, R22 ;  /* 0x0000334002047816 */ /* 0x000fc60000000016 */
[----:B------:R0:W-:Y:S01]  /*c9820*/  STL [R1+0x170], R21 ;  /* 0x0001701501007387 */ /* 0x0001e20000100800 */
[----:B------:R-:W-:Y:S02]  /*c9830*/  LOP3.LUT R2, R28, 0xffff, RZ, 0xc0, !PT ;  /* 0x0000ffff1c027812 */ /* 0x000fe400078ec0ff */
[----:B------:R-:W-:Y:S01]  /*c9840*/  LOP3.LUT R24, R24, 0xffff, RZ, 0xc0, !PT ;  /* 0x0000ffff18187812 */ /* 0x000fe200078ec0ff */
[----:B------:R1:W-:Y:S01]  /*c9850*/  STL [R1+0x85c], R4 ;  /* 0x00085c0401007387 */ /* 0x0003e20000100800 */
[----:B------:R-:W-:Y:S02]  /*c9860*/  IADD3 R28, P1, PT, R19, R7, RZ ;  /* 0x00000007131c7210 */ /* 0x000fe40007f3e0ff */
[----:B0-----:R-:W-:Y:S02]  /*c9870*/  PRMT R21, R24, 0x3340, R0 ;  /* 0x0000334018157816 */ /* 0x001fe40000000000 */
[----:B-1----:R-:W-:-:S04]  /*c9880*/  LOP3.LUT R4, R29, 0xffff, RZ, 0xc0, !PT ;  /* 0x0000ffff1d047812 */ /* 0x002fc800078ec0ff */
[----:B------:R-:W-:-:S04]  /*c9890*/  PRMT R22, R2, 0x3340, R4 ;  /* 0x0000334002167816 */ /* 0x000fc80000000004 */
[----:B------:R-:W-:-:S05]  /*c98a0*/  PRMT R21, R22, 0x5410, R21 ;  /* 0x0000541016157816 */ /* 0x000fca0000000015 */
[----:B------:R0:W-:Y:S01]  /*c98b0*/  STL [R1+0x53c8], R21 ;  /* 0x0053c81501007387 */ /* 0x0001e20000100800 */
[----:B------:R-:W-:Y:S02]  /*c98c0*/  SHF.R.U32.HI R2, RZ, 0x8, R2 ;  /* 0x00000008ff027819 */ /* 0x000fe40000011602 */
[----:B------:R-:W-:Y:S01]  /*c98d0*/  SHF.R.U32.HI R22, RZ, 0x8, R4 ;  /* 0x00000008ff167819 */ /* 0x000fe20000011604 */
[----:B------:R-:W2:Y:S01]  /*c98e0*/  LDL.LU R27, [R1+0x4d3c] ;  /* 0x004d3c00011b7983 */ /* 0x000ea20000300800 */
[----:B0-----:R-:W-:-:S04]  /*c98f0*/  SHF.R.U32.HI R21, RZ, 0x8, R5 ;  /* 0x00000008ff157819 */ /* 0x001fc80000011605 */
[----:B------:R-:W-:Y:S02]  /*c9900*/  LOP3.LUT R21, R21, 0xffff, RZ, 0xc0, !PT ;  /* 0x0000ffff15157812 */ /* 0x000fe400078ec0ff */
[----:B------:R-:W-:Y:S02]  /*c9910*/  LOP3.LUT R2, R2, 0xffff, RZ, 0xc0, !PT ;  /* 0x0000ffff02027812 */ /* 0x000fe400078ec0ff */
[----:B------:R-:W-:Y:S02]  /*c9920*/  LOP3.LUT R22, R22, 0xffff, RZ, 0xc0, !PT ;  /* 0x0000ffff16167812 */ /* 0x000fe400078ec0ff */
[----:B------:R-:W-:Y:S02]  /*c9930*/  PRMT R4, R21, 0x3340, R0 ;  /* 0x0000334015047816 */ /* 0x000fe40000000000 */
[----:B------:R-:W-:Y:S02]  /*c9940*/  PRMT R2, R2, 0x3340, R22 ;  /* 0x0000334002027816 */ /* 0x000fe40000000016 */
[----:B---3--:R-:W-:-:S02]  /*c9950*/  LOP3.LUT R25, R25, 0xffff, RZ, 0xc0, !PT ;  /* 0x0000ffff19197812 */ /* 0x008fc400078ec0ff */
[----:B----4-:R-:W-:-:S04]  /*c9960*/  LOP3.LUT R5, R3, 0xffff, RZ, 0xc0, !PT ;  /* 0x0000ffff03057812 */ /* 0x010fc800078ec0ff */
[----:B------:R-:W-:Y:S01]  /*c9970*/  PRMT R22, R25, 0x3340, R5 ;  /* 0x0000334019167816 */ /* 0x000fe20000000005 */
[----:B--2---:R-:W-:-:S05]  /*c9980*/  IMAD.X R29, R20, 0x1, R8, P1 ;  /* 0x00000001141d7824 */ /* 0x004fca00008e0608 */
[----:B------:R0:W-:Y:S04]  /*c9990*/  STL.64 [R1+0xf38], R28 ;  /* 0x000f381c01007387 */ /* 0x0001e80000100a00 */
[----:B0-----:R-:W2:Y:S04]  /*c99a0*/  LDL.LU R28, [R1+0x5e0] ;  /* 0x0005e000011c7983 */ /* 0x001ea80000300800 */
[----:B------:R-:W3:Y:S04]  /*c99b0*/  LDL.LU R29, [R1+0x694] ;  /* 0x00069400011d7983 */ /* 0x000ee80000300800 */
[----:B------:R0:W-:Y:S04]  /*c99c0*/  STL [R1+0x16c], R4 ;  /* 0x00016c0401007387 */ /* 0x0001e80000100800 */
[----:B------:R1:W-:Y:S01]  /*c99d0*/  STL [R1+0x858], R2 ;  /* 0x0008580201007387 */ /* 0x0003e20000100800 */
[----:B0-----:R-:W-:-:S03]  /*c99e0*/  LOP3.LUT R4, R18, 0xffff, RZ, 0xc0, !PT ;  /* 0x0000ffff12047812 */ /* 0x001fc600078ec0ff */
[----:B------:R-:W4:Y:S01]  /*c99f0*/  LDL.LU R18, [R1+0x58f8] ;  /* 0x0058f80001127983 */ /* 0x000f220000300800 */
[----:B------:R-:W-:Y:S02]  /*c9a00*/  PRMT R21, R4, 0x3340, R0 ;  /* 0x0000334004157816 */ /* 0x000fe40000000000 */
[----:B-1----:R-:W-:Y:S02]  /*c9a10*/  IADD3 R2, P1, PT, R19, R9, RZ ;  /* 0x0000000913027210 */ /* 0x002fe40007f3e0ff */
[----:B------:R-:W-:-:S03]  /*c9a20*/  PRMT R21, R22, 0x5410, R21 ;  /* 0x0000541016157816 */ /* 0x000fc60000000015 */
[----:B------:R-:W-:Y:S01]  /*c9a30*/  IMAD.X R3, R20, 0x1, R11, P1 ;  /* 0x0000000114037824 */ /* 0x000fe200008e060b */
[----:B------:R-:W-:Y:S04]  /*c9a40*/  STL.64 [R1+0x58d8], R8 ;  /* 0x0058d80801007387 */ /* 0x000fe80000100a00 */
[----:B------:R0:W-:Y:S04]  /*c9a50*/  STL [R1+0x53c4], R21 ;  /* 0x0053c41501007387 */ /* 0x0001e80000100800 */
[----:B------:R1:W-:Y:S01]  /*c9a60*/  STL.64 [R1+0xf30], R2 ;  /* 0x000f300201007387 */ /* 0x0003e20000100a00 */
[----:B0-----:R-:W-:-:S03]  /*c9a70*/  SHF.R.U32.HI R21, RZ, 0x8, R5 ;  /* 0x00000008ff157819 */ /* 0x001fc60000011605 */
[----:B-1----:R-:W4:Y:S04]  /*c9a80*/  LDL.LU.64 R2, [R1+0x58f0] ;  /* 0x0058f00001027983 */ /* 0x002f280000300a00 */
[----:B------:R-:W4:Y:S01]  /*c9a90*/  LDL.LU R5, [R1+0x13c] ;  /* 0x00013c0001057983 */ /* 0x000f220000300800 */
[----:B------:R-:W-:Y:S02]  /*c9aa0*/  SHF.R.U32.HI R22, RZ, 0x8, R25 ;  /* 0x00000008ff167819 */ /* 0x000fe40000011619 */
[----:B------:R-:W-:Y:S02]  /*c9ab0*/  IADD3 R8, P1, PT, R19, R10, RZ ;  /* 0x0000000a13087210 */ /* 0x000fe40007f3e0ff */
[----:B------:R-:W-:Y:S02]  /*c9ac0*/  LOP3.LUT R22, R22, 0xffff, RZ, 0xc0, !PT ;  /* 0x0000ffff16167812 */ /* 0x000fe400078ec0ff */
[----:B------:R-:W-:Y:S01]  /*c9ad0*/  LOP3.LUT R21, R21, 0xffff, RZ, 0xc0, !PT ;  /* 0x0000ffff15157812 */ /* 0x000fe200078ec0ff */
[----:B------:R-:W-:Y:S01]  /*c9ae0*/  IMAD.X R9, R20, 0x1, R12, P1 ;  /* 0x0000000114097824 */ /* 0x000fe200008e060c */
[----:B------:R-:W-:-:S02]  /*c9af0*/  SHF.R.U32.HI R20, RZ, 0x8, R4 ;  /* 0x00000008ff147819 */ /* 0x000fc40000011604 */
[----:B------:R-:W-:Y:S01]  /*c9b00*/  PRMT R21, R22, 0x3340, R21 ;  /* 0x0000334016157816 */ /* 0x000fe20000000015 */
[----:B------:R-:W-:Y:S01]  /*c9b10*/  STL.64 [R1+0x58d0], R10 ;  /* 0x0058d00a01007387 */ /* 0x000fe20000100a00 */
[----:B------:R-:W-:Y:S02]  /*c9b20*/  LOP3.LUT R20, R20, 0xffff, RZ, 0xc0, !PT ;  /* 0x0000ffff14147812 */ /* 0x000fe400078ec0ff */
[----:B------:R-:W-:Y:S01]  /*c9b30*/  LOP3.LUT R4, R27, 0xffff, RZ, 0xc0, !PT ;  /* 0x0000ffff1b047812 */ /* 0x000fe200078ec0ff */
[----:B------:R-:W-:Y:S04]  /*c9b40*/  STL [R1+0x854], R21 ;  /* 0x0008541501007387 */ /* 0x000fe80000100800 */
[----:B------:R0:W-:Y:S02]  /*c9b50*/  STL.64 [R1+0xf28], R8 ;  /* 0x000f280801007387 */ /* 0x0001e40000100a00 */
[----:B0-----:R-:W-:-:S05]  /*c9b60*/  PRMT R8, R20, 0x3340, R0 ;  /* 0x0000334014087816 */ /* 0x001fca0000000000 */
[----:B------:R0:W-:Y:S01]  /*c9b70*/  STL [R1+0x168], R8 ;  /* 0x0001680801007387 */ /* 0x0001e20000100800 */
[----:B------:R-:W-:Y:S01]  /*c9b80*/  LOP3.LUT R17, R17, 0xffff, RZ, 0xc0, !PT ;  /* 0x0000ffff11117812 */ /* 0x000fe200078ec0ff */
[----:B------:R-:W-:Y:S01]  /*c9b90*/  VIADD R19, R19, UR5 ;  /* 0x0000000513137c36 */ /* 0x000fe20008000000 */
[----:B------:R-:W1:Y:S01]  /*c9ba0*/  LDCU UR5, c[0x0][0x3b8] ;  /* 0x00007700ff0577ac */ /* 0x000e620008000800 */
[----:B--2---:R-:W-:Y:S02]  /*c9bb0*/  LOP3.LUT R10, R28, 0xffff, RZ, 0xc0, !PT ;  /* 0x0000ffff1c0a7812 */ /* 0x004fe400078ec0ff */
[----:B---3--:R-:W-:Y:S02]  /*c9bc0*/  LOP3.LUT R22, R29, 0xffff, RZ, 0xc0, !PT ;  /* 0x0000ffff1d167812 */ /* 0x008fe400078ec0ff */
[----:B------:R-:W-:Y:S02]  /*c9bd0*/  PRMT R20, R10, 0x3340, R0 ;  /* 0x000033400a147816 */ /* 0x000fe40000000000 */
[----:B------:R-:W-:-:S04]  /*c9be0*/  PRMT R21, R4, 0x3340, R22 ;  /* 0x0000334004157816 */ /* 0x000fc80000000016 */
[----:B0-----:R-:W-:Y:S02]  /*c9bf0*/  PRMT R8, R21, 0x5410, R20 ;  /* 0x0000541015087816 */ /* 0x001fe40000000014 */
[----:B------:R-:W-:Y:S02]  /*c9c00*/  SHF.R.U32.HI R20, RZ, 0x8, R24 ;  /* 0x00000008ff147819 */ /* 0x000fe40000011618 */
[----:B------:R-:W-:Y:S02]  /*c9c10*/  SHF.R.U32.HI R4, RZ, 0x8, R4 ;  /* 0x00000008ff047819 */ /* 0x000fe40000011604 */
[----:B------:R-:W-:Y:S01]  /*c9c20*/  LOP3.LUT R20, R20, 0xffff, RZ, 0xc0, !PT ;  /* 0x0000ffff14147812 */ /* 0x000fe200078ec0ff */
[----:B------:R0:W-:Y:S01]  /*c9c30*/  STL [R1+0x53bc], R8 ;  /* 0x0053bc0801007387 */ /* 0x0001e20000100800 */
[----:B------:R-:W-:-:S03]  /*c9c40*/  SHF.R.U32.HI R21, RZ, 0x8, R22 ;  /* 0x00000008ff157819 */ /* 0x000fc60000011616 */
[----:B------:R-:W2:Y:S01]  /*c9c50*/  LDL.LU R9, [R1+0x4d40] ;  /* 0x004d400001097983 */ /* 0x000ea20000300800 */
[----:B------:R-:W-:Y:S02]  /*c9c60*/  LOP3.LUT R22, R4, 0xffff, RZ, 0xc0, !PT ;  /* 0x0000ffff04167812 */ /* 0x000fe400078ec0ff */
[----:B------:R-:W-:Y:S01]  /*c9c70*/  LOP3.LUT R21, R21, 0xffff, RZ, 0xc0, !PT ;  /* 0x0000ffff15157812 */ /* 0x000fe200078ec0ff */
[----:B------:R-:W3:Y:S01]  /*c9c80*/  LDL.LU R25, [R1+0x5e4] ;  /* 0x0005e40001197983 */ /* 0x000ee20000300800 */
[----:B0-----:R-:W-:-:S03]  /*c9c90*/  PRMT R8, R20, 0x3340, R0 ;  /* 0x0000334014087816 */ /* 0x001fc60000000000 */
[----:B------:R-:W3:Y:S01]  /*c9ca0*/  LDL.LU R27, [R1+0x698] ;  /* 0x00069800011b7983 */ /* 0x000ee20000300800 */
[----:B------:R-:W-:-:S03]  /*c9cb0*/  PRMT R4, R22, 0x3340, R21 ;  /* 0x0000334016047816 */ /* 0x000fc60000000015 */
[----:B------:R-:W3:Y:S01]  /*c9cc0*/  LDL.LU R28, [R1+0x6fc] ;  /* 0x0006fc00011c7983 */ /* 0x000ee20000300800 */
[----:B----4-:R-:W-:-:S03]  /*c9cd0*/  LOP3.LUT R22, R18, 0xffff, RZ, 0xc0, !PT ;  /* 0x0000ffff12167812 */ /* 0x010fc600078ec0ff */
[----:B------:R-:W4:Y:S04]  /*c9ce0*/  LDL.LU R29, [R1+0x5a4] ;  /* 0x0005a400011d7983 */ /* 0x000f280000300800 */
[----:B------:R-:W4:Y:S04]  /*c9cf0*/  LDL.LU R24, [R1+0x630] ;  /* 0x0006300001187983 */ /* 0x000f280000300800 */
[----:B------:R0:W-:Y:S01]  /*c9d00*/  STL [R1+0x160], R8 ;  /* 0x0001600801007387 */ /* 0x0001e20000100800 */
[----:B------:R-:W-:Y:S02]  /*c9d10*/  PRMT R20, R17, 0x3340, R0 ;  /* 0x0000334011147816 */ /* 0x000fe40000000000 */
[----:B0-----:R-:W-:-:S04]  /*c9d20*/  LOP3.LUT R8, R5, 0xffff, RZ, 0xc0, !PT ;  /* 0x0000ffff05087812 */ /* 0x001fc800078ec0ff */
[----:B------:R-:W-:Y:S01]  /*c9d30*/  PRMT R21, R8, 0x3340, R22 ;  /* 0x0000334008157816 */ /* 0x000fe20000000016 */
[----:B------:R0:W-:Y:S03]  /*c9d40*/  STL [R1+0x3f0], R4 ;  /* 0x0003f00401007387 */ /* 0x0001e60000100800 */
[----:B------:R-:W-:Y:S02]  /*c9d50*/  PRMT R11, R21, 0x5410, R20 ;  /* 0x00005410150b7816 */ /* 0x000fe40000000014 */
[----:B------:R-:W-:Y:S02]  /*c9d60*/  SHF.R.S32.HI R20, RZ, 0x1f, R19 ;  /* 0x0000001fff147819 */ /* 0x000fe40000011413 */
[----:B0-----:R-:W-:Y:S01]  /*c9d70*/  IADD3 R4, P1, PT, R19, R0, RZ ;  /* 0x0000000013047210 */ /* 0x001fe20007f3e0ff */
[----:B------:R-:W-:Y:S04]  /*c9d80*/  STL [R1+0x559c], R17 ;  /* 0x00559c1101007387 */ /* 0x000fe80000100800 */
[----:B------:R-:W-:Y:S01]  /*c9d90*/  IMAD.X R5, R20, 0x1, R2, P1 ;  /* 0x0000000114057824 */ /* 0x000fe200008e0602 */
        /* <DEDUP_REMOVED lines=13> */
[----:B--2---:R-:W-:Y:S02]  /*c9e70*/  LOP3.LUT R9, R9, 0xffff, RZ, 0xc0, !PT ;  /* 0x0000ffff09097812 */ /* 0x004fe400078ec0ff */
[----:B---3--:R-:W-:Y:S02]  /*c9e80*/  LOP3.LUT R11, R25, 0xffff, RZ, 0xc0, !PT ;  /* 0x0000ffff190b7812 */ /* 0x008fe400078ec0ff */
[----:B0-----:R-:W-:Y:S02]  /*c9e90*/  LOP3.LUT R18, R27, 0xffff, RZ, 0xc0, !PT ;  /* 0x0000ffff1b127812 */ /* 0x001fe400078ec0ff */
[----:B------:R-:W-:Y:S01]  /*c9ea0*/  PRMT R21, R11, 0x3340, R0 ;  /* 0x000033400b157816 */ /* 0x000fe20000000000 */
[----:B------:R-:W2:Y:S01]  /*c9eb0*/  LDL.LU R27, [R1+0x2dc] ;  /* 0x0002dc00011b7983 */ /* 0x000ea20000300800 */
[----:B------:R-:W-:Y:S02]  /*c9ec0*/  PRMT R22, R9, 0x3340, R18 ;  /* 0x0000334009167816 */ /* 0x000fe40000000012 */
[----:B------:R-:W-:-:S02]  /*c9ed0*/  LOP3.LUT R8, R28, 0xffff, RZ, 0xc0, !PT ;  /* 0x0000ffff1c087812 */ /* 0x000fc400078ec0ff */
[----:B----4-:R-:W-:Y:S01]  /*c9ee0*/  LOP3.LUT R17, R29, 0xffff, RZ, 0xc0, !PT ;  /* 0x0000ffff1d117812 */ /* 0x010fe200078ec0ff */
[----:B------:R-:W3:Y:S01]  /*c9ef0*/  LDL.LU R28, [R1+0x60] ;  /* 0x00006000011c7983 */ /* 0x000ee20000300800 */
[----:B------:R-:W-:-:S03]  /*c9f00*/  LOP3.LUT R10, R24, 0xffff, RZ, 0xc0, !PT ;  /* 0x0000ffff180a7812 */ /* 0x000fc600078ec0ff */
[----:B------:R-:W4:Y:S01]  /*c9f10*/  LDL.LU R29, [R1+0x10c] ;  /* 0x00010c00011d7983 */ /* 0x000f220000300800 */
[----:B------:R-:W-:Y:S02]  /*c9f20*/  PRMT R24, R22, 0x5410, R21 ;  /* 0x0000541016187816 */ /* 0x000fe40000000015 */
[----:B------:R-:W-:Y:S02]  /*c9f30*/  PRMT R21, R17, 0x3340, R0 ;  /* 0x0000334011157816 */ /* 0x000fe40000000000 */
[----:B------:R-:W-:-:S04]  /*c9f40*/  PRMT R22, R8, 0x3340, R10 ;  /* 0x0000334008167816 */ /* 0x000fc8000000000a */
[----:B------:R-:W-:Y:S01]  /*c9f50*/  PRMT R21, R22, 0x5410, R21 ;  /* 0x0000541016157816 */ /* 0x000fe20000000015 */
[----:B------:R0:W-:Y:S01]  /*c9f60*/  STL [R1+0x53b4], R24 ;  /* 0x0053b41801007387 */ /* 0x0001e20000100800 */
[----:B------:R-:W-:Y:S02]  /*c9f70*/  SHF.R.U32.HI R9, RZ, 0x8, R9 ;  /* 0x00000008ff097819 */ /* 0x000fe40000011609 */
[----:B------:R-:W-:Y:S01]  /*c9f80*/  SHF.R.U32.HI R22, RZ, 0x8, R18 ;  /* 0x00000008ff167819 */ /* 0x000fe20000011612 */
[----:B------:R1:W-:Y:S01]  /*c9f90*/  STL [R1+0x53b0], R21 ;  /* 0x0053b01501007387 */ /* 0x0003e20000100800 */
[----:B------:R-:W-:Y:S02]  /*c9fa0*/  SHF.R.U32.HI R8, RZ, 0x8, R8 ;  /* 0x00000008ff087819 */ /* 0x000fe40000011608 */
[----:B------:R-:W-:Y:S02]  /*c9fb0*/  LOP3.LUT R9, R9, 0xffff, RZ, 0xc0, !PT ;  /* 0x0000ffff09097812 */ /* 0x000fe400078ec0ff */
[----:B0-----:R-:W-:-:S02]  /*c9fc0*/  IADD3 R24, P1, PT, R19, R3, RZ ;  /* 0x0000000313187210 */ /* 0x001fc40007f3e0ff */
[----:B------:R-:W-:Y:S02]  /*c9fd0*/  LOP3.LUT R22, R22, 0xffff, RZ, 0xc0, !PT ;  /* 0x0000ffff16167812 */ /* 0x000fe400078ec0ff */
[----:B-1----:R-:W-:Y:S02]  /*c9fe0*/  SHF.R.U32.HI R21, RZ, 0x8, R10 ;  /* 0x00000008ff157819 */ /* 0x002fe4000001160a */
[----:B------:R-:W-:Y:S02]  /*c9ff0*/  LOP3.LUT R8, R8, 0xffff, RZ, 0xc0, !PT ;  /* 0x0000ffff08087812 */ /* 0x000fe400078ec0ff */
[----:B------:R-:W-:Y:S02]  /*ca000*/  LOP3.LUT R21, R21, 0xffff, RZ, 0xc0, !PT ;  /* 0x0000ffff15157812 */ /* 0x000fe400078ec0ff */
[----:B------:R-:W-:Y:S02]  /*ca010*/  PRMT R18, R9, 0x3340, R22 ;  /* 0x0000334009127816 */ /* 0x000fe40000000016 */
[----:B------:R-:W-:Y:S01]  /*ca020*/  PRMT R9, R8, 0x3340, R21 ;  /* 0x0000334008097816 */ /* 0x000fe20000000015 */
[----:B------:R-:W-:-:S05]  /*ca030*/  IMAD.X R25, R20, 0x1, R4, P1 ;  /* 0x0000000114197824 */ /* 0x000fca00008e0604 */
[----:B------:R-:W-:Y:S04]  /*ca040*/  STL.64 [R1+0xf08], R24 ;  /* 0x000f081801007387 */ /* 0x000fe80000100a00 */
[----:B------:R-:W4:Y:S04]  /*ca050*/  LDL.LU R10, [R1+0x2e8] ;  /* 0x0002e800010a7983 */ /* 0x000f280000300800 */
[----:B------:R-:W-:Y:S04]  /*ca060*/  STL [R1+0x850], R18 ;  /* 0x0008501201007387 */ /* 0x000fe80000100800 */
[----:B------:R-:W4:Y:S04]  /*ca070*/  LDL.LU R8, [R1+0x64] ;  /* 0x0000640001087983 */ /* 0x000f280000300800 */
[----:B------:R0:W-:Y:S04]  /*ca080*/  STL [R1+0x848], R9 ;  /* 0x0008480901007387 */ /* 0x0001e80000100800 */
[----:B0-----:R-:W4:Y:S01]  /*ca090*/  LDL.LU R9, [R1+0x110] ;  /* 0x0001100001097983 */ /* 0x001f220000300800 */
[----:B------:R-:W-:-:S02]  /*ca0a0*/  SHF.R.U32.HI R21, RZ, 0x8, R17 ;  /* 0x00000008ff157819 */ /* 0x000fc40000011611 */
[----:B------:R-:W-:Y:S02]  /*ca0b0*/  IADD3 R24, P1, PT, R19, R13, RZ ;  /* 0x0000000d13187210 */ /* 0x000fe40007f3e0ff */
[----:B------:R-:W-:Y:S02]  /*ca0c0*/  LOP3.LUT R21, R21, 0xffff, RZ, 0xc0, !PT ;  /* 0x0000ffff15157812 */ /* 0x000fe400078ec0ff */
[----:B------:R-:W-:Y:S01]  /*ca0d0*/  SHF.R.U32.HI R22, RZ, 0x8, R11 ;  /* 0x00000008ff167819 */ /* 0x000fe2000001160b */
[----:B------:R-:W-:Y:S01]  /*ca0e0*/  IMAD.X R25, R20, 0x1, R15, P1 ;  /* 0x0000000114197824 */ /* 0x000fe200008e060f */
[--C-:B------:R-:W-:Y:S02]  /*ca0f0*/  PRMT R18, R21, 0x3340, R0.reuse ;  /* 0x0000334015127816 */ /* 0x100fe40000000000 */
[----:B------:R-:W-:Y:S02]  /*ca100*/  LOP3.LUT R22, R22, 0xffff, RZ, 0xc0, !PT ;  /* 0x0000ffff16167812 */ /* 0x000fe400078ec0ff */
[----:B------:R0:W-:Y:S04]  /*ca110*/  STL.64 [R1+0xf10], R24 ;  /* 0x000f101801007387 */ /* 0x0001e80000100a00 */
[----:B------:R3:W-:Y:S01]  /*ca120*/  STL [R1+0x14c], R18 ;  /* 0x00014c1201007387 */ /* 0x0007e20000100800 */
[----:B------:R-:W-:-:S05]  /*ca130*/  PRMT R11, R22, 0x3340, R0 ;  /* 0x00003340160b7816 */ /* 0x000fca0000000000 */
[----:B------:R1:W-:Y:S01]  /*ca140*/  STL [R1+0x154], R11 ;  /* 0x0001540b01007387 */ /* 0x0003e20000100800 */
[----:B0-----:R-:W-:-:S05]  /*ca150*/  IADD3 R24, P1, PT, R19, R5, RZ ;  /* 0x0000000513187210 */ /* 0x001fca0007f3e0ff */
[----:B------:R-:W-:Y:S01]  /*ca160*/  IMAD.X R25, R20, 0x1, R6, P1 ;  /* 0x0000000114197824 */ /* 0x000fe200008e0606 */
[----:B--2---:R-:W-:Y:S02]  /*ca170*/  LOP3.LUT R17, R27, 0xffff, RZ, 0xc0, !PT ;  /* 0x0000ffff1b117812 */ /* 0x004fe400078ec0ff */
[----:B------:R-:W2:Y:S01]  /*ca180*/  LDL.LU R27, [R1+0x140] ;  /* 0x00014000011b7983 */ /* 0x000ea20000300800 */
[----:B---3--:R-:W-:Y:S02]  /*ca190*/  LOP3.LUT R18, R28, 0xffff, RZ, 0xc0, !PT ;  /* 0x0000ffff1c127812 */ /* 0x008fe400078ec0ff */
[----:B----4-:R-:W-:Y:S02]  /*ca1a0*/  LOP3.LUT R29, R29, 0xffff, RZ, 0xc0, !PT ;  /* 0x0000ffff1d1d7812 */ /* 0x010fe400078ec0ff */
[----:B------:R-:W-:Y:S02]  /*ca1b0*/  PRMT R21, R18, 0x3340, R0 ;  /* 0x0000334012157816 */ /* 0x000fe40000000000 */
[----:B------:R-:W-:-:S02]  /*ca1c0*/  PRMT R22, R17, 0x3340, R29 ;  /* 0x0000334011167816 */ /* 0x000fc4000000001d */
[----:B------:R-:W-:Y:S02]  /*ca1d0*/  SHF.R.U32.HI R17, RZ, 0x8, R17 ;  /* 0x00000008ff117819 */ /* 0x000fe40000011611 */
[----:B-1----:R-:W-:Y:S02]  /*ca1e0*/  PRMT R11, R22, 0x5410, R21 ;  /* 0x00005410160b7816 */ /* 0x002fe40000000015 */
[----:B------:R-:W-:Y:S02]  /*ca1f0*/  SHF.R.U32.HI R22, RZ, 0x8, R29 ;  /* 0x00000008ff167819 */ /* 0x000fe4000001161d */
[----:B------:R-:W-:Y:S02]  /*ca200*/  SHF.R.U32.HI R21, RZ, 0x8, R18 ;  /* 0x00000008ff157819 */ /* 0x000fe40000011612 */
[----:B------:R-:W-:Y:S02]  /*ca210*/  LOP3.LUT R17, R17, 0xffff, RZ, 0xc0, !PT ;  /* 0x0000ffff11117812 */ /* 0x000fe400078ec0ff */
[----:B------:R-:W-:-:S02]  /*ca220*/  LOP3.LUT R22, R22, 0xffff, RZ, 0xc0, !PT ;  /* 0x0000ffff16167812 */ /* 0x000fc400078ec0ff */
[----:B------:R-:W-:Y:S01]  /*ca230*/  LOP3.LUT R21, R21, 0xffff, RZ, 0xc0, !PT ;  /* 0x0000ffff15157812 */ /* 0x000fe200078ec0ff */
[----:B------:R-:W-:Y:S04]  /*ca240*/  STL [R1+0x53a8], R11 ;  /* 0x0053a80b01007387 */ /* 0x000fe80000100800 */
[----:B------:R0:W-:Y:S01]  /*ca250*/  STL.64 [R1+0xf00], R24 ;  /* 0x000f001801007387 */ /* 0x0001e20000100a00 */
[----:B------:R-:W-:Y:S02]  /*ca260*/  PRMT R17, R17, 0x3340, R22 ;  /* 0x0000334011117816 */ /* 0x000fe40000000016 */
[----:B------:R-:W-:Y:S01]  /*ca270*/  PRMT R18, R21, 0x3340, R0 ;  /* 0x0000334015127816 */ /* 0x000fe20000000000 */
[----:B0-----:R-:W3:Y:S04]  /*ca280*/  LDL.LU R25, [R1+0x58e0] ;  /* 0x0058e00001197983 */ /* 0x001ee80000300800 */
[----:B------:R-:W4:Y:S04]  /*ca290*/  LDL.LU R11, [R1+0xc0] ;  /* 0x0000c000010b7983 */ /* 0x000f280000300800 */
[----:B------:R-:W4:Y:S04]  /*ca2a0*/  LDL.LU R28, [R1+0x4d44] ;  /* 0x004d4400011c7983 */ /* 0x000f280000300800 */
[----:B------:R-:W4:Y:S04]  /*ca2b0*/  LDL.LU R24, [R1+0x5f0] ;  /* 0x0005f00001187983 */ /* 0x000f280000300800 */
[----:B------:R-:W4:Y:S04]  /*ca2c0*/  LDL.LU R29, [R1+0x6a8] ;  /* 0x0006a800011d7983 */ /* 0x000f280000300800 */
[----:B------:R0:W-:Y:S04]  /*ca2d0*/  STL [R1+0x43c], R17 ;  /* 0x00043c1101007387 */ /* 0x0001e80000100800 */
[----:B------:R1:W-:Y:S04]  /*ca2e0*/  STL [R1+0x144], R18 ;  /* 0x0001441201007387 */ /* 0x0003e80000100800 */
[----:B------:R-:W-:Y:S01]  /*ca2f0*/  STL.64 [R1+0x58c0], R14 ;  /* 0x0058c00e01007387 */ /* 0x000fe20000100a00 */
[----:B------:R-:W-:-:S02]  /*ca300*/  LOP3.LUT R10, R10, 0xffff, RZ, 0xc0, !PT ;  /* 0x0000ffff0a0a7812 */ /* 0x000fc400078ec0ff */
[----:B0-----:R-:W-:Y:S02]  /*ca310*/  LOP3.LUT R17, R8, 0xffff, RZ, 0xc0, !PT ;  /* 0x0000ffff08117812 */ /* 0x001fe400078ec0ff */
[----:B------:R-:W-:Y:S02]  /*ca320*/  IADD3 R8, P1, PT, R19, R14, RZ ;  /* 0x0000000e13087210 */ /* 0x000fe40007f3e0ff */
[----:B------:R-:W-:Y:S02]  /*ca330*/  PRMT R21, R17, 0x3340, R0 ;  /* 0x0000334011157816 */ /* 0x000fe40000000000 */
[----:B-1----:R-:W-:-:S04]  /*ca340*/  LOP3.LUT R18, R9, 0xffff, RZ, 0xc0, !PT ;  /* 0x0000ffff09127812 */ /* 0x002fc800078ec0ff */
[----:B------:R-:W-:Y:S01]  /*ca350*/  PRMT R22, R10, 0x3340, R18 ;  /* 0x000033400a167816 */ /* 0x000fe20000000012 */
[----:B------:R-:W-:-:S03]  /*ca360*/  IMAD.X R9, R20, 0x1, R16, P1 ;  /* 0x0000000114097824 */ /* 0x000fc600008e0610 */
[----:B------:R-:W-:-:S05]  /*ca370*/  PRMT R21, R22, 0x5410, R21 ;  /* 0x0000541016157816 */ /* 0x000fca0000000015 */
[----:B------:R-:W-:Y:S04]  /*ca380*/  STL [R1+0x53a4], R21 ;  /* 0x0053a41501007387 */ /* 0x000fe80000100800 */
[----:B------:R0:W-:Y:S04]  /*ca390*/  STL.64 [R1+0xef8], R8 ;  /* 0x000ef80801007387 */ /* 0x0001e80000100a00 */
[----:B0-----:R-:W4:Y:S01]  /*ca3a0*/  LDL.LU.64 R8, [R1+0x58d8] ;  /* 0x0058d80001087983 */ /* 0x001f220000300a00 */
        /* <DEDUP_REMOVED lines=8> */
[----:B------:R-:W-:Y:S04]  /*ca430*/  STL [R1+0x83c], R14 ;  /* 0x00083c0e01007387 */ /* 0x000fe80000100800 */
[----:B------:R4:W-:Y:S01]  /*ca440*/  STL [R1+0x148], R10 ;  /* 0x0001480a01007387 */ /* 0x0009e20000100800 */
[----:B--2---:R-:W-:Y:S02]  /*ca450*/  LOP3.LUT R27, R27, 0xffff, RZ, 0xc0, !PT ;  /* 0x0000ffff1b1b7812 */ /* 0x004fe400078ec0ff */
[----:B---3--:R-:W-:Y:S02]  /*ca460*/  LOP3.LUT R25, R25, 0xffff, RZ, 0xc0, !PT ;  /* 0x0000ffff19197812 */ /* 0x008fe400078ec0ff */
[----:B----4-:R-:W-:Y:S02]  /*ca470*/  LOP3.LUT R10, R11, 0xffff, RZ, 0xc0, !PT ;  /* 0x0000ffff0b0a7812 */ /* 0x010fe400078ec0ff */
[----:B------:R-:W-:-:S02]  /*ca480*/  LOP3.LUT R28, R28, 0xffff, RZ, 0xc0, !PT ;  /* 0x0000ffff1c1c7812 */ /* 0x000fc400078ec0ff */
[----:B------:R-:W-:Y:S02]  /*ca490*/  PRMT R21, R25, 0x3340, R0 ;  /* 0x0000334019157816 */ /* 0x000fe40000000000 */
[----:B------:R-:W-:Y:S02]  /*ca4a0*/  PRMT R22, R27, 0x3340, R10 ;  /* 0x000033401b167816 */ /* 0x000fe4000000000a */
[----:B------:R-:W-:Y:S02]  /*ca4b0*/  LOP3.LUT R14, R24, 0xffff, RZ, 0xc0, !PT ;  /* 0x0000ffff180e7812 */ /* 0x000fe400078ec0ff */
[----:B------:R-:W-:Y:S02]  /*ca4c0*/  LOP3.LUT R29, R29, 0xffff, RZ, 0xc0, !PT ;  /* 0x0000ffff1d1d7812 */ /* 0x000fe400078ec0ff */
[----:B------:R-:W-:Y:S02]  /*ca4d0*/  PRMT R11, R22, 0x5410, R21 ;  /* 0x00005410160b7816 */ /* 0x000fe40000000015 */
[----:B------:R-:W-:-:S02]  /*ca4e0*/  PRMT R21, R14, 0x3340, R0 ;  /* 0x000033400e157816 */ /* 0x000fc40000000000 */
[----:B------:R-:W-:Y:S01]  /*ca4f0*/  PRMT R22, R28, 0x3340, R29 ;  /* 0x000033401c167816 */ /* 0x000fe2000000001d */
[----:B------:R0:W-:Y:S04]  /*ca500*/  STL [R1+0x53a0], R11 ;  /* 0x0053a00b01007387 */ /* 0x0001e80000100800 */
[----:B------:R-:W2:Y:S01]  /*ca510*/  LDL.LU R18, [R1+0x260] ;  /* 0x0002600001127983 */ /* 0x000ea20000300800 */
[----:B0-----:R-:W-:Y:S01]  /*ca520*/  PRMT R11, R22, 0x5410, R21 ;  /* 0x00005410160b7816 */ /* 0x001fe20000000015 */
[----:B------:R-:W-:Y:S01]  /*ca530*/  IMAD.MOV.U32 R21, RZ, RZ, R10 ;  /* 0x000000ffff157224 */ /* 0x000fe200078e000a */
[----:B------:R-:W-:-:S03]  /*ca540*/  IADD3 R10, P1, PT, R19, R7, RZ ;  /* 0x00000007130a7210 */ /* 0x000fc60007f3e0ff */
[----:B------:R0:W-:Y:S02]  /*ca550*/  STL [R1+0x539c], R11 ;  /* 0x00539c0b01007387 */ /* 0x0001e40000100800 */
[----:B0-----:R-:W-:-:S05]  /*ca560*/  IMAD.X R11, R20, 0x1, R8, P1 ;  /* 0x00000001140b7824 */ /* 0x001fca00008e0608 */
[----:B------:R0:W-:Y:S04]  /*ca570*/  STL.64 [R1+0xee0], R10 ;  /* 0x000ee00a01007387 */ /* 0x0001e80000100a00 */
[----:B0-----:R-:W3:Y:S04]  /*ca580*/  LDL.LU.64 R10, [R1+0x58d0] ;  /* 0x0058d000010a7983 */ /* 0x001ee80000300a00 */
[----:B------:R-:W4:Y:S04]  /*ca590*/  LDL.LU R15, [R1+0xc8] ;  /* 0x0000c800010f7983 */ /* 0x000f280000300800 */
[----:B------:R-:W2:Y:S04]  /*ca5a0*/  LDL.LU R17, [R1+0x4d48] ;  /* 0x004d480001117983 */ /* 0x000ea80000300800 */
[----:B------:R-:W2:Y:S01]  /*ca5b0*/  LDL.LU R24, [R1+0x5f4] ;  /* 0x0005f40001187983 */ /* 0x000ea20000300800 */
[----:B------:R-:W-:-:S03]  /*ca5c0*/  SHF.R.U32.HI R22, RZ, 0x8, R27 ;  /* 0x00000008ff167819 */ /* 0x000fc6000001161b */
[----:B------:R-:W2:Y:S01]  /*ca5d0*/  LDL.LU R27, [R1+0x6b0] ;  /* 0x0006b000011b7983 */ /* 0x000ea20000300800 */
[----:B------:R-:W-:Y:S02]  /*ca5e0*/  SHF.R.U32.HI R28, RZ, 0x8, R28 ;  /* 0x00000008ff1c7819 */ /* 0x000fe4000001161c */
[----:B------:R-:W-:Y:S02]  /*ca5f0*/  SHF.R.U32.HI R29, RZ, 0x8, R29 ;  /* 0x00000008ff1d7819 */ /* 0x000fe4000001161d */
[----:B------:R-:W-:Y:S02]  /*ca600*/  SHF.R.U32.HI R21, RZ, 0x8, R21 ;  /* 0x00000008ff157819 */ /* 0x000fe40000011615 */
[----:B------:R-:W-:Y:S02]  /*ca610*/  LOP3.LUT R28, R28, 0xffff, RZ, 0xc0, !PT ;  /* 0x0000ffff1c1c7812 */ /* 0x000fe400078ec0ff */
[----:B------:R-:W-:Y:S02]  /*ca620*/  LOP3.LUT R29, R29, 0xffff, RZ, 0xc0, !PT ;  /* 0x0000ffff1d1d7812 */ /* 0x000fe400078ec0ff */
[----:B------:R-:W-:-:S02]  /*ca630*/  LOP3.LUT R22, R22, 0xffff, RZ, 0xc0, !PT ;  /* 0x0000ffff16167812 */ /* 0x000fc400078ec0ff */
[----:B------:R-:W-:Y:S02]  /*ca640*/  LOP3.LUT R21, R21, 0xffff, RZ, 0xc0, !PT ;  /* 0x0000ffff15157812 */ /* 0x000fe400078ec0ff */
[----:B------:R-:W-:Y:S02]  /*ca650*/  PRMT R29, R28, 0x3340, R29 ;  /* 0x000033401c1d7816 */ /* 0x000fe4000000001d */
[----:B------:R-:W-:-:S03]  /*ca660*/  PRMT R21, R22, 0x3340, R21 ;  /* 0x0000334016157816 */ /* 0x000fc60000000015 */
[----:B------:R-:W-:Y:S04]  /*ca670*/  STL [R1+0x838], R29 ;  /* 0x0008381d01007387 */ /* 0x000fe80000100800 */
[----:B------:R-:W-:Y:S04]  /*ca680*/  STL.64 [R1+0x58a8], R8 ;  /* 0x0058a80801007387 */ /* 0x000fe80000100a00 */
[----:B------:R0:W-:Y:S01]  /*ca690*/  STL [R1+0x3d8], R21 ;  /* 0x0003d81501007387 */ /* 0x0001e20000100800 */
[----:B------:R-:W-:Y:S02]  /*ca6a0*/  IADD3 R28, P1, PT, R19, R9, RZ ;  /* 0x00000009131c7210 */ /* 0x000fe40007f3e0ff */
[----:B0-----:R-:W-:-:S04]  /*ca6b0*/  SHF.R.U32.HI R21, RZ, 0x8, R25 ;  /* 0x00000008ff157819 */ /* 0x001fc80000011619 */
[----:B------:R-:W-:-:S04]  /*ca6c0*/  LOP3.LUT R21, R21, 0xffff, RZ, 0xc0, !PT ;  /* 0x0000ffff15157812 */ /* 0x000fc800078ec0ff */
[----:B------:R-:W-:Y:S01]  /*ca6d0*/  PRMT R21, R21, 0x3340, R0 ;  /* 0x0000334015157816 */ /* 0x000fe20000000000 */
[----:B---3--:R-:W-:Y:S01]  /*ca6e0*/  IMAD.X R29, R20, 0x1, R11, P1 ;  /* 0x00000001141d7824 */ /* 0x008fe200008e060b */
[----:B------:R-:W-:-:S04]  /*ca6f0*/  IADD3 R8, P1, PT, R19, R10, RZ ;  /* 0x0000000a13087210 */ /* 0x000fc80007f3e0ff */
[----:B------:R0:W-:Y:S01]  /*ca700*/  STL.64 [R1+0xef0], R28 ;  /* 0x000ef01c01007387 */ /* 0x0001e20000100a00 */
[----:B------:R-:W-:-:S03]  /*ca710*/  IMAD.X R9, R20, 0x1, R12, P1 ;  /* 0x0000000114097824 */ /* 0x000fc600008e060c */
[----:B------:R2:W-:Y:S04]  /*ca720*/  STL.64 [R1+0x58b8], R10 ;  /* 0x0058b80a01007387 */ /* 0x0005e80000100a00 */
[----:B------:R-:W-:Y:S04]  /*ca730*/  STL [R1+0x140], R21 ;  /* 0x0001401501007387 */ /* 0x000fe80000100800 */
[----:B------:R-:W3:Y:S04]  /*ca740*/  LDL.LU R25, [R1+0x5b0] ;  /* 0x0005b00001197983 */ /* 0x000ee80000300800 */
[----:B0-----:R-:W3:Y:S04]  /*ca750*/  LDL.LU R28, [R1+0x700] ;  /* 0x00070000011c7983 */ /* 0x001ee80000300800 */
[----:B------:R0:W-:Y:S04]  /*ca760*/  STL.64 [R1+0xee8], R8 ;  /* 0x000ee80801007387 */ /* 0x0001e80000100a00 */
[----:B------:R-:W3:Y:S01]  /*ca770*/  LDL.LU R29, [R1+0x63c] ;  /* 0x00063c00011d7983 */ /* 0x000ee20000300800 */
[----:B------:R-:W-:-:S02]  /*ca780*/  SHF.R.U32.HI R20, RZ, 0x8, R14 ;  /* 0x00000008ff147819 */ /* 0x000fc4000001160e */
[----:B--2---:R-:W-:Y:S02]  /*ca790*/  LOP3.LUT R10, R18, 0xffff, RZ, 0xc0, !PT ;  /* 0x0000ffff120a7812 */ /* 0x004fe400078ec0ff */
[----:B------:R-:W-:Y:S02]  /*ca7a0*/  LOP3.LUT R20, R20, 0xffff, RZ, 0xc0, !PT ;  /* 0x0000ffff14147812 */ /* 0x000fe400078ec0ff */
[----:B------:R-:W-:Y:S02]  /*ca7b0*/  LOP3.LUT R18, R23, 0xffff, RZ, 0xc0, !PT ;  /* 0x0000ffff17127812 */ /* 0x000fe400078ec0ff */
[--C-:B0-----:R-:W-:Y:S02]  /*ca7c0*/  PRMT R8, R20, 0x3340, R0.reuse ;  /* 0x0000334014087816 */ /* 0x101fe40000000000 */
[----:B----4-:R-:W-:Y:S02]  /*ca7d0*/  LOP3.LUT R9, R15, 0xffff, RZ, 0xc0, !PT ;  /* 0x0000ffff0f097812 */ /* 0x010fe400078ec0ff */
[----:B------:R-:W-:-:S02]  /*ca7e0*/  PRMT R20, R18, 0x3340, R0 ;  /* 0x0000334012147816 */ /* 0x000fc40000000000 */
[----:B------:R-:W-:Y:S02]  /*ca7f0*/  LOP3.LUT R11, R24, 0xffff, RZ, 0xc0, !PT ;  /* 0x0000ffff180b7812 */ /* 0x000fe400078ec0ff */
[----:B------:R-:W-:Y:S01]  /*ca800*/  PRMT R21, R10, 0x3340, R9 ;  /* 0x000033400a157816 */ /* 0x000fe20000000009 */
[----:B------:R0:W-:Y:S01]  /*ca810*/  STL [R1+0x13c], R8 ;  /* 0x00013c0801007387 */ /* 0x0001e20000100800 */
[----:B------:R-:W-:-:S03]  /*ca820*/  LOP3.LUT R22, R27, 0xffff, RZ, 0xc0, !PT ;  /* 0x0000ffff1b167812 */ /* 0x000fc600078ec0ff */
[----:B------:R-:W2:Y:S01]  /*ca830*/  LDL.LU R23, [R1+0x58c8] ;  /* 0x0058c80001177983 */ /* 0x000ea20000300800 */
[----:B------:R-:W-:Y:S02]  /*ca840*/  PRMT R14, R21, 0x5410, R20 ;  /* 0x00005410150e7816 */ /* 0x000fe40000000014 */
[----:B------:R-:W-:Y:S02]  /*ca850*/  PRMT R20, R11, 0x3340, R0 ;  /* 0x000033400b147816 */ /* 0x000fe40000000000 */
[----:B0-----:R-:W-:Y:S01]  /*ca860*/  LOP3.LUT R8, R17, 0xffff, RZ, 0xc0, !PT ;  /* 0x0000ffff11087812 */ /* 0x001fe200078ec0ff */
[----:B------:R-:W-:Y:S03]  /*ca870*/  STL [R1+0x55a0], R18 ;  /* 0x0055a01201007387 */ /* 0x000fe60000100800 */
[----:B------:R-:W-:Y:S01]  /*ca880*/  PRMT R21, R8, 0x3340, R22 ;  /* 0x0000334008157816 */ /* 0x000fe20000000016 */
[----:B------:R0:W-:Y:S03]  /*ca890*/  STL [R1+0x5398], R14 ;  /* 0x0053980e01007387 */ /* 0x0001e60000100800 */
[----:B0-----:R-:W-:-:S05]  /*ca8a0*/  PRMT R14, R21, 0x5410, R20 ;  /* 0x00005410150e7816 */ /* 0x001fca0000000014 */
[----:B------:R0:W-:Y:S04]  /*ca8b0*/  STL [R1+0x5394], R14 ;  /* 0x0053940e01007387 */ /* 0x0001e80000100800 */
[----:B0-----:R-:W4:Y:S04]  /*ca8c0*/  LDL.LU R14, [R1+0x704] ;  /* 0x00070400010e7983 */ /* 0x001f280000300800 */
[----:B------:R-:W2:Y:S04]  /*ca8d0*/  LDL.LU R17, [R1+0x5b4] ;  /* 0x0005b40001117983 */ /* 0x000ea80000300800 */
[----:B------:R-:W2:Y:S01]  /*ca8e0*/  LDL.LU R15, [R1+0x64c] ;  /* 0x00064c00010f7983 */ /* 0x000ea20000300800 */
[----:B------:R-:W-:-:S02]  /*ca8f0*/  SHF.R.U32.HI R21, RZ, 0x8, R10 ;  /* 0x00000008ff157819 */ /* 0x000fc4000001160a */
[----:B------:R-:W-:Y:S02]  /*ca900*/  SHF.R.U32.HI R20, RZ, 0x8, R9 ;  /* 0x00000008ff147819 */ /* 0x000fe40000011609 */
[----:B------:R-:W-:Y:S02]  /*ca910*/  SHF.R.U32.HI R10, RZ, 0x8, R8 ;  /* 0x00000008ff0a7819 */ /* 0x000fe40000011608 */
[----:B------:R-:W-:Y:S02]  /*ca920*/  SHF.R.U32.HI R9, RZ, 0x8, R22 ;  /* 0x00000008ff097819 */ /* 0x000fe40000011616 */
[----:B------:R-:W-:Y:S02]  /*ca930*/  LOP3.LUT R8, R21, 0xffff, RZ, 0xc0, !PT ;  /* 0x0000ffff15087812 */ /* 0x000fe400078ec0ff */
[----:B------:R-:W-:-:S04]  /*ca940*/  LOP3.LUT R22, R20, 0xffff, RZ, 0xc0, !PT ;  /* 0x0000ffff14167812 */ /* 0x000fc800078ec0ff */
[----:B------:R-:W-:Y:S02]  /*ca950*/  PRMT R8, R8, 0x3340, R22 ;  /* 0x0000334008087816 */ /* 0x000fe40000000016 */
[----:B------:R-:W-:Y:S02]  /*ca960*/  LOP3.LUT R21, R10, 0xffff, RZ, 0xc0, !PT ;  /* 0x0000ffff0a157812 */ /* 0x000fe400078ec0ff */
[----:B------:R-:W-:Y:S01]  /*ca970*/  LOP3.LUT R20, R9, 0xffff, RZ, 0xc0, !PT ;  /* 0x0000ffff09147812 */ /* 0x000fe200078ec0ff */
[----:B------:R0:W-:Y:S03]  /*ca980*/  STL [R1+0x521c], R8 ;  /* 0x00521c0801007387 */ /* 0x0001e60000100800 */
[----:B------:R-:W-:-:S05]  /*ca990*/  PRMT R9, R21, 0x3340, R20 ;  /* 0x0000334015097816 */ /* 0x000fca0000000014 */
[----:B------:R1:W-:Y:S01]  /*ca9a0*/  STL [R1+0x834], R9 ;  /* 0x0008340901007387 */ /* 0x0003e20000100800 */
[----:B---3--:R-:W-:-:S04]  /*ca9b0*/  LOP3.LUT R10, R25, 0xffff, RZ, 0xc0, !PT ;  /* 0x0000ffff190a7812 */ /* 0x008fc800078ec0ff */
[----:B------:R-:W-:Y:S02]  /*ca9c0*/  PRMT R20, R10, 0x3340, R0 ;  /* 0x000033400a147816 */ /* 0x000fe40000000000 */
[----:B0-----:R-:W-:Y:S02]  /*ca9d0*/  LOP3.LUT R8, R28, 0xffff, RZ, 0xc0, !PT ;  /* 0x0000ffff1c087812 */ /* 0x001fe400078ec0ff */
[----:B------:R-:W-:-:S04]  /*ca9e0*/  LOP3.LUT R22, R29, 0xffff, RZ, 0xc0, !PT ;  /* 0x0000ffff1d167812 */ /* 0x000fc800078ec0ff */
[----:B------:R-:W-:-:S04]  /*ca9f0*/  PRMT R21, R8, 0x3340, R22 ;  /* 0x0000334008157816 */ /* 0x000fc80000000016 */
[----:B-1----:R-:W-:-:S05]  /*caa00*/  PRMT R9, R21, 0x5410, R20 ;  /* 0x0000541015097816 */ /* 0x002fca0000000014 */
[----:B------:R0:W-:Y:S04]  /*caa10*/  STL [R1+0x5390], R9 ;  /* 0x0053900901007387 */ /* 0x0001e80000100800 */
[----:B0-----:R-:W3:Y:S01]  /*caa20*/  LDL.LU R9, [R1+0x304] ;  /* 0x0003040001097983 */ /* 0x001ee20000300800 */
[----:B------:R-:W-:Y:S01]  /*caa30*/  VIADD R19, R19, UR5 ;  /* 0x0000000513137c36 */ /* 0x000fe20008000000 */
[----:B------:R-:W-:Y:S02]  /*caa40*/  SHF.R.U32.HI R8, RZ, 0x8, R8 ;  /* 0x00000008ff087819 */ /* 0x000fe40000011608 */
[----:B------:R-:W-:Y:S02]  /*caa50*/  SHF.R.U32.HI R22, RZ, 0x8, R22 ;  /* 0x00000008ff167819 */ /* 0x000fe40000011616 */
[----:B------:R-:W-:Y:S01]  /*caa60*/  SHF.R.U32.HI R21, RZ, 0x8, R10 ;  /* 0x00000008ff157819 */ /* 0x000fe2000001160a */
[----:B------:R-:W0:Y:S01]  /*caa70*/  LDCU UR5, c[0x0][0x3b8] ;  /* 0x00007700ff0577ac */ /* 0x000e220008000800 */
[----:B------:R-:W-:-:S02]  /*caa80*/  SHF.R.S32.HI R20, RZ, 0x1f, R19 ;  /* 0x0000001fff147819 */ /* 0x000fc40000011413 */
[----:B------:R-:W-:-:S05]  /*caa90*/  IADD3 R24, P1, PT, R19, R0, RZ ;  /* 0x0000000013187210 */ /* 0x000fca0007f3e0ff */
[----:B------:R-:W-:Y:S01]  /*caaa0*/  IMAD.X R25, R20, 0x1, R2, P1 ;  /* 0x0000000114197824 */ /* 0x000fe200008e0602 */
[----:B------:R-:W-:-:S04]  /*caab0*/  LOP3.LUT R8, R8, 0xffff, RZ, 0xc0, !PT ;  /* 0x0000ffff08087812 */ /* 0x000fc800078ec0ff */
[----:B------:R1:W-:Y:S01]  /*caac0*/  STL.64 [R1+0xed0], R24 ;  /* 0x000ed01801007387 */ /* 0x0003e20000100a00 */
[----:B------:R-:W-:Y:S02]  /*caad0*/  LOP3.LUT R22, R22, 0xffff, RZ, 0xc0, !PT ;  /* 0x0000ffff16167812 */ /* 0x000fe400078ec0ff */
[----:B------:R-:W-:Y:S02]  /*caae0*/  LOP3.LUT R21, R21, 0xffff, RZ, 0xc0, !PT ;  /* 0x0000ffff15157812 */ /* 0x000fe400078ec0ff */
[----:B------:R-:W-:Y:S01]  /*caaf0*/  PRMT R18, R8, 0x3340, R22 ;  /* 0x0000334008127816 */ /* 0x000fe20000000016 */
[----:B-1----:R-:W3:Y:S04]  /*cab00*/  LDL.LU R24, [R1+0x74] ;  /* 0x0000740001187983 */ /* 0x002ee80000300800 */
[----:B------:R-:W3:Y:S01]  /*cab10*/  LDL.LU R25, [R1+0x120] ;  /* 0x0001200001197983 */ /* 0x000ee20000300800 */
[----:B------:R-:W-:-:S03]  /*cab20*/  PRMT R10, R21, 0x3340, R0 ;  /* 0x00003340150a7816 */ /* 0x000fc60000000000 */
[----:B------:R-:W3:Y:S04]  /*cab30*/  LDL.LU R27, [R1+0x300] ;  /* 0x00030000011b7983 */ /* 0x000ee80000300800 */
[----:B------:R-:W3:Y:S04]  /*cab40*/  LDL.LU R28, [R1+0x70] ;  /* 0x00007000011c7983 */ /* 0x000ee80000300800 */
[----:B------:R-:W3:Y:S04]  /*cab50*/  LDL.LU R29, [R1+0x11c] ;  /* 0x00011c00011d7983 */ /* 0x000ee80000300800 */
[----:B------:R-:W-:Y:S04]  /*cab60*/  STL [R1+0x3d4], R18 ;  /* 0x0003d41201007387 */ /* 0x000fe80000100800 */
[----:B------:R1:W-:Y:S01]  /*cab70*/  STL [R1+0x134], R10 ;  /* 0x0001340a01007387 */ /* 0x0003e20000100800 */
[----:B----4-:R-:W-:-:S02]  /*cab80*/  LOP3.LUT R8, R14, 0xffff, RZ, 0xc0, !PT ;  /* 0x0000ffff0e087812 */ /* 0x010fc400078ec0ff */
[----:B--2---:R-:W-:Y:S02]  /*cab90*/  LOP3.LUT R17, R17, 0xffff, RZ, 0xc0, !PT ;  /* 0x0000ffff11117812 */ /* 0x004fe400078ec0ff */
[----:B------:R-:W-:Y:S02]  /*caba0*/  IADD3 R14, P1, PT, R19, R3, RZ ;  /* 0x00000003130e7210 */ /* 0x000fe40007f3e0ff */
[----:B------:R-:W-:Y:S02]  /*cabb0*/  PRMT R21, R17, 0x3340, R0 ;  /* 0x0000334011157816 */ /* 0x000fe40000000000 */
[----:B-1----:R-:W-:Y:S01]  /*cabc0*/  LOP3.LUT R10, R15, 0xffff, RZ, 0xc0, !PT ;  /* 0x0000ffff0f0a7812 */ /* 0x002fe200078ec0ff */
[----:B------:R1:W-:Y:S03]  /*cabd0*/  STL [R1+0x55a4], R17 ;  /* 0x0055a41101007387 */ /* 0x0003e60000100800 */
[----:B------:R-:W-:Y:S01]  /*cabe0*/  PRMT R22, R8, 0x3340, R10 ;  /* 0x0000334008167816 */ /* 0x000fe2000000000a */
[----:B------:R-:W-:-:S03]  /*cabf0*/  IMAD.X R15, R20, 0x1, R4, P1 ;  /* 0x00000001140f7824 */ /* 0x000fc600008e0604 */
[----:B-1----:R-:W-:-:S05]  /*cac00*/  PRMT R17, R22, 0x5410, R21 ;  /* 0x0000541016117816 */ /* 0x002fca0000000015 */
[----:B------:R-:W-:Y:S04]  /*cac10*/  STL [R1+0x538c], R17 ;  /* 0x00538c1101007387 */ /* 0x000fe80000100800 */
[----:B------:R1:W-:Y:S04]  /*cac20*/  STL.64 [R1+0xed8], R14 ;  /* 0x000ed80e01007387 */ /* 0x0003e80000100a00 */
[----:B-1----:R-:W2:Y:S01]  /*cac30*/  LDL.LU.64 R14, [R1+0x58c0] ;  /* 0x0058c000010e7983 */ /* 0x002ea20000300a00 */
        /* <DEDUP_REMOVED lines=9> */
[----:B------:R1:W-:Y:S04]  /*cacd0*/  STL [R1+0x51f0], R8 ;  /* 0x0051f00801007387 */ /* 0x0003e80000100800 */
[----:B-1----:R-:W4:Y:S01]  /*cace0*/  LDL.LU R8, [R1+0x278] ;  /* 0x0002780001087983 */ /* 0x002f220000300800 */
[----:B---3--:R-:W-:-:S03]  /*cacf0*/  LOP3.LUT R11, R9, 0xffff, RZ, 0xc0, !PT ;  /* 0x0000ffff090b7812 */ /* 0x008fc600078ec0ff */
[----:B------:R-:W3:Y:S01]  /*cad00*/  LDL.LU R9, [R1+0xd8] ;  /* 0x0000d80001097983 */ /* 0x000ee20000300800 */
[----:B------:R-:W-:Y:S02]  /*cad10*/  LOP3.LUT R17, R24, 0xffff, RZ, 0xc0, !PT ;  /* 0x0000ffff18117812 */ /* 0x000fe400078ec0ff */
[----:B------:R-:W-:Y:S02]  /*cad20*/  LOP3.LUT R25, R25, 0xffff, RZ, 0xc0, !PT ;  /* 0x0000ffff19197812 */ /* 0x000fe400078ec0ff */
[----:B------:R-:W-:Y:S02]  /*cad30*/  PRMT R21, R17, 0x3340, R0 ;  /* 0x0000334011157816 */ /* 0x000fe40000000000 */
[----:B------:R-:W-:Y:S02]  /*cad40*/  PRMT R22, R11, 0x3340, R25 ;  /* 0x000033400b167816 */ /* 0x000fe40000000019 */
[----:B------:R-:W-:Y:S02]  /*cad50*/  LOP3.LUT R10, R27, 0xffff, RZ, 0xc0, !PT ;  /* 0x0000ffff1b0a7812 */ /* 0x000fe400078ec0ff */
[----:B------:R-:W-:-:S02]  /*cad60*/  LOP3.LUT R18, R28, 0xffff, RZ, 0xc0, !PT ;  /* 0x0000ffff1c127812 */ /* 0x000fc400078ec0ff */
[----:B------:R-:W-:Y:S02]  /*cad70*/  PRMT R21, R22, 0x5410, R21 ;  /* 0x0000541016157816 */ /* 0x000fe40000000015 */
[----:B------:R-:W-:-:S03]  /*cad80*/  LOP3.LUT R24, R29, 0xffff, RZ, 0xc0, !PT ;  /* 0x0000ffff1d187812 */ /* 0x000fc600078ec0ff */
[----:B------:R1:W-:Y:S01]  /*cad90*/  STL [R1+0x5388], R21 ;  /* 0x0053881501007387 */ /* 0x0003e20000100800 */
[----:B------:R-:W-:-:S03]  /*cada0*/  PRMT R22, R10, 0x3340, R24 ;  /* 0x000033400a167816 */ /* 0x000fc60000000018 */
[----:B------:R-:W-:Y:S01]  /*cadb0*/  STL [R1+0x5898], R13 ;  /* 0x0058980d01007387 */ /* 0x000fe20000100800 */
[----:B-1----:R-:W-:-:S04]  /*cadc0*/  PRMT R21, R18, 0x3340, R0 ;  /* 0x0000334012157816 */ /* 0x002fc80000000000 */
[----:B------:R-:W-:Y:S02]  /*cadd0*/  PRMT R21, R22, 0x5410, R21 ;  /* 0x0000541016157816 */ /* 0x000fe40000000015 */
[----:B------:R-:W-:Y:S02]  /*cade0*/  SHF.R.U32.HI R11, RZ, 0x8, R11 ;  /* 0x00000008ff0b7819 */ /* 0x000fe4000001160b */
[----:B------:R-:W-:Y:S02]  /*cadf0*/  SHF.R.U32.HI R22, RZ, 0x8, R25 ;  /* 0x00000008ff167819 */ /* 0x000fe40000011619 */
[----:B------:R-:W-:Y:S02]  /*cae00*/  IADD3 R28, P1, PT, R19, R13, RZ ;  /* 0x0000000d131c7210 */ /* 0x000fe40007f3e0ff */
[----:B------:R-:W-:Y:S01]  /*cae10*/  SHF.R.U32.HI R10, RZ, 0x8, R10 ;  /* 0x00000008ff0a7819 */ /* 0x000fe2000001160a */
[----:B------:R1:W-:Y:S01]  /*cae20*/  STL [R1+0x5384], R21 ;  /* 0x0053841501007387 */ /* 0x0003e20000100800 */
[----:B------:R-:W-:-:S02]  /*cae30*/  LOP3.LUT R11, R11, 0xffff, RZ, 0xc0, !PT ;  /* 0x0000ffff0b0b7812 */ /* 0x000fc400078ec0ff */
[----:B------:R-:W-:Y:S02]  /*cae40*/  LOP3.LUT R22, R22, 0xffff, RZ, 0xc0, !PT ;  /* 0x0000ffff16167812 */ /* 0x000fe400078ec0ff */
[----:B------:R-:W-:Y:S02]  /*cae50*/  LOP3.LUT R10, R10, 0xffff, RZ, 0xc0, !PT ;  /* 0x0000ffff0a0a7812 */ /* 0x000fe400078ec0ff */
[----:B-1----:R-:W-:Y:S02]  /*cae60*/  SHF.R.U32.HI R21, RZ, 0x8, R24 ;  /* 0x00000008ff157819 */ /* 0x002fe40000011618 */
[----:B------:R-:W-:Y:S01]  /*cae70*/  PRMT R11, R11, 0x3340, R22 ;  /* 0x000033400b0b7816 */ /* 0x000fe20000000016 */
[----:B--2---:R-:W-:Y:S01]  /*cae80*/  IMAD.X R29, R20, 0x1, R15, P1 ;  /* 0x00000001141d7824 */ /* 0x004fe200008e060f */
[----:B------:R-:W-:-:S04]  /*cae90*/  LOP3.LUT R21, R21, 0xffff, RZ, 0xc0, !PT ;  /* 0x0000ffff15157812 */ /* 0x000fc800078ec0ff */
[----:B------:R-:W-:Y:S01]  /*caea0*/  PRMT R10, R10, 0x3340, R21 ;  /* 0x000033400a0a7816 */ /* 0x000fe20000000015 */
[----:B------:R-:W-:Y:S04]  /*caeb0*/  STL.64 [R1+0xec0], R28 ;  /* 0x000ec01c01007387 */ /* 0x000fe80000100a00 */
[----:B------:R-:W2:Y:S04]  /*caec0*/  LDL.LU R24, [R1+0x4d4c] ;  /* 0x004d4c0001187983 */ /* 0x000ea80000300800 */
[----:B------:R-:W-:Y:S04]  /*caed0*/  STL [R1+0x81c], R11 ;  /* 0x00081c0b01007387 */ /* 0x000fe80000100800 */
[----:B------:R-:W2:Y:S04]  /*caee0*/  LDL.LU R27, [R1+0x600] ;  /* 0x00060000011b7983 */ /* 0x000ea80000300800 */
[----:B------:R1:W-:Y:S01]  /*caef0*/  STL [R1+0x7c8], R10 ;  /* 0x0007c80a01007387 */ /* 0x0003e20000100800 */
[----:B------:R-:W-:-:S02]  /*caf00*/  SHF.R.U32.HI R21, RZ, 0x8, R18 ;  /* 0x00000008ff157819 */ /* 0x000fc40000011612 */
[----:B------:R-:W-:Y:S01]  /*caf10*/  SHF.R.U32.HI R22, RZ, 0x8, R17 ;  /* 0x00000008ff167819 */ /* 0x000fe20000011611 */
[----:B------:R-:W2:Y:S01]  /*caf20*/  LDL.LU R25, [R1+0x6bc] ;  /* 0x0006bc0001197983 */ /* 0x000ea20000300800 */
[----:B------:R-:W-:Y:S02]  /*caf30*/  LOP3.LUT R21, R21, 0xffff, RZ, 0xc0, !PT ;  /* 0x0000ffff15157812 */ /* 0x000fe400078ec0ff */
[----:B-1----:R-:W-:Y:S02]  /*caf40*/  IADD3 R10, P1, PT, R19, R5, RZ ;  /* 0x00000005130a7210 */ /* 0x002fe40007f3e0ff */
[----:B------:R-:W-:Y:S02]  /*caf50*/  LOP3.LUT R22, R22, 0xffff, RZ, 0xc0, !PT ;  /* 0x0000ffff16167812 */ /* 0x000fe400078ec0ff */
[----:B------:R-:W-:Y:S01]  /*caf60*/  PRMT R13, R21, 0x3340, R0 ;  /* 0x00003340150d7816 */ /* 0x000fe20000000000 */
[----:B------:R-:W2:Y:S01]  /*caf70*/  LDL.LU R28, [R1+0x284] ;  /* 0x00028400011c7983 */ /* 0x000ea20000300800 */
[----:B------:R-:W-:Y:S01]  /*caf80*/  IMAD.X R11, R20, 0x1, R6, P1 ;  /* 0x00000001140b7824 */ /* 0x000fe200008e0606 */
[----:B------:R-:W-:-:S04]  /*caf90*/  PRMT R18, R22, 0x3340, R0 ;  /* 0x0000334016127816 */ /* 0x000fc80000000000 */
[----:B------:R1:W-:Y:S01]  /*cafa0*/  STL.64 [R1+0xeb8], R10 ;  /* 0x000eb80a01007387 */ /* 0x0003e20000100a00 */
[----:B------:R-:W-:-:S03]  /*cafb0*/  LOP3.LUT R17, R23, 0xffff, RZ, 0xc0, !PT ;  /* 0x0000ffff17117812 */ /* 0x000fc600078ec0ff */
[----:B-1----:R-:W2:Y:S04]  /*cafc0*/  LDL.LU.64 R10, [R1+0x58b8] ;  /* 0x0058b800010a7983 */ /* 0x002ea80000300a00 */
[----:B------:R-:W2:Y:S04]  /*cafd0*/  LDL.LU R29, [R1+0xdc] ;  /* 0x0000dc00011d7983 */ /* 0x000ea80000300800 */
[----:B------:R4:W-:Y:S04]  /*cafe0*/  STL [R1+0x130], R13 ;  /* 0x0001300d01007387 */ /* 0x0009e80000100800 */
[----:B------:R3:W-:Y:S04]  /*caff0*/  STL [R1+0x12c], R18 ;  /* 0x00012c1201007387 */ /* 0x0007e80000100800 */
[----:B------:R-:W2:Y:S01]  /*cb000*/  LDL.LU R23, [R1+0x58b0] ;  /* 0x0058b00001177983 */ /* 0x000ea20000300800 */
[----:B------:R-:W-:-:S02]  /*cb010*/  PRMT R21, R17, 0x3340, R0 ;  /* 0x0000334011157816 */ /* 0x000fc40000000000 */
[----:B----4-:R-:W-:Y:S02]  /*cb020*/  LOP3.LUT R13, R8, 0xffff, RZ, 0xc0, !PT ;  /* 0x0000ffff080d7812 */ /* 0x010fe400078ec0ff */
[----:B------:R-:W-:Y:S01]  /*cb030*/  IADD3 R8, P1, PT, R19, R14, RZ ;  /* 0x0000000e13087210 */ /* 0x000fe20007f3e0ff */
[----:B------:R-:W-:Y:S01]  /*cb040*/  STL.64 [R1+0x58a0], R14 ;  /* 0x0058a00e01007387 */ /* 0x000fe20000100a00 */
[----:B---3--:R-:W-:-:S04]  /*cb050*/  LOP3.LUT R18, R9, 0xffff, RZ, 0xc0, !PT ;  /* 0x0000ffff09127812 */ /* 0x008fc800078ec0ff */
[----:B------:R-:W-:Y:S01]  /*cb060*/  PRMT R22, R13, 0x3340, R18 ;  /* 0x000033400d167816 */ /* 0x000fe20000000012 */
[----:B------:R-:W-:-:S03]  /*cb070*/  IMAD.X R9, R20, 0x1, R16, P1 ;  /* 0x0000000114097824 */ /* 0x000fc600008e0610 */
[----:B------:R-:W-:-:S05]  /*cb080*/  PRMT R21, R22, 0x5410, R21 ;  /* 0x0000541016157816 */ /* 0x000fca0000000015 */
[----:B------:R-:W-:Y:S04]  /*cb090*/  STL [R1+0x5380], R21 ;  /* 0x0053801501007387 */ /* 0x000fe80000100800 */
[----:B------:R1:W-:Y:S04]  /*cb0a0*/  STL.64 [R1+0xec8], R8 ;  /* 0x000ec80801007387 */ /* 0x0003e80000100a00 */
[----:B-1----:R-:W3:Y:S01]  /*cb0b0*/  LDL.LU.64 R8, [R1+0x58a8] ;  /* 0x0058a80001087983 */ /* 0x002ee20000300a00 */
        /* <DEDUP_REMOVED lines=9> */
[----:B------:R1:W-:Y:S02]  /*cb150*/  STL [R1+0x7c4], R13 ;  /* 0x0007c40d01007387 */ /* 0x0003e40000100800 */
[----:B-1----:R-:W-:Y:S02]  /*cb160*/  LOP3.LUT R13, R26, 0xffff, RZ, 0xc0, !PT ;  /* 0x0000ffff1a0d7812 */ /* 0x002fe400078ec0ff */
[----:B--2---:R-:W-:Y:S02]  /*cb170*/  LOP3.LUT R15, R24, 0xffff, RZ, 0xc0, !PT ;  /* 0x0000ffff180f7812 */ /* 0x004fe400078ec0ff */
[----:B------:R-:W-:-:S02]  /*cb180*/  LOP3.LUT R17, R27, 0xffff, RZ, 0xc0, !PT ;  /* 0x0000ffff1b117812 */ /* 0x000fc400078ec0ff */
[----:B------:R-:W-:Y:S02]  /*cb190*/  LOP3.LUT R18, R25, 0xffff, RZ, 0xc0, !PT ;  /* 0x0000ffff19127812 */ /* 0x000fe400078ec0ff */
[----:B------:R-:W-:Y:S02]  /*cb1a0*/  PRMT R21, R17, 0x3340, R0 ;  /* 0x0000334011157816 */ /* 0x000fe40000000000 */
[----:B------:R-:W-:Y:S01]  /*cb1b0*/  LOP3.LUT R14, R28, 0xffff, RZ, 0xc0, !PT ;  /* 0x0000ffff1c0e7812 */ /* 0x000fe200078ec0ff */
[----:B------:R1:W-:Y:S04]  /*cb1c0*/  STL [R1+0x57c4], R23 ;  /* 0x0057c41701007387 */ /* 0x0003e80000100800 */
[----:B------:R-:W2:Y:S04]  /*cb1d0*/  LDL.LU R24, [R1+0x4d50] ;  /* 0x004d500001187983 */ /* 0x000ea80000300800 */
[----:B------:R-:W4:Y:S04]  /*cb1e0*/  LDL.LU R27, [R1+0x604] ;  /* 0x00060400011b7983 */ /* 0x000f280000300800 */
[----:B------:R-:W4:Y:S01]  /*cb1f0*/  LDL.LU R25, [R1+0x6c0] ;  /* 0x0006c00001197983 */ /* 0x000f220000300800 */
[----:B------:R-:W-:-:S02]  /*cb200*/  LOP3.LUT R22, R29, 0xffff, RZ, 0xc0, !PT ;  /* 0x0000ffff1d167812 */ /* 0x000fc400078ec0ff */
[----:B------:R-:W-:Y:S02]  /*cb210*/  IADD3 R28, P1, PT, R19, R7, RZ ;  /* 0x00000007131c7210 */ /* 0x000fe40007f3e0ff */
[----:B-1----:R-:W-:-:S04]  /*cb220*/  PRMT R23, R15, 0x3340, R18 ;  /* 0x000033400f177816 */ /* 0x002fc80000000012 */
[----:B------:R-:W-:Y:S02]  /*cb230*/  PRMT R26, R23, 0x5410, R21 ;  /* 0x00005410171a7816 */ /* 0x000fe40000000015 */
[----:B------:R-:W-:Y:S02]  /*cb240*/  PRMT R21, R13, 0x3340, R0 ;  /* 0x000033400d157816 */ /* 0x000fe40000000000 */
[----:B------:R-:W-:-:S04]  /*cb250*/  PRMT R23, R14, 0x3340, R22 ;  /* 0x000033400e177816 */ /* 0x000fc80000000016 */
[----:B------:R-:W-:Y:S01]  /*cb260*/  PRMT R21, R23, 0x5410, R21 ;  /* 0x0000541017157816 */ /* 0x000fe20000000015 */
[----:B------:R1:W-:Y:S04]  /*cb270*/  STL [R1+0x5378], R26 ;  /* 0x0053781a01007387 */ /* 0x0003e80000100800 */
[----:B------:R-:W-:Y:S01]  /*cb280*/  STL [R1+0x537c], R21 ;  /* 0x00537c1501007387 */ /* 0x000fe20000100800 */
[----:B------:R-:W-:Y:S02]  /*cb290*/  SHF.R.U32.HI R15, RZ, 0x8, R15 ;  /* 0x00000008ff0f7819 */ /* 0x000fe4000001160f */
[----:B------:R-:W-:Y:S02]  /*cb2a0*/  SHF.R.U32.HI R18, RZ, 0x8, R18 ;  /* 0x00000008ff127819 */ /* 0x000fe40000011612 */
[----:B------:R-:W-:-:S02]  /*cb2b0*/  LOP3.LUT R15, R15, 0xffff, RZ, 0xc0, !PT ;  /* 0x0000ffff0f0f7812 */ /* 0x000fc400078ec0ff */
[----:B------:R-:W-:-:S04]  /*cb2c0*/  LOP3.LUT R18, R18, 0xffff, RZ, 0xc0, !PT ;  /* 0x0000ffff12127812 */ /* 0x000fc800078ec0ff */
[----:B------:R-:W-:Y:S01]  /*cb2d0*/  PRMT R15, R15, 0x3340, R18 ;  /* 0x000033400f0f7816 */ /* 0x000fe20000000012 */
[----:B---3--:R-:W-:-:S05]  /*cb2e0*/  IMAD.X R29, R20, 0x1, R8, P1 ;  /* 0x00000001141d7824 */ /* 0x008fca00008e0608 */
[----:B------:R3:W-:Y:S04]  /*cb2f0*/  STL.64 [R1+0xeb0], R28 ;  /* 0x000eb01c01007387 */ /* 0x0007e80000100a00 */
[----:B-1----:R-:W4:Y:S04]  /*cb300*/  LDL.LU R26, [R1+0x710] ;  /* 0x00071000011a7983 */ /* 0x002f280000300800 */
[----:B------:R-:W-:Y:S04]  /*cb310*/  STL [R1+0x5a4], R15 ;  /* 0x0005a40f01007387 */ /* 0x000fe80000100800 */
[----:B---3--:R-:W3:Y:S04]  /*cb320*/  LDL.LU R28, [R1+0x5c0] ;  /* 0x0005c000011c7983 */ /* 0x008ee80000300800 */
[----:B------:R-:W3:Y:S01]  /*cb330*/  LDL.LU R29, [R1+0x664] ;  /* 0x00066400011d7983 */ /* 0x000ee20000300800 */
[----:B------:R-:W-:-:S02]  /*cb340*/  SHF.R.U32.HI R14, RZ, 0x8, R14 ;  /* 0x00000008ff0e7819 */ /* 0x000fc4000001160e */
[----:B------:R-:W-:Y:S02]  /*cb350*/  SHF.R.U32.HI R21, RZ, 0x8, R22 ;  /* 0x00000008ff157819 */ /* 0x000fe40000011616 */
[----:B------:R-:W-:Y:S02]  /*cb360*/  LOP3.LUT R14, R14, 0xffff, RZ, 0xc0, !PT ;  /* 0x0000ffff0e0e7812 */ /* 0x000fe400078ec0ff */
[----:B------:R-:W-:-:S04]  /*cb370*/  LOP3.LUT R21, R21, 0xffff, RZ, 0xc0, !PT ;  /* 0x0000ffff15157812 */ /* 0x000fc800078ec0ff */
[----:B------:R-:W-:Y:S02]  /*cb380*/  PRMT R14, R14, 0x3340, R21 ;  /* 0x000033400e0e7816 */ /* 0x000fe40000000015 */
[----:B------:R-:W-:-:S03]  /*cb390*/  SHF.R.U32.HI R21, RZ, 0x8, R13 ;  /* 0x00000008ff157819 */ /* 0x000fc6000001160d */
[----:B------:R1:W-:Y:S01]  /*cb3a0*/  STL [R1+0x3f8], R14 ;  /* 0x0003f80e01007387 */ /* 0x0003e20000100800 */
[----:B------:R-:W-:Y:S02]  /*cb3b0*/  LOP3.LUT R21, R21, 0xffff, RZ, 0xc0, !PT ;  /* 0x0000ffff15157812 */ /* 0x000fe400078ec0ff */
[----:B-1----:R-:W-:-:S05]  /*cb3c0*/  IADD3 R14, P1, PT, R19, R9, RZ ;  /* 0x00000009130e7210 */ /* 0x002fca0007f3e0ff */
[----:B------:R-:W-:-:S05]  /*cb3d0*/  IMAD.X R15, R20, 0x1, R11, P1 ;  /* 0x00000001140f7824 */ /* 0x000fca00008e060b */
[----:B------:R1:W-:Y:S01]  /*cb3e0*/  STL.64 [R1+0xea8], R14 ;  /* 0x000ea80e01007387 */ /* 0x0003e20000100a00 */
[----:B------:R-:W-:Y:S02]  /*cb3f0*/  IADD3 R22, P1, PT, R19, R10, RZ ;  /* 0x0000000a13167210 */ /* 0x000fe40007f3e0ff */
[----:B-1----:R-:W-:-:S05]  /*cb400*/  PRMT R15, R21, 0x3340, R0 ;  /* 0x00003340150f7816 */ /* 0x002fca0000000000 */
[----:B------:R1:W-:Y:S01]  /*cb410*/  STL [R1+0x11c], R15 ;  /* 0x00011c0f01007387 */ /* 0x0003e20000100800 */
[----:B------:R-:W-:Y:S01]  /*cb420*/  IMAD.X R23, R20, 0x1, R12, P1 ;  /* 0x0000000114177824 */ /* 0x000fe200008e060c */
[----:B------:R-:W-:-:S04]  /*cb430*/  SHF.R.U32.HI R20, RZ, 0x8, R17 ;  /* 0x00000008ff147819 */ /* 0x000fc80000011611 */
[----:B------:R-:W-:Y:S02]  /*cb440*/  LOP3.LUT R20, R20, 0xffff, RZ, 0xc0, !PT ;  /* 0x0000ffff14147812 */ /* 0x000fe400078ec0ff */
[----:B--2---:R-:W-:Y:S02]  /*cb450*/  LOP3.LUT R14, R24, 0xffff, RZ, 0xc0, !PT ;  /* 0x0000ffff180e7812 */ /* 0x004fe400078ec0ff */
[----:B----4-:R-:W-:Y:S02]  /*cb460*/  LOP3.LUT R13, R27, 0xffff, RZ, 0xc0, !PT ;  /* 0x0000ffff1b0d7812 */ /* 0x010fe400078ec0ff */
[----:B-1----:R-:W-:Y:S02]  /*cb470*/  LOP3.LUT R15, R25, 0xffff, RZ, 0xc0, !PT ;  /* 0x0000ffff190f7812 */ /* 0x002fe400078ec0ff */
[----:B------:R-:W-:Y:S02]  /*cb480*/  PRMT R21, R13, 0x3340, R0 ;  /* 0x000033400d157816 */ /* 0x000fe40000000000 */
[----:B------:R-:W-:-:S02]  /*cb490*/  PRMT R18, R14, 0x3340, R15 ;  /* 0x000033400e127816 */ /* 0x000fc4000000000f */
[----:B------:R-:W-:Y:S02]  /*cb4a0*/  SHF.R.U32.HI R14, RZ, 0x8, R14 ;  /* 0x00000008ff0e7819 */ /* 0x000fe4000001160e */
[----:B------:R-:W-:Y:S02]  /*cb4b0*/  PRMT R18, R18, 0x5410, R21 ;  /* 0x0000541012127816 */ /* 0x000fe40000000015 */
[----:B------:R-:W-:Y:S02]  /*cb4c0*/  SHF.R.U32.HI R21, RZ, 0x8, R15 ;  /* 0x00000008ff157819 */ /* 0x000fe4000001160f */
[----:B------:R-:W-:Y:S02]  /*cb4d0*/  LOP3.LUT R14, R14, 0xffff, RZ, 0xc0, !PT ;  /* 0x0000ffff0e0e7812 */ /* 0x000fe400078ec0ff */
[----:B------:R-:W-:Y:S02]  /*cb4e0*/  PRMT R15, R20, 0x3340, R0 ;  /* 0x00003340140f7816 */ /* 0x000fe40000000000 */
[----:B------:R-:W-:Y:S01]  /*cb4f0*/  LOP3.LUT R21, R21, 0xffff, RZ, 0xc0, !PT ;  /* 0x0000ffff15157812 */ /* 0x000fe200078ec0ff */
[----:B------:R1:W-:Y:S04]  /*cb500*/  STL [R1+0x5374], R18 ;  /* 0x0053741201007387 */ /* 0x0003e80000100800 */
[----:B------:R2:W-:Y:S04]  /*cb510*/  STL.64 [R1+0xea0], R22 ;  /* 0x000ea01601007387 */ /* 0x0005e80000100a00 */
[----:B------:R-:W4:Y:S01]  /*cb520*/  LDL.LU R27, [R1+0x32c] ;  /* 0x00032c00011b7983 */ /* 0x000f220000300800 */
[----:B------:R-:W-:-:S03]  /*cb530*/  PRMT R14, R14, 0x3340, R21 ;  /* 0x000033400e0e7816 */ /* 0x000fc60000000015 */
[----:B------:R-:W-:Y:S04]  /*cb540*/  STL [R1+0x108], R15 ;  /* 0x0001080f01007387 */ /* 0x000fe80000100800 */
[----:B------:R-:W4:Y:S04]  /*cb550*/  LDL.LU R17, [R1+0x88] ;  /* 0x0000880001117983 */ /* 0x000f280000300800 */
[----:B------:R3:W-:Y:S04]  /*cb560*/  STL [R1+0x7c0], R14 ;  /* 0x0007c00e01007387 */ /* 0x0007e80000100800 */
[----:B-1----:R-:W4:Y:S04]  /*cb570*/  LDL.LU R18, [R1+0x204] ;  /* 0x0002040001127983 */ /* 0x002f280000300800 */
[----:B------:R-:W4:Y:S04]  /*cb580*/  LDL.LU R24, [R1+0x714] ;  /* 0x0007140001187983 */ /* 0x000f280000300800 */
[----:B------:R-:W4:Y:S01]  /*cb590*/  LDL.LU R25, [R1+0x5c4] ;  /* 0x0005c40001197983 */ /* 0x000f220000300800 */
[----:B0-----:R-:W-:Y:S01]  /*cb5a0*/  VIADD R19, R19, UR5 ;  /* 0x0000000513137c36 */ /* 0x001fe20008000000 */
[----:B------:R-:W-:Y:S01]  /*cb5b0*/  SHF.R.U32.HI R13, RZ, 0x8, R13 ;  /* 0x00000008ff0d7819 */ /* 0x000fe2000001160d */
[----:B------:R-:W0:Y:S03]  /*cb5c0*/  LDCU UR5, c[0x0][0x3b8] ;  /* 0x00007700ff0577ac */ /* 0x000e260008000800 */
[----:B------:R-:W-:-:S04]  /*cb5d0*/  LOP3.LUT R13, R13, 0xffff, RZ, 0xc0, !PT ;  /* 0x0000ffff0d0d7812 */ /* 0x000fc800078ec0ff */
[--C-:B------:R-:W-:Y:S02]  /*cb5e0*/  PRMT R13, R13, 0x3340, R0.reuse ;  /* 0x000033400d0d7816 */ /* 0x100fe40000000000 */
[----:B--2---:R-:W-:Y:S02]  /*cb5f0*/  LOP3.LUT R22, R26, 0xffff, RZ, 0xc0, !PT ;  /* 0x0000ffff1a167812 */ /* 0x004fe400078ec0ff */
[----:B------:R-:W2:Y:S01]  /*cb600*/  LDL.LU R26, [R1+0x674] ;  /* 0x00067400011a7983 */ /* 0x000ea20000300800 */
[----:B---3--:R-:W-:Y:S02]  /*cb610*/  LOP3.LUT R14, R28, 0xffff, RZ, 0xc0, !PT ;  /* 0x0000ffff1c0e7812 */ /* 0x008fe400078ec0ff */
[----:B------:R-:W-:Y:S02]  /*cb620*/  LOP3.LUT R15, R29, 0xffff, RZ, 0xc0, !PT ;  /* 0x0000ffff1d0f7812 */ /* 0x000fe400078ec0ff */
[----:B------:R-:W-:Y:S02]  /*cb630*/  PRMT R20, R14, 0x3340, R0 ;  /* 0x000033400e147816 */ /* 0x000fe40000000000 */
[----:B------:R-:W-:-:S04]  /*cb640*/  PRMT R21, R22, 0x3340, R15 ;  /* 0x0000334016157816 */ /* 0x000fc8000000000f */
[----:B------:R-:W-:Y:S02]  /*cb650*/  PRMT R23, R21, 0x5410, R20 ;  /* 0x0000541015177816 */ /* 0x000fe40000000014 */
[----:B------:R-:W-:Y:S02]  /*cb660*/  SHF.R.U32.HI R21, RZ, 0x8, R22 ;  /* 0x00000008ff157819 */ /* 0x000fe40000011616 */
[----:B------:R-:W-:Y:S02]  /*cb670*/  SHF.R.U32.HI R20, RZ, 0x8, R15 ;  /* 0x00000008ff147819 */ /* 0x000fe4000001160f */
[----:B------:R-:W-:Y:S02]  /*cb680*/  LOP3.LUT R21, R21, 0xffff, RZ, 0xc0, !PT ;  /* 0x0000ffff15157812 */ /* 0x000fe400078ec0ff */
[----:B------:R-:W-:Y:S02]  /*cb690*/  LOP3.LUT R20, R20, 0xffff, RZ, 0xc0, !PT ;  /* 0x0000ffff14147812 */ /* 0x000fe400078ec0ff */
[----:B------:R-:W-:-:S02]  /*cb6a0*/  IADD3 R22, P1, PT, R19, R0, RZ ;  /* 0x0000000013167210 */ /* 0x000fc40007f3e0ff */
[----:B------:R-:W-:Y:S02]  /*cb6b0*/  PRMT R15, R21, 0x3340, R20 ;  /* 0x00003340150f7816 */ /* 0x000fe40000000014 */
[----:B------:R-:W-:Y:S02]  /*cb6c0*/  SHF.R.U32.HI R21, RZ, 0x8, R14 ;  /* 0x00000008ff157819 */ /* 0x000fe4000001160e */
[----:B------:R-:W-:Y:S01]  /*cb6d0*/  SHF.R.S32.HI R20, RZ, 0x1f, R19 ;  /* 0x0000001fff147819 */ /* 0x000fe20000011413 */
[----:B------:R1:W-:Y:S01]  /*cb6e0*/  STL [R1+0x5370], R23 ;  /* 0x0053701701007387 */ /* 0x0003e20000100800 */
[----:B------:R-:W-:-:S03]  /*cb6f0*/  LOP3.LUT R21, R21, 0xffff, RZ, 0xc0, !PT ;  /* 0x0000ffff15157812 */ /* 0x000fc600078ec0ff */
[----:B------:R-:W-:Y:S01]  /*cb700*/  STL [R1+0x3d0], R15 ;  /* 0x0003d00f01007387 */ /* 0x000fe20000100800 */
[----:B------:R-:W-:Y:S01]  /*cb710*/  PRMT R14, R21, 0x3340, R0 ;  /* 0x00003340150e7816 */ /* 0x000fe20000000000 */
[----:B-1----:R-:W-:-:S05]  /*cb720*/  IMAD.X R23, R20, 0x1, R2, P1 ;  /* 0x0000000114177824 */ /* 0x002fca00008e0602 */
[----:B------:R1:W-:Y:S04]  /*cb730*/  STL.64 [R1+0xe98], R22 ;  /* 0x000e981601007387 */ /* 0x0003e80000100a00 */
[----:B-1----:R-:W3:Y:S04]  /*cb740*/  LDL.LU R22, [R1+0x340] ;  /* 0x0003400001167983 */ /* 0x002ee80000300800 */
[----:B------:R1:W-:Y:S04]  /*cb750*/  STL [R1+0x110], R14 ;  /* 0x0001100e01007387 */ /* 0x0003e80000100800 */
[----:B------:R-:W3:Y:S04]  /*cb760*/  LDL.LU R28, [R1+0x8c] ;  /* 0x00008c00011c7983 */ /* 0x000ee80000300800 */
[----:B------:R0:W-:Y:S04]  /*cb770*/  STL [R1+0x118], R13 ;  /* 0x0001180d01007387 */ /* 0x0001e80000100800 */
[----:B------:R-:W3:Y:S01]  /*cb780*/  LDL.LU R29, [R1+0x208] ;  /* 0x00020800011d7983 */ /* 0x000ee20000300800 */
[----:B----4-:R-:W-:-:S02]  /*cb790*/  LOP3.LUT R27, R27, 0xffff, RZ, 0xc0, !PT ;  /* 0x0000ffff1b1b7812 */ /* 0x010fc400078ec0ff */
[----:B------:R-:W-:Y:S02]  /*cb7a0*/  LOP3.LUT R17, R17, 0xffff, RZ, 0xc0, !PT ;  /* 0x0000ffff11117812 */ /* 0x000fe400078ec0ff */
[----:B------:R-:W-:Y:S02]  /*cb7b0*/  LOP3.LUT R23, R18, 0xffff, RZ, 0xc0, !PT ;  /* 0x0000ffff12177812 */ /* 0x000fe400078ec0ff */
[----:B------:R-:W-:Y:S02]  /*cb7c0*/  PRMT R21, R17, 0x3340, R0 ;  /* 0x0000334011157816 */ /* 0x000fe40000000000 */
[----:B-1----:R-:W-:Y:S02]  /*cb7d0*/  PRMT R14, R27, 0x3340, R23 ;  /* 0x000033401b0e7816 */ /* 0x002fe40000000017 */
[----:B------:R-:W-:Y:S02]  /*cb7e0*/  LOP3.LUT R18, R25, 0xffff, RZ, 0xc0, !PT ;  /* 0x0000ffff19127812 */ /* 0x000fe400078ec0ff */
[----:B0-----:R-:W-:-:S02]  /*cb7f0*/  LOP3.LUT R13, R24, 0xffff, RZ, 0xc0, !PT ;  /* 0x0000ffff180d7812 */ /* 0x001fc400078ec0ff */
[----:B------:R-:W-:Y:S01]  /*cb800*/  PRMT R14, R14, 0x5410, R21 ;  /* 0x000054100e0e7816 */ /* 0x000fe20000000015 */
[----:B------:R-:W-:Y:S04]  /*cb810*/  STL [R1+0x55a8], R18 ;  /* 0x0055a81201007387 */ /* 0x000fe80000100800 */
[----:B------:R0:W-:Y:S01]  /*cb820*/  STL [R1+0x5368], R14 ;  /* 0x0053680e01007387 */ /* 0x0001e20000100800 */
[----:B------:R-:W-:-:S03]  /*cb830*/  PRMT R21, R18, 0x3340, R0 ;  /* 0x0000334012157816 */ /* 0x000fc60000000000 */
[----:B------:R-:W4:Y:S01]  /*cb840*/  LDL.LU R25, [R1+0x298] ;  /* 0x0002980001197983 */ /* 0x000f220000300800 */
[----:B--2---:R-:W-:-:S04]  /*cb850*/  LOP3.LUT R24, R26, 0xffff, RZ, 0xc0, !PT ;  /* 0x0000ffff1a187812 */ /* 0x004fc800078ec0ff */
[----:B0-----:R-:W-:-:S04]  /*cb860*/  PRMT R14, R13, 0x3340, R24 ;  /* 0x000033400d0e7816 */ /* 0x001fc80000000018 */
[----:B------:R-:W-:Y:S02]  /*cb870*/  PRMT R18, R14, 0x5410, R21 ;  /* 0x000054100e127816 */ /* 0x000fe40000000015 */
[----:B------:R-:W-:-:S05]  /*cb880*/  IADD3 R14, P1, PT, R19, R3, RZ ;  /* 0x00000003130e7210 */ /* 0x000fca0007f3e0ff */
[----:B------:R-:W-:Y:S01]  /*cb890*/  IMAD.X R15, R20, 0x1, R4, P1 ;  /* 0x00000001140f7824 */ /* 0x000fe200008e0604 */
[----:B------:R-:W-:Y:S04]  /*cb8a0*/  STL [R1+0x536c], R18 ;  /* 0x00536c1201007387 */ /* 0x000fe80000100800 */
[----:B------:R0:W-:Y:S04]  /*cb8b0*/  STL.64 [R1+0x5888], R2 ;  /* 0x0058880201007387 */ /* 0x0001e80000100a00 */
[----:B------:R1:W-:Y:S01]  /*cb8c0*/  STL.64 [R1+0xe88], R14 ;  /* 0x000e880e01007387 */ /* 0x0003e20000100a00 */
[----:B0-----:R-:W-:-:S03]  /*cb8d0*/  SHF.R.U32.HI R3, RZ, 0x8, R13 ;  /* 0x00000008ff037819 */ /* 0x001fc6000001160d */
[----:B-1----:R-:W2:Y:S04]  /*cb8e0*/  LDL.LU.64 R14, [R1+0x58a0] ;  /* 0x0058a000010e7983 */ /* 0x002ea80000300a00 */
[----:B------:R-:W2:Y:S04]  /*cb8f0*/  LDL.LU R26, [R1+0xe8] ;  /* 0x0000e800011a7983 */ /* 0x000ea80000300800 */
[----:B------:R-:W2:Y:S01]  /*cb900*/  LDL.LU R13, [R1+0x5898] ;  /* 0x00589800010d7983 */ /* 0x000ea20000300800 */
[----:B------:R-:W-:-:S03]  /*cb910*/  SHF.R.U32.HI R18, RZ, 0x8, R24 ;  /* 0x00000008ff127819 */ /* 0x000fc60000011618 */
[----:B------:R-:W2:Y:S01]  /*cb920*/  LDL.LU R24, [R1+0x5894] ;  /* 0x0058940001187983 */ /* 0x000ea20000300800 */
[----:B------:R-:W-:Y:S02]  /*cb930*/  SHF.R.U32.HI R2, RZ, 0x8, R27 ;  /* 0x00000008ff027819 */ /* 0x000fe4000001161b */
[----:B------:R-:W-:Y:S02]  /*cb940*/  SHF.R.U32.HI R21, RZ, 0x8, R23 ;  /* 0x00000008ff157819 */ /* 0x000fe40000011617 */
[----:B------:R-:W-:Y:S02]  /*cb950*/  LOP3.LUT R3, R3, 0xffff, RZ, 0xc0, !PT ;  /* 0x0000ffff03037812 */ /* 0x000fe400078ec0ff */
[----:B------:R-:W-:Y:S02]  /*cb960*/  LOP3.LUT R18, R18, 0xffff, RZ, 0xc0, !PT ;  /* 0x0000ffff12127812 */ /* 0x000fe400078ec0ff */
[----:B------:R-:W-:Y:S02]  /*cb970*/  LOP3.LUT R2, R2, 0xffff, RZ, 0xc0, !PT ;  /* 0x0000ffff02027812 */ /* 0x000fe400078ec0ff */
[----:B------:R-:W-:Y:S01]  /*cb980*/  LOP3.LUT R21, R21, 0xffff, RZ, 0xc0, !PT ;  /* 0x0000ffff15157812 */ /* 0x000fe200078ec0ff */
[----:B------:R-:W2:Y:S01]  /*cb990*/  LDL.LU R27, [R1+0x5890] ;  /* 0x00589000011b7983 */ /* 0x000ea20000300800 */
[----:B------:R-:W-:-:S02]  /*cb9a0*/  PRMT R18, R3, 0x3340, R18 ;  /* 0x0000334003127816 */ /* 0x000fc40000000012 */
[----:B------:R-:W-:-:S03]  /*cb9b0*/  PRMT R3, R2, 0x3340, R21 ;  /* 0x0000334002037816 */ /* 0x000fc60000000015 */
[----:B------:R3:W-:Y:S04]  /*cb9c0*/  STL [R1+0x5180], R18 ;  /* 0x0051801201007387 */ /* 0x0007e80000100800 */
[----:B------:R0:W-:Y:S01]  /*cb9d0*/  STL [R1+0x3b8], R3 ;  /* 0x0003b80301007387 */ /* 0x0001e20000100800 */
[----:B---3--:R-:W-:Y:S02]  /*cb9e0*/  LOP3.LUT R18, R28, 0xffff, RZ, 0xc0, !PT ;  /* 0x0000ffff1c127812 */ /* 0x008fe400078ec0ff */
[----:B0-----:R-:W-:Y:S01]  /*cb9f0*/  LOP3.LUT R3, R29, 0xffff, RZ, 0xc0, !PT ;  /* 0x0000ffff1d037812 */ /* 0x001fe200078ec0ff */
[----:B------:R-:W3:Y:S04]  /*cba00*/  LDL.LU R28, [R1+0x2ac] ;  /* 0x0002ac00011c7983 */ /* 0x000ee80000300800 */
[----:B------:R-:W3:Y:S01]  /*cba10*/  LDL.LU R29, [R1+0xfc] ;  /* 0x0000fc00011d7983 */ /* 0x000ee20000300800 */
[----:B------:R-:W-:-:S02]  /*cba20*/  LOP3.LUT R2, R22, 0xffff, RZ, 0xc0, !PT ;  /* 0x0000ffff16027812 */ /* 0x000fc400078ec0ff */
[----:B------:R-:W-:Y:S02]  /*cba30*/  PRMT R21, R18, 0x3340, R0 ;  /* 0x0000334012157816 */ /* 0x000fe40000000000 */
[----:B------:R-:W-:-:S04]  /*cba40*/  PRMT R22, R2, 0x3340, R3 ;  /* 0x0000334002167816 */ /* 0x000fc80000000003 */
[----:B------:R-:W-:Y:S02]  /*cba50*/  PRMT R21, R22, 0x5410, R21 ;  /* 0x0000541016157816 */ /* 0x000fe40000000015 */
[----:B------:R-:W-:Y:S02]  /*cba60*/  SHF.R.U32.HI R2, RZ, 0x8, R2 ;  /* 0x00000008ff027819 */ /* 0x000fe40000011602 */
[----:B------:R-:W-:Y:S01]  /*cba70*/  SHF.R.U32.HI R3, RZ, 0x8, R3 ;  /* 0x00000008ff037819 */ /* 0x000fe20000011603 */
[----:B------:R0:W-:Y:S01]  /*cba80*/  STL [R1+0x5364], R21 ;  /* 0x0053641501007387 */ /* 0x0001e20000100800 */
[----:B------:R-:W-:Y:S02]  /*cba90*/  LOP3.LUT R2, R2, 0xffff, RZ, 0xc0, !PT ;  /* 0x0000ffff02027812 */ /* 0x000fe400078ec0ff */
[----:B------:R-:W-:Y:S02]  /*cbaa0*/  LOP3.LUT R3, R3, 0xffff, RZ, 0xc0, !PT ;  /* 0x0000ffff03037812 */ /* 0x000fe400078ec0ff */
[----:B0-----:R-:W-:-:S04]  /*cbab0*/  SHF.R.U32.HI R21, RZ, 0x8, R17 ;  /* 0x00000008ff157819 */ /* 0x001fc80000011611 */
[----:B------:R-:W-:Y:S02]  /*cbac0*/  LOP3.LUT R21, R21, 0xffff, RZ, 0xc0, !PT ;  /* 0x0000ffff15157812 */ /* 0x000fe400078ec0ff */
[----:B------:R-:W-:Y:S02]  /*cbad0*/  PRMT R3, R2, 0x3340, R3 ;  /* 0x0000334002037816 */ /* 0x000fe40000000003 */
[----:B------:R-:W-:Y:S02]  /*cbae0*/  PRMT R17, R21, 0x3340, R0 ;  /* 0x0000334015117816 */ /* 0x000fe40000000000 */
[----:B----4-:R-:W-:Y:S02]  /*cbaf0*/  LOP3.LUT R2, R25, 0xffff, RZ, 0xc0, !PT ;  /* 0x0000ffff19027812 */ /* 0x010fe400078ec0ff */
[----:B--2---:R-:W-:-:S05]  /*cbb00*/  IADD3 R22, P1, PT, R19, R13, RZ ;  /* 0x0000000d13167210 */ /* 0x004fca0007f3e0ff */
[----:B------:R-:W-:-:S05]  /*cbb10*/  IMAD.X R23, R20, 0x1, R15, P1 ;  /* 0x0000000114177824 */ /* 0x000fca00008e060f */
[----:B------:R-:W-:Y:S04]  /*cbb20*/  STL.64 [R1+0xe90], R22 ;  /* 0x000e901601007387 */ /* 0x000fe80000100a00 */
[----:B------:R0:W-:Y:S04]  /*cbb30*/  STL [R1+0xf4], R17 ;  /* 0x0000f41101007387 */ /* 0x0001e80000100800 */
[----:B------:R1:W-:Y:S01]  /*cbb40*/  STL [R1+0x7b4], R3 ;  /* 0x0007b40301007387 */ /* 0x0003e20000100800 */
[----:B0-----:R-:W-:Y:S02]  /*cbb50*/  LOP3.LUT R17, R24, 0xffff, RZ, 0xc0, !PT ;  /* 0x0000ffff18117812 */ /* 0x001fe400078ec0ff */
[----:B-1----:R-:W-:Y:S01]  /*cbb60*/  LOP3.LUT R3, R26, 0xffff, RZ, 0xc0, !PT ;  /* 0x0000ffff1a037812 */ /* 0x002fe200078ec0ff */
[----:B------:R-:W2:Y:S04]  /*cbb70*/  LDL.LU R24, [R1+0x4d54] ;  /* 0x004d540001187983 */ /* 0x000ea80000300800 */
[----:B------:R-:W4:Y:S01]  /*cbb80*/  LDL.LU R25, [R1+0x618] ;  /* 0x0006180001197983 */ /* 0x000f220000300800 */
[----:B------:R-:W-:-:S02]  /*cbb90*/  PRMT R21, R17, 0x3340, R0 ;  /* 0x0000334011157816 */ /* 0x000fc40000000000 */
[----:B------:R-:W-:-:S04]  /*cbba0*/  PRMT R22, R2, 0x3340, R3 ;  /* 0x0000334002167816 */ /* 0x000fc80000000003 */
[----:B------:R-:W-:-:S05]  /*cbbb0*/  PRMT R21, R22, 0x5410, R21 ;  /* 0x0000541016157816 */ /* 0x000fca0000000015 */
[----:B------:R0:W-:Y:S04]  /*cbbc0*/  STL [R1+0x5360], R21 ;  /* 0x0053601501007387 */ /* 0x0001e80000100800 */
[----:B------:R-:W4:Y:S01]  /*cbbd0*/  LDL.LU R26, [R1+0x6cc] ;  /* 0x0006cc00011a7983 */ /* 0x000f220000300800 */
[----:B------:R-:W-:Y:S02]  /*cbbe0*/  SHF.R.U32.HI R2, RZ, 0x8, R2 ;  /* 0x00000008ff027819 */ /* 0x000fe40000011602 */
[----:B------:R-:W-:Y:S02]  /*cbbf0*/  SHF.R.U32.HI R3, RZ, 0x8, R3 ;  /* 0x00000008ff037819 */ /* 0x000fe40000011603 */
[----:B------:R-:W-:Y:S02]  /*cbc00*/  IADD3 R22, P1, PT, R19, R5, RZ ;  /* 0x0000000513167210 */ /* 0x000fe40007f3e0ff */
[----:B0-----:R-:W-:-:S02]  /*cbc10*/  SHF.R.U32.HI R21, RZ, 0x8, R18 ;  /* 0x00000008ff157819 */ /* 0x001fc40000011612 */
[----:B------:R-:W-:Y:S02]  /*cbc20*/  LOP3.LUT R2, R2, 0xffff, RZ, 0xc0, !PT ;  /* 0x0000ffff02027812 */ /* 0x000fe400078ec0ff */
[----:B------:R-:W-:Y:S02]  /*cbc30*/  LOP3.LUT R3, R3, 0xffff, RZ, 0xc0, !PT ;  /* 0x0000ffff03037812 */ /* 0x000fe400078ec0ff */
[----:B------:R-:W-:Y:S01]  /*cbc40*/  LOP3.LUT R21, R21, 0xffff, RZ, 0xc0, !PT ;  /* 0x0000ffff15157812 */ /* 0x000fe200078ec0ff */
[----:B------:R-:W-:Y:S01]  /*cbc50*/  IMAD.X R23, R20, 0x1, R6, P1 ;  /* 0x0000000114177824 */ /* 0x000fe200008e0606 */
[----:B------:R-:W-:Y:S02]  /*cbc60*/  PRMT R3, R2, 0x3340, R3 ;  /* 0x0000334002037816 */ /* 0x000fe40000000003 */
[----:B------:R-:W-:Y:S02]  /*cbc70*/  PRMT R18, R21, 0x3340, R0 ;  /* 0x0000334015127816 */ /* 0x000fe40000000000 */
[----:B------:R-:W-:Y:S04]  /*cbc80*/  STL.64 [R1+0xe80], R22 ;  /* 0x000e801601007387 */ /* 0x000fe80000100a00 */
[----:B------:R0:W-:Y:S04]  /*cbc90*/  STL [R1+0x10c], R18 ;  /* 0x00010c1201007387 */ /* 0x0001e80000100800 */
[----:B------:R1:W-:Y:S01]  /*cbca0*/  STL [R1+0x7b8], R3 ;  /* 0x0007b80301007387 */ /* 0x0003e20000100800 */
[----:B---3--:R-:W-:-:S02]  /*cbcb0*/  LOP3.LUT R2, R28, 0xffff, RZ, 0xc0, !PT ;  /* 0x0000ffff1c027812 */ /* 0x008fc400078ec0ff */
[----:B0-----:R-:W-:Y:S02]  /*cbcc0*/  LOP3.LUT R18, R27, 0xffff, RZ, 0xc0, !PT ;  /* 0x0000ffff1b127812 */ /* 0x001fe400078ec0ff */
[----:B-1----:R-:W-:Y:S02]  /*cbcd0*/  LOP3.LUT R3, R29, 0xffff, RZ, 0xc0, !PT ;  /* 0x0000ffff1d037812 */ /* 0x002fe400078ec0ff */
[----:B------:R-:W-:Y:S02]  /*cbce0*/  PRMT R21, R18, 0x3340, R0 ;  /* 0x0000334012157816 */ /* 0x000fe40000000000 */
[----:B------:R-:W-:-:S04]  /*cbcf0*/  PRMT R22, R2, 0x3340, R3 ;  /* 0x0000334002167816 */ /* 0x000fc80000000003 */
[----:B------:R-:W-:Y:S02]  /*cbd00*/  PRMT R21, R22, 0x5410, R21 ;  /* 0x0000541016157816 */ /* 0x000fe40000000015 */
[----:B------:R-:W-:-:S05]  /*cbd10*/  IADD3 R22, P1, PT, R19, R14, RZ ;  /* 0x0000000e13167210 */ /* 0x000fca0007f3e0ff */
[----:B------:R-:W-:Y:S01]  /*cbd20*/  IMAD.X R23, R20, 0x1, R16, P1 ;  /* 0x0000000114177824 */ /* 0x000fe200008e0610 */
[----:B------:R0:W-:Y:S04]  /*cbd30*/  STL [R1+0x535c], R21 ;  /* 0x00535c1501007387 */ /* 0x0001e80000100800 */
[----:B------:R-:W-:Y:S04]  /*cbd40*/  STL.64 [R1+0xe78], R22 ;  /* 0x000e781601007387 */ /* 0x000fe80000100a00 */
[----:B------:R-:W3:Y:S04]  /*cbd50*/  LDL.LU R27, [R1+0x4d58] ;  /* 0x004d5800011b7983 */ /* 0x000ee80000300800 */
[----:B------:R-:W3:Y:S04]  /*cbd60*/  LDL.LU R29, [R1+0x61c] ;  /* 0x00061c00011d7983 */ /* 0x000ee80000300800 */
[----:B------:R-:W3:Y:S01]  /*cbd70*/  LDL.LU R28, [R1+0x6d0] ;  /* 0x0006d000011c7983 */ /* 0x000ee20000300800 */
[----:B------:R-:W-:-:S02]  /*cbd80*/  SHF.R.U32.HI R2, RZ, 0x8, R2 ;  /* 0x00000008ff027819 */ /* 0x000fc40000011602 */
[----:B------:R-:W-:Y:S02]  /*cbd90*/  SHF.R.U32.HI R3, RZ, 0x8, R3 ;  /* 0x00000008ff037819 */ /* 0x000fe40000011603 */
[----:B0-----:R-:W-:Y:S02]  /*cbda0*/  SHF.R.U32.HI R21, RZ, 0x8, R18 ;  /* 0x00000008ff157819 */ /* 0x001fe40000011612 */
[----:B------:R-:W-:Y:S02]  /*cbdb0*/  LOP3.LUT R2, R2, 0xffff, RZ, 0xc0, !PT ;  /* 0x0000ffff02027812 */ /* 0x000fe400078ec0ff */
[----:B------:R-:W-:Y:S02]  /*cbdc0*/  LOP3.LUT R3, R3, 0xffff, RZ, 0xc0, !PT ;  /* 0x0000ffff03037812 */ /* 0x000fe400078ec0ff */
[----:B------:R-:W-:Y:S02]  /*cbdd0*/  LOP3.LUT R21, R21, 0xffff, RZ, 0xc0, !PT ;  /* 0x0000ffff15157812 */ /* 0x000fe400078ec0ff */
[----:B------:R-:W-:-:S02]  /*cbde0*/  PRMT R2, R2, 0x3340, R3 ;  /* 0x0000334002027816 */ /* 0x000fc40000000003 */
[----:B------:R-:W-:-:S03]  /*cbdf0*/  PRMT R18, R21, 0x3340, R0 ;  /* 0x0000334015127816 */ /* 0x000fc60000000000 */
[----:B------:R4:W-:Y:S04]  /*cbe00*/  STL [R1+0x208], R2 ;  /* 0x0002080201007387 */ /* 0x0009e80000100800 */
[----:B------:R0:W-:Y:S01]  /*cbe10*/  STL [R1+0x100], R18 ;  /* 0x0001001201007387 */ /* 0x0001e20000100800 */
[----:B--2---:R-:W-:Y:S02]  /*cbe20*/  LOP3.LUT R3, R24, 0xffff, RZ, 0xc0, !PT ;  /* 0x0000ffff18037812 */ /* 0x004fe400078ec0ff */
[----:B----4-:R-:W-:-:S04]  /*cbe30*/  LOP3.LUT R2, R25, 0xffff, RZ, 0xc0, !PT ;  /* 0x0000ffff19027812 */ /* 0x010fc800078ec0ff */
[----:B------:R-:W-:Y:S02]  /*cbe40*/  PRMT R21, R2, 0x3340, R0 ;  /* 0x0000334002157816 */ /* 0x000fe40000000000 */
[----:B0-----:R-:W-:-:S04]  /*cbe50*/  LOP3.LUT R18, R26, 0xffff, RZ, 0xc0, !PT ;  /* 0x0000ffff1a127812 */ /* 0x001fc800078ec0ff */
[----:B------:R-:W-:-:S04]  /*cbe60*/  PRMT R22, R3, 0x3340, R18 ;  /* 0x0000334003167816 */ /* 0x000fc80000000012 */
[----:B------:R-:W-:Y:S02]  /*cbe70*/  PRMT R21, R22, 0x5410, R21 ;  /* 0x0000541016157816 */ /* 0x000fe40000000015 */
[----:B------:R-:W-:-:S03]  /*cbe80*/  IADD3 R22, P1, PT, R19, R7, RZ ;  /* 0x0000000713167210 */ /* 0x000fc60007f3e0ff */
[----:B------:R0:W-:Y:S02]  /*cbe90*/  STL [R1+0x5358], R21 ;  /* 0x0053581501007387 */ /* 0x0001e40000100800 */
[----:B------:R-:W-:Y:S01]  /*cbea0*/  IMAD.X R23, R20, 0x1, R8, P1 ;  /* 0x0000000114177824 */ /* 0x000fe200008e0608 */
[----:B0-----:R-:W-:Y:S02]  /*cbeb0*/  SHF.R.U32.HI R21, RZ, 0x8, R17 ;  /* 0x00000008ff157819 */ /* 0x001fe40000011611 */
[----:B------:R-:W2:Y:S04]  /*cbec0*/  LDL.LU R17, [R1+0x724] ;  /* 0x0007240001117983 */ /* 0x000ea80000300800 */
[----:B------:R0:W-:Y:S01]  /*cbed0*/  STL.64 [R1+0xe70], R22 ;  /* 0x000e701601007387 */ /* 0x0001e20000100a00 */
[----:B------:R-:W-:-:S03]  /*cbee0*/  LOP3.LUT R21, R21, 0xffff, RZ, 0xc0, !PT ;  /* 0x0000ffff15157812 */ /* 0x000fc600078ec0ff */
[----:B------:R-:W4:Y:S04]  /*cbef0*/  LDL.LU R24, [R1+0x5dc] ;  /* 0x0005dc0001187983 */ /* 0x000f280000300800 */
[----:B------:R-:W4:Y:S01]  /*cbf00*/  LDL.LU R25, [R1+0x688] ;  /* 0x0006880001197983 */ /* 0x000f220000300800 */
[----:B------:R-:W-:Y:S02]  /*cbf10*/  PRMT R21, R21, 0x3340, R0 ;  /* 0x0000334015157816 */ /* 0x000fe40000000000 */
[----:B------:R-:W-:Y:S02]  /*cbf20*/  SHF.R.U32.HI R3, RZ, 0x8, R3 ;  /* 0x00000008ff037819 */ /* 0x000fe40000011603 */
[----:B------:R-:W-:Y:S01]  /*cbf30*/  SHF.R.U32.HI R18, RZ, 0x8, R18 ;  /* 0x00000008ff127819 */ /* 0x000fe20000011612 */
[----:B------:R1:W-:Y:S01]  /*cbf40*/  STL [R1+0x128], R21 ;  /* 0x0001281501007387 */ /* 0x0003e20000100800 */
[----:B------:R-:W-:-:S02]  /*cbf50*/  LOP3.LUT R3, R3, 0xffff, RZ, 0xc0, !PT ;  /* 0x0000ffff03037812 */ /* 0x000fc400078ec0ff */
[----:B------:R-:W-:Y:S02]  /*cbf60*/  LOP3.LUT R18, R18, 0xffff, RZ, 0xc0, !PT ;  /* 0x0000ffff12127812 */ /* 0x000fe400078ec0ff */
[----:B0-----:R-:W-:Y:S02]  /*cbf70*/  IADD3 R22, P1, PT, R19, R9, RZ ;  /* 0x0000000913167210 */ /* 0x001fe40007f3e0ff */
[----:B-1----:R-:W-:Y:S02]  /*cbf80*/  SHF.R.U32.HI R21, RZ, 0x8, R2 ;  /* 0x00000008ff157819 */ /* 0x002fe40000011602 */
[----:B------:R-:W-:Y:S02]  /*cbf90*/  PRMT R3, R3, 0x3340, R18 ;  /* 0x0000334003037816 */ /* 0x000fe40000000012 */
[----:B------:R-:W-:Y:S01]  /*cbfa0*/  LOP3.LUT R21, R21, 0xffff, RZ, 0xc0, !PT ;  /* 0x0000ffff15157812 */ /* 0x000fe200078ec0ff */
[----:B------:R-:W-:-:S03]  /*cbfb0*/  IMAD.X R23, R20, 0x1, R11, P1 ;  /* 0x0000000114177824 */ /* 0x000fc600008e060b */
[----:B------:R-:W-:Y:S01]  /*cbfc0*/  PRMT R2, R21, 0x3340, R0 ;  /* 0x0000334015027816 */ /* 0x000fe20000000000 */
[----:B------:R-:W-:Y:S04]  /*cbfd0*/  STL [R1+0x3b0], R3 ;  /* 0x0003b00301007387 */ /* 0x000fe80000100800 */
[----:B------:R0:W-:Y:S01]  /*cbfe0*/  STL.64 [R1+0xe68], R22 ;  /* 0x000e681601007387 */ /* 0x0001e20000100a00 */
[----:B---3--:R-:W-:-:S03]  /*cbff0*/  LOP3.LUT R29, R29, 0xffff, RZ, 0xc0, !PT ;  /* 0x0000ffff1d1d7812 */ /* 0x008fc600078ec0ff */
[----:B------:R1:W-:Y:S04]  /*cc000*/  STL [R1+0x120], R2 ;  /* 0x0001200201007387 */ /* 0x0003e80000100800 */
[----:B------:R-:W3:Y:S01]  /*cc010*/  LDL.LU R26, [R1+0x5d8] ;  /* 0x0005d800011a7983 */ /* 0x000ee20000300800 */
[----:B------:R-:W-:Y:S02]  /*cc020*/  LOP3.LUT R18, R28, 0xffff, RZ, 0xc0, !PT ;  /* 0x0000ffff1c127812 */ /* 0x000fe400078ec0ff */
[----:B------:R-:W-:Y:S02]  /*cc030*/  PRMT R21, R29, 0x3340, R0 ;  /* 0x000033401d157816 */ /* 0x000fe40000000000 */
[----:B0-----:R-:W-:Y:S02]  /*cc040*/  LOP3.LUT R22, R27, 0xffff, RZ, 0xc0, !PT ;  /* 0x0000ffff1b167812 */ /* 0x001fe400078ec0ff */
[----:B------:R-:W3:Y:S04]  /*cc050*/  LDL.LU R27, [R1+0x728] ;  /* 0x00072800011b7983 */ /* 0x000ee80000300800 */
[----:B------:R-:W3:Y:S01]  /*cc060*/  LDL.LU R28, [R1+0x684] ;  /* 0x00068400011c7983 */ /* 0x000ee20000300800 */
[----:B-1----:R-:W-:-:S04]  /*cc070*/  PRMT R2, R22, 0x3340, R18 ;  /* 0x0000334016027816 */ /* 0x002fc80000000012 */
[----:B------:R-:W-:Y:S02]  /*cc080*/  PRMT R21, R2, 0x5410, R21 ;  /* 0x0000541002157816 */ /* 0x000fe40000000015 */
[----:B------:R-:W-:Y:S01]  /*cc090*/  IADD3 R2, P1, PT, R19, R10, RZ ;  /* 0x0000000a13027210 */ /* 0x000fe20007f3e0ff */
[----:B------:R-:W-:Y:S04]  /*cc0a0*/  STL.64 [R1+0x5870], R10 ;  /* 0x0058700a01007387 */ /* 0x000fe80000100a00 */
[----:B------:R-:W-:Y:S01]  /*cc0b0*/  IMAD.X R3, R20, 0x1, R12, P1 ;  /* 0x0000000114037824 */ /* 0x000fe200008e060c */
[----:B------:R-:W-:Y:S04]  /*cc0c0*/  STL [R1+0x5354], R21 ;  /* 0x0053541501007387 */ /* 0x000fe80000100800 */
[----:B------:R0:W-:Y:S04]  /*cc0d0*/  STL.64 [R1+0xe60], R2 ;  /* 0x000e600201007387 */ /* 0x0001e80000100a00 */
[----:B0-----:R-:W3:Y:S01]  /*cc0e0*/  LDL.LU.64 R2, [R1+0x5888] ;  /* 0x0058880001027983 */ /* 0x001ee20000300a00 */
[----:B------:R-:W-:-:S02]  /*cc0f0*/  SHF.R.U32.HI R21, RZ, 0x8, R22 ;  /* 0x00000008ff157819 */ /* 0x000fc40000011616 */
[----:B------:R-:W-:Y:S02]  /*cc100*/  SHF.R.U32.HI R20, RZ, 0x8, R18 ;  /* 0x00000008ff147819 */ /* 0x000fe40000011612 */
[----:B------:R-:W-:Y:S02]  /*cc110*/  LOP3.LUT R21, R21, 0xffff, RZ, 0xc0, !PT ;  /* 0x0000ffff15157812 */ /* 0x000fe400078ec0ff */
[----:B------:R-:W-:-:S04]  /*cc120*/  LOP3.LUT R20, R20, 0xffff, RZ, 0xc0, !PT ;  /* 0x0000ffff14147812 */ /* 0x000fc800078ec0ff */
[----:B------:R-:W-:-:S05]  /*cc130*/  PRMT R18, R21, 0x3340, R20 ;  /* 0x0000334015127816 */ /* 0x000fca0000000014 */
[----:B------:R0:W-:Y:S01]  /*cc140*/  STL [R1+0x7b0], R18 ;  /* 0x0007b01201007387 */ /* 0x0001e20000100800 */
[----:B------:R-:W-:Y:S01]  /*cc150*/  VIADD R19, R19, UR5 ;  /* 0x0000000513137c36 */ /* 0x000fe20008000000 */
[----:B------:R-:W1:Y:S01]  /*cc160*/  LDCU UR5, c[0x0][0x3b8] ;  /* 0x00007700ff0577ac */ /* 0x000e620008000800 */
[----:B--2---:R-:W-:Y:S02]  /*cc170*/  LOP3.LUT R10, R17, 0xffff, RZ, 0xc0, !PT ;  /* 0x0000ffff110a7812 */ /* 0x004fe400078ec0ff */
[----:B----4-:R-:W-:Y:S02]  /*cc180*/  LOP3.LUT R11, R24, 0xffff, RZ, 0xc0, !PT ;  /* 0x0000ffff180b7812 */ /* 0x010fe400078ec0ff */
        /* <DEDUP_REMOVED lines=9> */
[----:B------:R-:W-:Y:S01]  /*cc220*/  LOP3.LUT R20, R20, 0xffff, RZ, 0xc0, !PT ;  /* 0x0000ffff14147812 */ /* 0x000fe200078ec0ff */
[----:B------:R0:W-:Y:S01]  /*cc230*/  STL [R1+0x5350], R18 ;  /* 0x0053501201007387 */ /* 0x0001e20000100800 */
[----:B------:R-:W-:Y:S02]  /*cc240*/  PRMT R10, R10, 0x3340, R21 ;  /* 0x000033400a0a7816 */ /* 0x000fe40000000015 */
[----:B------:R-:W-:Y:S01]  /*cc250*/  PRMT R11, R20, 0x3340, R0 ;  /* 0x00003340140b7816 */ /* 0x000fe20000000000 */
[----:B0-----:R-:W2:Y:S04]  /*cc260*/  LDL.LU R18, [R1+0x4d0] ;  /* 0x0004d00001127983 */ /* 0x001ea80000300800 */
[----:B------:R-:W4:Y:S04]  /*cc270*/  LDL.LU R23, [R1+0xa0] ;  /* 0x0000a00001177983 */ /* 0x000f280000300800 */
[----:B------:R-:W4:Y:S04]  /*cc280*/  LDL.LU R22, [R1+0x22c] ;  /* 0x00022c0001167983 */ /* 0x000f280000300800 */
[----:B------:R0:W-:Y:S04]  /*cc290*/  STL [R1+0x204], R10 ;  /* 0x0002040a01007387 */ /* 0x0001e80000100800 */
[----:B------:R1:W-:Y:S01]  /*cc2a0*/  STL [R1+0x114], R11 ;  /* 0x0001140b01007387 */ /* 0x0003e20000100800 */
[----:B---3--:R-:W-:-:S04]  /*cc2b0*/  LOP3.LUT R17, R26, 0xffff, RZ, 0xc0, !PT ;  /* 0x0000ffff1a117812 */ /* 0x008fc800078ec0ff */
[----:B------:R-:W-:Y:S02]  /*cc2c0*/  PRMT R20, R17, 0x3340, R0 ;  /* 0x0000334011147816 */ /* 0x000fe40000000000 */
[----:B0-----:R-:W-:Y:S02]  /*cc2d0*/  LOP3.LUT R10, R27, 0xffff, RZ, 0xc0, !PT ;  /* 0x0000ffff1b0a7812 */ /* 0x001fe400078ec0ff */
[----:B-1----:R-:W-:-:S04]  /*cc2e0*/  LOP3.LUT R11, R28, 0xffff, RZ, 0xc0, !PT ;  /* 0x0000ffff1c0b7812 */ /* 0x002fc800078ec0ff */
[----:B------:R-:W-:Y:S01]  /*cc2f0*/  PRMT R21, R10, 0x3340, R11 ;  /* 0x000033400a157816 */ /* 0x000fe2000000000b */
[----:B------:R0:W-:Y:S03]  /*cc300*/  STL [R1+0x5438], R17 ;  /* 0x0054381101007387 */ /* 0x0001e60000100800 */
[----:B------:R-:W-:Y:S02]  /*cc310*/  PRMT R20, R21, 0x5410, R20 ;  /* 0x0000541015147816 */ /* 0x000fe40000000014 */
[----:B------:R-:W-:Y:S01]  /*cc320*/  IADD3 R26, P1, PT, R19, R0, RZ ;  /* 0x00000000131a7210 */ /* 0x000fe20007f3e0ff */
[----:B0-----:R-:W3:Y:S04]  /*cc330*/  LDL.LU R17, [R1+0x4d8] ;  /* 0x0004d80001117983 */ /* 0x001ee80000300800 */
[----:B------:R-:W3:Y:S04]  /*cc340*/  LDL.LU R24, [R1+0xa4] ;  /* 0x0000a40001187983 */ /* 0x000ee80000300800 */
[----:B------:R0:W-:Y:S04]  /*cc350*/  STL [R1+0x534c], R20 ;  /* 0x00534c1401007387 */ /* 0x0001e80000100800 */
[----:B------:R-:W3:Y:S04]  /*cc360*/  LDL.LU R25, [R1+0x230] ;  /* 0x0002300001197983 */ /* 0x000ee80000300800 */
[----:B------:R-:W3:Y:S01]  /*cc370*/  LDL.LU R28, [R1+0x2c8] ;  /* 0x0002c800011c7983 */ /* 0x000ee20000300800 */
[----:B0-----:R-:W-:-:S05]  /*cc380*/  SHF.R.S32.HI R20, RZ, 0x1f, R19 ;  /* 0x0000001fff147819 */ /* 0x001fca0000011413 */
[----:B------:R-:W-:Y:S01]  /*cc390*/  IMAD.X R27, R20, 0x1, R2, P1 ;  /* 0x00000001141b7824 */ /* 0x000fe200008e0602 */
[----:B------:R-:W-:-:S04]  /*cc3a0*/  SHF.R.U32.HI R21, RZ, 0x8, R29 ;  /* 0x00000008ff157819 */ /* 0x000fc8000001161d */
[----:B------:R0:W-:Y:S04]  /*cc3b0*/  STL.64 [R1+0xe58], R26 ;  /* 0x000e581a01007387 */ /* 0x0001e80000100a00 */
[----:B0-----:R-:W3:Y:S04]  /*cc3c0*/  LDL.LU.64 R26, [R1+0x5880] ;  /* 0x00588000011a7983 */ /* 0x001ee80000300a00 */
[----:B------:R-:W3:Y:S01]  /*cc3d0*/  LDL.LU R29, [R1+0x1ac] ;  /* 0x0001ac00011d7983 */ /* 0x000ee20000300800 */
[----:B------:R-:W-:Y:S02]  /*cc3e0*/  SHF.R.U32.HI R10, RZ, 0x8, R10 ;  /* 0x00000008ff0a7819 */ /* 0x000fe4000001160a */
[----:B------:R-:W-:-:S02]  /*cc3f0*/  SHF.R.U32.HI R11, RZ, 0x8, R11 ;  /* 0x00000008ff0b7819 */ /* 0x000fc4000001160b */
[----:B------:R-:W-:Y:S02]  /*cc400*/  LOP3.LUT R21, R21, 0xffff, RZ, 0xc0, !PT ;  /* 0x0000ffff15157812 */ /* 0x000fe400078ec0ff */
[----:B------:R-:W-:Y:S02]  /*cc410*/  LOP3.LUT R10, R10, 0xffff, RZ, 0xc0, !PT ;  /* 0x0000ffff0a0a7812 */ /* 0x000fe400078ec0ff */
[----:B------:R-:W-:Y:S02]  /*cc420*/  LOP3.LUT R11, R11, 0xffff, RZ, 0xc0, !PT ;  /* 0x0000ffff0b0b7812 */ /* 0x000fe400078ec0ff */
[----:B------:R-:W-:Y:S02]  /*cc430*/  PRMT R21, R21, 0x3340, R0 ;  /* 0x0000334015157816 */ /* 0x000fe40000000000 */
[----:B------:R-:W-:-:S03]  /*cc440*/  PRMT R11, R10, 0x3340, R11 ;  /* 0x000033400a0b7816 */ /* 0x000fc6000000000b */
[----:B------:R-:W-:Y:S04]  /*cc450*/  STL [R1+0x104], R21 ;  /* 0x0001041501007387 */ /* 0x000fe80000100800 */
[----:B------:R0:W-:Y:S04]  /*cc460*/  STL [R1+0x4d54], R11 ;  /* 0x004d540b01007387 */ /* 0x0001e80000100800 */
[----:B------:R1:W-:Y:S01]  /*cc470*/  STL.64 [R1+0x5868], R2 ;  /* 0x0058680201007387 */ /* 0x0003e20000100a00 */
[----:B--2---:R-:W-:Y:S02]  /*cc480*/  LOP3.LUT R18, R18, 0xffff, RZ, 0xc0, !PT ;  /* 0x0000ffff12127812 */ /* 0x004fe400078ec0ff */
[----:B----4-:R-:W-:-:S02]  /*cc490*/  LOP3.LUT R10, R23, 0xffff, RZ, 0xc0, !PT ;  /* 0x0000ffff170a7812 */ /* 0x010fc400078ec0ff */
[----:B0-----:R-:W-:Y:S02]  /*cc4a0*/  LOP3.LUT R11, R22, 0xffff, RZ, 0xc0, !PT ;  /* 0x0000ffff160b7812 */ /* 0x001fe400078ec0ff */
[----:B------:R-:W-:Y:S02]  /*cc4b0*/  PRMT R21, R10, 0x3340, R0 ;  /* 0x000033400a157816 */ /* 0x000fe40000000000 */
[----:B------:R-:W-:Y:S02]  /*cc4c0*/  PRMT R22, R18, 0x3340, R11 ;  /* 0x0000334012167816 */ /* 0x000fe4000000000b */
[----:B-1----:R-:W-:Y:S02]  /*cc4d0*/  SHF.R.U32.HI R2, RZ, 0x8, R18 ;  /* 0x00000008ff027819 */ /* 0x002fe40000011612 */
[----:B------:R-:W-:Y:S02]  /*cc4e0*/  PRMT R21, R22, 0x5410, R21 ;  /* 0x0000541016157816 */ /* 0x000fe40000000015 */
[----:B------:R-:W-:-:S02]  /*cc4f0*/  IADD3 R22, P1, PT, R19, R3, RZ ;  /* 0x0000000313167210 */ /* 0x000fc40007f3e0ff */
[----:B------:R-:W-:Y:S02]  /*cc500*/  SHF.R.U32.HI R3, RZ, 0x8, R11 ;  /* 0x00000008ff037819 */ /* 0x000fe4000001160b */
[----:B------:R-:W-:Y:S01]  /*cc510*/  LOP3.LUT R2, R2, 0xffff, RZ, 0xc0, !PT ;  /* 0x0000ffff02027812 */ /* 0x000fe200078ec0ff */
[----:B------:R0:W-:Y:S01]  /*cc520*/  STL [R1+0x5348], R21 ;  /* 0x0053481501007387 */ /* 0x0001e20000100800 */
[----:B------:R-:W-:Y:S01]  /*cc530*/  LOP3.LUT R3, R3, 0xffff, RZ, 0xc0, !PT ;  /* 0x0000ffff03037812 */ /* 0x000fe200078ec0ff */
[----:B------:R-:W-:-:S03]  /*cc540*/  IMAD.X R23, R20, 0x1, R4, P1 ;  /* 0x0000000114177824 */ /* 0x000fc600008e0604 */
[----:B------:R-:W-:Y:S02]  /*cc550*/  PRMT R2, R2, 0x3340, R3 ;  /* 0x0000334002027816 */ /* 0x000fe40000000003 */
[----:B0-----:R-:W-:Y:S01]  /*cc560*/  SHF.R.U32.HI R21, RZ, 0x8, R10 ;  /* 0x00000008ff157819 */ /* 0x001fe2000001160a */
[----:B------:R-:W-:Y:S03]  /*cc570*/  STL.64 [R1+0xe50], R22 ;  /* 0x000e501601007387 */ /* 0x000fe60000100a00 */
[----:B------:R-:W-:Y:S01]  /*cc580*/  LOP3.LUT R21, R21, 0xffff, RZ, 0xc0, !PT ;  /* 0x0000ffff15157812 */ /* 0x000fe200078ec0ff */
[----:B------:R0:W-:Y:S01]  /*cc590*/  STL [R1+0x7a8], R2 ;  /* 0x0007a80201007387 */ /* 0x0001e20000100800 */
[----:B---3--:R-:W-:Y:S02]  /*cc5a0*/  LOP3.LUT R11, R17, 0xffff, RZ, 0xc0, !PT ;  /* 0x0000ffff110b7812 */ /* 0x008fe400078ec0ff */
[----:B------:R-:W-:-:S02]  /*cc5b0*/  PRMT R3, R21, 0x3340, R0 ;  /* 0x0000334015037816 */ /* 0x000fc40000000000 */
[----:B------:R-:W-:Y:S02]  /*cc5c0*/  LOP3.LUT R18, R25, 0xffff, RZ, 0xc0, !PT ;  /* 0x0000ffff19127812 */ /* 0x000fe400078ec0ff */
[----:B0-----:R-:W-:Y:S01]  /*cc5d0*/  LOP3.LUT R2, R24, 0xffff, RZ, 0xc0, !PT ;  /* 0x0000ffff18027812 */ /* 0x001fe200078ec0ff */
[----:B------:R0:W-:Y:S01]  /*cc5e0*/  STL [R1+0xfc], R3 ;  /* 0x0000fc0301007387 */ /* 0x0001e20000100800 */
[----:B------:R-:W-:Y:S02]  /*cc5f0*/  PRMT R24, R11, 0x3340, R18 ;  /* 0x000033400b187816 */ /* 0x000fe40000000012 */
[----:B------:R-:W-:Y:S02]  /*cc600*/  LOP3.LUT R10, R28, 0xffff, RZ, 0xc0, !PT ;  /* 0x0000ffff1c0a7812 */ /* 0x000fe400078ec0ff */
[----:B------:R-:W-:Y:S01]  /*cc610*/  PRMT R21, R2, 0x3340, R0 ;  /* 0x0000334002157816 */ /* 0x000fe20000000000 */
[----:B------:R-:W2:Y:S04]  /*cc620*/  LDL.LU R22, [R1+0x4d5c] ;  /* 0x004d5c0001167983 */ /* 0x000ea80000300800 */
[----:B------:R-:W3:Y:S04]  /*cc630*/  LDL.LU R17, [R1+0x628] ;  /* 0x0006280001117983 */ /* 0x000ee80000300800 */
[----:B------:R-:W4:Y:S01]  /*cc640*/  LDL.LU R28, [R1+0x6d8] ;  /* 0x0006d800011c7983 */ /* 0x000f220000300800 */
[----:B------:R-:W-:-:S02]  /*cc650*/  PRMT R25, R24, 0x5410, R21 ;  /* 0x0000541018197816 */ /* 0x000fc40000000015 */
[----:B0-----:R-:W-:Y:S02]  /*cc660*/  LOP3.LUT R3, R27, 0xffff, RZ, 0xc0, !PT ;  /* 0x0000ffff1b037812 */ /* 0x001fe400078ec0ff */
[----:B------:R-:W-:Y:S01]  /*cc670*/  LOP3.LUT R23, R29, 0xffff, RZ, 0xc0, !PT ;  /* 0x0000ffff1d177812 */ /* 0x000fe200078ec0ff */
[----:B------:R-:W4:Y:S01]  /*cc680*/  LDL.LU R27, [R1+0x2d0] ;  /* 0x0002d000011b7983 */ /* 0x000f220000300800 */
[----:B------:R-:W-:Y:S02]  /*cc690*/  PRMT R21, R3, 0x3340, R0 ;  /* 0x0000334003157816 */ /* 0x000fe40000000000 */
[----:B------:R-:W-:-:S04]  /*cc6a0*/  PRMT R24, R10, 0x3340, R23 ;  /* 0x000033400a187816 */ /* 0x000fc80000000017 */
[----:B------:R-:W-:Y:S02]  /*cc6b0*/  PRMT R21, R24, 0x5410, R21 ;  /* 0x0000541018157816 */ /* 0x000fe40000000015 */
[----:B------:R-:W-:Y:S01]  /*cc6c0*/  IADD3 R24, P1, PT, R19, R13, RZ ;  /* 0x0000000d13187210 */ /* 0x000fe20007f3e0ff */
[----:B------:R0:W-:Y:S04]  /*cc6d0*/  STL [R1+0x5344], R25 ;  /* 0x0053441901007387 */ /* 0x0001e80000100800 */
[----:B------:R-:W4:Y:S04]  /*cc6e0*/  LDL.LU R29, [R1+0x1c4] ;  /* 0x0001c400011d7983 */ /* 0x000f280000300800 */
[----:B------:R-:W-:Y:S01]  /*cc6f0*/  STL [R1+0x5340], R21 ;  /* 0x0053401501007387 */ /* 0x000fe20000100800 */
[----:B0-----:R-:W-:-:S05]  /*cc700*/  IMAD.X R25, R20, 0x1, R15, P1 ;  /* 0x0000000114197824 */ /* 0x001fca00008e060f */
[----:B------:R0:W-:Y:S04]  /*cc710*/  STL.64 [R1+0xe38], R24 ;  /* 0x000e381801007387 */ /* 0x0001e80000100a00 */
[----:B0-----:R-:W4:Y:S01]  /*cc720*/  LDL.LU.64 R24, [R1+0x5878] ;  /* 0x0058780001187983 */ /* 0x001f220000300a00 */
[----:B------:R-:W-:Y:S02]  /*cc730*/  SHF.R.U32.HI R11, RZ, 0x8, R11 ;  /* 0x00000008ff0b7819 */ /* 0x000fe4000001160b */
[----:B------:R-:W-:Y:S02]  /*cc740*/  SHF.R.U32.HI R18, RZ, 0x8, R18 ;  /* 0x00000008ff127819 */ /* 0x000fe40000011612 */
[----:B------:R-:W-:Y:S02]  /*cc750*/  SHF.R.U32.HI R10, RZ, 0x8, R10 ;  /* 0x00000008ff0a7819 */ /* 0x000fe4000001160a */
[----:B------:R-:W-:-:S02]  /*cc760*/  SHF.R.U32.HI R21, RZ, 0x8, R23 ;  /* 0x00000008ff157819 */ /* 0x000fc40000011617 */
[----:B------:R-:W-:Y:S02]  /*cc770*/  LOP3.LUT R11, R11, 0xffff, RZ, 0xc0, !PT ;  /* 0x0000ffff0b0b7812 */ /* 0x000fe400078ec0ff */
[----:B------:R-:W-:Y:S02]  /*cc780*/  LOP3.LUT R18, R18, 0xffff, RZ, 0xc0, !PT ;  /* 0x0000ffff12127812 */ /* 0x000fe400078ec0ff */
[----:B------:R-:W-:Y:S02]  /*cc790*/  LOP3.LUT R10, R10, 0xffff, RZ, 0xc0, !PT ;  /* 0x0000ffff0a0a7812 */ /* 0x000fe400078ec0ff */
[----:B------:R-:W-:Y:S02]  /*cc7a0*/  LOP3.LUT R21, R21, 0xffff, RZ, 0xc0, !PT ;  /* 0x0000ffff15157812 */ /* 0x000fe400078ec0ff */
[----:B------:R-:W-:Y:S02]  /*cc7b0*/  PRMT R23, R11, 0x3340, R18 ;  /* 0x000033400b177816 */ /* 0x000fe40000000012 */
[----:B------:R-:W-:-:S02]  /*cc7c0*/  PRMT R18, R10, 0x3340, R21 ;  /* 0x000033400a127816 */ /* 0x000fc40000000015 */
[----:B------:R-:W-:Y:S02]  /*cc7d0*/  IADD3 R10, P1, PT, R19, R5, RZ ;  /* 0x00000005130a7210 */ /* 0x000fe40007f3e0ff */
[----:B------:R-:W-:Y:S02]  /*cc7e0*/  SHF.R.U32.HI R21, RZ, 0x8, R3 ;  /* 0x00000008ff157819 */ /* 0x000fe40000011603 */
[----:B------:R-:W-:Y:S01]  /*cc7f0*/  SHF.R.U32.HI R2, RZ, 0x8, R2 ;  /* 0x00000008ff027819 */ /* 0x000fe20000011602 */
[----:B------:R-:W-:Y:S01]  /*cc800*/  IMAD.X R11, R20, 0x1, R6, P1 ;  /* 0x00000001140b7824 */ /* 0x000fe200008e0606 */
[----:B------:R-:W-:Y:S01]  /*cc810*/  LOP3.LUT R21, R21, 0xffff, RZ, 0xc0, !PT ;  /* 0x0000ffff15157812 */ /* 0x000fe200078ec0ff */
[----:B------:R-:W-:Y:S01]  /*cc820*/  STL [R1+0x7a4], R23 ;  /* 0x0007a41701007387 */ /* 0x000fe20000100800 */
[----:B------:R-:W-:-:S03]  /*cc830*/  LOP3.LUT R2, R2, 0xffff, RZ, 0xc0, !PT ;  /* 0x0000ffff02027812 */ /* 0x000fc600078ec0ff */
[----:B------:R-:W-:Y:S04]  /*cc840*/  STL [R1+0x7a0], R18 ;  /* 0x0007a01201007387 */ /* 0x000fe80000100800 */
[----:B------:R0:W-:Y:S01]  /*cc850*/  STL.64 [R1+0xe48], R10 ;  /* 0x000e480a01007387 */ /* 0x0001e20000100a00 */
[--C-:B------:R-:W-:Y:S02]  /*cc860*/  PRMT R3, R2, 0x3340, R0.reuse ;  /* 0x0000334002037816 */ /* 0x100fe40000000000 */
[----:B0-----:R-:W-:-:S05]  /*cc870*/  PRMT R10, R21, 0x3340, R0 ;  /* 0x00003340150a7816 */ /* 0x001fca0000000000 */
[----:B------:R0:W-:Y:S04]  /*cc880*/  STL [R1+0xe8], R10 ;  /* 0x0000e80a01007387 */ /* 0x0001e80000100800 */
[----:B------:R1:W-:Y:S01]  /*cc890*/  STL [R1+0xe4], R3 ;  /* 0x0000e40301007387 */ /* 0x0003e20000100800 */
[----:B--2---:R-:W-:Y:S02]  /*cc8a0*/  LOP3.LUT R11, R22, 0xffff, RZ, 0xc0, !PT ;  /* 0x0000ffff160b7812 */ /* 0x004fe400078ec0ff */
[----:B---3--:R-:W-:Y:S02]  /*cc8b0*/  LOP3.LUT R2, R17, 0xffff, RZ, 0xc0, !PT ;  /* 0x0000ffff11027812 */ /* 0x008fe400078ec0ff */
[----:B----4-:R-:W-:Y:S01]  /*cc8c0*/  LOP3.LUT R18, R28, 0xffff, RZ, 0xc0, !PT ;  /* 0x0000ffff1c127812 */ /* 0x010fe200078ec0ff */
[----:B------:R-:W2:Y:S01]  /*cc8d0*/  LDL.LU R22, [R1+0x4d64] ;  /* 0x004d640001167983 */ /* 0x000ea20000300800 */
[----:B------:R-:W-:-:S02]  /*cc8e0*/  PRMT R21, R2, 0x3340, R0 ;  /* 0x0000334002157816 */ /* 0x000fc40000000000 */
[----:B0-----:R-:W-:Y:S02]  /*cc8f0*/  LOP3.LUT R10, R27, 0xffff, RZ, 0xc0, !PT ;  /* 0x0000ffff1b0a7812 */ /* 0x001fe400078ec0ff */
[----:B------:R-:W3:Y:S04]  /*cc900*/  LDL.LU R27, [R1+0x62c] ;  /* 0x00062c00011b7983 */ /* 0x000ee80000300800 */
[----:B------:R-:W4:Y:S01]  /*cc910*/  LDL.LU R17, [R1+0x6dc] ;  /* 0x0006dc0001117983 */ /* 0x000f220000300800 */
[----:B------:R-:W-:Y:S02]  /*cc920*/  LOP3.LUT R23, R29, 0xffff, RZ, 0xc0, !PT ;  /* 0x0000ffff1d177812 */ /* 0x000fe400078ec0ff */
[----:B-1----:R-:W-:Y:S02]  /*cc930*/  LOP3.LUT R3, R25, 0xffff, RZ, 0xc0, !PT ;  /* 0x0000ffff19037812 */ /* 0x002fe400078ec0ff */
[----:B------:R-:W-:-:S04]  /*cc940*/  PRMT R25, R11, 0x3340, R18 ;  /* 0x000033400b197816 */ /* 0x000fc80000000012 */
[----:B------:R-:W-:Y:S02]  /*cc950*/  PRMT R28, R25, 0x5410, R21 ;  /* 0x00005410191c7816 */ /* 0x000fe40000000015 */
[----:B------:R-:W-:Y:S02]  /*cc960*/  PRMT R21, R3, 0x3340, R0 ;  /* 0x0000334003157816 */ /* 0x000fe40000000000 */
[----:B------:R-:W-:-:S04]  /*cc970*/  PRMT R25, R10, 0x3340, R23 ;  /* 0x000033400a197816 */ /* 0x000fc80000000017 */
[----:B------:R-:W-:Y:S01]  /*cc980*/  PRMT R21, R25, 0x5410, R21 ;  /* 0x0000541019157816 */ /* 0x000fe20000000015 */
[----:B------:R0:W-:Y:S01]  /*cc990*/  STL [R1+0x5338], R28 ;  /* 0x0053381c01007387 */ /* 0x0001e20000100800 */
[----:B------:R-:W-:Y:S02]  /*cc9a0*/  SHF.R.U32.HI R11, RZ, 0x8, R11 ;  /* 0x00000008ff0b7819 */ /* 0x000fe4000001160b */
[----:B------:R-:W-:Y:S02]  /*cc9b0*/  SHF.R.U32.HI R18, RZ, 0x8, R18 ;  /* 0x00000008ff127819 */ /* 0x000fe40000011612 */
[----:B------:R-:W-:Y:S01]  /*cc9c0*/  SHF.R.U32.HI R10, RZ, 0x8, R10 ;  /* 0x00000008ff0a7819 */ /* 0x000fe2000001160a */
[----:B------:R1:W-:Y:S01]  /*cc9d0*/  STL [R1+0x533c], R21 ;  /* 0x00533c1501007387 */ /* 0x0003e20000100800 */
[----:B------:R-:W-:Y:S02]  /*cc9e0*/  LOP3.LUT R11, R11, 0xffff, RZ, 0xc0, !PT ;  /* 0x0000ffff0b0b7812 */ /* 0x000fe400078ec0ff */
[----:B------:R-:W-:-:S02]  /*cc9f0*/  LOP3.LUT R18, R18, 0xffff, RZ, 0xc0, !PT ;  /* 0x0000ffff12127812 */ /* 0x000fc400078ec0ff */
[----:B0-----:R-:W-:Y:S02]  /*cca00*/  IADD3 R28, P1, PT, R19, R14, RZ ;  /* 0x0000000e131c7210 */ /* 0x001fe40007f3e0ff */
[----:B-1----:R-:W-:-:S03]  /*cca10*/  SHF.R.U32.HI R21, RZ, 0x8, R23 ;  /* 0x00000008ff157819 */ /* 0x002fc60000011617 */
[----:B------:R-:W-:Y:S01]  /*cca20*/  IMAD.X R29, R20, 0x1, R16, P1 ;  /* 0x00000001141d7824 */ /* 0x000fe200008e0610 */
[----:B------:R-:W-:Y:S02]  /*cca30*/  LOP3.LUT R10, R10, 0xffff, RZ, 0xc0, !PT ;  /* 0x0000ffff0a0a7812 */ /* 0x000fe400078ec0ff */
[----:B------:R-:W-:Y:S02]  /*cca40*/  LOP3.LUT R21, R21, 0xffff, RZ, 0xc0, !PT ;  /* 0x0000ffff15157812 */ /* 0x000fe400078ec0ff */
[----:B------:R-:W-:Y:S01]  /*cca50*/  PRMT R11, R11, 0x3340, R18 ;  /* 0x000033400b0b7816 */ /* 0x000fe20000000012 */
[----:B------:R0:W-:Y:S01]  /*cca60*/  STL.64 [R1+0xe30], R28 ;  /* 0x000e301c01007387 */ /* 0x0001e20000100a00 */
[----:B------:R-:W-:Y:S02]  /*cca70*/  PRMT R18, R10, 0x3340, R21 ;  /* 0x000033400a127816 */ /* 0x000fe40000000015 */
[----:B------:R-:W-:Y:S01]  /*cca80*/  IADD3 R10, P1, PT, R19, R7, RZ ;  /* 0x00000007130a7210 */ /* 0x000fe20007f3e0ff */
[----:B0-----:R-:W4:Y:S04]  /*cca90*/  LDL.LU R29, [R1+0x740] ;  /* 0x00074000011d7983 */ /* 0x001f280000300800 */
[----:B------:R-:W4:Y:S04]  /*ccaa0*/  LDL.LU R25, [R1+0x5e8] ;  /* 0x0005e80001197983 */ /* 0x000f280000300800 */
[----:B------:R-:W4:Y:S04]  /*ccab0*/  LDL.LU R28, [R1+0x6a0] ;  /* 0x0006a000011c7983 */ /* 0x000f280000300800 */
[----:B------:R0:W-:Y:S04]  /*ccac0*/  STL [R1+0x798], R11 ;  /* 0x0007980b01007387 */ /* 0x0001e80000100800 */
[----:B------:R-:W-:Y:S01]  /*ccad0*/  STL [R1+0x794], R18 ;  /* 0x0007941201007387 */ /* 0x000fe20000100800 */
[----:B0-----:R-:W-:-:S05]  /*ccae0*/  IMAD.X R11, R20, 0x1, R8, P1 ;  /* 0x00000001140b7824 */ /* 0x001fca00008e0608 */
[----:B------:R0:W-:Y:S04]  /*ccaf0*/  STL.64 [R1+0xe40], R10 ;  /* 0x000e400a01007387 */ /* 0x0001e80000100a00 */
[----:B0-----:R-:W4:Y:S01]  /*ccb00*/  LDL.LU.64 R10, [R1+0x5870] ;  /* 0x00587000010a7983 */ /* 0x001f220000300a00 */
[----:B------:R-:W-:Y:S02]  /*ccb10*/  SHF.R.U32.HI R21, RZ, 0x8, R3 ;  /* 0x00000008ff157819 */ /* 0x000fe40000011603 */
[----:B------:R-:W-:Y:S02]  /*ccb20*/  SHF.R.U32.HI R2, RZ, 0x8, R2 ;  /* 0x00000008ff027819 */ /* 0x000fe40000011602 */
[----:B------:R-:W-:Y:S02]  /*ccb30*/  LOP3.LUT R21, R21, 0xffff, RZ, 0xc0, !PT ;  /* 0x0000ffff15157812 */ /* 0x000fe400078ec0ff */
[----:B------:R-:W-:-:S02]  /*ccb40*/  LOP3.LUT R2, R2, 0xffff, RZ, 0xc0, !PT ;  /* 0x0000ffff02027812 */ /* 0x000fc400078ec0ff */
[--C-:B------:R-:W-:Y:S02]  /*ccb50*/  PRMT R18, R21, 0x3340, R0.reuse ;  /* 0x0000334015127816 */ /* 0x100fe40000000000 */
[----:B------:R-:W-:-:S03]  /*ccb60*/  PRMT R3, R2, 0x3340, R0 ;  /* 0x0000334002037816 */ /* 0x000fc60000000000 */
[----:B------:R-:W-:Y:S04]  /*ccb70*/  STL [R1+0xe0], R18 ;  /* 0x0000e01201007387 */ /* 0x000fe80000100800 */
[----:B------:R4:W-:Y:S04]  /*ccb80*/  STL [R1+0xdc], R3 ;  /* 0x0000dc0301007387 */ /* 0x0009e80000100800 */
[----:B------:R0:W-:Y:S01]  /*ccb90*/  STL.64 [R1+0x5850], R8 ;  /* 0x0058500801007387 */ /* 0x0001e20000100a00 */
[----:B--2---:R-:W-:Y:S02]  /*ccba0*/  LOP3.LUT R2, R22, 0xffff, RZ, 0xc0, !PT ;  /* 0x0000ffff16027812 */ /* 0x004fe400078ec0ff */
[----:B------:R-:W-:-:S02]  /*ccbb0*/  IADD3 R22, P1, PT, R19, R9, RZ ;  /* 0x0000000913167210 */ /* 0x000fc40007f3e0ff */
[----:B---3--:R-:W-:Y:S02]  /*ccbc0*/  LOP3.LUT R27, R27, 0xffff, RZ, 0xc0, !PT ;  /* 0x0000ffff1b1b7812 */ /* 0x008fe400078ec0ff */
[----:B----4-:R-:W-:Y:S02]  /*ccbd0*/  LOP3.LUT R3, R17, 0xffff, RZ, 0xc0, !PT ;  /* 0x0000ffff11037812 */ /* 0x010fe400078ec0ff */
[----:B------:R-:W-:Y:S02]  /*ccbe0*/  PRMT R21, R27, 0x3340, R0 ;  /* 0x000033401b157816 */ /* 0x000fe40000000000 */
[----:B------:R-:W-:-:S04]  /*ccbf0*/  PRMT R17, R2, 0x3340, R3 ;  /* 0x0000334002117816 */ /* 0x000fc80000000003 */
[----:B------:R-:W-:Y:S02]  /*ccc00*/  PRMT R17, R17, 0x5410, R21 ;  /* 0x0000541011117816 */ /* 0x000fe40000000015 */
[----:B------:R-:W-:Y:S02]  /*ccc10*/  SHF.R.U32.HI R2, RZ, 0x8, R2 ;  /* 0x00000008ff027819 */ /* 0x000fe40000011602 */
[----:B------:R-:W-:Y:S01]  /*ccc20*/  SHF.R.U32.HI R21, RZ, 0x8, R3 ;  /* 0x00000008ff157819 */ /* 0x000fe20000011603 */
[----:B------:R-:W-:Y:S01]  /*ccc30*/  STL [R1+0x5328], R17 ;  /* 0x0053281101007387 */ /* 0x000fe20000100800 */
[----:B------:R-:W-:Y:S02]  /*ccc40*/  LOP3.LUT R2, R2, 0xffff, RZ, 0xc0, !PT ;  /* 0x0000ffff02027812 */ /* 0x000fe400078ec0ff */
[----:B------:R-:W-:-:S04]  /*ccc50*/  LOP3.LUT R21, R21, 0xffff, RZ, 0xc0, !PT ;  /* 0x0000ffff15157812 */ /* 0x000fc800078ec0ff */
[----:B------:R-:W-:Y:S02]  /*ccc60*/  PRMT R2, R2, 0x3340, R21 ;  /* 0x0000334002027816 */ /* 0x000fe40000000015 */
[----:B------:R-:W-:Y:S02]  /*ccc70*/  LOP3.LUT R29, R29, 0xffff, RZ, 0xc0, !PT ;  /* 0x0000ffff1d1d7812 */ /* 0x000fe400078ec0ff */
[----:B0-----:R-:W-:Y:S02]  /*ccc80*/  LOP3.LUT R8, R25, 0xffff, RZ, 0xc0, !PT ;  /* 0x0000ffff19087812 */ /* 0x001fe400078ec0ff */
[----:B------:R-:W-:Y:S02]  /*ccc90*/  LOP3.LUT R28, R28, 0xffff, RZ, 0xc0, !PT ;  /* 0x0000ffff1c1c7812 */ /* 0x000fe400078ec0ff */
[----:B------:R-:W-:Y:S01]  /*ccca0*/  PRMT R21, R8, 0x3340, R0 ;  /* 0x0000334008157816 */ /* 0x000fe20000000000 */
[----:B------:R-:W-:-:S05]  /*cccb0*/  IMAD.X R23, R20, 0x1, R11, P1 ;  /* 0x0000000114177824 */ /* 0x000fca00008e060b */
[----:B------:R0:W-:Y:S04]  /*cccc0*/  STL.64 [R1+0xe20], R22 ;  /* 0x000e201601007387 */ /* 0x0001e80000100a00 */
[----:B------:R-:W2:Y:S04]  /*cccd0*/  LDL.LU R9, [R1+0x4f0] ;  /* 0x0004f00001097983 */ /* 0x000ea80000300800 */
[----:B------:R-:W3:Y:S04]  /*ccce0*/  LDL.LU R18, [R1+0xb0] ;  /* 0x0000b00001127983 */ /* 0x000ee80000300800 */
[----:B0-----:R-:W4:Y:S04]  /*cccf0*/  LDL.LU R23, [R1+0x248] ;  /* 0x0002480001177983 */ /* 0x001f280000300800 */
[----:B------:R0:W-:Y:S04]  /*ccd00*/  STL [R1+0x790], R2 ;  /* 0x0007900201007387 */ /* 0x0001e80000100800 */
[----:B------:R-:W4:Y:S04]  /*ccd10*/  LDL.LU R17, [R1+0x5ec] ;  /* 0x0005ec0001117983 */ /* 0x000f280000300800 */
[----:B------:R-:W4:Y:S04]  /*ccd20*/  LDL.LU R22, [R1+0x750] ;  /* 0x0007500001167983 */ /* 0x000f280000300800 */
[----:B------:R-:W4:Y:S01]  /*ccd30*/  LDL.LU R25, [R1+0x6a4] ;  /* 0x0006a40001197983 */ /* 0x000f220000300800 */
[----:B0-----:R-:W-:-:S04]  /*ccd40*/  PRMT R2, R29, 0x3340, R28 ;  /* 0x000033401d027816 */ /* 0x001fc8000000001c */
[----:B------:R-:W-:Y:S02]  /*ccd50*/  PRMT R21, R2, 0x5410, R21 ;  /* 0x0000541002157816 */ /* 0x000fe40000000015 */
[----:B------:R-:W-:Y:S01]  /*ccd60*/  IADD3 R2, P1, PT, R19, R10, RZ ;  /* 0x0000000a13027210 */ /* 0x000fe20007f3e0ff */
[----:B------:R-:W-:Y:S04]  /*ccd70*/  STL.64 [R1+0x5858], R10 ;  /* 0x0058580a01007387 */ /* 0x000fe80000100a00 */
[----:B------:R-:W-:Y:S01]  /*ccd80*/  IMAD.X R3, R20, 0x1, R12, P1 ;  /* 0x0000000114037824 */ /* 0x000fe200008e060c */
[----:B------:R-:W-:Y:S04]  /*ccd90*/  STL [R1+0x5324], R21 ;  /* 0x0053241501007387 */ /* 0x000fe80000100800 */
[----:B------:R0:W-:Y:S04]  /*ccda0*/  STL.64 [R1+0xe28], R2 ;  /* 0x000e280201007387 */ /* 0x0001e80000100a00 */
[----:B0-----:R-:W4:Y:S01]  /*ccdb0*/  LDL.LU.64 R2, [R1+0x5868] ;  /* 0x0058680001027983 */ /* 0x001f220000300a00 */
[----:B------:R-:W-:-:S02]  /*ccdc0*/  SHF.R.U32.HI R21, RZ, 0x8, R29 ;  /* 0x00000008ff157819 */ /* 0x000fc4000001161d */
[----:B------:R-:W-:Y:S02]  /*ccdd0*/  SHF.R.U32.HI R20, RZ, 0x8, R28 ;  /* 0x00000008ff147819 */ /* 0x000fe4000001161c */
[----:B------:R-:W-:Y:S02]  /*ccde0*/  LOP3.LUT R21, R21, 0xffff, RZ, 0xc0, !PT ;  /* 0x0000ffff15157812 */ /* 0x000fe400078ec0ff */
[----:B------:R-:W-:-:S04]  /*ccdf0*/  LOP3.LUT R20, R20, 0xffff, RZ, 0xc0, !PT ;  /* 0x0000ffff14147812 */ /* 0x000fc800078ec0ff */
[----:B------:R-:W-:Y:S02]  /*cce00*/  PRMT R10, R21, 0x3340, R20 ;  /* 0x00003340150a7816 */ /* 0x000fe40000000014 */
[----:B------:R-:W-:Y:S02]  /*cce10*/  SHF.R.U32.HI R20, RZ, 0x8, R8 ;  /* 0x00000008ff147819 */ /* 0x000fe40000011608 */
[----:B------:R-:W-:Y:S02]  /*cce20*/  SHF.R.U32.HI R21, RZ, 0x8, R27 ;  /* 0x00000008ff157819 */ /* 0x000fe4000001161b */
[----:B------:R-:W-:Y:S02]  /*cce30*/  LOP3.LUT R20, R20, 0xffff, RZ, 0xc0, !PT ;  /* 0x0000ffff14147812 */ /* 0x000fe400078ec0ff */
[----:B------:R-:W-:Y:S01]  /*cce40*/  LOP3.LUT R21, R21, 0xffff, RZ, 0xc0, !PT ;  /* 0x0000ffff15157812 */ /* 0x000fe200078ec0ff */
[----:B------:R0:W-:Y:S04]  /*cce50*/  STL [R1+0x3bc], R10 ;  /* 0x0003bc0a01007387 */ /* 0x0001e80000100800 */
[----:B------:R-:W4:Y:S01]  /*cce60*/  LDL.LU R28, [R1+0x4fc] ;  /* 0x0004fc00011c7983 */ /* 0x000f220000300800 */
[----:B------:R-:W-:-:S02]  /*cce70*/  PRMT R8, R21, 0x3340, R0 ;  /* 0x0000334015087816 */ /* 0x000fc40000000000 */
[----:B0-----:R-:W-:-:S05]  /*cce80*/  PRMT R10, R20, 0x3340, R0 ;  /* 0x00003340140a7816 */ /* 0x001fca0000000000 */
[----:B------:R-:W-:Y:S04]  /*cce90*/  STL [R1+0xd8], R10 ;  /* 0x0000d80a01007387 */ /* 0x000fe80000100800 */
[----:B------:R-:W4:Y:S04]  /*ccea0*/  LDL.LU R29, [R1+0xb8] ;  /* 0x0000b800011d7983 */ /* 0x000f280000300800 */
[----:B------:R2:W-:Y:S04]  /*cceb0*/  STL [R1+0xd4], R8 ;  /* 0x0000d40801007387 */ /* 0x0005e80000100800 */
[----:B------:R-:W4:Y:S01]  /*ccec0*/  LDL.LU R27, [R1+0x254] ;  /* 0x00025400011b7983 */ /* 0x000f220000300800 */
[----:B------:R-:W-:Y:S01]  /*cced0*/  VIADD R19, R19, UR5 ;  /* 0x0000000513137c36 */ /* 0x000fe20008000000 */
[----:B------:R-:W0:Y:S01]  /*ccee0*/  LDCU UR5, c[0x0][0x3b8] ;  /* 0x00007700ff0577ac */ /* 0x000e220008000800 */
[----:B--2---:R-:W-:-:S02]  /*ccef0*/  LOP3.LUT R8, R9, 0xffff, RZ, 0xc0, !PT ;  /* 0x0000ffff09087812 */ /* 0x004fc400078ec0ff */
[----:B---3--:R-:W-:-:S04]  /*ccf00*/  LOP3.LUT R9, R18, 0xffff, RZ, 0xc0, !PT ;  /* 0x0000ffff12097812 */ /* 0x008fc800078ec0ff */
[----:B------:R-:W-:Y:S02]  /*ccf10*/  PRMT R20, R9, 0x3340, R0 ;  /* 0x0000334009147816 */ /* 0x000fe40000000000 */
[----:B----4-:R-:W-:-:S04]  /*ccf20*/  LOP3.LUT R18, R23, 0xffff, RZ, 0xc0, !PT ;  /* 0x0000ffff17127812 */ /* 0x010fc800078ec0ff */
[----:B------:R-:W-:-:S04]  /*ccf30*/  PRMT R21, R8, 0x3340, R18 ;  /* 0x0000334008157816 */ /* 0x000fc80000000012 */
[----:B------:R-:W-:Y:S02]  /*ccf40*/  PRMT R11, R21, 0x5410, R20 ;  /* 0x00005410150b7816 */ /* 0x000fe40000000014 */
[----:B------:R-:W-:Y:S02]  /*ccf50*/  LOP3.LUT R17, R17, 0xffff, RZ, 0xc0, !PT ;  /* 0x0000ffff11117812 */ /* 0x000fe400078ec0ff */
[----:B------:R-:W-:Y:S01]  /*ccf60*/  LOP3.LUT R10, R22, 0xffff, RZ, 0xc0, !PT ;  /* 0x0000ffff160a7812 */ /* 0x000fe200078ec0ff */
[----:B------:R1:W-:Y:S01]  /*ccf70*/  STL [R1+0x88c], R11 ;  /* 0x00088c0b01007387 */ /* 0x0003e20000100800 */
[----:B------:R-:W-:-:S03]  /*ccf80*/  PRMT R20, R17, 0x3340, R0 ;  /* 0x0000334011147816 */ /* 0x000fc60000000000 */
[----:B------:R2:W-:Y:S01]  /*ccf90*/  STL [R1+0x5420], R17 ;  /* 0x0054201101007387 */ /* 0x0005e20000100800 */
[----:B-1----:R-:W-:-:S04]  /*ccfa0*/  LOP3.LUT R11, R25, 0xffff, RZ, 0xc0, !PT ;  /* 0x0000ffff190b7812 */ /* 0x002fc800078ec0ff */
[----:B------:R-:W-:Y:S02]  /*ccfb0*/  PRMT R21, R10, 0x3340, R11 ;  /* 0x000033400a157816 */ /* 0x000fe4000000000b */
[----:B------:R-:W-:Y:S02]  /*ccfc0*/  IADD3 R22, P1, PT, R19, R0, RZ ;  /* 0x0000000013167210 */ /* 0x000fe40007f3e0ff */
[----:B--2---:R-:W-:Y:S02]  /*ccfd0*/  PRMT R17, R21, 0x5410, R20 ;  /* 0x0000541015117816 */ /* 0x004fe40000000014 */
[----:B------:R-:W-:-:S05]  /*ccfe0*/  SHF.R.S32.HI R20, RZ, 0x1f, R19 ;  /* 0x0000001fff147819 */ /* 0x000fca0000011413 */
[----:B------:R-:W-:Y:S01]  /*ccff0*/  IMAD.X R23, R20, 0x1, R2, P1 ;  /* 0x0000000114177824 */ /* 0x000fe200008e0602 */
[----:B------:R1:W-:Y:S04]  /*cd000*/  STL [R1+0x5314], R17 ;  /* 0x0053141101007387 */ /* 0x0003e80000100800 */
[----:B-1----:R-:W2:Y:S04]  /*cd010*/  LDL.LU R17, [R1+0x2f8] ;  /* 0x0002f80001117983 */ /* 0x002ea80000300800 */
[----:B------:R-:W-:Y:S04]  /*cd020*/  STL.64 [R1+0xe10], R22 ;  /* 0x000e101601007387 */ /* 0x000fe80000100a00 */
[----:B------:R-:W3:Y:S01]  /*cd030*/  LDL.LU R25, [R1+0x1e4] ;  /* 0x0001e40001197983 */ /* 0x000ee20000300800 */
[----:B------:R-:W-:-:S02]  /*cd040*/  SHF.R.U32.HI R10, RZ, 0x8, R10 ;  /* 0x00000008ff0a7819 */ /* 0x000fc4000001160a */
        /* <DEDUP_REMOVED lines=8> */
[----:B------:R-:W-:Y:S02]  /*cd0d0*/  PRMT R10, R8, 0x3340, R21 ;  /* 0x00003340080a7816 */ /* 0x000fe40000000015 */
[----:B------:R-:W-:Y:S01]  /*cd0e0*/  LOP3.LUT R11, R28, 0xffff, RZ, 0xc0, !PT ;  /* 0x0000ffff1c0b7812 */ /* 0x000fe200078ec0ff */
[----:B------:R-:W-:Y:S04]  /*cd0f0*/  STL [R1+0x4d48], R18 ;  /* 0x004d481201007387 */ /* 0x000fe80000100800 */
[----:B------:R1:W-:Y:S04]  /*cd100*/  STL [R1+0x750], R10 ;  /* 0x0007500a01007387 */ /* 0x0003e80000100800 */
[----:B------:R-:W4:Y:S01]  /*cd110*/  LDL.LU R28, [R1+0x4d6c] ;  /* 0x004d6c00011c7983 */ /* 0x000f220000300800 */
[----:B------:R-:W-:-:S03]  /*cd120*/  LOP3.LUT R8, R29, 0xffff, RZ, 0xc0, !PT ;  /* 0x0000ffff1d087812 */ /* 0x000fc600078ec0ff */
[----:B------:R-:W4:Y:S01]  /*cd130*/  LDL.LU R29, [R1+0x638] ;  /* 0x00063800011d7983 */ /* 0x000f220000300800 */
[----:B-1----:R-:W-:Y:S02]  /*cd140*/  LOP3.LUT R10, R27, 0xffff, RZ, 0xc0, !PT ;  /* 0x0000ffff1b0a7812 */ /* 0x002fe400078ec0ff */
[----:B------:R-:W-:Y:S02]  /*cd150*/  PRMT R21, R8, 0x3340, R0 ;  /* 0x0000334008157816 */ /* 0x000fe40000000000 */
[----:B------:R-:W-:-:S04]  /*cd160*/  PRMT R18, R11, 0x3340, R10 ;  /* 0x000033400b127816 */ /* 0x000fc8000000000a */
[----:B------:R-:W-:-:S05]  /*cd170*/  PRMT R18, R18, 0x5410, R21 ;  /* 0x0000541012127816 */ /* 0x000fca0000000015 */
[----:B------:R-:W-:Y:S04]  /*cd180*/  STL [R1+0x880], R18 ;  /* 0x0008801201007387 */ /* 0x000fe80000100800 */
[----:B------:R-:W4:Y:S01]  /*cd190*/  LDL.LU R27, [R1+0x6e0] ;  /* 0x0006e000011b7983 */ /* 0x000f220000300800 */
[----:B------:R-:W-:-:S03]  /*cd1a0*/  IADD3 R22, P1, PT, R19, R3, RZ ;  /* 0x0000000313167210 */ /* 0x000fc60007f3e0ff */
[----:B------:R1:W-:Y:S01]  /*cd1b0*/  STL.64 [R1+0x5848], R2 ;  /* 0x0058480201007387 */ /* 0x0003e20000100a00 */
[----:B------:R-:W-:-:S04]  /*cd1c0*/  SHF.R.U32.HI R21, RZ, 0x8, R8 ;  /* 0x00000008ff157819 */ /* 0x000fc80000011608 */
[----:B------:R-:W-:Y:S02]  /*cd1d0*/  LOP3.LUT R21, R21, 0xffff, RZ, 0xc0, !PT ;  /* 0x0000ffff15157812 */ /* 0x000fe400078ec0ff */
[----:B-1----:R-:W-:Y:S02]  /*cd1e0*/  SHF.R.U32.HI R2, RZ, 0x8, R11 ;  /* 0x00000008ff027819 */ /* 0x002fe4000001160b */
[----:B------:R-:W-:Y:S02]  /*cd1f0*/  SHF.R.U32.HI R3, RZ, 0x8, R10 ;  /* 0x00000008ff037819 */ /* 0x000fe4000001160a */
[----:B------:R-:W-:Y:S02]  /*cd200*/  LOP3.LUT R2, R2, 0xffff, RZ, 0xc0, !PT ;  /* 0x0000ffff02027812 */ /* 0x000fe400078ec0ff */
[----:B------:R-:W-:Y:S01]  /*cd210*/  LOP3.LUT R3, R3, 0xffff, RZ, 0xc0, !PT ;  /* 0x0000ffff03037812 */ /* 0x000fe200078ec0ff */
[----:B------:R-:W-:-:S03]  /*cd220*/  IMAD.X R23, R20, 0x1, R4, P1 ;  /* 0x0000000114177824 */ /* 0x000fc600008e0604 */
[----:B------:R-:W-:Y:S02]  /*cd230*/  PRMT R8, R2, 0x3340, R3 ;  /* 0x0000334002087816 */ /* 0x000fe40000000003 */
[----:B------:R-:W-:Y:S01]  /*cd240*/  PRMT R3, R21, 0x3340, R0 ;  /* 0x0000334015037816 */ /* 0x000fe20000000000 */
[----:B------:R-:W-:Y:S04]  /*cd250*/  STL.64 [R1+0xe18], R22 ;  /* 0x000e181601007387 */ /* 0x000fe80000100a00 */
[----:B------:R1:W-:Y:S04]  /*cd260*/  STL [R1+0x740], R8 ;  /* 0x0007400801007387 */ /* 0x0003e80000100800 */
[----:B------:R3:W-:Y:S01]  /*cd270*/  STL [R1+0xcc], R3 ;  /* 0x0000cc0301007387 */ /* 0x0007e20000100800 */
[----:B-1----:R-:W-:-:S03]  /*cd280*/  LOP3.LUT R8, R26, 0xffff, RZ, 0xc0, !PT ;  /* 0x0000ffff1a087812 */ /* 0x002fc600078ec0ff */
[----:B------:R-:W4:Y:S01]  /*cd290*/  LDL.LU R26, [R1+0x5860] ;  /* 0x00586000011a7983 */ /* 0x000f220000300800 */
[----:B--2---:R-:W-:Y:S02]  /*cd2a0*/  LOP3.LUT R2, R17, 0xffff, RZ, 0xc0, !PT ;  /* 0x0000ffff11027812 */ /* 0x004fe400078ec0ff */
[----:B---3--:R-:W-:Y:S01]  /*cd2b0*/  LOP3.LUT R3, R25, 0xffff, RZ, 0xc0, !PT ;  /* 0x0000ffff19037812 */ /* 0x008fe200078ec0ff */
[----:B------:R-:W2:Y:S04]  /*cd2c0*/  LDL.LU R17, [R1+0x2fc] ;  /* 0x0002fc0001117983 */ /* 0x000ea80000300800 */
[----:B------:R-:W3:Y:S01]  /*cd2d0*/  LDL.LU R25, [R1+0x1e8] ;  /* 0x0001e80001197983 */ /* 0x000ee20000300800 */
[----:B------:R-:W-:Y:S02]  /*cd2e0*/  PRMT R21, R8, 0x3340, R0 ;  /* 0x0000334008157816 */ /* 0x000fe40000000000 */
[----:B------:R-:W-:-:S04]  /*cd2f0*/  PRMT R10, R2, 0x3340, R3 ;  /* 0x00003340020a7816 */ /* 0x000fc80000000003 */
[----:B------:R-:W-:Y:S02]  /*cd300*/  PRMT R10, R10, 0x5410, R21 ;  /* 0x000054100a0a7816 */ /* 0x000fe40000000015 */
[----:B------:R-:W-:Y:S02]  /*cd310*/  SHF.R.U32.HI R21, RZ, 0x8, R9 ;  /* 0x00000008ff157819 */ /* 0x000fe40000011609 */
[----:B------:R-:W-:Y:S02]  /*cd320*/  SHF.R.U32.HI R2, RZ, 0x8, R2 ;  /* 0x00000008ff027819 */ /* 0x000fe40000011602 */
[----:B------:R-:W-:Y:S01]  /*cd330*/  SHF.R.U32.HI R3, RZ, 0x8, R3 ;  /* 0x00000008ff037819 */ /* 0x000fe20000011603 */
[----:B------:R1:W-:Y:S01]  /*cd340*/  STL [R1+0x860], R10 ;  /* 0x0008600a01007387 */ /* 0x0003e20000100800 */
[----:B------:R-:W-:Y:S02]  /*cd350*/  LOP3.LUT R21, R21, 0xffff, RZ, 0xc0, !PT ;  /* 0x0000ffff15157812 */ /* 0x000fe400078ec0ff */
[----:B------:R-:W-:-:S02]  /*cd360*/  LOP3.LUT R2, R2, 0xffff, RZ, 0xc0, !PT ;  /* 0x0000ffff02027812 */ /* 0x000fc400078ec0ff */
[----:B------:R-:W-:Y:S02]  /*cd370*/  LOP3.LUT R3, R3, 0xffff, RZ, 0xc0, !PT ;  /* 0x0000ffff03037812 */ /* 0x000fe400078ec0ff */
[----:B-1----:R-:W-:Y:S02]  /*cd380*/  IADD3 R10, P1, PT, R19, R13, RZ ;  /* 0x0000000d130a7210 */ /* 0x002fe40007f3e0ff */
[----:B------:R-:W-:Y:S02]  /*cd390*/  PRMT R9, R21, 0x3340, R0 ;  /* 0x0000334015097816 */ /* 0x000fe40000000000 */
[----:B------:R-:W-:Y:S01]  /*cd3a0*/  PRMT R3, R2, 0x3340, R3 ;  /* 0x0000334002037816 */ /* 0x000fe20000000003 */
[----:B------:R-:W-:Y:S01]  /*cd3b0*/  IMAD.X R11, R20, 0x1, R15, P1 ;  /* 0x00000001140b7824 */ /* 0x000fe200008e060f */
[----:B----4-:R-:W-:Y:S02]  /*cd3c0*/  LOP3.LUT R2, R28, 0xffff, RZ, 0xc0, !PT ;  /* 0x0000ffff1c027812 */ /* 0x010fe400078ec0ff */
[----:B------:R-:W-:-:S02]  /*cd3d0*/  LOP3.LUT R22, R29, 0xffff, RZ, 0xc0, !PT ;  /* 0x0000ffff1d167812 */ /* 0x000fc400078ec0ff */
[----:B------:R-:W-:Y:S04]  /*cd3e0*/  STL.64 [R1+0xe08], R10 ;  /* 0x000e080a01007387 */ /* 0x000fe80000100a00 */
[----:B------:R-:W-:Y:S04]  /*cd3f0*/  STL [R1+0xc8], R9 ;  /* 0x0000c80901007387 */ /* 0x000fe80000100800 */
[----:B------:R1:W-:Y:S01]  /*cd400*/  STL [R1+0x728], R3 ;  /* 0x0007280301007387 */ /* 0x0003e20000100800 */
[----:B------:R-:W-:-:S03]  /*cd410*/  PRMT R21, R22, 0x3340, R0 ;  /* 0x0000334016157816 */ /* 0x000fc60000000000 */
[----:B------:R-:W4:Y:S04]  /*cd420*/  LDL.LU R28, [R1+0x4d74] ;  /* 0x004d7400011c7983 */ /* 0x000f280000300800 */
[----:B------:R-:W4:Y:S01]  /*cd430*/  LDL.LU R29, [R1+0x644] ;  /* 0x00064400011d7983 */ /* 0x000f220000300800 */
[----:B-1----:R-:W-:-:S04]  /*cd440*/  LOP3.LUT R3, R27, 0xffff, RZ, 0xc0, !PT ;  /* 0x0000ffff1b037812 */ /* 0x002fc800078ec0ff */
[----:B------:R-:W-:Y:S02]  /*cd450*/  PRMT R9, R2, 0x3340, R3 ;  /* 0x0000334002097816 */ /* 0x000fe40000000003 */
[----:B------:R-:W-:Y:S02]  /*cd460*/  IADD3 R10, P1, PT, R19, R5, RZ ;  /* 0x00000005130a7210 */ /* 0x000fe40007f3e0ff */
[----:B------:R-:W-:Y:S02]  /*cd470*/  SHF.R.U32.HI R2, RZ, 0x8, R2 ;  /* 0x00000008ff027819 */ /* 0x000fe40000011602 */
[----:B------:R-:W-:Y:S02]  /*cd480*/  PRMT R9, R9, 0x5410, R21 ;  /* 0x0000541009097816 */ /* 0x000fe40000000015 */
[----:B------:R-:W-:Y:S02]  /*cd490*/  SHF.R.U32.HI R21, RZ, 0x8, R8 ;  /* 0x00000008ff157819 */ /* 0x000fe40000011608 */
[----:B------:R-:W-:-:S02]  /*cd4a0*/  SHF.R.U32.HI R3, RZ, 0x8, R3 ;  /* 0x00000008ff037819 */ /* 0x000fc40000011603 */
[----:B------:R-:W-:Y:S02]  /*cd4b0*/  LOP3.LUT R2, R2, 0xffff, RZ, 0xc0, !PT ;  /* 0x0000ffff02027812 */ /* 0x000fe400078ec0ff */
[----:B------:R-:W-:Y:S02]  /*cd4c0*/  LOP3.LUT R21, R21, 0xffff, RZ, 0xc0, !PT ;  /* 0x0000ffff15157812 */ /* 0x000fe400078ec0ff */
[----:B------:R-:W-:Y:S01]  /*cd4d0*/  LOP3.LUT R3, R3, 0xffff, RZ, 0xc0, !PT ;  /* 0x0000ffff03037812 */ /* 0x000fe200078ec0ff */
[----:B------:R-:W-:Y:S01]  /*cd4e0*/  IMAD.X R11, R20, 0x1, R6, P1 ;  /* 0x00000001140b7824 */ /* 0x000fe200008e0606 */
[----:B------:R-:W-:Y:S01]  /*cd4f0*/  STL [R1+0x844], R9 ;  /* 0x0008440901007387 */ /* 0x000fe20000100800 */
[----:B------:R-:W-:Y:S02]  /*cd500*/  PRMT R8, R21, 0x3340, R0 ;  /* 0x0000334015087816 */ /* 0x000fe40000000000 */
[----:B------:R-:W-:Y:S01]  /*cd510*/  PRMT R3, R2, 0x3340, R3 ;  /* 0x0000334002037816 */ /* 0x000fe20000000003 */
[----:B------:R-:W4:Y:S04]  /*cd520*/  LDL.LU R27, [R1+0x6e4] ;  /* 0x0006e400011b7983 */ /* 0x000f280000300800 */
[----:B------:R1:W-:Y:S01]  /*cd530*/  STL.64 [R1+0xe00], R10 ;  /* 0x000e000a01007387 */ /* 0x0003e20000100a00 */
[----:B------:R-:W-:-:S04]  /*cd540*/  LOP3.LUT R18, R24, 0xffff, RZ, 0xc0, !PT ;  /* 0x0000ffff18127812 */ /* 0x000fc800078ec0ff */
[----:B------:R-:W-:Y:S01]  /*cd550*/  PRMT R21, R18, 0x3340, R0 ;  /* 0x0000334012157816 */ /* 0x000fe20000000000 */
[----:B-1----:R-:W4:Y:S04]  /*cd560*/  LDL.LU.64 R10, [R1+0x5858] ;  /* 0x00585800010a7983 */ /* 0x002f280000300a00 */
[----:B------:R-:W-:Y:S04]  /*cd570*/  STL [R1+0xc0], R8 ;  /* 0x0000c00801007387 */ /* 0x000fe80000100800 */
[----:B------:R3:W-:Y:S01]  /*cd580*/  STL [R1+0x724], R3 ;  /* 0x0007240301007387 */ /* 0x0007e20000100800 */
[----:B--2---:R-:W-:-:S02]  /*cd590*/  LOP3.LUT R2, R17, 0xffff, RZ, 0xc0, !PT ;  /* 0x0000ffff11027812 */ /* 0x004fc400078ec0ff */
[----:B---3--:R-:W-:Y:S01]  /*cd5a0*/  LOP3.LUT R3, R25, 0xffff, RZ, 0xc0, !PT ;  /* 0x0000ffff19037812 */ /* 0x008fe200078ec0ff */
[----:B------:R-:W2:Y:S04]  /*cd5b0*/  LDL.LU R17, [R1+0x4d60] ;  /* 0x004d600001117983 */ /* 0x000ea80000300800 */
[----:B------:R-:W3:Y:S01]  /*cd5c0*/  LDL.LU R24, [R1+0x5f8] ;  /* 0x0005f80001187983 */ /* 0x000ee20000300800 */
[----:B------:R-:W-:-:S04]  /*cd5d0*/  PRMT R8, R2, 0x3340, R3 ;  /* 0x0000334002087816 */ /* 0x000fc80000000003 */
[----:B------:R-:W-:-:S05]  /*cd5e0*/  PRMT R8, R8, 0x5410, R21 ;  /* 0x0000541008087816 */ /* 0x000fca0000000015 */
[----:B------:R1:W-:Y:S04]  /*cd5f0*/  STL [R1+0x52dc], R8 ;  /* 0x0052dc0801007387 */ /* 0x0003e80000100800 */
[----:B------:R-:W2:Y:S01]  /*cd600*/  LDL.LU R25, [R1+0x6b4] ;  /* 0x0006b40001197983 */ /* 0x000ea20000300800 */
[----:B-1----:R-:W-:-:S05]  /*cd610*/  IADD3 R8, P1, PT, R19, R14, RZ ;  /* 0x0000000e13087210 */ /* 0x002fca0007f3e0ff */
[----:B------:R-:W-:-:S05]  /*cd620*/  IMAD.X R9, R20, 0x1, R16, P1 ;  /* 0x0000000114097824 */ /* 0x000fca00008e0610 */
[----:B------:R1:W-:Y:S04]  /*cd630*/  STL.64 [R1+0xdf8], R8 ;  /* 0x000df80801007387 */ /* 0x0003e80000100a00 */
[----:B-1----:R-:W2:Y:S01]  /*cd640*/  LDL.LU.64 R8, [R1+0x5850] ;  /* 0x0058500001087983 */ /* 0x002ea20000300a00 */
[----:B------:R-:W-:Y:S02]  /*cd650*/  SHF.R.U32.HI R2, RZ, 0x8, R2 ;  /* 0x00000008ff027819 */ /* 0x000fe40000011602 */
[----:B------:R-:W-:Y:S02]  /*cd660*/  SHF.R.U32.HI R3, RZ, 0x8, R3 ;  /* 0x00000008ff037819 */ /* 0x000fe40000011603 */
[----:B------:R-:W-:Y:S02]  /*cd670*/  SHF.R.U32.HI R21, RZ, 0x8, R18 ;  /* 0x00000008ff157819 */ /* 0x000fe40000011612 */
[----:B------:R-:W-:-:S02]  /*cd680*/  LOP3.LUT R2, R2, 0xffff, RZ, 0xc0, !PT ;  /* 0x0000ffff02027812 */ /* 0x000fc400078ec0ff */
[----:B------:R-:W-:Y:S02]  /*cd690*/  LOP3.LUT R3, R3, 0xffff, RZ, 0xc0, !PT ;  /* 0x0000ffff03037812 */ /* 0x000fe400078ec0ff */
[----:B------:R-:W-:Y:S02]  /*cd6a0*/  LOP3.LUT R21, R21, 0xffff, RZ, 0xc0, !PT ;  /* 0x0000ffff15157812 */ /* 0x000fe400078ec0ff */
[----:B------:R-:W-:Y:S02]  /*cd6b0*/  PRMT R18, R2, 0x3340, R3 ;  /* 0x0000334002127816 */ /* 0x000fe40000000003 */
[----:B------:R-:W-:Y:S02]  /*cd6c0*/  PRMT R3, R21, 0x3340, R0 ;  /* 0x0000334015037816 */ /* 0x000fe40000000000 */
[----:B----4-:R-:W-:Y:S01]  /*cd6d0*/  LOP3.LUT R2, R28, 0xffff, RZ, 0xc0, !PT ;  /* 0x0000ffff1c027812 */ /* 0x010fe200078ec0ff */
[----:B------:R1:W-:Y:S04]  /*cd6e0*/  STL [R1+0x714], R18 ;  /* 0x0007141201007387 */ /* 0x0003e80000100800 */
[----:B------:R4:W-:Y:S01]  /*cd6f0*/  STL [R1+0xbc], R3 ;  /* 0x0000bc0301007387 */ /* 0x0009e20000100800 */
[----:B------:R-:W-:-:S02]  /*cd700*/  IADD3 R28, P1, PT, R19, R7, RZ ;  /* 0x00000007131c7210 */ /* 0x000fc40007f3e0ff */
[----:B-1----:R-:W-:Y:S02]  /*cd710*/  LOP3.LUT R18, R29, 0xffff, RZ, 0xc0, !PT ;  /* 0x0000ffff1d127812 */ /* 0x002fe400078ec0ff */
[----:B----4-:R-:W-:Y:S02]  /*cd720*/  LOP3.LUT R3, R27, 0xffff, RZ, 0xc0, !PT ;  /* 0x0000ffff1b037812 */ /* 0x010fe400078ec0ff */
[----:B------:R-:W-:Y:S02]  /*cd730*/  PRMT R21, R18, 0x3340, R0 ;  /* 0x0000334012157816 */ /* 0x000fe40000000000 */
[----:B------:R-:W-:-:S04]  /*cd740*/  PRMT R23, R2, 0x3340, R3 ;  /* 0x0000334002177816 */ /* 0x000fc80000000003 */
[----:B------:R-:W-:-:S05]  /*cd750*/  PRMT R21, R23, 0x5410, R21 ;  /* 0x0000541017157816 */ /* 0x000fca0000000015 */
[----:B------:R-:W-:Y:S01]  /*cd760*/  STL [R1+0x840], R21 ;  /* 0x0008401501007387 */ /* 0x000fe20000100800 */
[----:B------:R-:W-:Y:S02]  /*cd770*/  SHF.R.U32.HI R2, RZ, 0x8, R2 ;  /* 0x00000008ff027819 */ /* 0x000fe40000011602 */
[----:B------:R-:W-:Y:S01]  /*cd780*/  SHF.R.U32.HI R3, RZ, 0x8, R3 ;  /* 0x00000008ff037819 */ /* 0x000fe20000011603 */
[----:B--2---:R-:W-:-:S05]  /*cd790*/  IMAD.X R29, R20, 0x1, R8, P1 ;  /* 0x00000001141d7824 */ /* 0x004fca00008e0608 */
[----:B------:R1:W-:Y:S04]  /*cd7a0*/  STL.64 [R1+0xdf0], R28 ;  /* 0x000df01c01007387 */ /* 0x0003e80000100a00 */
[----:B-1----:R-:W2:Y:S04]  /*cd7b0*/  LDL.LU R28, [R1+0x4d68] ;  /* 0x004d6800011c7983 */ /* 0x002ea80000300800 */
[----:B------:R-:W4:Y:S04]  /*cd7c0*/  LDL.LU R29, [R1+0x5fc] ;  /* 0x0005fc00011d7983 */ /* 0x000f280000300800 */
[----:B------:R-:W2:Y:S01]  /*cd7d0*/  LDL.LU R27, [R1+0x6b8] ;  /* 0x0006b800011b7983 */ /* 0x000ea20000300800 */
[----:B------:R-:W-:-:S02]  /*cd7e0*/  SHF.R.U32.HI R21, RZ, 0x8, R22 ;  /* 0x00000008ff157819 */ /* 0x000fc40000011616 */
[----:B------:R-:W-:Y:S02]  /*cd7f0*/  LOP3.LUT R2, R2, 0xffff, RZ, 0xc0, !PT ;  /* 0x0000ffff02027812 */ /* 0x000fe400078ec0ff */
[----:B------:R-:W-:Y:S02]  /*cd800*/  LOP3.LUT R3, R3, 0xffff, RZ, 0xc0, !PT ;  /* 0x0000ffff03037812 */ /* 0x000fe400078ec0ff */
[----:B------:R-:W-:Y:S02]  /*cd810*/  LOP3.LUT R21, R21, 0xffff, RZ, 0xc0, !PT ;  /* 0x0000ffff15157812 */ /* 0x000fe400078ec0ff */
[----:B------:R-:W-:Y:S02]  /*cd820*/  LOP3.LUT R22, R17, 0xffff, RZ, 0xc0, !PT ;  /* 0x0000ffff11167812 */ /* 0x000fe400078ec0ff */
[----:B------:R-:W-:Y:S02]  /*cd830*/  PRMT R2, R2, 0x3340, R3 ;  /* 0x0000334002027816 */ /* 0x000fe40000000003 */
[----:B------:R-:W-:-:S02]  /*cd840*/  PRMT R21, R21, 0x3340, R0 ;  /* 0x0000334015157816 */ /* 0x000fc40000000000 */
[----:B---3--:R-:W-:Y:S02]  /*cd850*/  LOP3.LUT R24, R24, 0xffff, RZ, 0xc0, !PT ;  /* 0x0000ffff18187812 */ /* 0x008fe400078ec0ff */
[----:B------:R-:W-:Y:S01]  /*cd860*/  LOP3.LUT R17, R25, 0xffff, RZ, 0xc0, !PT ;  /* 0x0000ffff19117812 */ /* 0x000fe200078ec0ff */
[----:B------:R1:W-:Y:S04]  /*cd870*/  STL [R1+0xb8], R21 ;  /* 0x0000b81501007387 */ /* 0x0003e80000100800 */
[----:B------:R3:W-:Y:S04]  /*cd880*/  STL [R1+0x710], R2 ;  /* 0x0007100201007387 */ /* 0x0007e80000100800 */
[----:B------:R0:W-:Y:S01]  /*cd890*/  STL.64 [R1+0x5840], R8 ;  /* 0x0058400801007387 */ /* 0x0001e20000100a00 */
[----:B-1----:R-:W-:-:S02]  /*cd8a0*/  PRMT R21, R24, 0x3340, R0 ;  /* 0x0000334018157816 */ /* 0x002fc40000000000 */
[----:B---3--:R-:W-:-:S04]  /*cd8b0*/  PRMT R2, R22, 0x3340, R17 ;  /* 0x0000334016027816 */ /* 0x008fc80000000011 */
[----:B------:R-:W-:Y:S02]  /*cd8c0*/  PRMT R21, R2, 0x5410, R21 ;  /* 0x0000541002157816 */ /* 0x000fe40000000015 */
[----:B0-----:R-:W-:-:S03]  /*cd8d0*/  SHF.R.U32.HI R8, RZ, 0x8, R22 ;  /* 0x00000008ff087819 */ /* 0x001fc60000011616 */
[----:B------:R0:W-:Y:S01]  /*cd8e0*/  STL [R1+0x830], R21 ;  /* 0x0008301501007387 */ /* 0x0001e20000100800 */
[----:B------:R-:W-:Y:S02]  /*cd8f0*/  IADD3 R2, P1, PT, R19, R9, RZ ;  /* 0x0000000913027210 */ /* 0x000fe40007f3e0ff */
[----:B------:R-:W-:Y:S02]  /*cd900*/  LOP3.LUT R8, R8, 0xffff, RZ, 0xc0, !PT ;  /* 0x0000ffff08087812 */ /* 0x000fe400078ec0ff */
[----:B0-----:R-:W-:-:S04]  /*cd910*/  SHF.R.U32.HI R21, RZ, 0x8, R17 ;  /* 0x00000008ff157819 */ /* 0x001fc80000011611 */
[----:B------:R-:W-:Y:S01]  /*cd920*/  LOP3.LUT R21, R21, 0xffff, RZ, 0xc0, !PT ;  /* 0x0000ffff15157812 */ /* 0x000fe200078ec0ff */
[----:B------:R-:W-:-:S03]  /*cd930*/  IMAD.X R3, R20, 0x1, R11, P1 ;  /* 0x0000000114037824 */ /* 0x000fc600008e060b */
[----:B------:R-:W-:Y:S02]  /*cd940*/  PRMT R21, R8, 0x3340, R21 ;  /* 0x0000334008157816 */ /* 0x000fe40000000015 */
[----:B------:R-:W-:Y:S01]  /*cd950*/  IADD3 R8, P1, PT, R19, R10, RZ ;  /* 0x0000000a13087210 */ /* 0x000fe20007f3e0ff */
[----:B------:R0:W-:Y:S04]  /*cd960*/  STL.64 [R1+0xde8], R2 ;  /* 0x000de80201007387 */ /* 0x0001e80000100a00 */
[----:B------:R-:W-:Y:S01]  /*cd970*/  IMAD.X R9, R20, 0x1, R12, P1 ;  /* 0x0000000114097824 */ /* 0x000fe200008e060c */
[----:B------:R-:W-:-:S04]  /*cd980*/  SHF.R.U32.HI R20, RZ, 0x8, R24 ;  /* 0x00000008ff147819 */ /* 0x000fc80000011618 */
[----:B------:R-:W-:Y:S01]  /*cd990*/  LOP3.LUT R20, R20, 0xffff, RZ, 0xc0, !PT ;  /* 0x0000ffff14147812 */ /* 0x000fe200078ec0ff */
[----:B0-----:R-:W3:Y:S04]  /*cd9a0*/  LDL.LU.64 R2, [R1+0x5848] ;  /* 0x0058480001027983 */ /* 0x001ee80000300a00 */
[----:B------:R-:W3:Y:S04]  /*cd9b0*/  LDL.LU R17, [R1+0xec] ;  /* 0x0000ec0001117983 */ /* 0x000ee80000300800 */
[----:B------:R-:W3:Y:S04]  /*cd9c0*/  LDL.LU R23, [R1+0x514] ;  /* 0x0005140001177983 */ /* 0x000ee80000300800 */
[----:B------:R-:W3:Y:S04]  /*cd9d0*/  LDL.LU R22, [R1+0x270] ;  /* 0x0002700001167983 */ /* 0x000ee80000300800 */
[----:B------:R-:W-:Y:S04]  /*cd9e0*/  STL [R1+0x3b4], R21 ;  /* 0x0003b41501007387 */ /* 0x000fe80000100800 */
[----:B------:R0:W-:Y:S02]  /*cd9f0*/  STL.64 [R1+0xde0], R8 ;  /* 0x000de00801007387 */ /* 0x0001e40000100a00 */
[----:B0-----:R-:W-:-:S05]  /*cda00*/  PRMT R9, R20, 0x3340, R0 ;  /* 0x0000334014097816 */ /* 0x001fca0000000000 */
[----:B------:R0:W-:Y:S01]  /*cda10*/  STL [R1+0xb4], R9 ;  /* 0x0000b40901007387 */ /* 0x0001e20000100800 */
[----:B----4-:R-:W-:Y:S02]  /*cda20*/  LOP3.LUT R20, R29, 0xffff, RZ, 0xc0, !PT ;  /* 0x0000ffff1d147812 */ /* 0x010fe400078ec0ff */
[----:B--2---:R-:W-:Y:S02]  /*cda30*/  LOP3.LUT R8, R28, 0xffff, RZ, 0xc0, !PT ;  /* 0x0000ffff1c087812 */ /* 0x004fe400078ec0ff */
[----:B0-----:R-:W-:Y:S01]  /*cda40*/  LOP3.LUT R9, R27, 0xffff, RZ, 0xc0, !PT ;  /* 0x0000ffff1b097812 */ /* 0x001fe200078ec0ff */
[----:B------:R0:W-:Y:S03]  /*cda50*/  STL [R1+0x5400], R20 ;  /* 0x0054001401007387 */ /* 0x0001e60000100800 */
[----:B------:R-:W-:Y:S01]  /*cda60*/  PRMT R21, R8, 0x3340, R9 ;  /* 0x0000334008157816 */ /* 0x000fe20000000009 */
[----:B------:R-:W2:Y:S04]  /*cda70*/  LDL.LU R24, [R1+0x520] ;  /* 0x0005200001187983 */ /* 0x000ea80000300800 */
[----:B------:R-:W4:Y:S01]  /*cda80*/  LDL.LU R25, [R1+0xf8] ;  /* 0x0000f80001197983 */ /* 0x000f220000300800 */
[----:B0-----:R-:W-:-:S04]  /*cda90*/  PRMT R20, R20, 0x3340, R0 ;  /* 0x0000334014147816 */ /* 0x001fc80000000000 */
[----:B------:R-:W-:-:S05]  /*cdaa0*/  PRMT R20, R21, 0x5410, R20 ;  /* 0x0000541015147816 */ /* 0x000fca0000000014 */
[----:B------:R0:W-:Y:S04]  /*cdab0*/  STL [R1+0x52b4], R20 ;  /* 0x0052b41401007387 */ /* 0x0001e80000100800 */
[----:B------:R-:W4:Y:S04]  /*cdac0*/  LDL.LU R28, [R1+0x280] ;  /* 0x00028000011c7983 */ /* 0x000f280000300800 */
[----:B------:R-:W4:Y:S04]  /*cdad0*/  LDL.LU R29, [R1+0x324] ;  /* 0x00032400011d7983 */ /* 0x000f280000300800 */
[----:B------:R-:W4:Y:S01]  /*cdae0*/  LDL.LU R27, [R1+0x1fc] ;  /* 0x0001fc00011b7983 */ /* 0x000f220000300800 */
[----:B------:R-:W-:-:S02]  /*cdaf0*/  SHF.R.U32.HI R8, RZ, 0x8, R8 ;  /* 0x00000008ff087819 */ /* 0x000fc40000011608 */
[----:B------:R-:W-:Y:S02]  /*cdb00*/  SHF.R.U32.HI R21, RZ, 0x8, R9 ;  /* 0x00000008ff157819 */ /* 0x000fe40000011609 */
[----:B0-----:R-:W-:Y:S02]  /*cdb10*/  SHF.R.U32.HI R20, RZ, 0x8, R18 ;  /* 0x00000008ff147819 */ /* 0x001fe40000011612 */
[----:B------:R-:W-:Y:S02]  /*cdb20*/  LOP3.LUT R8, R8, 0xffff, RZ, 0xc0, !PT ;  /* 0x0000ffff08087812 */ /* 0x000fe400078ec0ff */
[----:B------:R-:W-:Y:S02]  /*cdb30*/  LOP3.LUT R21, R21, 0xffff, RZ, 0xc0, !PT ;  /* 0x0000ffff15157812 */ /* 0x000fe400078ec0ff */
[----:B------:R-:W-:Y:S02]  /*cdb40*/  LOP3.LUT R20, R20, 0xffff, RZ, 0xc0, !PT ;  /* 0x0000ffff14147812 */ /* 0x000fe400078ec0ff */
[----:B------:R-:W-:-:S02]  /*cdb50*/  PRMT R9, R8, 0x3340, R21 ;  /* 0x0000334008097816 */ /* 0x000fc40000000015 */
[----:B------:R-:W-:-:S05]  /*cdb60*/  PRMT R18, R20, 0x3340, R0 ;  /* 0x0000334014127816 */ /* 0x000fca0000000000 */
[----:B------:R-:W-:Y:S04]  /*cdb70*/  STL [R1+0xb0], R18 ;  /* 0x0000b01201007387 */ /* 0x000fe80000100800 */
[----:B------:R0:W-:Y:S01]  /*cdb80*/  STL [R1+0x4d40], R9 ;  /* 0x004d400901007387 */ /* 0x0001e20000100800 */
[----:B------:R-:W-:Y:S01]  /*cdb90*/  VIADD R19, R19, UR5 ;  /* 0x0000000513137c36 */ /* 0x000fe20008000000 */
[----:B------:R-:W1:Y:S01]  /*cdba0*/  LDCU UR5, c[0x0][0x3b8] ;  /* 0x00007700ff0577ac */ /* 0x000e620008000800 */
[----:B---3--:R-:W-:Y:S02]  /*cdbb0*/  LOP3.LUT R17, R17, 0xffff, RZ, 0xc0, !PT ;  /* 0x0000ffff11117812 */ /* 0x008fe400078ec0ff */
[----:B------:R-:W-:Y:S02]  /*cdbc0*/  LOP3.LUT R8, R23, 0xffff, RZ, 0xc0, !PT ;  /* 0x0000ffff17087812 */ /* 0x000fe400078ec0ff */
[----:B0-----:R-:W-:-:S02]  /*cdbd0*/  LOP3.LUT R9, R22, 0xffff, RZ, 0xc0, !PT ;  /* 0x0000ffff16097812 */ /* 0x001fc400078ec0ff */
[----:B------:R-:W-:Y:S02]  /*cdbe0*/  PRMT R20, R17, 0x3340, R0 ;  /* 0x0000334011147816 */ /* 0x000fe40000000000 */
[--C-:B------:R-:W-:Y:S02]  /*cdbf0*/  PRMT R21, R8, 0x3340, R9.reuse ;  /* 0x0000334008157816 */ /* 0x100fe40000000009 */
[----:B------:R-:W-:Y:S02]  /*cdc00*/  SHF.R.U32.HI R8, RZ, 0x8, R8 ;  /* 0x00000008ff087819 */ /* 0x000fe40000011608 */
[----:B------:R-:W-:Y:S02]  /*cdc10*/  SHF.R.U32.HI R9, RZ, 0x8, R9 ;  /* 0x00000008ff097819 */ /* 0x000fe40000011609 */
[----:B------:R-:W-:Y:S02]  /*cdc20*/  IADD3 R22, P1, PT, R19, R0, RZ ;  /* 0x0000000013167210 */ /* 0x000fe40007f3e0ff */
[----:B------:R-:W-:-:S02]  /*cdc30*/  PRMT R18, R21, 0x5410, R20 ;  /* 0x0000541015127816 */ /* 0x000fc40000000014 */
[----:B------:R-:W-:Y:S02]  /*cdc40*/  SHF.R.S32.HI R20, RZ, 0x1f, R19 ;  /* 0x0000001fff147819 */ /* 0x000fe40000011413 */
[----:B------:R-:W-:Y:S02]  /*cdc50*/  LOP3.LUT R8, R8, 0xffff, RZ, 0xc0, !PT ;  /* 0x0000ffff08087812 */ /* 0x000fe400078ec0ff */
[----:B------:R-:W-:Y:S02]  /*cdc60*/  LOP3.LUT R9, R9, 0xffff, RZ, 0xc0, !PT ;  /* 0x0000ffff09097812 */ /* 0x000fe400078ec0ff */
[----:B------:R-:W-:Y:S01]  /*cdc70*/  SHF.R.U32.HI R21, RZ, 0x8, R17 ;  /* 0x00000008ff157819 */ /* 0x000fe20000011611 */
[----:B------:R-:W-:Y:S01]  /*cdc80*/  IMAD.X R23, R20, 0x1, R2, P1 ;  /* 0x0000000114177824 */ /* 0x000fe200008e0602 */
[----:B------:R-:W-:Y:S01]  /*cdc90*/  PRMT R8, R8, 0x3340, R9 ;  /* 0x0000334008087816 */ /* 0x000fe20000000009 */
[----:B------:R-:W-:Y:S04]  /*cdca0*/  STL [R1+0x82c], R18 ;  /* 0x00082c1201007387 */ /* 0x000fe80000100800 */
[----:B------:R-:W-:Y:S01]  /*cdcb0*/  STL.64 [R1+0xdd8], R22 ;  /* 0x000dd81601007387 */ /* 0x000fe20000100a00 */
[----:B------:R-:W-:-:S03]  /*cdcc0*/  LOP3.LUT R21, R21, 0xffff, RZ, 0xc0, !PT ;  /* 0x0000ffff15157812 */ /* 0x000fc600078ec0ff */
[----:B------:R-:W-:Y:S01]  /*cdcd0*/  STL [R1+0x704], R8 ;  /* 0x0007040801007387 */ /* 0x000fe20000100800 */
[----:B------:R-:W-:-:S05]  /*cdce0*/  PRMT R9, R21, 0x3340, R0 ;  /* 0x0000334015097816 */ /* 0x000fca0000000000 */
[----:B------:R0:W-:Y:S02]  /*cdcf0*/  STL [R1+0xac], R9 ;  /* 0x0000ac0901007387 */ /* 0x0001e40000100800 */
[----:B0-----:R-:W-:Y:S02]  /*cdd00*/  LOP3.LUT R9, R26, 0xffff, RZ, 0xc0, !PT ;  /* 0x0000ffff1a097812 */ /* 0x001fe400078ec0ff */
[----:B--2---:R-:W-:Y:S02]  /*cdd10*/  LOP3.LUT R18, R24, 0xffff, RZ, 0xc0, !PT ;  /* 0x0000ffff18127812 */ /* 0x004fe400078ec0ff */
[----:B----4-:R-:W-:Y:S02]  /*cdd20*/  LOP3.LUT R8, R25, 0xffff, RZ, 0xc0, !PT ;  /* 0x0000ffff19087812 */ /* 0x010fe400078ec0ff */
[----:B------:R-:W2:Y:S04]  /*cdd30*/  LDL.LU R25, [R1+0x4d80] ;  /* 0x004d800001197983 */ /* 0x000ea80000300800 */
[----:B------:R-:W3:Y:S01]  /*cdd40*/  LDL.LU R26, [R1+0x658] ;  /* 0x00065800011a7983 */ /* 0x000ee20000300800 */
[----:B------:R-:W-:-:S02]  /*cdd50*/  PRMT R21, R8, 0x3340, R0 ;  /* 0x0000334008157816 */ /* 0x000fc40000000000 */
[----:B------:R-:W-:-:S04]  /*cdd60*/  LOP3.LUT R22, R28, 0xffff, RZ, 0xc0, !PT ;  /* 0x0000ffff1c167812 */ /* 0x000fc800078ec0ff */
[----:B------:R-:W-:-:S04]  /*cdd70*/  PRMT R24, R18, 0x3340, R22 ;  /* 0x0000334012187816 */ /* 0x000fc80000000016 */
[----:B------:R-:W-:Y:S02]  /*cdd80*/  PRMT R21, R24, 0x5410, R21 ;  /* 0x0000541018157816 */ /* 0x000fe40000000015 */
[----:B------:R-:W-:-:S03]  /*cdd90*/  LOP3.LUT R23, R27, 0xffff, RZ, 0xc0, !PT ;  /* 0x0000ffff1b177812 */ /* 0x000fc600078ec0ff */
[----:B------:R0:W-:Y:S04]  /*cdda0*/  STL [R1+0x820], R21 ;  /* 0x0008201501007387 */ /* 0x0001e80000100800 */
[----:B------:R-:W4:Y:S01]  /*cddb0*/  LDL.LU R27, [R1+0x70c] ;  /* 0x00070c00011b7983 */ /* 0x000f220000300800 */
[----:B------:R-:W-:-:S04]  /*cddc0*/  LOP3.LUT R17, R29, 0xffff, RZ, 0xc0, !PT ;  /* 0x0000ffff1d117812 */ /* 0x000fc800078ec0ff */
[----:B------:R-:W-:Y:S02]  /*cddd0*/  PRMT R24, R17, 0x3340, R23 ;  /* 0x0000334011187816 */ /* 0x000fe40000000017 */
[----:B0-----:R-:W-:Y:S02]  /*cdde0*/  PRMT R21, R9, 0x3340, R0 ;  /* 0x0000334009157816 */ /* 0x001fe40000000000 */
[----:B------:R-:W-:Y:S02]  /*cddf0*/  SHF.R.U32.HI R18, RZ, 0x8, R18 ;  /* 0x00000008ff127819 */ /* 0x000fe40000011612 */
[----:B------:R-:W-:Y:S02]  /*cde00*/  SHF.R.U32.HI R22, RZ, 0x8, R22 ;  /* 0x00000008ff167819 */ /* 0x000fe40000011616 */
[----:B------:R-:W-:Y:S02]  /*cde10*/  PRMT R21, R24, 0x5410, R21 ;  /* 0x0000541018157816 */ /* 0x000fe40000000015 */
[----:B------:R-:W-:-:S02]  /*cde20*/  IADD3 R28, P1, PT, R19, R3, RZ ;  /* 0x00000003131c7210 */ /* 0x000fc40007f3e0ff */
[----:B------:R-:W-:Y:S02]  /*cde30*/  LOP3.LUT R18, R18, 0xffff, RZ, 0xc0, !PT ;  /* 0x0000ffff12127812 */ /* 0x000fe400078ec0ff */
[----:B------:R-:W-:Y:S02]  /*cde40*/  LOP3.LUT R22, R22, 0xffff, RZ, 0xc0, !PT ;  /* 0x0000ffff16167812 */ /* 0x000fe400078ec0ff */
[----:B------:R-:W-:Y:S01]  /*cde50*/  SHF.R.U32.HI R17, RZ, 0x8, R17 ;  /* 0x00000008ff117819 */ /* 0x000fe20000011611 */
[----:B------:R0:W-:Y:S01]  /*cde60*/  STL [R1+0x828], R21 ;  /* 0x0008281501007387 */ /* 0x0001e20000100800 */
[----:B------:R-:W-:Y:S01]  /*cde70*/  IMAD.X R29, R20, 0x1, R4, P1 ;  /* 0x00000001141d7824 */ /* 0x000fe200008e0604 */
[----:B------:R-:W-:Y:S02]  /*cde80*/  PRMT R18, R18, 0x3340, R22 ;  /* 0x0000334012127816 */ /* 0x000fe40000000016 */
[----:B------:R-:W-:Y:S02]  /*cde90*/  LOP3.LUT R17, R17, 0xffff, RZ, 0xc0, !PT ;  /* 0x0000ffff11117812 */ /* 0x000fe400078ec0ff */
[----:B------:R-:W-:-:S02]  /*cdea0*/  IADD3 R22, P1, PT, R19, R13, RZ ;  /* 0x0000000d13167210 */ /* 0x000fc40007f3e0ff */
[----:B0-----:R-:W-:-:S04]  /*cdeb0*/  SHF.R.U32.HI R21, RZ, 0x8, R23 ;  /* 0x00000008ff157819 */ /* 0x001fc80000011617 */
[----:B------:R-:W-:Y:S01]  /*cdec0*/  LOP3.LUT R21, R21, 0xffff, RZ, 0xc0, !PT ;  /* 0x0000ffff15157812 */ /* 0x000fe200078ec0ff */
[----:B------:R-:W-:-:S03]  /*cded0*/  IMAD.X R23, R20, 0x1, R15, P1 ;  /* 0x0000000114177824 */ /* 0x000fc600008e060f */
[----:B------:R-:W-:Y:S01]  /*cdee0*/  PRMT R17, R17, 0x3340, R21 ;  /* 0x0000334011117816 */ /* 0x000fe20000000015 */
[----:B------:R-:W-:Y:S04]  /*cdef0*/  STL.64 [R1+0xdc8], R28 ;  /* 0x000dc81c01007387 */ /* 0x000fe80000100a00 */
[----:B------:R-:W-:Y:S04]  /*cdf00*/  STL [R1+0x6fc], R18 ;  /* 0x0006fc1201007387 */ /* 0x000fe80000100800 */
[----:B------:R-:W-:Y:S04]  /*cdf10*/  STL [R1+0x39c], R17 ;  /* 0x00039c1101007387 */ /* 0x000fe80000100800 */
[----:B------:R0:W-:Y:S04]  /*cdf20*/  STL.64 [R1+0xdd0], R22 ;  /* 0x000dd01601007387 */ /* 0x0001e80000100a00 */
[----:B0-----:R-:W4:Y:S04]  /*cdf30*/  LDL.LU R23, [R1+0x328] ;  /* 0x0003280001177983 */ /* 0x001f280000300800 */
[----:B------:R-:W4:Y:S04]  /*cdf40*/  LDL.LU R22, [R1+0x6c] ;  /* 0x00006c0001167983 */ /* 0x000f280000300800 */
[----:B------:R-:W4:Y:S04]  /*cdf50*/  LDL.LU R24, [R1+0x200] ;  /* 0x0002000001187983 */ /* 0x000f280000300800 */
[----:B------:R-:W4:Y:S04]  /*cdf60*/  LDL.LU R17, [R1+0x4d70] ;  /* 0x004d700001117983 */ /* 0x000f280000300800 */
[----:B------:R-:W4:Y:S04]  /*cdf70*/  LDL.LU R28, [R1+0x608] ;  /* 0x00060800011c7983 */ /* 0x000f280000300800 */
[----:B------:R-:W4:Y:S01]  /*cdf80*/  LDL.LU R29, [R1+0x6c4] ;  /* 0x0006c400011d7983 */ /* 0x000f220000300800 */
[----:B------:R-:W-:-:S02]  /*cdf90*/  SHF.R.U32.HI R21, RZ, 0x8, R9 ;  /* 0x00000008ff157819 */ /* 0x000fc40000011609 */
[----:B------:R-:W-:Y:S02]  /*cdfa0*/  SHF.R.U32.HI R8, RZ, 0x8, R8 ;  /* 0x00000008ff087819 */ /* 0x000fe40000011608 */
[----:B------:R-:W-:Y:S02]  /*cdfb0*/  LOP3.LUT R21, R21, 0xffff, RZ, 0xc0, !PT ;  /* 0x0000ffff15157812 */ /* 0x000fe400078ec0ff */
[----:B------:R-:W-:Y:S02]  /*cdfc0*/  LOP3.LUT R8, R8, 0xffff, RZ, 0xc0, !PT ;  /* 0x0000ffff08087812 */ /* 0x000fe400078ec0ff */
[--C-:B------:R-:W-:Y:S02]  /*cdfd0*/  PRMT R9, R21, 0x3340, R0.reuse ;  /* 0x0000334015097816 */ /* 0x100fe40000000000 */
[----:B------:R-:W-:-:S03]  /*cdfe0*/  PRMT R8, R8, 0x3340, R0 ;  /* 0x0000334008087816 */ /* 0x000fc60000000000 */
[----:B------:R-:W-:Y:S04]  /*cdff0*/  STL [R1+0xa4], R9 ;  /* 0x0000a40901007387 */ /* 0x000fe80000100800 */
[----:B------:R0:W-:Y:S01]  /*ce000*/  STL [R1+0xa8], R8 ;  /* 0x0000a80801007387 */ /* 0x0001e20000100800 */
[----:B--2---:R-:W-:Y:S02]  /*ce010*/  LOP3.LUT R18, R25, 0xffff, RZ, 0xc0, !PT ;  /* 0x0000ffff19127812 */ /* 0x004fe400078ec0ff */
[----:B---3--:R-:W-:-:S04]  /*ce020*/  LOP3.LUT R26, R26, 0xffff, RZ, 0xc0, !PT ;  /* 0x0000ffff1a1a7812 */ /* 0x008fc800078ec0ff */
[----:B------:R-:W-:Y:S02]  /*ce030*/  PRMT R21, R26, 0x3340, R0 ;  /* 0x000033401a157816 */ /* 0x000fe40000000000 */
[----:B----4-:R-:W-:-:S04]  /*ce040*/  LOP3.LUT R25, R27, 0xffff, RZ, 0xc0, !PT ;  /* 0x0000ffff1b197812 */ /* 0x010fc800078ec0ff */
[----:B0-----:R-:W-:-:S04]  /*ce050*/  PRMT R8, R18, 0x3340, R25 ;  /* 0x0000334012087816 */ /* 0x001fc80000000019 */
[----:B------:R-:W-:Y:S02]  /*ce060*/  PRMT R21, R8, 0x5410, R21 ;  /* 0x0000541008157816 */ /* 0x000fe40000000015 */
[----:B------:R-:W-:Y:S02]  /*ce070*/  IADD3 R8, P1, PT, R19, R5, RZ ;  /* 0x0000000513087210 */ /* 0x000fe40007f3e0ff */
[----:B------:R-:W-:-:S03]  /*ce080*/  SHF.R.U32.HI R25, RZ, 0x8, R25 ;  /* 0x00000008ff197819 */ /* 0x000fc60000011619 */
[----:B------:R-:W-:Y:S01]  /*ce090*/  IMAD.X R9, R20, 0x1, R6, P1 ;  /* 0x0000000114097824 */ /* 0x000fe200008e0606 */
[----:B------:R0:W-:Y:S04]  /*ce0a0*/  STL [R1+0x818], R21 ;  /* 0x0008181501007387 */ /* 0x0001e80000100800 */
[----:B------:R2:W-:Y:S01]  /*ce0b0*/  STL.64 [R1+0xdc0], R8 ;  /* 0x000dc00801007387 */ /* 0x0005e20000100a00 */
[----:B0-----:R-:W-:Y:S02]  /*ce0c0*/  SHF.R.U32.HI R21, RZ, 0x8, R26 ;  /* 0x00000008ff157819 */ /* 0x001fe4000001161a */
[----:B------:R-:W-:Y:S01]  /*ce0d0*/  LOP3.LUT R26, R25, 0xffff, RZ, 0xc0, !PT ;  /* 0x0000ffff191a7812 */ /* 0x000fe200078ec0ff */
[----:B--2---:R-:W2:Y:S04]  /*ce0e0*/  LDL.LU.64 R8, [R1+0x5840] ;  /* 0x0058400001087983 */ /* 0x004ea80000300a00 */
[----:B------:R-:W3:Y:S04]  /*ce0f0*/  LDL.LU R25, [R1+0x4d84] ;  /* 0x004d840001197983 */ /* 0x000ee80000300800 */
[----:B------:R-:W4:Y:S01]  /*ce100*/  LDL.LU R27, [R1+0x66c] ;  /* 0x00066c00011b7983 */ /* 0x000f220000300800 */
[----:B------:R-:W-:-:S04]  /*ce110*/  SHF.R.U32.HI R18, RZ, 0x8, R18 ;  /* 0x00000008ff127819 */ /* 0x000fc80000011612 */
[----:B------:R-:W-:-:S04]  /*ce120*/  LOP3.LUT R18, R18, 0xffff, RZ, 0xc0, !PT ;  /* 0x0000ffff12127812 */ /* 0x000fc800078ec0ff */
[----:B------:R-:W-:Y:S02]  /*ce130*/  PRMT R18, R18, 0x3340, R26 ;  /* 0x0000334012127816 */ /* 0x000fe4000000001a */
[----:B------:R-:W2:Y:S01]  /*ce140*/  LDL.LU R26, [R1+0x718] ;  /* 0x00071800011a7983 */ /* 0x000ea20000300800 */
[----:B------:R-:W-:-:S04]  /*ce150*/  LOP3.LUT R21, R21, 0xffff, RZ, 0xc0, !PT ;  /* 0x0000ffff15157812 */ /* 0x000fc800078ec0ff */
[----:B------:R-:W-:Y:S01]  /*ce160*/  PRMT R21, R21, 0x3340, R0 ;  /* 0x0000334015157816 */ /* 0x000fe20000000000 */
[----:B------:R0:W-:Y:S04]  /*ce170*/  STL [R1+0x6f0], R18 ;  /* 0x0006f01201007387 */ /* 0x0001e80000100800 */
[----:B------:R0:W-:Y:S01]  /*ce180*/  STL [R1+0xa0], R21 ;  /* 0x0000a01501007387 */ /* 0x0001e20000100800 */
[----:B------:R-:W-:Y:S02]  /*ce190*/  LOP3.LUT R24, R24, 0xffff, RZ, 0xc0, !PT ;  /* 0x0000ffff18187812 */ /* 0x000fe400078ec0ff */
[----:B0-----:R-:W-:Y:S02]  /*ce1a0*/  LOP3.LUT R18, R23, 0xffff, RZ, 0xc0, !PT ;  /* 0x0000ffff17127812 */ /* 0x001fe400078ec0ff */
[----:B------:R-:W-:-:S02]  /*ce1b0*/  LOP3.LUT R21, R22, 0xffff, RZ, 0xc0, !PT ;  /* 0x0000ffff16157812 */ /* 0x000fc400078ec0ff */
[----:B------:R-:W-:Y:S02]  /*ce1c0*/  LOP3.LUT R23, R28, 0xffff, RZ, 0xc0, !PT ;  /* 0x0000ffff1c177812 */ /* 0x000fe400078ec0ff */
[----:B------:R-:W-:Y:S02]  /*ce1d0*/  PRMT R28, R18, 0x3340, R24 ;  /* 0x00003340121c7816 */ /* 0x000fe40000000018 */
[----:B------:R-:W-:Y:S01]  /*ce1e0*/  LOP3.LUT R17, R17, 0xffff, RZ, 0xc0, !PT ;  /* 0x0000ffff11117812 */ /* 0x000fe200078ec0ff */
[----:B------:R0:W-:Y:S01]  /*ce1f0*/  STL [R1+0x53ec], R21 ;  /* 0x0053ec1501007387 */ /* 0x0001e20000100800 */
[----:B------:R-:W-:Y:S02]  /*ce200*/  LOP3.LUT R22, R29, 0xffff, RZ, 0xc0, !PT ;  /* 0x0000ffff1d167812 */ /* 0x000fe400078ec0ff */
[----:B0-----:R-:W-:-:S04]  /*ce210*/  PRMT R21, R21, 0x3340, R0 ;  /* 0x0000334015157816 */ /* 0x001fc80000000000 */
[----:B------:R-:W-:Y:S02]  /*ce220*/  PRMT R29, R28, 0x5410, R21 ;  /* 0x000054101c1d7816 */ /* 0x000fe40000000015 */
[----:B------:R-:W-:Y:S02]  /*ce230*/  PRMT R21, R23, 0x3340, R0 ;  /* 0x0000334017157816 */ /* 0x000fe40000000000 */
[----:B------:R-:W-:-:S04]  /*ce240*/  PRMT R28, R17, 0x3340, R22 ;  /* 0x00003340111c7816 */ /* 0x000fc80000000016 */
[----:B------:R-:W-:Y:S02]  /*ce250*/  PRMT R21, R28, 0x5410, R21 ;  /* 0x000054101c157816 */ /* 0x000fe40000000015 */
[----:B------:R-:W-:Y:S01]  /*ce260*/  IADD3 R28, P1, PT, R19, R14, RZ ;  /* 0x0000000e131c7210 */ /* 0x000fe20007f3e0ff */
[----:B------:R0:W-:Y:S04]  /*ce270*/  STL [R1+0x4d74], R29 ;  /* 0x004d741d01007387 */ /* 0x0001e80000100800 */
[----:B------:R-:W-:Y:S01]  /*ce280*/  STL [R1+0x810], R21 ;  /* 0x0008101501007387 */ /* 0x000fe20000100800 */
[----:B0-----:R-:W-:-:S05]  /*ce290*/  IMAD.X R29, R20, 0x1, R16, P1 ;  /* 0x00000001141d7824 */ /* 0x001fca00008e0610 */
[----:B------:R0:W-:Y:S04]  /*ce2a0*/  STL.64 [R1+0xdb8], R28 ;  /* 0x000db81c01007387 */ /* 0x0001e80000100a00 */
[----:B0-----:R-:W2:Y:S01]  /*ce2b0*/  LDL.LU R28, [R1+0x4d78] ;  /* 0x004d7800011c7983 */ /* 0x001ea20000300800 */
[----:B------:R-:W-:Y:S02]  /*ce2c0*/  SHF.R.U32.HI R18, RZ, 0x8, R18 ;  /* 0x00000008ff127819 */ /* 0x000fe40000011612 */
[----:B------:R-:W-:Y:S02]  /*ce2d0*/  SHF.R.U32.HI R21, RZ, 0x8, R24 ;  /* 0x00000008ff157819 */ /* 0x000fe40000011618 */
[----:B------:R-:W-:Y:S02]  /*ce2e0*/  SHF.R.U32.HI R17, RZ, 0x8, R17 ;  /* 0x00000008ff117819 */ /* 0x000fe40000011611 */
[----:B------:R-:W-:-:S02]  /*ce2f0*/  SHF.R.U32.HI R24, RZ, 0x8, R22 ;  /* 0x00000008ff187819 */ /* 0x000fc40000011616 */
[----:B------:R-:W-:Y:S02]  /*ce300*/  LOP3.LUT R18, R18, 0xffff, RZ, 0xc0, !PT ;  /* 0x0000ffff12127812 */ /* 0x000fe400078ec0ff */
[----:B------:R-:W-:Y:S02]  /*ce310*/  LOP3.LUT R22, R21, 0xffff, RZ, 0xc0, !PT ;  /* 0x0000ffff15167812 */ /* 0x000fe400078ec0ff */
[----:B------:R-:W-:Y:S02]  /*ce320*/  LOP3.LUT R17, R17, 0xffff, RZ, 0xc0, !PT ;  /* 0x0000ffff11117812 */ /* 0x000fe400078ec0ff */
[----:B------:R-:W-:Y:S01]  /*ce330*/  LOP3.LUT R21, R24, 0xffff, RZ, 0xc0, !PT ;  /* 0x0000ffff18157812 */ /* 0x000fe200078ec0ff */
[----:B------:R-:W2:Y:S01]  /*ce340*/  LDL.LU R29, [R1+0x614] ;  /* 0x00061400011d7983 */ /* 0x000ea20000300800 */
[----:B------:R-:W-:Y:S02]  /*ce350*/  PRMT R24, R18, 0x3340, R22 ;  /* 0x0000334012187816 */ /* 0x000fe40000000016 */
[----:B------:R-:W-:-:S03]  /*ce360*/  PRMT R18, R17, 0x3340, R21 ;  /* 0x0000334011127816 */ /* 0x000fc60000000015 */
[----:B------:R-:W-:Y:S04]  /*ce370*/  STL [R1+0x4d38], R24 ;  /* 0x004d381801007387 */ /* 0x000fe80000100800 */
[----:B------:R2:W-:Y:S01]  /*ce380*/  STL [R1+0x394], R18 ;  /* 0x0003941201007387 */ /* 0x0005e20000100800 */
[----:B----4-:R-:W-:-:S03]  /*ce390*/  LOP3.LUT R17, R27, 0xffff, RZ, 0xc0, !PT ;  /* 0x0000ffff1b117812 */ /* 0x010fc600078ec0ff */
[----:B------:R-:W4:Y:S01]  /*ce3a0*/  LDL.LU R27, [R1+0x6c8] ;  /* 0x0006c800011b7983 */ /* 0x000f220000300800 */
[----:B---3--:R-:W-:Y:S02]  /*ce3b0*/  LOP3.LUT R22, R25, 0xffff, RZ, 0xc0, !PT ;  /* 0x0000ffff19167812 */ /* 0x008fe400078ec0ff */
[----:B------:R-:W-:Y:S02]  /*ce3c0*/  PRMT R21, R17, 0x3340, R0 ;  /* 0x0000334011157816 */ /* 0x000fe40000000000 */
[----:B--2---:R-:W-:-:S04]  /*ce3d0*/  LOP3.LUT R18, R26, 0xffff, RZ, 0xc0, !PT ;  /* 0x0000ffff1a127812 */ /* 0x004fc800078ec0ff */
[----:B------:R-:W-:-:S04]  /*ce3e0*/  PRMT R24, R22, 0x3340, R18 ;  /* 0x0000334016187816 */ /* 0x000fc80000000012 */
[----:B------:R-:W-:Y:S02]  /*ce3f0*/  PRMT R21, R24, 0x5410, R21 ;  /* 0x0000541018157816 */ /* 0x000fe40000000015 */
[----:B------:R-:W-:Y:S01]  /*ce400*/  IADD3 R24, P1, PT, R19, R7, RZ ;  /* 0x0000000713187210 */ /* 0x000fe20007f3e0ff */
[----:B------:R-:W-:Y:S04]  /*ce410*/  STL.64 [R1+0x5830], R6 ;  /* 0x0058300601007387 */ /* 0x000fe80000100a00 */
[----:B------:R0:W-:Y:S01]  /*ce420*/  STL [R1+0x718], R21 ;  /* 0x0007181501007387 */ /* 0x0001e20000100800 */
[----:B------:R-:W-:Y:S01]  /*ce430*/  IMAD.X R25, R20, 0x1, R8, P1 ;  /* 0x0000000114197824 */ /* 0x000fe200008e0608 */
[----:B0-----:R-:W-:Y:S02]  /*ce440*/  SHF.R.U32.HI R21, RZ, 0x8, R23 ;  /* 0x00000008ff157819 */ /* 0x001fe40000011617 */
[----:B------:R-:W-:-:S02]  /*ce450*/  SHF.R.U32.HI R6, RZ, 0x8, R22 ;  /* 0x00000008ff067819 */ /* 0x000fc40000011616 */
[----:B------:R-:W-:Y:S01]  /*ce460*/  SHF.R.U32.HI R7, RZ, 0x8, R18 ;  /* 0x00000008ff077819 */ /* 0x000fe20000011612 */
[----:B------:R0:W-:Y:S01]  /*ce470*/  STL.64 [R1+0xda8], R24 ;  /* 0x000da81801007387 */ /* 0x0001e20000100a00 */
[----:B------:R-:W-:Y:S02]  /*ce480*/  LOP3.LUT R21, R21, 0xffff, RZ, 0xc0, !PT ;  /* 0x0000ffff15157812 */ /* 0x000fe400078ec0ff */
[----:B------:R-:W-:Y:S02]  /*ce490*/  LOP3.LUT R6, R6, 0xffff, RZ, 0xc0, !PT ;  /* 0x0000ffff06067812 */ /* 0x000fe400078ec0ff */
[----:B------:R-:W-:Y:S02]  /*ce4a0*/  LOP3.LUT R7, R7, 0xffff, RZ, 0xc0, !PT ;  /* 0x0000ffff07077812 */ /* 0x000fe400078ec0ff */
[----:B------:R-:W-:Y:S02]  /*ce4b0*/  PRMT R26, R21, 0x3340, R0 ;  /* 0x00003340151a7816 */ /* 0x000fe40000000000 */
[----:B------:R-:W-:Y:S01]  /*ce4c0*/  PRMT R21, R6, 0x3340, R7 ;  /* 0x0000334006157816 */ /* 0x000fe20000000007 */
[----:B0-----:R-:W2:Y:S04]  /*ce4d0*/  LDL.LU.64 R24, [R1+0x5838] ;  /* 0x0058380001187983 */ /* 0x001ea80000300a00 */
[----:B------:R-:W3:Y:S04]  /*ce4e0*/  LDL.LU R18, [R1+0x538] ;  /* 0x0005380001127983 */ /* 0x000ee80000300800 */
[----:B------:R-:W2:Y:S04]  /*ce4f0*/  LDL.LU R23, [R1+0x15c] ;  /* 0x00015c0001177983 */ /* 0x000ea80000300800 */
[----:B------:R-:W2:Y:S01]  /*ce500*/  LDL.LU R22, [R1+0x2a4] ;  /* 0x0002a40001167983 */ /* 0x000ea20000300800 */
[----:B------:R-:W-:-:S03]  /*ce510*/  IADD3 R6, P1, PT, R19, R9, RZ ;  /* 0x0000000913067210 */ /* 0x000fc60007f3e0ff */
[----:B------:R-:W-:Y:S04]  /*ce520*/  STL [R1+0x8], R26 ;  /* 0x0000081a01007387 */ /* 0x000fe80000100800 */
[----:B------:R-:W-:Y:S04]  /*ce530*/  STL.64 [R1+0x5820], R8 ;  /* 0x0058200801007387 */ /* 0x000fe80000100a00 */
[----:B------:R0:W-:Y:S01]  /*ce540*/  STL [R1+0x390], R21 ;  /* 0x0003901501007387 */ /* 0x0001e20000100800 */
[----:B------:R-:W-:Y:S01]  /*ce550*/  IMAD.X R7, R20, 0x1, R11, P1 ;  /* 0x0000000114077824 */ /* 0x000fe200008e060b */
[----:B0-----:R-:W-:-:S04]  /*ce560*/  SHF.R.U32.HI R21, RZ, 0x8, R17 ;  /* 0x00000008ff157819 */ /* 0x001fc80000011611 */
[----:B------:R0:W-:Y:S01]  /*ce570*/  STL.64 [R1+0xdb0], R6 ;  /* 0x000db00601007387 */ /* 0x0001e20000100a00 */
[----:B------:R-:W-:-:S04]  /*ce580*/  LOP3.LUT R21, R21, 0xffff, RZ, 0xc0, !PT ;  /* 0x0000ffff15157812 */ /* 0x000fc800078ec0ff */
[----:B0-----:R-:W-:-:S05]  /*ce590*/  PRMT R6, R21, 0x3340, R0 ;  /* 0x0000334015067816 */ /* 0x001fca0000000000 */
[----:B------:R4:W-:Y:S04]  /*ce5a0*/  STL [R1], R6 ;  /* 0x0000000601007387 */ /* 0x0009e80000100800 */
[----:B------:R-:W2:Y:S04]  /*ce5b0*/  LDL.LU R17, [R1+0x534] ;  /* 0x0005340001117983 */ /* 0x000ea80000300800 */
[----:B------:R-:W2:Y:S01]  /*ce5c0*/  LDL.LU R26, [R1+0x158] ;  /* 0x00015800011a7983 */ /* 0x000ea20000300800 */
[----:B------:R-:W-:-:S03]  /*ce5d0*/  LOP3.LUT R7, R28, 0xffff, RZ, 0xc0, !PT ;  /* 0x0000ffff1c077812 */ /* 0x000fc600078ec0ff */
[----:B------:R-:W2:Y:S01]  /*ce5e0*/  LDL.LU R28, [R1+0x2a0] ;  /* 0x0002a000011c7983 */ /* 0x000ea20000300800 */
[----:B------:R-:W-:-:S04]  /*ce5f0*/  LOP3.LUT R8, R29, 0xffff, RZ, 0xc0, !PT ;  /* 0x0000ffff1d087812 */ /* 0x000fc800078ec0ff */
[----:B------:R-:W-:Y:S01]  /*ce600*/  PRMT R21, R8, 0x3340, R0 ;  /* 0x0000334008157816 */ /* 0x000fe20000000000 */
[----:B------:R0:W-:Y:S04]  /*ce610*/  STL [R1+0x53d8], R8 ;  /* 0x0053d80801007387 */ /* 0x0001e80000100800 */
[----:B------:R-:W2:Y:S01]  /*ce620*/  LDL.LU R29, [R1+0x3a8] ;  /* 0x0003a800011d7983 */ /* 0x000ea20000300800 */
[----:B----4-:R-:W-:-:S03]  /*ce630*/  LOP3.LUT R6, R27, 0xffff, RZ, 0xc0, !PT ;  /* 0x0000ffff1b067812 */ /* 0x010fc600078ec0ff */
[----:B------:R-:W4:Y:S01]  /*ce640*/  LDL.LU R27, [R1+0x218] ;  /* 0x00021800011b7983 */ /* 0x000f220000300800 */
[----:B0-----:R-:W-:-:S04]  /*ce650*/  PRMT R8, R7, 0x3340, R6 ;  /* 0x0000334007087816 */ /* 0x001fc80000000006 */
[----:B------:R-:W-:-:S05]  /*ce660*/  PRMT R8, R8, 0x5410, R21 ;  /* 0x0000541008087816 */ /* 0x000fca0000000015 */
[----:B------:R0:W-:Y:S01]  /*ce670*/  STL [R1+0x4d6c], R8 ;  /* 0x004d6c0801007387 */ /* 0x0001e20000100800 */
[----:B------:R-:W-:Y:S02]  /*ce680*/  SHF.R.U32.HI R21, RZ, 0x8, R7 ;  /* 0x00000008ff157819 */ /* 0x000fe40000011607 */
[----:B0-----:R-:W-:-:S05]  /*ce690*/  IADD3 R8, P1, PT, R19, R10, RZ ;  /* 0x0000000a13087210 */ /* 0x001fca0007f3e0ff */
[----:B------:R-:W-:Y:S01]  /*ce6a0*/  IMAD.X R9, R20, 0x1, R12, P1 ;  /* 0x0000000114097824 */ /* 0x000fe200008e060c */
[----:B------:R-:W-:Y:S02]  /*ce6b0*/  SHF.R.U32.HI R20, RZ, 0x8, R6 ;  /* 0x00000008ff147819 */ /* 0x000fe40000011606 */
[----:B------:R-:W-:Y:S02]  /*ce6c0*/  LOP3.LUT R21, R21, 0xffff, RZ, 0xc0, !PT ;  /* 0x0000ffff15157812 */ /* 0x000fe400078ec0ff */
[----:B------:R-:W-:Y:S01]  /*ce6d0*/  LOP3.LUT R20, R20, 0xffff, RZ, 0xc0, !PT ;  /* 0x0000ffff14147812 */ /* 0x000fe200078ec0ff */
[----:B------:R0:W-:Y:S03]  /*ce6e0*/  STL.64 [R1+0xda0], R8 ;  /* 0x000da00801007387 */ /* 0x0001e60000100a00 */
[----:B0-----:R-:W-:Y:S02]  /*ce6f0*/  PRMT R8, R21, 0x3340, R20 ;  /* 0x0000334015087816 */ /* 0x001fe40000000014 */
[----:B---3--:R-:W-:-:S02]  /*ce700*/  LOP3.LUT R6, R18, 0xffff, RZ, 0xc0, !PT ;  /* 0x0000ffff12067812 */ /* 0x008fc400078ec0ff */
[----:B--2---:R-:W-:Y:S01]  /*ce710*/  LOP3.LUT R7, R23, 0xffff, RZ, 0xc0, !PT ;  /* 0x0000ffff17077812 */ /* 0x004fe200078ec0ff */
[----:B------:R0:W-:Y:S03]  /*ce720*/  STL [R1+0x4d30], R8 ;  /* 0x004d300801007387 */ /* 0x0001e60000100800 */
[----:B------:R-:W-:Y:S02]  /*ce730*/  PRMT R20, R7, 0x3340, R0 ;  /* 0x0000334007147816 */ /* 0x000fe40000000000 */
[----:B0-----:R-:W-:-:S04]  /*ce740*/  LOP3.LUT R8, R22, 0xffff, RZ, 0xc0, !PT ;  /* 0x0000ffff16087812 */ /* 0x001fc800078ec0ff */
[----:B------:R-:W-:Y:S02]  /*ce750*/  PRMT R21, R6, 0x3340, R8 ;  /* 0x0000334006157816 */ /* 0x000fe40000000008 */
[----:B------:R-:W-:Y:S02]  /*ce760*/  SHF.R.U32.HI R6, RZ, 0x8, R6 ;  /* 0x00000008ff067819 */ /* 0x000fe40000011606 */
[----:B------:R-:W-:Y:S02]  /*ce770*/  PRMT R9, R21, 0x5410, R20 ;  /* 0x0000541015097816 */ /* 0x000fe40000000014 */
[----:B------:R-:W-:Y:S02]  /*ce780*/  SHF.R.U32.HI R21, RZ, 0x8, R8 ;  /* 0x00000008ff157819 */ /* 0x000fe40000011608 */
[----:B------:R-:W-:Y:S02]  /*ce790*/  LOP3.LUT R6, R6, 0xffff, RZ, 0xc0, !PT ;  /* 0x0000ffff06067812 */ /* 0x000fe400078ec0ff */
[----:B------:R-:W-:-:S02]  /*ce7a0*/  LOP3.LUT R21, R21, 0xffff, RZ, 0xc0, !PT ;  /* 0x0000ffff15157812 */ /* 0x000fc400078ec0ff */
[----:B------:R-:W-:Y:S02]  /*ce7b0*/  SHF.R.U32.HI R20, RZ, 0x8, R7 ;  /* 0x00000008ff147819 */ /* 0x000fe40000011607 */
[----:B------:R-:W-:Y:S01]  /*ce7c0*/  PRMT R7, R6, 0x3340, R21 ;  /* 0x0000334006077816 */ /* 0x000fe20000000015 */
[----:B------:R-:W-:Y:S01]  /*ce7d0*/  STL [R1+0x80c], R9 ;  /* 0x00080c0901007387 */ /* 0x000fe20000100800 */
[----:B------:R-:W-:Y:S02]  /*ce7e0*/  LOP3.LUT R20, R20, 0xffff, RZ, 0xc0, !PT ;  /* 0x0000ffff14147812 */ /* 0x000fe400078ec0ff */
[----:B------:R-:W-:Y:S01]  /*ce7f0*/  LOP3.LUT R8, R17, 0xffff, RZ, 0xc0, !PT ;  /* 0x0000ffff11087812 */ /* 0x000fe200078ec0ff */
[----:B------:R0:W-:Y:S01]  /*ce800*/  STL [R1+0x6d8], R7 ;  /* 0x0006d80701007387 */ /* 0x0001e20000100800 */
[----:B------:R-:W-:Y:S02]  /*ce810*/  LOP3.LUT R17, R28, 0xffff, RZ, 0xc0, !PT ;  /* 0x0000ffff1c117812 */ /* 0x000fe400078ec0ff */
[----:B------:R-:W-:-:S02]  /*ce820*/  PRMT R6, R20, 0x3340, R0 ;  /* 0x0000334014067816 */ /* 0x000fc40000000000 */
[----:B------:R-:W-:Y:S02]  /*ce830*/  PRMT R21, R8, 0x3340, R17 ;  /* 0x0000334008157816 */ /* 0x000fe40000000011 */
[----:B0-----:R-:W-:-:S04]  /*ce840*/  LOP3.LUT R7, R26, 0xffff, RZ, 0xc0, !PT ;  /* 0x0000ffff1a077812 */ /* 0x001fc800078ec0ff */
[----:B------:R-:W-:-:S04]  /*ce850*/  PRMT R20, R7, 0x3340, R0 ;  /* 0x0000334007147816 */ /* 0x000fc80000000000 */
[----:B------:R-:W-:Y:S01]  /*ce860*/  PRMT R18, R21, 0x5410, R20 ;  /* 0x0000541015127816 */ /* 0x000fe20000000014 */
[----:B------:R0:W-:Y:S04]  /*ce870*/  STL [R1+0x4], R6 ;  /* 0x0000040601007387 */ /* 0x0001e80000100800 */
[----:B------:R4:W-:Y:S04]  /*ce880*/  STL [R1+0x804], R18 ;  /* 0x0008041201007387 */ /* 0x0009e80000100800 */
[----:B------:R-:W2:Y:S01]  /*ce890*/  LDL.LU R22, [R1+0x4d88] ;  /* 0x004d880001167983 */ /* 0x000ea20000300800 */
[----:B0-----:R-:W-:-:S03]  /*ce8a0*/  LOP3.LUT R6, R25, 0xffff, RZ, 0xc0, !PT ;  /* 0x0000ffff19067812 */ /* 0x001fc600078ec0ff */
[----:B------:R-:W3:Y:S04]  /*ce8b0*/  LDL.LU R25, [R1+0x680] ;  /* 0x0006800001197983 */ /* 0x000ee80000300800 */
[----:B------:R-:W3:Y:S01]  /*ce8c0*/  LDL.LU R28, [R1+0x720] ;  /* 0x00072000011c7983 */ /* 0x000ee20000300800 */
[----:B------:R-:W-:Y:S02]  /*ce8d0*/  LOP3.LUT R9, R29, 0xffff, RZ, 0xc0, !PT ;  /* 0x0000ffff1d097812 */ /* 0x000fe400078ec0ff */
[----:B------:R-:W-:Y:S01]  /*ce8e0*/  PRMT R20, R6, 0x3340, R0 ;  /* 0x0000334006147816 */ /* 0x000fe20000000000 */
[----:B-1----:R-:W-:Y:S01]  /*ce8f0*/  VIADD R19, R19, UR5 ;  /* 0x0000000513137c36 */ /* 0x002fe20008000000 */
[----:B------:R-:W-:Y:S01]  /*ce900*/  SHF.R.U32.HI R8, RZ, 0x8, R8 ;  /* 0x00000008ff087819 */ /* 0x000fe20000011608 */
[----:B------:R-:W0:Y:S03]  /*ce910*/  LDCU UR5, c[0x0][0x3b8] ;  /* 0x00007700ff0577ac */ /* 0x000e260008000800 */
[----:B------:R-:W-:-:S02]  /*ce920*/  IADD3 R26, P1, PT, R19, R0, RZ ;  /* 0x00000000131a7210 */ /* 0x000fc40007f3e0ff */
[----:B------:R-:W-:Y:S02]  /*ce930*/  LOP3.LUT R8, R8, 0xffff, RZ, 0xc0, !PT ;  /* 0x0000ffff08087812 */ /* 0x000fe400078ec0ff */
[----:B----4-:R-:W-:-:S04]  /*ce940*/  LOP3.LUT R18, R27, 0xffff, RZ, 0xc0, !PT ;  /* 0x0000ffff1b127812 */ /* 0x010fc800078ec0ff */
[----:B------:R-:W-:-:S04]  /*ce950*/  PRMT R21, R9, 0x3340, R18 ;  /* 0x0000334009157816 */ /* 0x000fc80000000012 */
[----:B------:R-:W-:Y:S02]  /*ce960*/  PRMT R21, R21, 0x5410, R20 ;  /* 0x0000541015157816 */ /* 0x000fe40000000014 */
[----:B------:R-:W-:Y:S02]  /*ce970*/  SHF.R.U32.HI R9, RZ, 0x8, R9 ;  /* 0x00000008ff097819 */ /* 0x000fe40000011609 */
[----:B------:R-:W-:Y:S01]  /*ce980*/  SHF.R.S32.HI R20, RZ, 0x1f, R19 ;  /* 0x0000001fff147819 */ /* 0x000fe20000011413 */
[----:B------:R1:W-:Y:S01]  /*ce990*/  STL [R1+0x808], R21 ;  /* 0x0008081501007387 */ /* 0x0003e20000100800 */
[----:B------:R-:W-:-:S03]  /*ce9a0*/  LOP3.LUT R9, R9, 0xffff, RZ, 0xc0, !PT ;  /* 0x0000ffff09097812 */ /* 0x000fc600078ec0ff */
[----:B------:R-:W-:Y:S01]  /*ce9b0*/  IMAD.X R27, R20, 0x1, R2, P1 ;  /* 0x00000001141b7824 */ /* 0x000fe200008e0602 */
[----:B-1----:R-:W-:Y:S02]  /*ce9c0*/  SHF.R.U32.HI R21, RZ, 0x8, R18 ;  /* 0x00000008ff157819 */ /* 0x002fe40000011612 */
[----:B------:R-:W-:Y:S02]  /*ce9d0*/  SHF.R.U32.HI R18, RZ, 0x8, R17 ;  /* 0x00000008ff127819 */ /* 0x000fe40000011611 */
[----:B------:R-:W-:Y:S02]  /*ce9e0*/  LOP3.LUT R17, R21, 0xffff, RZ, 0xc0, !PT ;  /* 0x0000ffff15117812 */ /* 0x000fe400078ec0ff */
[----:B------:R-:W-:Y:S02]  /*ce9f0*/  LOP3.LUT R21, R18, 0xffff, RZ, 0xc0, !PT ;  /* 0x0000ffff12157812 */ /* 0x000fe400078ec0ff */
[----:B------:R-:W-:Y:S01]  /*cea00*/  PRMT R18, R9, 0x3340, R17 ;  /* 0x0000334009127816 */ /* 0x000fe20000000011 */
[----:B------:R-:W-:Y:S01]  /*cea10*/  STL.64 [R1+0xd98], R26 ;  /* 0x000d981a01007387 */ /* 0x000fe20000100a00 */
[----:B------:R-:W-:-:S02]  /*cea20*/  PRMT R17, R8, 0x3340, R21 ;  /* 0x0000334008117816 */ /* 0x000fc40000000015 */
[----:B------:R-:W-:Y:S02]  /*cea30*/  IADD3 R8, P1, PT, R19, R3, RZ ;  /* 0x0000000313087210 */ /* 0x000fe40007f3e0ff */
[----:B------:R-:W-:Y:S01]  /*cea40*/  SHF.R.U32.HI R21, RZ, 0x8, R7 ;  /* 0x00000008ff157819 */ /* 0x000fe20000011607 */
[----:B------:R-:W-:Y:S04]  /*cea50*/  STL [R1+0x6c8], R18 ;  /* 0x0006c81201007387 */ /* 0x000fe80000100800 */
[----:B------:R1:W-:Y:S01]  /*cea60*/  STL.64 [R1+0x5810], R2 ;  /* 0x0058100201007387 */ /* 0x0003e20000100a00 */
[----:B------:R-:W-:Y:S01]  /*cea70*/  IMAD.X R9, R20, 0x1, R4, P1 ;  /* 0x0000000114097824 */ /* 0x000fe200008e0604 */
[----:B------:R-:W-:Y:S02]  /*cea80*/  LOP3.LUT R21, R21, 0xffff, RZ, 0xc0, !PT ;  /* 0x0000ffff15157812 */ /* 0x000fe400078ec0ff */
[----:B------:R4:W-:Y:S04]  /*cea90*/  STL [R1+0x6bc], R17 ;  /* 0x0006bc1101007387 */ /* 0x0009e80000100800 */
[----:B------:R-:W3:Y:S01]  /*ceaa0*/  LDL.LU R23, [R1+0x4c0] ;  /* 0x0004c00001177983 */ /* 0x000ee20000300800 */
[----:B-1----:R-:W-:-:S03]  /*ceab0*/  SHF.R.U32.HI R2, RZ, 0x8, R6 ;  /* 0x00000008ff027819 */ /* 0x002fc60000011606 */
[----:B----4-:R-:W4:Y:S01]  /*ceac0*/  LDL.LU R17, [R1+0x220] ;  /* 0x0002200001117983 */ /* 0x010f220000300800 */
[----:B------:R-:W-:Y:S02]  /*cead0*/  LOP3.LUT R2, R2, 0xffff, RZ, 0xc0, !PT ;  /* 0x0000ffff02027812 */ /* 0x000fe400078ec0ff */
[--C-:B------:R-:W-:Y:S01]  /*ceae0*/  PRMT R6, R21, 0x3340, R0.reuse ;  /* 0x0000334015067816 */ /* 0x100fe20000000000 */
[----:B------:R3:W-:Y:S04]  /*ceaf0*/  STL.64 [R1+0xd90], R8 ;  /* 0x000d900801007387 */ /* 0x0007e80000100a00 */
[----:B------:R-:W4:Y:S01]  /*ceb00*/  LDL.LU R26, [R1+0x4d7c] ;  /* 0x004d7c00011a7983 */ /* 0x000f220000300800 */
[----:B------:R-:W-:-:S03]  /*ceb10*/  PRMT R3, R2, 0x3340, R0 ;  /* 0x0000334002037816 */ /* 0x000fc60000000000 */
[----:B------:R-:W4:Y:S04]  /*ceb20*/  LDL.LU R29, [R1+0x620] ;  /* 0x00062000011d7983 */ /* 0x000f280000300800 */
[----:B------:R-:W4:Y:S04]  /*ceb30*/  LDL.LU R27, [R1+0x6d4] ;  /* 0x0006d400011b7983 */ /* 0x000f280000300800 */
[----:B------:R-:W-:Y:S04]  /*ceb40*/  STL [R1+0xc], R6 ;  /* 0x00000c0601007387 */ /* 0x000fe80000100800 */
[----:B------:R1:W-:Y:S04]  /*ceb50*/  STL [R1+0x10], R3 ;  /* 0x0000100301007387 */ /* 0x0003e80000100800 */
[----:B------:R-:W-:Y:S01]  /*ceb60*/  STL.64 [R1+0x5818], R12 ;  /* 0x0058180c01007387 */ /* 0x000fe20000100a00 */
[----:B--2---:R-:W-:-:S02]  /*ceb70*/  LOP3.LUT R2, R22, 0xffff, RZ, 0xc0, !PT ;  /* 0x0000ffff16027812 */ /* 0x004fc400078ec0ff */
[----:B---3--:R-:W-:Y:S02]  /*ceb80*/  LOP3.LUT R8, R25, 0xffff, RZ, 0xc0, !PT ;  /* 0x0000ffff19087812 */ /* 0x008fe400078ec0ff */
[----:B-1----:R-:W-:Y:S02]  /*ceb90*/  LOP3.LUT R3, R28, 0xffff, RZ, 0xc0, !PT ;  /* 0x0000ffff1c037812 */ /* 0x002fe400078ec0ff */
[----:B------:R-:W-:Y:S02]  /*ceba0*/  PRMT R21, R8, 0x3340, R0 ;  /* 0x0000334008157816 */ /* 0x000fe40000000000 */
[----:B------:R-:W-:-:S04]  /*cebb0*/  PRMT R6, R2, 0x3340, R3 ;  /* 0x0000334002067816 */ /* 0x000fc80000000003 */
[----:B------:R-:W-:Y:S02]  /*cebc0*/  PRMT R9, R6, 0x5410, R21 ;  /* 0x0000541006097816 */ /* 0x000fe40000000015 */
[----:B------:R-:W-:Y:S02]  /*cebd0*/  IADD3 R6, P1, PT, R19, R13, RZ ;  /* 0x0000000d13067210 */ /* 0x000fe40007f3e0ff */
[----:B------:R-:W-:-:S03]  /*cebe0*/  SHF.R.U32.HI R2, RZ, 0x8, R2 ;  /* 0x00000008ff027819 */ /* 0x000fc60000011602 */
[----:B------:R-:W-:Y:S01]  /*cebf0*/  IMAD.X R7, R20, 0x1, R15, P1 ;  /* 0x0000000114077824 */ /* 0x000fe200008e060f */
[----:B------:R-:W-:Y:S01]  /*cec00*/  STL [R1+0x800], R9 ;  /* 0x0008000901007387 */ /* 0x000fe20000100800 */
[----:B------:R-:W-:-:S03]  /*cec10*/  SHF.R.U32.HI R3, RZ, 0x8, R3 ;  /* 0x00000008ff037819 */ /* 0x000fc60000011603 */
[----:B------:R1:W-:Y:S01]  /*cec20*/  STL.64 [R1+0xd88], R6 ;  /* 0x000d880601007387 */ /* 0x0003e20000100a00 */
[----:B------:R-:W-:Y:S02]  /*cec30*/  LOP3.LUT R2, R2, 0xffff, RZ, 0xc0, !PT ;  /* 0x0000ffff02027812 */ /* 0x000fe400078ec0ff */
[----:B------:R-:W-:-:S04]  /*cec40*/  LOP3.LUT R3, R3, 0xffff, RZ, 0xc0, !PT ;  /* 0x0000ffff03037812 */ /* 0x000fc800078ec0ff */
[----:B------:R-:W-:Y:S01]  /*cec50*/  PRMT R2, R2, 0x3340, R3 ;  /* 0x0000334002027816 */ /* 0x000fe20000000003 */
[----:B-1----:R-:W2:Y:S04]  /*cec60*/  LDL.LU.64 R6, [R1+0x5830] ;  /* 0x0058300001067983 */ /* 0x002ea80000300a00 */
[----:B------:R-:W3:Y:S04]  /*cec70*/  LDL.LU R22, [R1+0x4d90] ;  /* 0x004d900001167983 */ /* 0x000ee80000300800 */
[----:B------:R-:W3:Y:S04]  /*cec80*/  LDL.LU R25, [R1+0x68c] ;  /* 0x00068c0001197983 */ /* 0x000ee80000300800 */
[----:B------:R1:W-:Y:S04]  /*cec90*/  STL [R1+0x534], R2 ;  /* 0x0005340201007387 */ /* 0x0003e80000100800 */
[----:B------:R-:W3:Y:S01]  /*ceca0*/  LDL.LU R28, [R1+0x734] ;  /* 0x00073400011c7983 */ /* 0x000ee20000300800 */
[----:B------:R-:W-:-:S04]  /*cecb0*/  SHF.R.U32.HI R21, RZ, 0x8, R8 ;  /* 0x00000008ff157819 */ /* 0x000fc80000011608 */
[----:B------:R-:W-:Y:S02]  /*cecc0*/  LOP3.LUT R21, R21, 0xffff, RZ, 0xc0, !PT ;  /* 0x0000ffff15157812 */ /* 0x000fe400078ec0ff */
[----:B------:R-:W-:Y:S02]  /*cecd0*/  LOP3.LUT R8, R24, 0xffff, RZ, 0xc0, !PT ;  /* 0x0000ffff18087812 */ /* 0x000fe400078ec0ff */
[--C-:B-1----:R-:W-:Y:S02]  /*cece0*/  PRMT R2, R21, 0x3340, R0.reuse ;  /* 0x0000334015027816 */ /* 0x102fe40000000000 */
[----:B------:R-:W-:-:S03]  /*cecf0*/  PRMT R21, R8, 0x3340, R0 ;  /* 0x0000334008157816 */ /* 0x000fc60000000000 */
[----:B------:R1:W-:Y:S04]  /*ced00*/  STL [R1+0x14], R2 ;  /* 0x0000140201007387 */ /* 0x0003e80000100800 */
[----:B------:R-:W3:Y:S04]  /*ced10*/  LDL.LU R24, [R1+0x582c] ;  /* 0x00582c0001187983 */ /* 0x000ee80000300800 */
[----:B------:R0:W-:Y:S01]  /*ced20*/  STL [R1+0x53c0], R8 ;  /* 0x0053c00801007387 */ /* 0x0001e20000100800 */
[----:B------:R-:W-:Y:S02]  /*ced30*/  LOP3.LUT R3, R23, 0xffff, RZ, 0xc0, !PT ;  /* 0x0000ffff17037812 */ /* 0x000fe400078ec0ff */
[----:B----4-:R-:W-:-:S04]  /*ced40*/  LOP3.LUT R9, R17, 0xffff, RZ, 0xc0, !PT ;  /* 0x0000ffff11097812 */ /* 0x010fc800078ec0ff */
[----:B------:R-:W-:Y:S02]  /*ced50*/  PRMT R13, R3, 0x3340, R9 ;  /* 0x00003340030d7816 */ /* 0x000fe40000000009 */
[----:B-1----:R-:W-:Y:S02]  /*ced60*/  LOP3.LUT R2, R26, 0xffff, RZ, 0xc0, !PT ;  /* 0x0000ffff1a027812 */ /* 0x002fe400078ec0ff */
[----:B------:R-:W-:Y:S02]  /*ced70*/  LOP3.LUT R12, R29, 0xffff, RZ, 0xc0, !PT ;  /* 0x0000ffff1d0c7812 */ /* 0x000fe400078ec0ff */
[----:B0-----:R-:W-:Y:S02]  /*ced80*/  LOP3.LUT R8, R27, 0xffff, RZ, 0xc0, !PT ;  /* 0x0000ffff1b087812 */ /* 0x001fe400078ec0ff */
[----:B------:R-:W-:Y:S02]  /*ced90*/  PRMT R17, R13, 0x5410, R21 ;  /* 0x000054100d117816 */ /* 0x000fe40000000015 */
[----:B------:R-:W-:-:S02]  /*ceda0*/  PRMT R21, R12, 0x3340, R0 ;  /* 0x000033400c157816 */ /* 0x000fc40000000000 */
[----:B------:R-:W-:Y:S02]  /*cedb0*/  PRMT R13, R2, 0x3340, R8 ;  /* 0x00003340020d7816 */ /* 0x000fe40000000008 */
[----:B------:R-:W-:Y:S02]  /*cedc0*/  IADD3 R26, P1, PT, R19, R5, RZ ;  /* 0x00000005131a7210 */ /* 0x000fe40007f3e0ff */
[----:B------:R-:W-:Y:S02]  /*cedd0*/  SHF.R.U32.HI R3, RZ, 0x8, R3 ;  /* 0x00000008ff037819 */ /* 0x000fe40000011603 */
[----:B------:R-:W-:Y:S02]  /*cede0*/  PRMT R13, R13, 0x5410, R21 ;  /* 0x000054100d0d7816 */ /* 0x000fe40000000015 */
[----:B------:R-:W-:Y:S02]  /*cedf0*/  SHF.R.U32.HI R21, RZ, 0x8, R9 ;  /* 0x00000008ff157819 */ /* 0x000fe40000011609 */
[----:B------:R-:W-:-:S02]  /*cee00*/  SHF.R.U32.HI R2, RZ, 0x8, R2 ;  /* 0x00000008ff027819 */ /* 0x000fc40000011602 */
[----:B------:R-:W-:Y:S02]  /*cee10*/  SHF.R.U32.HI R9, RZ, 0x8, R8 ;  /* 0x00000008ff097819 */ /* 0x000fe40000011608 */
[----:B------:R-:W-:Y:S02]  /*cee20*/  LOP3.LUT R3, R3, 0xffff, RZ, 0xc0, !PT ;  /* 0x0000ffff03037812 */ /* 0x000fe400078ec0ff */
[----:B------:R-:W-:Y:S02]  /*cee30*/  LOP3.LUT R8, R21, 0xffff, RZ, 0xc0, !PT ;  /* 0x0000ffff15087812 */ /* 0x000fe400078ec0ff */
[----:B------:R-:W-:Y:S02]  /*cee40*/  LOP3.LUT R2, R2, 0xffff, RZ, 0xc0, !PT ;  /* 0x0000ffff02027812 */ /* 0x000fe400078ec0ff */
[----:B------:R-:W-:Y:S01]  /*cee50*/  LOP3.LUT R21, R9, 0xffff, RZ, 0xc0, !PT ;  /* 0x0000ffff09157812 */ /* 0x000fe200078ec0ff */
[----:B------:R-:W-:Y:S04]  /*cee60*/  STL [R1+0x4d64], R17 ;  /* 0x004d641101007387 */ /* 0x000fe80000100800 */
[----:B------:R0:W-:Y:S01]  /*cee70*/  STL [R1+0x7fc], R13 ;  /* 0x0007fc0d01007387 */ /* 0x0001e20000100800 */
[----:B------:R-:W-:-:S02]  /*cee80*/  PRMT R8, R3, 0x3340, R8 ;  /* 0x0000334003087816 */ /* 0x000fc40000000008 */
[----:B------:R-:W-:Y:S01]  /*cee90*/  PRMT R3, R2, 0x3340, R21 ;  /* 0x0000334002037816 */ /* 0x000fe20000000015 */
[----:B--2---:R-:W-:-:S05]  /*ceea0*/  IMAD.X R27, R20, 0x1, R6, P1 ;  /* 0x00000001141b7824 */ /* 0x004fca00008e0606 */
[----:B------:R1:W-:Y:S01]  /*ceeb0*/  STL.64 [R1+0xd68], R26 ;  /* 0x000d681a01007387 */ /* 0x0003e20000100a00 */
[----:B---3--:R-:W-:Y:S02]  /*ceec0*/  LOP3.LUT R2, R22, 0xffff, RZ, 0xc0, !PT ;  /* 0x0000ffff16027812 */ /* 0x008fe400078ec0ff */
[----:B0-----:R-:W-:Y:S01]  /*ceed0*/  LOP3.LUT R13, R25, 0xffff, RZ, 0xc0, !PT ;  /* 0x0000ffff190d7812 */ /* 0x001fe200078ec0ff */
[----:B-1----:R-:W2:Y:S04]  /*ceee0*/  LDL.LU R26, [R1+0x5828] ;  /* 0x00582800011a7983 */ /* 0x002ea80000300800 */
[----:B------:R-:W3:Y:S04]  /*ceef0*/  LDL.LU R17, [R1+0x548] ;  /* 0x0005480001117983 */ /* 0x000ee80000300800 */
[----:B------:R-:W4:Y:S04]  /*cef00*/  LDL.LU R29, [R1+0x1a0] ;  /* 0x0001a000011d7983 */ /* 0x000f280000300800 */
[----:B------:R-:W2:Y:S04]  /*cef10*/  LDL.LU R27, [R1+0x2b8] ;  /* 0x0002b800011b7983 */ /* 0x000ea80000300800 */
[----:B------:R-:W-:Y:S04]  /*cef20*/  STL [R1+0x4d28], R8 ;  /* 0x004d280801007387 */ /* 0x000fe80000100800 */
[----:B------:R0:W-:Y:S01]  /*cef30*/  STL [R1+0x6a0], R3 ;  /* 0x0006a00301007387 */ /* 0x0001e20000100800 */
[----:B------:R-:W-:-:S03]  /*cef40*/  PRMT R21, R13, 0x3340, R0 ;  /* 0x000033400d157816 */ /* 0x000fc60000000000 */
[----:B------:R-:W2:Y:S04]  /*cef50*/  LDL.LU R23, [R1+0x550] ;  /* 0x0005500001177983 */ /* 0x000ea80000300800 */
[----:B------:R-:W2:Y:S01]  /*cef60*/  LDL.LU R25, [R1+0x1a8] ;  /* 0x0001a80001197983 */ /* 0x000ea20000300800 */
[----:B0-----:R-:W-:-:S04]  /*cef70*/  LOP3.LUT R3, R28, 0xffff, RZ, 0xc0, !PT ;  /* 0x0000ffff1c037812 */ /* 0x001fc800078ec0ff */
[----:B------:R-:W-:-:S04]  /*cef80*/  PRMT R8, R2, 0x3340, R3 ;  /* 0x0000334002087816 */ /* 0x000fc80000000003 */
[----:B------:R-:W-:-:S05]  /*cef90*/  PRMT R8, R8, 0x5410, R21 ;  /* 0x0000541008087816 */ /* 0x000fca0000000015 */
[----:B------:R0:W-:Y:S04]  /*cefa0*/  STL [R1+0x7f4], R8 ;  /* 0x0007f40801007387 */ /* 0x0001e80000100800 */
[----:B------:R-:W2:Y:S01]  /*cefb0*/  LDL.LU R28, [R1+0x2c4] ;  /* 0x0002c400011c7983 */ /* 0x000ea20000300800 */
[----:B0-----:R-:W-:-:S03]  /*cefc0*/  IADD3 R8, P1, PT, R19, R14, RZ ;  /* 0x0000000e13087210 */ /* 0x001fc60007f3e0ff */
[----:B------:R-:W-:Y:S02]  /*cefd0*/  STL.64 [R1+0x5808], R14 ;  /* 0x0058080e01007387 */ /* 0x000fe40000100a00 */
[----:B------:R-:W-:-:S05]  /*cefe0*/  IMAD.X R9, R20, 0x1, R16, P1 ;  /* 0x0000000114097824 */ /* 0x000fca00008e0610 */
        /* <DEDUP_REMOVED lines=10> */
[----:B------:R-:W-:Y:S04]  /*cf090*/  STL [R1+0x1e8], R13 ;  /* 0x0001e80d01007387 */ /* 0x000fe80000100800 */
[----:B------:R2:W-:Y:S01]  /*cf0a0*/  STL [R1+0x18], R3 ;  /* 0x0000180301007387 */ /* 0x0005e20000100800 */
[----:B------:R-:W-:Y:S02]  /*cf0b0*/  IADD3 R14, P1, PT, R19, R7, RZ ;  /* 0x00000007130e7210 */ /* 0x000fe40007f3e0ff */
[----:B---3--:R-:W-:Y:S02]  /*cf0c0*/  LOP3.LUT R2, R17, 0xffff, RZ, 0xc0, !PT ;  /* 0x0000ffff11027812 */ /* 0x008fe400078ec0ff */
[----:B----4-:R-:W-:Y:S02]  /*cf0d0*/  LOP3.LUT R17, R29, 0xffff, RZ, 0xc0, !PT ;  /* 0x0000ffff1d117812 */ /* 0x010fe400078ec0ff */
[----:B--2---:R-:W-:-:S02]  /*cf0e0*/  LOP3.LUT R3, R27, 0xffff, RZ, 0xc0, !PT ;  /* 0x0000ffff1b037812 */ /* 0x004fc400078ec0ff */
[----:B------:R-:W-:Y:S02]  /*cf0f0*/  PRMT R21, R17, 0x3340, R0 ;  /* 0x0000334011157816 */ /* 0x000fe40000000000 */
[--C-:B------:R-:W-:Y:S02]  /*cf100*/  PRMT R13, R2, 0x3340, R3.reuse ;  /* 0x00003340020d7816 */ /* 0x100fe40000000003 */
[----:B------:R-:W-:Y:S02]  /*cf110*/  SHF.R.U32.HI R2, RZ, 0x8, R2 ;  /* 0x00000008ff027819 */ /* 0x000fe40000011602 */
[----:B------:R-:W-:Y:S02]  /*cf120*/  SHF.R.U32.HI R3, RZ, 0x8, R3 ;  /* 0x00000008ff037819 */ /* 0x000fe40000011603 */
[----:B------:R-:W-:Y:S02]  /*cf130*/  PRMT R13, R13, 0x5410, R21 ;  /* 0x000054100d0d7816 */ /* 0x000fe40000000015 */
[----:B------:R-:W-:-:S02]  /*cf140*/  SHF.R.U32.HI R21, RZ, 0x8, R12 ;  /* 0x00000008ff157819 */ /* 0x000fc4000001160c */
[----:B------:R-:W-:Y:S02]  /*cf150*/  LOP3.LUT R2, R2, 0xffff, RZ, 0xc0, !PT ;  /* 0x0000ffff02027812 */ /* 0x000fe400078ec0ff */
[----:B------:R-:W-:Y:S02]  /*cf160*/  LOP3.LUT R3, R3, 0xffff, RZ, 0xc0, !PT ;  /* 0x0000ffff03037812 */ /* 0x000fe400078ec0ff */
[----:B------:R-:W-:Y:S01]  /*cf170*/  LOP3.LUT R21, R21, 0xffff, RZ, 0xc0, !PT ;  /* 0x0000ffff15157812 */ /* 0x000fe200078ec0ff */
[----:B------:R-:W-:Y:S04]  /*cf180*/  STL [R1+0x7f0], R13 ;  /* 0x0007f00d01007387 */ /* 0x000fe80000100800 */
[----:B------:R-:W2:Y:S01]  /*cf190*/  LDL.LU R22, [R1+0x4d94] ;  /* 0x004d940001167983 */ /* 0x000ea20000300800 */
[----:B------:R-:W-:-:S02]  /*cf1a0*/  PRMT R3, R2, 0x3340, R3 ;  /* 0x0000334002037816 */ /* 0x000fc40000000003 */
[----:B------:R-:W-:Y:S01]  /*cf1b0*/  PRMT R12, R21, 0x3340, R0 ;  /* 0x00003340150c7816 */ /* 0x000fe20000000000 */
[----:B------:R-:W3:Y:S04]  /*cf1c0*/  LDL.LU R29, [R1+0x690] ;  /* 0x00069000011d7983 */ /* 0x000ee80000300800 */
[----:B------:R-:W4:Y:S01]  /*cf1d0*/  LDL.LU R27, [R1+0x764] ;  /* 0x00076400011b7983 */ /* 0x000f220000300800 */
[----:B------:R-:W-:Y:S01]  /*cf1e0*/  LOP3.LUT R2, R23, 0xffff, RZ, 0xc0, !PT ;  /* 0x0000ffff17027812 */ /* 0x000fe200078ec0ff */
[----:B------:R-:W-:-:S05]  /*cf1f0*/  IMAD.X R15, R20, 0x1, R8, P1 ;  /* 0x00000001140f7824 */ /* 0x000fca00008e0608 */
[----:B------:R0:W-:Y:S04]  /*cf200*/  STL.64 [R1+0xd70], R14 ;  /* 0x000d700e01007387 */ /* 0x0001e80000100a00 */
[----:B------:R-:W-:Y:S04]  /*cf210*/  STL [R1+0x1c], R12 ;  /* 0x00001c0c01007387 */ /* 0x000fe80000100800 */
[----:B------:R1:W-:Y:S01]  /*cf220*/  STL [R1+0x694], R3 ;  /* 0x0006940301007387 */ /* 0x0003e20000100800 */
[----:B0-----:R-:W-:Y:S02]  /*cf230*/  LOP3.LUT R14, R25, 0xffff, RZ, 0xc0, !PT ;  /* 0x0000ffff190e7812 */ /* 0x001fe400078ec0ff */
[----:B-1----:R-:W-:Y:S01]  /*cf240*/  LOP3.LUT R3, R28, 0xffff, RZ, 0xc0, !PT ;  /* 0x0000ffff1c037812 */ /* 0x002fe200078ec0ff */
[----:B------:R-:W2:Y:S04]  /*cf250*/  LDL.LU R25, [R1+0x4e4] ;  /* 0x0004e40001197983 */ /* 0x000ea80000300800 */
[----:B------:R-:W2:Y:S01]  /*cf260*/  LDL.LU R28, [R1+0x23c] ;  /* 0x00023c00011c7983 */ /* 0x000ea20000300800 */
[----:B------:R-:W-:-:S02]  /*cf270*/  PRMT R21, R14, 0x3340, R0 ;  /* 0x000033400e157816 */ /* 0x000fc40000000000 */
[----:B------:R-:W-:-:S04]  /*cf280*/  PRMT R12, R2, 0x3340, R3 ;  /* 0x00003340020c7816 */ /* 0x000fc80000000003 */
[----:B------:R-:W-:-:S05]  /*cf290*/  PRMT R12, R12, 0x5410, R21 ;  /* 0x000054100c0c7816 */ /* 0x000fca0000000015 */
[----:B------:R0:W-:Y:S02]  /*cf2a0*/  STL [R1+0x7e8], R12 ;  /* 0x0007e80c01007387 */ /* 0x0001e40000100800 */
[----:B0-----:R-:W-:-:S05]  /*cf2b0*/  IADD3 R12, P1, PT, R19, R9, RZ ;  /* 0x00000009130c7210 */ /* 0x001fca0007f3e0ff */
[----:B------:R-:W-:-:S05]  /*cf2c0*/  IMAD.X R13, R20, 0x1, R11, P1 ;  /* 0x00000001140d7824 */ /* 0x000fca00008e060b */
[----:B------:R0:W-:Y:S04]  /*cf2d0*/  STL.64 [R1+0xd60], R12 ;  /* 0x000d600c01007387 */ /* 0x0001e80000100a00 */
[----:B0-----:R-:W2:Y:S01]  /*cf2e0*/  LDL.LU.64 R12, [R1+0x5818] ;  /* 0x00581800010c7983 */ /* 0x001ea20000300a00 */
[----:B------:R-:W-:Y:S02]  /*cf2f0*/  SHF.R.U32.HI R2, RZ, 0x8, R2 ;  /* 0x00000008ff027819 */ /* 0x000fe40000011602 */
[----:B------:R-:W-:Y:S02]  /*cf300*/  SHF.R.U32.HI R21, RZ, 0x8, R3 ;  /* 0x00000008ff157819 */ /* 0x000fe40000011603 */
[----:B------:R-:W-:Y:S02]  /*cf310*/  LOP3.LUT R2, R2, 0xffff, RZ, 0xc0, !PT ;  /* 0x0000ffff02027812 */ /* 0x000fe400078ec0ff */
[----:B------:R-:W-:-:S04]  /*cf320*/  LOP3.LUT R21, R21, 0xffff, RZ, 0xc0, !PT ;  /* 0x0000ffff15157812 */ /* 0x000fc800078ec0ff */
[----:B------:R-:W-:Y:S02]  /*cf330*/  PRMT R15, R2, 0x3340, R21 ;  /* 0x00003340020f7816 */ /* 0x000fe40000000015 */
[----:B------:R-:W-:-:S03]  /*cf340*/  IADD3 R2, P1, PT, R19, R10, RZ ;  /* 0x0000000a13027210 */ /* 0x000fc60007f3e0ff */
[----:B------:R0:W-:Y:S02]  /*cf350*/  STL [R1+0x514], R15 ;  /* 0x0005140f01007387 */ /* 0x0001e40000100800 */
[----:B--2---:R-:W-:Y:S01]  /*cf360*/  IMAD.X R3, R20, 0x1, R12, P1 ;  /* 0x0000000114037824 */ /* 0x004fe200008e060c */
[----:B------:R-:W-:-:S04]  /*cf370*/  SHF.R.U32.HI R20, RZ, 0x8, R14 ;  /* 0x00000008ff147819 */ /* 0x000fc8000001160e */
[----:B------:R-:W-:Y:S01]  /*cf380*/  LOP3.LUT R20, R20, 0xffff, RZ, 0xc0, !PT ;  /* 0x0000ffff14147812 */ /* 0x000fe200078ec0ff */
[----:B------:R1:W-:Y:S03]  /*cf390*/  STL.64 [R1+0xd80], R2 ;  /* 0x000d800201007387 */ /* 0x0003e60000100a00 */
[--C-:B0-----:R-:W-:Y:S02]  /*cf3a0*/  PRMT R15, R20, 0x3340, R0.reuse ;  /* 0x00003340140f7816 */ /* 0x101fe40000000000 */
[----:B------:R-:W-:Y:S02]  /*cf3b0*/  LOP3.LUT R14, R22, 0xffff, RZ, 0xc0, !PT ;  /* 0x0000ffff160e7812 */ /* 0x000fe400078ec0ff */
[----:B---3--:R-:W-:Y:S01]  /*cf3c0*/  LOP3.LUT R22, R29, 0xffff, RZ, 0xc0, !PT ;  /* 0x0000ffff1d167812 */ /* 0x008fe200078ec0ff */
[----:B-1----:R-:W2:Y:S04]  /*cf3d0*/  LDL.LU.64 R2, [R1+0x5810] ;  /* 0x0058100001027983 */ /* 0x002ea80000300a00 */
[----:B------:R4:W-:Y:S01]  /*cf3e0*/  STL [R1+0x20], R15 ;  /* 0x0000200f01007387 */ /* 0x0009e20000100800 */
[----:B------:R-:W-:-:S03]  /*cf3f0*/  PRMT R20, R22, 0x3340, R0 ;  /* 0x0000334016147816 */ /* 0x000fc60000000000 */
[----:B------:R-:W3:Y:S01]  /*cf400*/  LDL.LU R29, [R1+0x4e8] ;  /* 0x0004e800011d7983 */ /* 0x000ee20000300800 */
[----:B----4-:R-:W-:-:S04]  /*cf410*/  LOP3.LUT R15, R27, 0xffff, RZ, 0xc0, !PT ;  /* 0x0000ffff1b0f7812 */ /* 0x010fc800078ec0ff */
[----:B------:R-:W-:-:S04]  /*cf420*/  PRMT R21, R14, 0x3340, R15 ;  /* 0x000033400e157816 */ /* 0x000fc8000000000f */
[----:B------:R-:W-:-:S05]  /*cf430*/  PRMT R18, R21, 0x5410, R20 ;  /* 0x0000541015127816 */ /* 0x000fca0000000014 */
[----:B------:R0:W-:Y:S04]  /*cf440*/  STL [R1+0x7ec], R18 ;  /* 0x0007ec1201007387 */ /* 0x0001e80000100800 */
[----:B------:R-:W4:Y:S01]  /*cf450*/  LDL.LU R27, [R1+0x240] ;  /* 0x00024000011b7983 */ /* 0x000f220000300800 */
[----:B------:R-:W-:Y:S02]  /*cf460*/  SHF.R.U32.HI R20, RZ, 0x8, R17 ;  /* 0x00000008ff147819 */ /* 0x000fe40000011611 */
[----:B------:R-:W-:Y:S02]  /*cf470*/  SHF.R.U32.HI R14, RZ, 0x8, R14 ;  /* 0x00000008ff0e7819 */ /* 0x000fe4000001160e */
[----:B------:R-:W-:Y:S02]  /*cf480*/  SHF.R.U32.HI R21, RZ, 0x8, R15 ;  /* 0x00000008ff157819 */ /* 0x000fe4000001160f */
[----:B------:R-:W-:-:S02]  /*cf490*/  LOP3.LUT R20, R20, 0xffff, RZ, 0xc0, !PT ;  /* 0x0000ffff14147812 */ /* 0x000fc400078ec0ff */
[----:B------:R-:W-:Y:S02]  /*cf4a0*/  LOP3.LUT R14, R14, 0xffff, RZ, 0xc0, !PT ;  /* 0x0000ffff0e0e7812 */ /* 0x000fe400078ec0ff */
[----:B------:R-:W-:Y:S02]  /*cf4b0*/  LOP3.LUT R21, R21, 0xffff, RZ, 0xc0, !PT ;  /* 0x0000ffff15157812 */ /* 0x000fe400078ec0ff */
[----:B0-----:R-:W-:Y:S02]  /*cf4c0*/  PRMT R18, R20, 0x3340, R0 ;  /* 0x0000334014127816 */ /* 0x001fe40000000000 */
[----:B------:R-:W-:Y:S02]  /*cf4d0*/  PRMT R15, R14, 0x3340, R21 ;  /* 0x000033400e0f7816 */ /* 0x000fe40000000015 */
[----:B------:R-:W-:Y:S01]  /*cf4e0*/  LOP3.LUT R17, R24, 0xffff, RZ, 0xc0, !PT ;  /* 0x0000ffff18117812 */ /* 0x000fe200078ec0ff */
[----:B------:R-:W-:Y:S04]  /*cf4f0*/  STL [R1+0x24], R18 ;  /* 0x0000241201007387 */ /* 0x000fe80000100800 */
[----:B------:R0:W-:Y:S01]  /*cf500*/  STL [R1+0x68c], R15 ;  /* 0x00068c0f01007387 */ /* 0x0001e20000100800 */
[----:B------:R-:W-:-:S02]  /*cf510*/  LOP3.LUT R14, R25, 0xffff, RZ, 0xc0, !PT ;  /* 0x0000ffff190e7812 */ /* 0x000fc400078ec0ff */
[----:B------:R-:W-:Y:S01]  /*cf520*/  PRMT R20, R17, 0x3340, R0 ;  /* 0x0000334011147816 */ /* 0x000fe20000000000 */
[----:B------:R-:W-:Y:S01]  /*cf530*/  VIADD R19, R19, UR5 ;  /* 0x0000000513137c36 */ /* 0x000fe20008000000 */
[----:B------:R-:W1:Y:S01]  /*cf540*/  LDCU UR5, c[0x0][0x3b8] ;  /* 0x00007700ff0577ac */ /* 0x000e620008000800 */
[----:B0-----:R-:W-:-:S04]  /*cf550*/  LOP3.LUT R15, R28, 0xffff, RZ, 0xc0, !PT ;  /* 0x0000ffff1c0f7812 */ /* 0x001fc800078ec0ff */
[----:B------:R-:W-:Y:S02]  /*cf560*/  PRMT R21, R14, 0x3340, R15 ;  /* 0x000033400e157816 */ /* 0x000fe4000000000f */
[----:B------:R-:W-:Y:S02]  /*cf570*/  IADD3 R24, P1, PT, R19, R0, RZ ;  /* 0x0000000013187210 */ /* 0x000fe40007f3e0ff */
[----:B------:R-:W-:Y:S02]  /*cf580*/  SHF.R.U32.HI R14, RZ, 0x8, R14 ;  /* 0x00000008ff0e7819 */ /* 0x000fe4000001160e */
[----:B------:R-:W-:Y:S02]  /*cf590*/  PRMT R18, R21, 0x5410, R20 ;  /* 0x0000541015127816 */ /* 0x000fe40000000014 */
[----:B------:R-:W-:Y:S02]  /*cf5a0*/  SHF.R.S32.HI R20, RZ, 0x1f, R19 ;  /* 0x0000001fff147819 */ /* 0x000fe40000011413 */
[----:B------:R-:W-:-:S02]  /*cf5b0*/  SHF.R.U32.HI R15, RZ, 0x8, R15 ;  /* 0x00000008ff0f7819 */ /* 0x000fc4000001160f */
[----:B------:R-:W-:Y:S02]  /*cf5c0*/  LOP3.LUT R14, R14, 0xffff, RZ, 0xc0, !PT ;  /* 0x0000ffff0e0e7812 */ /* 0x000fe400078ec0ff */
[----:B------:R-:W-:Y:S02]  /*cf5d0*/  SHF.R.U32.HI R21, RZ, 0x8, R17 ;  /* 0x00000008ff157819 */ /* 0x000fe40000011611 */
[----:B------:R-:W-:Y:S01]  /*cf5e0*/  LOP3.LUT R15, R15, 0xffff, RZ, 0xc0, !PT ;  /* 0x0000ffff0f0f7812 */ /* 0x000fe200078ec0ff */
[----:B------:R3:W-:Y:S01]  /*cf5f0*/  STL [R1+0x7e4], R18 ;  /* 0x0007e41201007387 */ /* 0x0007e20000100800 */
[----:B------:R-:W-:Y:S02]  /*cf600*/  LOP3.LUT R21, R21, 0xffff, RZ, 0xc0, !PT ;  /* 0x0000ffff15157812 */ /* 0x000fe400078ec0ff */
[----:B------:R-:W-:Y:S02]  /*cf610*/  PRMT R14, R14, 0x3340, R15 ;  /* 0x000033400e0e7816 */ /* 0x000fe4000000000f */
[----:B------:R-:W-:Y:S01]  /*cf620*/  PRMT R15, R21, 0x3340, R0 ;  /* 0x00003340150f7816 */ /* 0x000fe20000000000 */
[----:B--2---:R-:W-:-:S05]  /*cf630*/  IMAD.X R25, R20, 0x1, R2, P1 ;  /* 0x0000000114197824 */ /* 0x004fca00008e0602 */
[----:B------:R0:W-:Y:S01]  /*cf640*/  STL.64 [R1+0xd48], R24 ;  /* 0x000d481801007387 */ /* 0x0001e20000100a00 */
[----:B---3--:R-:W-:-:S03]  /*cf650*/  LOP3.LUT R18, R29, 0xffff, RZ, 0xc0, !PT ;  /* 0x0000ffff1d127812 */ /* 0x008fc600078ec0ff */
[----:B0-----:R-:W2:Y:S04]  /*cf660*/  LDL.LU R24, [R1+0x4da4] ;  /* 0x004da40001187983 */ /* 0x001ea80000300800 */
[----:B------:R-:W3:Y:S04]  /*cf670*/  LDL.LU R25, [R1+0x69c] ;  /* 0x00069c0001197983 */ /* 0x000ee80000300800 */
[----:B------:R-:W3:Y:S04]  /*cf680*/  LDL.LU R28, [R1+0x2148] ;  /* 0x00214800011c7983 */ /* 0x000ee80000300800 */
[----:B------:R0:W-:Y:S04]  /*cf690*/  STL [R1+0x398], R14 ;  /* 0x0003980e01007387 */ /* 0x0001e80000100800 */
[----:B------:R-:W-:Y:S01]  /*cf6a0*/  STL [R1+0x28], R15 ;  /* 0x0000280f01007387 */ /* 0x000fe20000100800 */
[----:B----4-:R-:W-:-:S02]  /*cf6b0*/  LOP3.LUT R17, R27, 0xffff, RZ, 0xc0, !PT ;  /* 0x0000ffff1b117812 */ /* 0x010fc400078ec0ff */
[----:B0-----:R-:W-:-:S04]  /*cf6c0*/  LOP3.LUT R14, R26, 0xffff, RZ, 0xc0, !PT ;  /* 0x0000ffff1a0e7812 */ /* 0x001fc800078ec0ff */
[----:B------:R-:W-:Y:S01]  /*cf6d0*/  PRMT R21, R14, 0x3340, R0 ;  /* 0x000033400e157816 */ /* 0x000fe20000000000 */
[----:B------:R0:W-:Y:S04]  /*cf6e0*/  STL [R1+0x4d94], R14 ;  /* 0x004d940e01007387 */ /* 0x0001e80000100800 */
[----:B------:R-:W4:Y:S04]  /*cf6f0*/  LDL.LU R29, [R1+0x4d8c] ;  /* 0x004d8c00011d7983 */ /* 0x000f280000300800 */
[----:B------:R-:W4:Y:S01]  /*cf700*/  LDL.LU R26, [R1+0x634] ;  /* 0x00063400011a7983 */ /* 0x000f220000300800 */
[----:B0-----:R-:W-:-:S04]  /*cf710*/  PRMT R14, R18, 0x3340, R17 ;  /* 0x00003340120e7816 */ /* 0x001fc80000000011 */
[----:B------:R-:W-:-:S05]  /*cf720*/  PRMT R14, R14, 0x5410, R21 ;  /* 0x000054100e0e7816 */ /* 0x000fca0000000015 */
[----:B------:R0:W-:Y:S04]  /*cf730*/  STL [R1+0x4d60], R14 ;  /* 0x004d600e01007387 */ /* 0x0001e80000100800 */
[----:B------:R-:W4:Y:S01]  /*cf740*/  LDL.LU R27, [R1+0x71c] ;  /* 0x00071c00011b7983 */ /* 0x000f220000300800 */
[----:B0-----:R-:W-:-:S03]  /*cf750*/  IADD3 R14, P1, PT, R19, R3, RZ ;  /* 0x00000003130e7210 */ /* 0x001fc60007f3e0ff */
[----:B------:R-:W-:Y:S02]  /*cf760*/  STL.64 [R1+0x57e8], R2 ;  /* 0x0057e80201007387 */ /* 0x000fe40000100a00 */
[----:B------:R-:W-:-:S05]  /*cf770*/  IMAD.X R15, R20, 0x1, R4, P1 ;  /* 0x00000001140f7824 */ /* 0x000fca00008e0604 */
[----:B------:R0:W-:Y:S04]  /*cf780*/  STL.64 [R1+0xd40], R14 ;  /* 0x000d400e01007387 */ /* 0x0001e80000100a00 */
[----:B0-----:R-:W4:Y:S01]  /*cf790*/  LDL.LU.64 R14, [R1+0x5808] ;  /* 0x00580800010e7983 */ /* 0x001f220000300a00 */
        /* <DEDUP_REMOVED lines=8> */
[----:B------:R3:W-:Y:S04]  /*cf820*/  STL [R1+0x2c], R17 ;  /* 0x00002c1101007387 */ /* 0x0007e80000100800 */
[----:B------:R0:W-:Y:S04]  /*cf830*/  STL [R1+0x4d24], R3 ;  /* 0x004d240301007387 */ /* 0x0001e80000100800 */
[----:B------:R-:W4:Y:S04]  /*cf840*/  LDL.LU R23, [R1+0x568] ;  /* 0x0005680001177983 */ /* 0x000f280000300800 */
[----:B------:R-:W4:Y:S01]  /*cf850*/  LDL.LU R22, [R1+0x2ec] ;  /* 0x0002ec0001167983 */ /* 0x000f220000300800 */
[----:B--2---:R-:W-:-:S02]  /*cf860*/  LOP3.LUT R2, R24, 0xffff, RZ, 0xc0, !PT ;  /* 0x0000ffff18027812 */ /* 0x004fc400078ec0ff */
[----:B---3--:R-:W-:Y:S02]  /*cf870*/  LOP3.LUT R17, R25, 0xffff, RZ, 0xc0, !PT ;  /* 0x0000ffff19117812 */ /* 0x008fe400078ec0ff */
[----:B0-----:R-:W-:Y:S02]  /*cf880*/  LOP3.LUT R3, R28, 0xffff, RZ, 0xc0, !PT ;  /* 0x0000ffff1c037812 */ /* 0x001fe400078ec0ff */
[----:B------:R-:W-:Y:S02]  /*cf890*/  PRMT R21, R17, 0x3340, R0 ;  /* 0x0000334011157816 */ /* 0x000fe40000000000 */
[--C-:B------:R-:W-:Y:S02]  /*cf8a0*/  PRMT R18, R2, 0x3340, R3.reuse ;  /* 0x0000334002127816 */ /* 0x100fe40000000003 */
[----:B------:R-:W-:Y:S02]  /*cf8b0*/  SHF.R.U32.HI R2, RZ, 0x8, R2 ;  /* 0x00000008ff027819 */ /* 0x000fe40000011602 */
[----:B------:R-:W-:-:S02]  /*cf8c0*/  SHF.R.U32.HI R3, RZ, 0x8, R3 ;  /* 0x00000008ff037819 */ /* 0x000fc40000011603 */
[----:B------:R-:W-:Y:S02]  /*cf8d0*/  IADD3 R24, P1, PT, R19, R13, RZ ;  /* 0x0000000d13187210 */ /* 0x000fe40007f3e0ff */
[----:B------:R-:W-:Y:S02]  /*cf8e0*/  PRMT R18, R18, 0x5410, R21 ;  /* 0x0000541012127816 */ /* 0x000fe40000000015 */
[----:B------:R-:W-:Y:S02]  /*cf8f0*/  SHF.R.U32.HI R21, RZ, 0x8, R17 ;  /* 0x00000008ff157819 */ /* 0x000fe40000011611 */
[----:B------:R-:W-:Y:S02]  /*cf900*/  LOP3.LUT R2, R2, 0xffff, RZ, 0xc0, !PT ;  /* 0x0000ffff02027812 */ /* 0x000fe400078ec0ff */
[----:B------:R-:W-:Y:S02]  /*cf910*/  LOP3.LUT R3, R3, 0xffff, RZ, 0xc0, !PT ;  /* 0x0000ffff03037812 */ /* 0x000fe400078ec0ff */
[----:B------:R-:W-:-:S02]  /*cf920*/  LOP3.LUT R21, R21, 0xffff, RZ, 0xc0, !PT ;  /* 0x0000ffff15157812 */ /* 0x000fc400078ec0ff */
[----:B------:R-:W-:Y:S01]  /*cf930*/  PRMT R17, R2, 0x3340, R3 ;  /* 0x0000334002117816 */ /* 0x000fe20000000003 */
[----:B------:R0:W-:Y:S01]  /*cf940*/  STL [R1+0x7e0], R18 ;  /* 0x0007e01201007387 */ /* 0x0001e20000100800 */
[----:B------:R-:W-:Y:S02]  /*cf950*/  PRMT R3, R21, 0x3340, R0 ;  /* 0x0000334015037816 */ /* 0x000fe40000000000 */
[----:B----4-:R-:W-:Y:S02]  /*cf960*/  LOP3.LUT R2, R29, 0xffff, RZ, 0xc0, !PT ;  /* 0x0000ffff1d027812 */ /* 0x010fe400078ec0ff */
[----:B0-----:R-:W-:-:S04]  /*cf970*/  LOP3.LUT R18, R26, 0xffff, RZ, 0xc0, !PT ;  /* 0x0000ffff1a127812 */ /* 0x001fc800078ec0ff */
[----:B------:R-:W-:Y:S01]  /*cf980*/  PRMT R21, R18, 0x3340, R0 ;  /* 0x0000334012157816 */ /* 0x000fe20000000000 */
[----:B------:R-:W-:-:S05]  /*cf990*/  IMAD.X R25, R20, 0x1, R15, P1 ;  /* 0x0000000114197824 */ /* 0x000fca00008e060f */
[----:B------:R0:W-:Y:S01]  /*cf9a0*/  STL.64 [R1+0xd28], R24 ;  /* 0x000d281801007387 */ /* 0x0001e20000100a00 */
[----:B------:R-:W-:-:S03]  /*cf9b0*/  IADD3 R26, P1, PT, R19, R5, RZ ;  /* 0x00000005131a7210 */ /* 0x000fc60007f3e0ff */
[----:B0-----:R-:W2:Y:S04]  /*cf9c0*/  LDL.LU.64 R24, [R1+0x5800] ;  /* 0x0058000001187983 */ /* 0x001ea80000300a00 */
[----:B------:R-:W-:Y:S04]  /*cf9d0*/  STL [R1+0x37c], R17 ;  /* 0x00037c1101007387 */ /* 0x000fe80000100800 */
[----:B------:R0:W-:Y:S04]  /*cf9e0*/  STL [R1+0x30], R3 ;  /* 0x0000300301007387 */ /* 0x0001e80000100800 */
[----:B------:R-:W3:Y:S01]  /*cf9f0*/  LDL.LU R28, [R1+0x56c] ;  /* 0x00056c00011c7983 */ /* 0x000ee20000300800 */
[----:B0-----:R-:W-:-:S04]  /*cfa00*/  LOP3.LUT R3, R27, 0xffff, RZ, 0xc0, !PT ;  /* 0x0000ffff1b037812 */ /* 0x001fc800078ec0ff */
[----:B------:R-:W-:Y:S01]  /*cfa10*/  PRMT R17, R2, 0x3340, R3 ;  /* 0x0000334002117816 */ /* 0x000fe20000000003 */
[----:B------:R-:W-:-:S03]  /*cfa20*/  IMAD.X R27, R20, 0x1, R6, P1 ;  /* 0x00000001141b7824 */ /* 0x000fc600008e0606 */
[----:B------:R-:W-:Y:S02]  /*cfa30*/  PRMT R21, R17, 0x5410, R21 ;  /* 0x0000541011157816 */ /* 0x000fe40000000015 */
[----:B------:R-:W4:Y:S04]  /*cfa40*/  LDL.LU R17, [R1+0x500] ;  /* 0x0005000001117983 */ /* 0x000f280000300800 */
[----:B------:R-:W-:Y:S04]  /*cfa50*/  STL [R1+0x7dc], R21 ;  /* 0x0007dc1501007387 */ /* 0x000fe80000100800 */
[----:B------:R0:W-:Y:S04]  /*cfa60*/  STL.64 [R1+0xd58], R26 ;  /* 0x000d581a01007387 */ /* 0x0001e80000100a00 */
[----:B0-----:R-:W2:Y:S01]  /*cfa70*/  LDL.LU.64 R26, [R1+0x57f8] ;  /* 0x0057f800011a7983 */ /* 0x001ea20000300a00 */
[----:B------:R-:W-:-:S02]  /*cfa80*/  SHF.R.U32.HI R2, RZ, 0x8, R2 ;  /* 0x00000008ff027819 */ /* 0x000fc40000011602 */
[----:B------:R-:W-:Y:S02]  /*cfa90*/  SHF.R.U32.HI R3, RZ, 0x8, R3 ;  /* 0x00000008ff037819 */ /* 0x000fe40000011603 */
[----:B------:R-:W-:Y:S01]  /*cfaa0*/  SHF.R.U32.HI R21, RZ, 0x8, R18 ;  /* 0x00000008ff157819 */ /* 0x000fe20000011612 */
[----:B------:R-:W3:Y:S01]  /*cfab0*/  LDL.LU R29, [R1+0x258] ;  /* 0x00025800011d7983 */ /* 0x000ee20000300800 */
[----:B------:R-:W-:Y:S02]  /*cfac0*/  LOP3.LUT R2, R2, 0xffff, RZ, 0xc0, !PT ;  /* 0x0000ffff02027812 */ /* 0x000fe400078ec0ff */
[----:B------:R-:W-:Y:S02]  /*cfad0*/  LOP3.LUT R3, R3, 0xffff, RZ, 0xc0, !PT ;  /* 0x0000ffff03037812 */ /* 0x000fe400078ec0ff */
[----:B------:R-:W-:Y:S02]  /*cfae0*/  LOP3.LUT R21, R21, 0xffff, RZ, 0xc0, !PT ;  /* 0x0000ffff15157812 */ /* 0x000fe400078ec0ff */
[----:B------:R-:W-:-:S02]  /*cfaf0*/  PRMT R18, R2, 0x3340, R3 ;  /* 0x0000334002127816 */ /* 0x000fc40000000003 */
[----:B------:R-:W-:-:S03]  /*cfb00*/  PRMT R3, R21, 0x3340, R0 ;  /* 0x0000334015037816 */ /* 0x000fc60000000000 */
[----:B------:R2:W-:Y:S04]  /*cfb10*/  STL [R1+0x1e4], R18 ;  /* 0x0001e41201007387 */ /* 0x0005e80000100800 */
[----:B------:R0:W-:Y:S01]  /*cfb20*/  STL [R1+0x34], R3 ;  /* 0x0000340301007387 */ /* 0x0001e20000100800 */
[----:B------:R-:W-:Y:S02]  /*cfb30*/  LOP3.LUT R2, R23, 0xffff, RZ, 0xc0, !PT ;  /* 0x0000ffff17027812 */ /* 0x000fe400078ec0ff */
[----:B--2---:R-:W-:Y:S02]  /*cfb40*/  LOP3.LUT R18, R26, 0xffff, RZ, 0xc0, !PT ;  /* 0x0000ffff1a127812 */ /* 0x004fe400078ec0ff */
[----:B------:R-:W2:Y:S01]  /*cfb50*/  LDL.LU R26, [R1+0x57f4] ;  /* 0x0057f400011a7983 */ /* 0x000ea20000300800 */
[----:B0-----:R-:W-:-:S02]  /*cfb60*/  LOP3.LUT R3, R22, 0xffff, RZ, 0xc0, !PT ;  /* 0x0000ffff16037812 */ /* 0x001fc400078ec0ff */
[----:B------:R-:W-:Y:S02]  /*cfb70*/  PRMT R21, R18, 0x3340, R0 ;  /* 0x0000334012157816 */ /* 0x000fe40000000000 */
[----:B------:R-:W-:-:S04]  /*cfb80*/  PRMT R22, R2, 0x3340, R3 ;  /* 0x0000334002167816 */ /* 0x000fc80000000003 */
[----:B------:R-:W-:Y:S02]  /*cfb90*/  PRMT R21, R22, 0x5410, R21 ;  /* 0x0000541016157816 */ /* 0x000fe40000000015 */
[----:B------:R-:W-:Y:S02]  /*cfba0*/  SHF.R.U32.HI R2, RZ, 0x8, R2 ;  /* 0x00000008ff027819 */ /* 0x000fe40000011602 */
[----:B------:R-:W-:Y:S02]  /*cfbb0*/  SHF.R.U32.HI R3, RZ, 0x8, R3 ;  /* 0x00000008ff037819 */ /* 0x000fe40000011603 */
[----:B------:R-:W-:Y:S01]  /*cfbc0*/  IADD3 R22, P1, PT, R19, R14, RZ ;  /* 0x0000000e13167210 */ /* 0x000fe20007f3e0ff */
[----:B------:R0:W-:Y:S01]  /*cfbd0*/  STL [R1+0x7d8], R21 ;  /* 0x0007d81501007387 */ /* 0x0001e20000100800 */
[----:B------:R-:W-:Y:S02]  /*cfbe0*/  LOP3.LUT R2, R2, 0xffff, RZ, 0xc0, !PT ;  /* 0x0000ffff02027812 */ /* 0x000fe400078ec0ff */
[----:B------:R-:W-:Y:S01]  /*cfbf0*/  LOP3.LUT R3, R3, 0xffff, RZ, 0xc0, !PT ;  /* 0x0000ffff03037812 */ /* 0x000fe200078ec0ff */
[----:B------:R-:W-:Y:S01]  /*cfc00*/  IMAD.X R23, R20, 0x1, R16, P1 ;  /* 0x0000000114177824 */ /* 0x000fe200008e0610 */
[----:B0-----:R-:W-:-:S02]  /*cfc10*/  SHF.R.U32.HI R21, RZ, 0x8, R18 ;  /* 0x00000008ff157819 */ /* 0x001fc40000011612 */
[----:B------:R-:W-:Y:S02]  /*cfc20*/  PRMT R18, R2, 0x3340, R3 ;  /* 0x0000334002127816 */ /* 0x000fe40000000003 */
[----:B------:R-:W-:Y:S02]  /*cfc30*/  LOP3.LUT R21, R21, 0xffff, RZ, 0xc0, !PT ;  /* 0x0000ffff15157812 */ /* 0x000fe400078ec0ff */
[----:B---3--:R-:W-:Y:S02]  /*cfc40*/  LOP3.LUT R2, R28, 0xffff, RZ, 0xc0, !PT ;  /* 0x0000ffff1c027812 */ /* 0x008fe400078ec0ff */
[----:B------:R-:W-:Y:S01]  /*cfc50*/  PRMT R3, R21, 0x3340, R0 ;  /* 0x0000334015037816 */ /* 0x000fe20000000000 */
[----:B------:R-:W-:Y:S01]  /*cfc60*/  STL.64 [R1+0xd50], R22 ;  /* 0x000d501601007387 */ /* 0x000fe20000100a00 */
[----:B------:R-:W-:-:S03]  /*cfc70*/  LOP3.LUT R28, R25, 0xffff, RZ, 0xc0, !PT ;  /* 0x0000ffff191c7812 */ /* 0x000fc600078ec0ff */
[----:B------:R-:W-:Y:S04]  /*cfc80*/  STL [R1+0x4b4], R18 ;  /* 0x0004b41201007387 */ /* 0x000fe80000100800 */
[----:B------:R4:W-:Y:S01]  /*cfc90*/  STL [R1+0x38], R3 ;  /* 0x0000380301007387 */ /* 0x0009e20000100800 */
[----:B------:R-:W-:Y:S02]  /*cfca0*/  PRMT R21, R28, 0x3340, R0 ;  /* 0x000033401c157816 */ /* 0x000fe40000000000 */
[----:B------:R-:W-:Y:S02]  /*cfcb0*/  LOP3.LUT R24, R24, 0xffff, RZ, 0xc0, !PT ;  /* 0x0000ffff18187812 */ /* 0x000fe400078ec0ff */
[----:B------:R-:W-:Y:S01]  /*cfcc0*/  LOP3.LUT R29, R29, 0xffff, RZ, 0xc0, !PT ;  /* 0x0000ffff1d1d7812 */ /* 0x000fe200078ec0ff */
[----:B------:R-:W3:Y:S01]  /*cfcd0*/  LDL.LU R25, [R1+0x57f0] ;  /* 0x0057f00001197983 */ /* 0x000ee20000300800 */
[----:B----4-:R-:W-:-:S02]  /*cfce0*/  LOP3.LUT R3, R17, 0xffff, RZ, 0xc0, !PT ;  /* 0x0000ffff11037812 */ /* 0x010fc400078ec0ff */
[----:B------:R-:W-:-:S05]  /*cfcf0*/  IADD3 R22, P1, PT, R19, R7, RZ ;  /* 0x0000000713167210 */ /* 0x000fca0007f3e0ff */
[----:B------:R-:W-:Y:S01]  /*cfd00*/  IMAD.X R23, R20, 0x1, R8, P1 ;  /* 0x0000000114177824 */ /* 0x000fe200008e0608 */
[----:B--2---:R-:W-:-:S04]  /*cfd10*/  LOP3.LUT R26, R26, 0xffff, RZ, 0xc0, !PT ;  /* 0x0000ffff1a1a7812 */ /* 0x004fc800078ec0ff */
[----:B------:R-:W-:-:S04]  /*cfd20*/  PRMT R17, R2, 0x3340, R26 ;  /* 0x0000334002117816 */ /* 0x000fc8000000001a */
[----:B------:R-:W-:Y:S02]  /*cfd30*/  PRMT R18, R17, 0x5410, R21 ;  /* 0x0000541011127816 */ /* 0x000fe40000000015 */
[----:B------:R-:W-:Y:S02]  /*cfd40*/  PRMT R21, R24, 0x3340, R0 ;  /* 0x0000334018157816 */ /* 0x000fe40000000000 */
[----:B------:R-:W-:Y:S02]  /*cfd50*/  PRMT R17, R3, 0x3340, R29 ;  /* 0x0000334003117816 */ /* 0x000fe4000000001d */
[----:B------:R-:W-:Y:S02]  /*cfd60*/  SHF.R.U32.HI R3, RZ, 0x8, R3 ;  /* 0x00000008ff037819 */ /* 0x000fe40000011603 */
[----:B------:R-:W-:Y:S02]  /*cfd70*/  PRMT R17, R17, 0x5410, R21 ;  /* 0x0000541011117816 */ /* 0x000fe40000000015 */
[----:B------:R-:W-:-:S02]  /*cfd80*/  SHF.R.U32.HI R21, RZ, 0x8, R29 ;  /* 0x00000008ff157819 */ /* 0x000fc4000001161d */
[----:B------:R-:W-:Y:S02]  /*cfd90*/  SHF.R.U32.HI R29, RZ, 0x8, R26 ;  /* 0x00000008ff1d7819 */ /* 0x000fe4000001161a */
[----:B------:R-:W-:Y:S02]  /*cfda0*/  LOP3.LUT R3, R3, 0xffff, RZ, 0xc0, !PT ;  /* 0x0000ffff03037812 */ /* 0x000fe400078ec0ff */
[----:B------:R-:W-:Y:S01]  /*cfdb0*/  LOP3.LUT R26, R21, 0xffff, RZ, 0xc0, !PT ;  /* 0x0000ffff151a7812 */ /* 0x000fe200078ec0ff */
[----:B------:R0:W-:Y:S04]  /*cfdc0*/  STL [R1+0x7d0], R18 ;  /* 0x0007d01201007387 */ /* 0x0001e80000100800 */
[----:B------:R-:W-:Y:S01]  /*cfdd0*/  STL [R1+0x7d4], R17 ;  /* 0x0007d41101007387 */ /* 0x000fe20000100800 */
[----:B------:R-:W-:-:S03]  /*cfde0*/  PRMT R26, R3, 0x3340, R26 ;  /* 0x00003340031a7816 */ /* 0x000fc6000000001a */
[----:B0-----:R-:W2:Y:S04]  /*cfdf0*/  LDL.LU R18, [R1+0x6ac] ;  /* 0x0006ac0001127983 */ /* 0x001ea80000300800 */
[----:B------:R0:W-:Y:S01]  /*cfe00*/  STL.64 [R1+0xd20], R22 ;  /* 0x000d201601007387 */ /* 0x0001e20000100a00 */
[----:B------:R-:W-:-:S03]  /*cfe10*/  SHF.R.U32.HI R2, RZ, 0x8, R2 ;  /* 0x00000008ff027819 */ /* 0x000fc60000011602 */
[----:B0-----:R-:W4:Y:S04]  /*cfe20*/  LDL.LU R23, [R1+0x2158] ;  /* 0x0021580001177983 */ /* 0x001f280000300800 */
[----:B------:R-:W3:Y:S04]  /*cfe30*/  LDL.LU R22, [R1+0x508] ;  /* 0x0005080001167983 */ /* 0x000ee80000300800 */
[----:B------:R-:W3:Y:S04]  /*cfe40*/  LDL.LU R17, [R1+0xd0] ;  /* 0x0000d00001117983 */ /* 0x000ee80000300800 */
[----:B------:R0:W-:Y:S01]  /*cfe50*/  STL [R1+0x5630], R26 ;  /* 0x0056301a01007387 */ /* 0x0001e20000100800 */
[----:B------:R-:W-:-:S02]  /*cfe60*/  LOP3.LUT R2, R2, 0xffff, RZ, 0xc0, !PT ;  /* 0x0000ffff02027812 */ /* 0x000fc400078ec0ff */
[----:B------:R-:W-:Y:S01]  /*cfe70*/  LOP3.LUT R21, R29, 0xffff, RZ, 0xc0, !PT ;  /* 0x0000ffff1d157812 */ /* 0x000fe200078ec0ff */
[----:B0-----:R-:W3:Y:S03]  /*cfe80*/  LDL.LU R26, [R1+0x4da8] ;  /* 0x004da800011a7983 */ /* 0x001ee60000300800 */
[----:B------:R-:W-:Y:S01]  /*cfe90*/  PRMT R21, R2, 0x3340, R21 ;  /* 0x0000334002157816 */ /* 0x000fe20000000015 */
[----:B------:R-:W-:Y:S04]  /*cfea0*/  STL [R1+0x57bc], R27 ;  /* 0x0057bc1b01007387 */ /* 0x000fe80000100800 */
[----:B------:R-:W-:Y:S01]  /*cfeb0*/  STL.64 [R1+0x57d0], R8 ;  /* 0x0057d00801007387 */ /* 0x000fe20000100a00 */
[----:B------:R-:W-:-:S03]  /*cfec0*/  IADD3 R2, P1, PT, R19, R9, RZ ;  /* 0x0000000913027210 */ /* 0x000fc60007f3e0ff */
[----:B------:R0:W-:Y:S02]  /*cfed0*/  STL [R1+0x454], R21 ;  /* 0x0004541501007387 */ /* 0x0001e40000100800 */
[C---:B------:R-:W-:Y:S01]  /*cfee0*/  IMAD.X R3, R20.reuse, 0x1, R11, P1 ;  /* 0x0000000114037824 */ /* 0x040fe200008e060b */
[----:B0-----:R-:W-:Y:S02]  /*cfef0*/  SHF.R.U32.HI R21, RZ, 0x8, R28 ;  /* 0x00000008ff157819 */ /* 0x001fe4000001161c */
[----:B------:R-:W-:Y:S02]  /*cff00*/  IADD3 R8, P1, PT, R19, R10, RZ ;  /* 0x0000000a13087210 */ /* 0x000fe40007f3e0ff */
[----:B------:R-:W-:Y:S01]  /*cff10*/  LOP3.LUT R21, R21, 0xffff, RZ, 0xc0, !PT ;  /* 0x0000ffff15157812 */ /* 0x000fe200078ec0ff */
[----:B------:R0:W-:Y:S03]  /*cff20*/  STL.64 [R1+0xd38], R2 ;  /* 0x000d380201007387 */ /* 0x0001e60000100a00 */
[----:B------:R-:W-:Y:S01]  /*cff30*/  PRMT R21, R21, 0x3340, R0 ;  /* 0x0000334015157816 */ /* 0x000fe20000000000 */
[----:B------:R-:W-:Y:S01]  /*cff40*/  IMAD.X R9, R20, 0x1, R12, P1 ;  /* 0x0000000114097824 */ /* 0x000fe200008e060c */
[----:B------:R-:W-:Y:S01]  /*cff50*/  SHF.R.U32.HI R20, RZ, 0x8, R24 ;  /* 0x00000008ff147819 */ /* 0x000fe20000011618 */
[----:B0-----:R-:W3:Y:S04]  /*cff60*/  LDL.LU.64 R2, [R1+0x57e8] ;  /* 0x0057e80001027983 */ /* 0x001ee80000300a00 */
[----:B------:R-:W-:Y:S04]  /*cff70*/  STL [R1+0x3c], R21 ;  /* 0x00003c1501007387 */ /* 0x000fe80000100800 */
[----:B------:R-:W3:Y:S04]  /*cff80*/  LDL.LU R24, [R1+0x708] ;  /* 0x0007080001187983 */ /* 0x000ee80000300800 */
[----:B------:R-:W3:Y:S04]  /*cff90*/  LDL.LU R28, [R1+0x4db0] ;  /* 0x004db000011c7983 */ /* 0x000ee80000300800 */
[----:B------:R0:W-:Y:S04]  /*cffa0*/  STL.64 [R1+0xd30], R8 ;  /* 0x000d300801007387 */ /* 0x0001e80000100a00 */
[----:B------:R-:W3:Y:S01]  /*cffb0*/  LDL.LU R29, [R1+0x2168] ;  /* 0x00216800011d7983 */ /* 0x000ee20000300800 */
[----:B------:R-:W-:-:S04]  /*cffc0*/  LOP3.LUT R20, R20, 0xffff, RZ, 0xc0, !PT ;  /* 0x0000ffff14147812 */ /* 0x000fc800078ec0ff */
[----:B0-----:R-:W-:-:S05]  /*cffd0*/  PRMT R8, R20, 0x3340, R0 ;  /* 0x0000334014087816 */ /* 0x001fca0000000000 */
[----:B------:R4:W-:Y:S01]  /*cffe0*/  STL [R1+0x40], R8 ;  /* 0x0000400801007387 */ /* 0x0009e20000100800 */
[----:B--2---:R-:W-:-:S04]  /*cfff0*/  LOP3.LUT R18, R18, 0xffff, RZ, 0xc0, !PT ;  /* 0x0000ffff12127812 */ /* 0x004fc800078ec0ff */
[----:B------:R-:W-:Y:S02]  /*d0000*/  PRMT R20, R18, 0x3340, R0 ;  /* 0x0000334012147816 */ /* 0x000fe40000000000 */
[----:B----4-:R-:W-:Y:S02]  /*d0010*/  LOP3.LUT R8, R23, 0xffff, RZ, 0xc0, !PT ;  /* 0x0000ffff17087812 */ /* 0x010fe400078ec0ff */
[----:B---3--:R-:W-:Y:S02]  /*d0020*/  LOP3.LUT R22, R22, 0xffff, RZ, 0xc0, !PT ;  /* 0x0000ffff16167812 */ /* 0x008fe400078ec0ff */
[----:B------:R-:W-:Y:S02]  /*d0030*/  LOP3.LUT R23, R17, 0xffff, RZ, 0xc0, !PT ;  /* 0x0000ffff11177812 */ /* 0x000fe400078ec0ff */
[----:B------:R-:W-:Y:S02]  /*d0040*/  LOP3.LUT R17, R25, 0xffff, RZ, 0xc0, !PT ;  /* 0x0000ffff19117812 */ /* 0x000fe400078ec0ff */
[----:B------:R-:W-:-:S04]  /*d0050*/  LOP3.LUT R9, R26, 0xffff, RZ, 0xc0, !PT ;  /* 0x0000ffff1a097812 */ /* 0x000fc800078ec0ff */
[----:B------:R-:W-:-:S04]  /*d0060*/  PRMT R21, R9, 0x3340, R8 ;  /* 0x0000334009157816 */ /* 0x000fc80000000008 */
[----:B------:R-:W-:Y:S02]  /*d0070*/  PRMT R25, R21, 0x5410, R20 ;  /* 0x0000541015197816 */ /* 0x000fe40000000014 */
[----:B------:R-:W-:Y:S02]  /*d0080*/  PRMT R20, R23, 0x3340, R0 ;  /* 0x0000334017147816 */ /* 0x000fe40000000000 */
[----:B------:R-:W-:Y:S01]  /*d0090*/  PRMT R21, R22, 0x3340, R17 ;  /* 0x0000334016157816 */ /* 0x000fe20000000011 */
[----:B------:R0:W-:Y:S03]  /*d00a0*/  STL [R1+0x4d90], R23 ;  /* 0x004d901701007387 */ /* 0x0001e60000100800 */
[----:B------:R-:W-:Y:S01]  /*d00b0*/  PRMT R20, R21, 0x5410, R20 ;  /* 0x0000541015147816 */ /* 0x000fe20000000014 */
[----:B------:R2:W-:Y:S01]  /*d00c0*/  STL [R1+0x764], R25 ;  /* 0x0007641901007387 */ /* 0x0005e20000100800 */
[----:B------:R-:W-:-:S02]  /*d00d0*/  SHF.R.U32.HI R21, RZ, 0x8, R22 ;  /* 0x00000008ff157819 */ /* 0x000fc40000011616 */
[----:B------:R-:W-:Y:S01]  /*d00e0*/  SHF.R.U32.HI R26, RZ, 0x8, R9 ;  /* 0x00000008ff1a7819 */ /* 0x000fe20000011609 */
[----:B------:R3:W-:Y:S04]  /*d00f0*/  STL [R1+0x4d5c], R20 ;  /* 0x004d5c1401007387 */ /* 0x0007e80000100800 */
[----:B0-----:R-:W4:Y:S04]  /*d0100*/  LDL.LU R23, [R1+0x4d9c] ;  /* 0x004d9c0001177983 */ /* 0x001f280000300800 */
[----:B------:R-:W4:Y:S04]  /*d0110*/  LDL.LU R22, [R1+0x650] ;  /* 0x0006500001167983 */ /* 0x000f280000300800 */
[----:B--2---:R-:W2:Y:S01]  /*d0120*/  LDL.LU R25, [R1+0x78c] ;  /* 0x00078c0001197983 */ /* 0x004ea20000300800 */
[----:B---3--:R-:W-:-:S02]  /*d0130*/  SHF.R.U32.HI R20, RZ, 0x8, R17 ;  /* 0x00000008ff147819 */ /* 0x008fc40000011611 */
[----:B------:R-:W-:Y:S02]  /*d0140*/  SHF.R.U32.HI R17, RZ, 0x8, R8 ;  /* 0x00000008ff117819 */ /* 0x000fe40000011608 */
[----:B------:R-:W-:Y:S02]  /*d0150*/  LOP3.LUT R8, R21, 0xffff, RZ, 0xc0, !PT ;  /* 0x0000ffff15087812 */ /* 0x000fe400078ec0ff */
[----:B------:R-:W-:Y:S02]  /*d0160*/  LOP3.LUT R21, R26, 0xffff, RZ, 0xc0, !PT ;  /* 0x0000ffff1a157812 */ /* 0x000fe400078ec0ff */
[----:B------:R-:W-:Y:S02]  /*d0170*/  LOP3.LUT R9, R20, 0xffff, RZ, 0xc0, !PT ;  /* 0x0000ffff14097812 */ /* 0x000fe400078ec0ff */
[----:B------:R-:W-:Y:S02]  /*d0180*/  LOP3.LUT R20, R17, 0xffff, RZ, 0xc0, !PT ;  /* 0x0000ffff11147812 */ /* 0x000fe400078ec0ff */
[----:B------:R-:W-:-:S02]  /*d0190*/  PRMT R8, R8, 0x3340, R9 ;  /* 0x0000334008087816 */ /* 0x000fc40000000009 */
[----:B------:R-:W-:Y:S02]  /*d01a0*/  PRMT R9, R21, 0x3340, R20 ;  /* 0x0000334015097816 */ /* 0x000fe40000000014 */
[----:B------:R-:W-:Y:S01]  /*d01b0*/  LOP3.LUT R17, R24, 0xffff, RZ, 0xc0, !PT ;  /* 0x0000ffff18117812 */ /* 0x000fe200078ec0ff */
[----:B------:R0:W-:Y:S04]  /*d01c0*/  STL [R1+0x20b8], R8 ;  /* 0x0020b80801007387 */ /* 0x0001e80000100800 */
[----:B------:R3:W-:Y:S01]  /*d01d0*/  STL [R1+0x434], R9 ;  /* 0x0004340901007387 */ /* 0x0007e20000100800 */
[----:B------:R-:W-:-:S03]  /*d01e0*/  PRMT R20, R17, 0x3340, R0 ;  /* 0x0000334011147816 */ /* 0x000fc60000000000 */
[----:B------:R-:W2:Y:S01]  /*d01f0*/  LDL.LU R24, [R1+0x4da0] ;  /* 0x004da00001187983 */ /* 0x000ea20000300800 */
[----:B0-----:R-:W-:Y:S02]  /*d0200*/  LOP3.LUT R8, R28, 0xffff, RZ, 0xc0, !PT ;  /* 0x0000ffff1c087812 */ /* 0x001fe400078ec0ff */
[----:B---3--:R-:W-:Y:S01]  /*d0210*/  LOP3.LUT R9, R29, 0xffff, RZ, 0xc0, !PT ;  /* 0x0000ffff1d097812 */ /* 0x008fe200078ec0ff */
[----:B------:R-:W3:Y:S03]  /*d0220*/  LDL.LU R28, [R1+0x654] ;  /* 0x00065400011c7983 */ /* 0x000ee60000300800 */
[----:B------:R-:W-:-:S04]  /*d0230*/  PRMT R21, R8, 0x3340, R9 ;  /* 0x0000334008157816 */ /* 0x000fc80000000009 */
[----:B------:R-:W-:-:S05]  /*d0240*/  PRMT R20, R21, 0x5410, R20 ;  /* 0x0000541015147816 */ /* 0x000fca0000000014 */
[----:B------:R0:W-:Y:S04]  /*d0250*/  STL [R1+0x71c], R20 ;  /* 0x00071c1401007387 */ /* 0x0001e80000100800 */
[----:B------:R-:W3:Y:S01]  /*d0260*/  LDL.LU R29, [R1+0x950] ;  /* 0x00095000011d7983 */ /* 0x000ee20000300800 */
[----:B-1----:R-:W-:Y:S01]  /*d0270*/  VIADD R19, R19, UR5 ;  /* 0x0000000513137c36 */ /* 0x002fe20008000000 */
[----:B------:R-:W-:Y:S02]  /*d0280*/  SHF.R.U32.HI R21, RZ, 0x8, R18 ;  /* 0x00000008ff157819 */ /* 0x000fe40000011612 */
[----:B------:R-:W-:Y:S02]  /*d0290*/  SHF.R.U32.HI R8, RZ, 0x8, R8 ;  /* 0x00000008ff087819 */ /* 0x000fe40000011608 */
[----:B------:R-:W-:Y:S01]  /*d02a0*/  SHF.R.U32.HI R9, RZ, 0x8, R9 ;  /* 0x00000008ff097819 */ /* 0x000fe20000011609 */
[----:B------:R-:W1:Y:S01]  /*d02b0*/  LDCU UR5, c[0x0][0x3b8] ;  /* 0x00007700ff0577ac */ /* 0x000e620008000800 */
[----:B------:R-:W-:-:S02]  /*d02c0*/  IADD3 R26, P1, PT, R19, R0, RZ ;  /* 0x00000000131a7210 */ /* 0x000fc40007f3e0ff */
[----:B------:R-:W-:Y:S02]  /*d02d0*/  LOP3.LUT R21, R21, 0xffff, RZ, 0xc0, !PT ;  /* 0x0000ffff15157812 */ /* 0x000fe400078ec0ff */
[----:B0-----:R-:W-:Y:S02]  /*d02e0*/  SHF.R.S32.HI R20, RZ, 0x1f, R19 ;  /* 0x0000001fff147819 */ /* 0x001fe40000011413 */
[----:B------:R-:W-:Y:S02]  /*d02f0*/  LOP3.LUT R8, R8, 0xffff, RZ, 0xc0, !PT ;  /* 0x0000ffff08087812 */ /* 0x000fe400078ec0ff */
[----:B------:R-:W-:Y:S02]  /*d0300*/  LOP3.LUT R9, R9, 0xffff, RZ, 0xc0, !PT ;  /* 0x0000ffff09097812 */ /* 0x000fe400078ec0ff */
[----:B------:R-:W-:Y:S01]  /*d0310*/  PRMT R18, R21, 0x3340, R0 ;  /* 0x0000334015127816 */ /* 0x000fe20000000000 */
[----:B------:R-:W-:Y:S01]  /*d0320*/  IMAD.X R27, R20, 0x1, R2, P1 ;  /* 0x00000001141b7824 */ /* 0x000fe200008e0602 */
[----:B------:R-:W-:-:S04]  /*d0330*/  PRMT R9, R8, 0x3340, R9 ;  /* 0x0000334008097816 */ /* 0x000fc80000000009 */
[----:B------:R0:W-:Y:S04]  /*d0340*/  STL.64 [R1+0xd18], R26 ;  /* 0x000d181a01007387 */ /* 0x0001e80000100a00 */
[----:B------:R-:W-:Y:S04]  /*d0350*/  STL [R1+0x48], R18 ;  /* 0x0000481201007387 */ /* 0x000fe80000100800 */
[----:B------:R2:W-:Y:S01]  /*d0360*/  STL [R1+0x41c], R9 ;  /* 0x00041c0901007387 */ /* 0x0005e20000100800 */
[----:B----4-:R-:W-:Y:S02]  /*d0370*/  LOP3.LUT R8, R23, 0xffff, RZ, 0xc0, !PT ;  /* 0x0000ffff17087812 */ /* 0x010fe400078ec0ff */
[----:B0-----:R-:W-:-:S02]  /*d0380*/  LOP3.LUT R27, R22, 0xffff, RZ, 0xc0, !PT ;  /* 0x0000ffff161b7812 */ /* 0x001fc400078ec0ff */
[----:B--2---:R-:W-:Y:S02]  /*d0390*/  LOP3.LUT R9, R25, 0xffff, RZ, 0xc0, !PT ;  /* 0x0000ffff19097812 */ /* 0x004fe400078ec0ff */
[----:B------:R-:W-:Y:S02]  /*d03a0*/  PRMT R21, R27, 0x3340, R0 ;  /* 0x000033401b157816 */ /* 0x000fe40000000000 */
[--C-:B------:R-:W-:Y:S02]  /*d03b0*/  PRMT R18, R8, 0x3340, R9.reuse ;  /* 0x0000334008127816 */ /* 0x100fe40000000009 */
[----:B------:R-:W-:Y:S02]  /*d03c0*/  SHF.R.U32.HI R8, RZ, 0x8, R8 ;  /* 0x00000008ff087819 */ /* 0x000fe40000011608 */
[----:B------:R-:W-:Y:S02]  /*d03d0*/  SHF.R.U32.HI R9, RZ, 0x8, R9 ;  /* 0x00000008ff097819 */ /* 0x000fe40000011609 */
[----:B------:R-:W-:-:S02]  /*d03e0*/  PRMT R18, R18, 0x5410, R21 ;  /* 0x0000541012127816 */ /* 0x000fc40000000015 */
[----:B------:R-:W-:Y:S02]  /*d03f0*/  SHF.R.U32.HI R21, RZ, 0x8, R17 ;  /* 0x00000008ff157819 */ /* 0x000fe40000011611 */
[----:B------:R-:W-:Y:S02]  /*d0400*/  IADD3 R22, P1, PT, R19, R3, RZ ;  /* 0x0000000313167210 */ /* 0x000fe40007f3e0ff */
[----:B------:R-:W-:Y:S02]  /*d0410*/  LOP3.LUT R8, R8, 0xffff, RZ, 0xc0, !PT ;  /* 0x0000ffff08087812 */ /* 0x000fe400078ec0ff */
[----:B------:R-:W-:Y:S02]  /*d0420*/  LOP3.LUT R9, R9, 0xffff, RZ, 0xc0, !PT ;  /* 0x0000ffff09097812 */ /* 0x000fe400078ec0ff */
[----:B------:R-:W-:Y:S01]  /*d0430*/  LOP3.LUT R21, R21, 0xffff, RZ, 0xc0, !PT ;  /* 0x0000ffff15157812 */ /* 0x000fe200078ec0ff */
[----:B------:R-:W-:Y:S01]  /*d0440*/  IMAD.X R23, R20, 0x1, R4, P1 ;  /* 0x0000000114177824 */ /* 0x000fe200008e0604 */
[----:B------:R-:W-:Y:S01]  /*d0450*/  PRMT R25, R8, 0x3340, R9 ;  /* 0x0000334008197816 */ /* 0x000fe20000000009 */
[----:B------:R0:W-:Y:S01]  /*d0460*/  STL [R1+0x70c], R18 ;  /* 0x00070c1201007387 */ /* 0x0001e20000100800 */
[----:B------:R-:W-:-:S02]  /*d0470*/  PRMT R17, R21, 0x3340, R0 ;  /* 0x0000334015117816 */ /* 0x000fc40000000000 */
[----:B------:R-:W-:Y:S01]  /*d0480*/  LOP3.LUT R8, R24, 0xffff, RZ, 0xc0, !PT ;  /* 0x0000ffff18087812 */ /* 0x000fe200078ec0ff */
[----:B0-----:R-:W2:Y:S04]  /*d0490*/  LDL.LU R18, [R1+0x574] ;  /* 0x0005740001127983 */ /* 0x001ea80000300800 */
[----:B------:R-:W4:Y:S04]  /*d04a0*/  LDL.LU R26, [R1+0x308] ;  /* 0x00030800011a7983 */ /* 0x000f280000300800 */
[----:B------:R-:W-:Y:S04]  /*d04b0*/  STL.64 [R1+0xd10], R22 ;  /* 0x000d101601007387 */ /* 0x000fe80000100a00 */
[----:B------:R-:W-:Y:S04]  /*d04c0*/  STL [R1+0x5660], R25 ;  /* 0x0056601901007387 */ /* 0x000fe80000100800 */
[----:B------:R3:W-:Y:S02]  /*d04d0*/  STL [R1+0x44], R17 ;  /* 0x0000441101007387 */ /* 0x0007e40000100800 */
[----:B---3--:R-:W-:-:S02]  /*d04e0*/  LOP3.LUT R17, R28, 0xffff, RZ, 0xc0, !PT ;  /* 0x0000ffff1c117812 */ /* 0x008fc400078ec0ff */
[----:B------:R-:W-:Y:S02]  /*d04f0*/  LOP3.LUT R9, R29, 0xffff, RZ, 0xc0, !PT ;  /* 0x0000ffff1d097812 */ /* 0x000fe400078ec0ff */
[----:B------:R-:W-:Y:S02]  /*d0500*/  IADD3 R28, P1, PT, R19, R13, RZ ;  /* 0x0000000d131c7210 */ /* 0x000fe40007f3e0ff */
[----:B------:R-:W-:Y:S02]  /*d0510*/  PRMT R21, R17, 0x3340, R0 ;  /* 0x0000334011157816 */ /* 0x000fe40000000000 */
[----:B------:R-:W-:Y:S01]  /*d0520*/  PRMT R25, R8, 0x3340, R9 ;  /* 0x0000334008197816 */ /* 0x000fe20000000009 */
[----:B------:R0:W-:Y:S04]  /*d0530*/  STL [R1+0x4d8c], R17 ;  /* 0x004d8c1101007387 */ /* 0x0001e80000100800 */
[----:B------:R-:W3:Y:S01]  /*d0540*/  LDL.LU R23, [R1+0x578] ;  /* 0x0005780001177983 */ /* 0x000ee20000300800 */
[----:B------:R-:W-:Y:S01]  /*d0550*/  IMAD.X R29, R20, 0x1, R15, P1 ;  /* 0x00000001141d7824 */ /* 0x000fe200008e060f */
[----:B------:R-:W-:-:S02]  /*d0560*/  PRMT R21, R25, 0x5410, R21 ;  /* 0x0000541019157816 */ /* 0x000fc40000000015 */
[----:B------:R-:W3:Y:S04]  /*d0570*/  LDL.LU R22, [R1+0x1f0] ;  /* 0x0001f00001167983 */ /* 0x000ee80000300800 */
[----:B------:R-:W3:Y:S04]  /*d0580*/  LDL.LU R24, [R1+0x30c] ;  /* 0x00030c0001187983 */ /* 0x000ee80000300800 */
[----:B0-----:R-:W3:Y:S04]  /*d0590*/  LDL.LU R17, [R1+0x51c] ;  /* 0x00051c0001117983 */ /* 0x001ee80000300800 */
[----:B------:R-:W-:Y:S04]  /*d05a0*/  STL [R1+0x4d58], R21 ;  /* 0x004d581501007387 */ /* 0x000fe80000100800 */
[----:B------:R0:W-:Y:S04]  /*d05b0*/  STL.64 [R1+0xd08], R28 ;  /* 0x000d081c01007387 */ /* 0x0001e80000100a00 */
[----:B0-----:R-:W3:Y:S01]  /*d05c0*/  LDL.LU.64 R28, [R1+0x57e0] ;  /* 0x0057e000011c7983 */ /* 0x001ee20000300a00 */
        /* <DEDUP_REMOVED lines=8> */
[----:B------:R-:W-:Y:S04]  /*d0650*/  STL [R1+0x4c], R21 ;  /* 0x00004c1501007387 */ /* 0x000fe80000100800 */
[----:B------:R4:W-:Y:S01]  /*d0660*/  STL [R1+0x84c], R9 ;  /* 0x00084c0901007387 */ /* 0x0009e20000100800 */
[----:B--2---:R-:W-:Y:S02]  /*d0670*/  LOP3.LUT R8, R18, 0xffff, RZ, 0xc0, !PT ;  /* 0x0000ffff12087812 */ /* 0x004fe400078ec0ff */
[----:B---3--:R-:W-:Y:S02]  /*d0680*/  LOP3.LUT R18, R28, 0xffff, RZ, 0xc0, !PT ;  /* 0x0000ffff1c127812 */ /* 0x008fe400078ec0ff */
[----:B------:R-:W2:Y:S01]  /*d0690*/  LDL.LU R28, [R1+0x57dc] ;  /* 0x0057dc00011c7983 */ /* 0x000ea20000300800 */
[----:B----4-:R-:W-:-:S02]  /*d06a0*/  LOP3.LUT R9, R26, 0xffff, RZ, 0xc0, !PT ;  /* 0x0000ffff1a097812 */ /* 0x010fc400078ec0ff */
[----:B------:R-:W-:Y:S02]  /*d06b0*/  PRMT R21, R18, 0x3340, R0 ;  /* 0x0000334012157816 */ /* 0x000fe40000000000 */
[----:B------:R-:W-:-:S04]  /*d06c0*/  PRMT R25, R8, 0x3340, R9 ;  /* 0x0000334008197816 */ /* 0x000fc80000000009 */
[----:B------:R-:W-:Y:S02]  /*d06d0*/  PRMT R21, R25, 0x5410, R21 ;  /* 0x0000541019157816 */ /* 0x000fe40000000015 */
[----:B------:R-:W-:Y:S02]  /*d06e0*/  IADD3 R26, P1, PT, R19, R5, RZ ;  /* 0x00000005131a7210 */ /* 0x000fe40007f3e0ff */
[----:B------:R-:W-:Y:S02]  /*d06f0*/  SHF.R.U32.HI R8, RZ, 0x8, R8 ;  /* 0x00000008ff087819 */ /* 0x000fe40000011608 */
[----:B------:R-:W-:Y:S01]  /*d0700*/  SHF.R.U32.HI R9, RZ, 0x8, R9 ;  /* 0x00000008ff097819 */ /* 0x000fe20000011609 */
[----:B------:R0:W-:Y:S01]  /*d0710*/  STL [R1+0x700], R21 ;  /* 0x0007001501007387 */ /* 0x0001e20000100800 */
[----:B------:R-:W-:Y:S02]  /*d0720*/  LOP3.LUT R8, R8, 0xffff, RZ, 0xc0, !PT ;  /* 0x0000ffff08087812 */ /* 0x000fe400078ec0ff */
[----:B------:R-:W-:Y:S01]  /*d0730*/  LOP3.LUT R9, R9, 0xffff, RZ, 0xc0, !PT ;  /* 0x0000ffff09097812 */ /* 0x000fe200078ec0ff */
[----:B------:R-:W-:Y:S01]  /*d0740*/  IMAD.X R27, R20, 0x1, R6, P1 ;  /* 0x00000001141b7824 */ /* 0x000fe200008e0606 */
[----:B0-----:R-:W-:-:S02]  /*d0750*/  SHF.R.U32.HI R21, RZ, 0x8, R18 ;  /* 0x00000008ff157819 */ /* 0x001fc40000011612 */
[----:B------:R-:W-:Y:S02]  /*d0760*/  PRMT R9, R8, 0x3340, R9 ;  /* 0x0000334008097816 */ /* 0x000fe40000000009 */
[----:B------:R-:W-:Y:S01]  /*d0770*/  LOP3.LUT R21, R21, 0xffff, RZ, 0xc0, !PT ;  /* 0x0000ffff15157812 */ /* 0x000fe200078ec0ff */
[----:B------:R0:W-:Y:S01]  /*d0780*/  STL.64 [R1+0xd00], R26 ;  /* 0x000d001a01007387 */ /* 0x0001e20000100a00 */
[----:B------:R-:W-:Y:S02]  /*d0790*/  LOP3.LUT R25, R22, 0xffff, RZ, 0xc0, !PT ;  /* 0x0000ffff16197812 */ /* 0x000fe400078ec0ff */
[--C-:B------:R-:W-:Y:S02]  /*d07a0*/  PRMT R8, R21, 0x3340, R0.reuse ;  /* 0x0000334015087816 */ /* 0x100fe40000000000 */
[----:B------:R-:W-:Y:S01]  /*d07b0*/  LOP3.LUT R24, R24, 0xffff, RZ, 0xc0, !PT ;  /* 0x0000ffff18187812 */ /* 0x000fe200078ec0ff */
[----:B------:R-:W-:Y:S04]  /*d07c0*/  STL [R1+0x370], R9 ;  /* 0x0003700901007387 */ /* 0x000fe80000100800 */
[----:B------:R3:W-:Y:S01]  /*d07d0*/  STL [R1+0x54], R8 ;  /* 0x0000540801007387 */ /* 0x0007e20000100800 */
[----:B------:R-:W-:-:S02]  /*d07e0*/  PRMT R21, R25, 0x3340, R0 ;  /* 0x0000334019157816 */ /* 0x000fc40000000000 */
[----:B0-----:R-:W-:-:S04]  /*d07f0*/  LOP3.LUT R26, R23, 0xffff, RZ, 0xc0, !PT ;  /* 0x0000ffff171a7812 */ /* 0x001fc800078ec0ff */
[----:B---3--:R-:W-:Y:S02]  /*d0800*/  PRMT R8, R26, 0x3340, R24 ;  /* 0x000033401a087816 */ /* 0x008fe40000000018 */
[----:B------:R-:W-:Y:S02]  /*d0810*/  LOP3.LUT R18, R29, 0xffff, RZ, 0xc0, !PT ;  /* 0x0000ffff1d127812 */ /* 0x000fe400078ec0ff */
[----:B------:R-:W-:Y:S01]  /*d0820*/  LOP3.LUT R27, R17, 0xffff, RZ, 0xc0, !PT ;  /* 0x0000ffff111b7812 */ /* 0x000fe200078ec0ff */
[----:B------:R-:W3:Y:S01]  /*d0830*/  LDL.LU R29, [R1+0x57d8] ;  /* 0x0057d800011d7983 */ /* 0x000ee20000300800 */
[----:B------:R-:W-:-:S03]  /*d0840*/  PRMT R8, R8, 0x5410, R21 ;  /* 0x0000541008087816 */ /* 0x000fc60000000015 */
[----:B------:R-:W4:Y:S04]  /*d0850*/  LDL.LU R23, [R1+0x4db8] ;  /* 0x004db80001177983 */ /* 0x000f280000300800 */
[----:B------:R-:W4:Y:S01]  /*d0860*/  LDL.LU R22, [R1+0x738] ;  /* 0x0007380001167983 */ /* 0x000f220000300800 */
[----:B------:R-:W-:-:S03]  /*d0870*/  PRMT R21, R18, 0x3340, R0 ;  /* 0x0000334012157816 */ /* 0x000fc60000000000 */
[----:B------:R0:W-:Y:S04]  /*d0880*/  STL [R1+0x6f4], R8 ;  /* 0x0006f40801007387 */ /* 0x0001e80000100800 */
        /* <DEDUP_REMOVED lines=8> */
[----:B0-----:R-:W2:Y:S01]  /*d0910*/  LDL.LU.64 R8, [R1+0x57d0] ;  /* 0x0057d00001087983 */ /* 0x001ea20000300a00 */
[----:B------:R-:W-:-:S02]  /*d0920*/  SHF.R.U32.HI R21, RZ, 0x8, R28 ;  /* 0x00000008ff157819 */ /* 0x000fc4000001161c */
[----:B------:R-:W-:Y:S02]  /*d0930*/  SHF.R.U32.HI R24, RZ, 0x8, R24 ;  /* 0x00000008ff187819 */ /* 0x000fe40000011618 */
[----:B------:R-:W-:Y:S02]  /*d0940*/  SHF.R.U32.HI R26, RZ, 0x8, R26 ;  /* 0x00000008ff1a7819 */ /* 0x000fe4000001161a */
[----:B------:R-:W-:Y:S01]  /*d0950*/  LOP3.LUT R28, R21, 0xffff, RZ, 0xc0, !PT ;  /* 0x0000ffff151c7812 */ /* 0x000fe200078ec0ff */
[----:B------:R-:W-:Y:S01]  /*d0960*/  IMAD.MOV.U32 R21, RZ, RZ, R24 ;  /* 0x000000ffff157224 */ /* 0x000fe200078e0018 */
[----:B------:R-:W-:Y:S02]  /*d0970*/  SHF.R.U32.HI R27, RZ, 0x8, R27 ;  /* 0x00000008ff1b7819 */ /* 0x000fe4000001161b */
[----:B------:R-:W-:Y:S01]  /*d0980*/  LOP3.LUT R26, R26, 0xffff, RZ, 0xc0, !PT ;  /* 0x0000ffff1a1a7812 */ /* 0x000fe200078ec0ff */
[----:B------:R-:W4:Y:S01]  /*d0990*/  LDL.LU R24, [R1+0x57c8] ;  /* 0x0057c80001187983 */ /* 0x000f220000300800 */
[----:B------:R-:W-:-:S02]  /*d09a0*/  LOP3.LUT R21, R21, 0xffff, RZ, 0xc0, !PT ;  /* 0x0000ffff15157812 */ /* 0x000fc400078ec0ff */
[----:B------:R-:W-:Y:S02]  /*d09b0*/  LOP3.LUT R27, R27, 0xffff, RZ, 0xc0, !PT ;  /* 0x0000ffff1b1b7812 */ /* 0x000fe400078ec0ff */
[----:B------:R-:W-:Y:S02]  /*d09c0*/  PRMT R21, R26, 0x3340, R21 ;  /* 0x000033401a157816 */ /* 0x000fe40000000015 */
[----:B------:R-:W-:Y:S02]  /*d09d0*/  IADD3 R26, P1, PT, R19, R7, RZ ;  /* 0x00000007131a7210 */ /* 0x000fe40007f3e0ff */
[----:B------:R-:W-:-:S05]  /*d09e0*/  PRMT R28, R27, 0x3340, R28 ;  /* 0x000033401b1c7816 */ /* 0x000fca000000001c */
[----:B---3--:R-:W-:Y:S04]  /*d09f0*/  STL.64 [R1+0x5648], R28 ;  /* 0x0056481c01007387 */ /* 0x008fe80000100a00 */
[----:B------:R0:W-:Y:S04]  /*d0a00*/  STL.64 [R1+0x57b0], R6 ;  /* 0x0057b00601007387 */ /* 0x0001e80000100a00 */
[----:B------:R3:W-:Y:S01]  /*d0a10*/  STL [R1+0x1d8], R21 ;  /* 0x0001d81501007387 */ /* 0x0007e20000100800 */
[----:B0-----:R-:W-:-:S03]  /*d0a20*/  SHF.R.U32.HI R6, RZ, 0x8, R18 ;  /* 0x00000008ff067819 */ /* 0x001fc60000011612 */
[----:B------:R-:W4:Y:S01]  /*d0a30*/  LDL.LU R18, [R1+0x528] ;  /* 0x0005280001127983 */ /* 0x000f220000300800 */
[----:B---3--:R-:W-:Y:S01]  /*d0a40*/  SHF.R.U32.HI R21, RZ, 0x8, R25 ;  /* 0x00000008ff157819 */ /* 0x008fe20000011619 */
[----:B--2---:R-:W-:-:S05]  /*d0a50*/  IMAD.X R27, R20, 0x1, R8, P1 ;  /* 0x00000001141b7824 */ /* 0x004fca00008e0608 */
[----:B------:R0:W-:Y:S04]  /*d0a60*/  STL.64 [R1+0xce8], R26 ;  /* 0x000ce81a01007387 */ /* 0x0001e80000100a00 */
[----:B------:R-:W2:Y:S04]  /*d0a70*/  LDL.LU R28, [R1+0x28c] ;  /* 0x00028c00011c7983 */ /* 0x000ea80000300800 */
[----:B------:R-:W3:Y:S04]  /*d0a80*/  LDL.LU R29, [R1+0x4dbc] ;  /* 0x004dbc00011d7983 */ /* 0x000ee80000300800 */
[----:B0-----:R-:W3:Y:S04]  /*d0a90*/  LDL.LU R27, [R1+0x74c] ;  /* 0x00074c00011b7983 */ /* 0x001ee80000300800 */
[----:B------:R-:W3:Y:S01]  /*d0aa0*/  LDL.LU R26, [R1+0x216c] ;  /* 0x00216c00011a7983 */ /* 0x000ee20000300800 */
[----:B------:R-:W-:-:S02]  /*d0ab0*/  LOP3.LUT R21, R21, 0xffff, RZ, 0xc0, !PT ;  /* 0x0000ffff15157812 */ /* 0x000fc400078ec0ff */
[----:B------:R-:W-:Y:S02]  /*d0ac0*/  LOP3.LUT R6, R6, 0xffff, RZ, 0xc0, !PT ;  /* 0x0000ffff06067812 */ /* 0x000fe400078ec0ff */
[--C-:B------:R-:W-:Y:S02]  /*d0ad0*/  PRMT R7, R21, 0x3340, R0.reuse ;  /* 0x0000334015077816 */ /* 0x100fe40000000000 */
[----:B------:R-:W-:Y:S02]  /*d0ae0*/  PRMT R21, R6, 0x3340, R0 ;  /* 0x0000334006157816 */ /* 0x000fe40000000000 */
[----:B----4-:R-:W-:Y:S02]  /*d0af0*/  LOP3.LUT R6, R22, 0xffff, RZ, 0xc0, !PT ;  /* 0x0000ffff16067812 */ /* 0x010fe400078ec0ff */
[----:B------:R-:W-:Y:S01]  /*d0b00*/  LOP3.LUT R17, R17, 0xffff, RZ, 0xc0, !PT ;  /* 0x0000ffff11117812 */ /* 0x000fe200078ec0ff */
[----:B------:R0:W-:Y:S04]  /*d0b10*/  STL [R1+0x50], R7 ;  /* 0x0000500701007387 */ /* 0x0001e80000100800 */
[----:B------:R4:W-:Y:S01]  /*d0b20*/  STL [R1+0x58], R21 ;  /* 0x0000581501007387 */ /* 0x0009e20000100800 */
[----:B0-----:R-:W-:-:S02]  /*d0b30*/  LOP3.LUT R7, R23, 0xffff, RZ, 0xc0, !PT ;  /* 0x0000ffff17077812 */ /* 0x001fc400078ec0ff */
[----:B----4-:R-:W-:Y:S02]  /*d0b40*/  PRMT R21, R6, 0x3340, R0 ;  /* 0x0000334006157816 */ /* 0x010fe40000000000 */
[----:B------:R-:W-:-:S04]  /*d0b50*/  PRMT R22, R7, 0x3340, R17 ;  /* 0x0000334007167816 */ /* 0x000fc80000000011 */
[----:B------:R-:W-:Y:S01]  /*d0b60*/  PRMT R21, R22, 0x5410, R21 ;  /* 0x0000541016157816 */ /* 0x000fe20000000015 */
[----:B------:R-:W-:Y:S01]  /*d0b70*/  STL.64 [R1+0x57a0], R8 ;  /* 0x0057a00801007387 */ /* 0x000fe20000100a00 */
[----:B------:R-:W-:Y:S02]  /*d0b80*/  IADD3 R22, P1, PT, R19, R9, RZ ;  /* 0x0000000913167210 */ /* 0x000fe40007f3e0ff */
[----:B------:R-:W-:Y:S01]  /*d0b90*/  SHF.R.U32.HI R7, RZ, 0x8, R7 ;  /* 0x00000008ff077819 */ /* 0x000fe20000011607 */
[----:B------:R0:W-:Y:S03]  /*d0ba0*/  STL [R1+0x6ec], R21 ;  /* 0x0006ec1501007387 */ /* 0x0001e60000100800 */
[----:B------:R-:W-:Y:S01]  /*d0bb0*/  LOP3.LUT R7, R7, 0xffff, RZ, 0xc0, !PT ;  /* 0x0000ffff07077812 */ /* 0x000fe200078ec0ff */
[----:B------:R-:W-:Y:S01]  /*d0bc0*/  IMAD.X R23, R20, 0x1, R11, P1 ;  /* 0x0000000114177824 */ /* 0x000fe200008e060b */
[----:B0-----:R-:W-:-:S02]  /*d0bd0*/  SHF.R.U32.HI R21, RZ, 0x8, R17 ;  /* 0x00000008ff157819 */ /* 0x001fc40000011611 */
[----:B------:R-:W-:Y:S02]  /*d0be0*/  IADD3 R8, P1, PT, R19, R10, RZ ;  /* 0x0000000a13087210 */ /* 0x000fe40007f3e0ff */
[----:B------:R-:W-:Y:S01]  /*d0bf0*/  LOP3.LUT R21, R21, 0xffff, RZ, 0xc0, !PT ;  /* 0x0000ffff15157812 */ /* 0x000fe200078ec0ff */
[----:B------:R0:W-:Y:S03]  /*d0c00*/  STL.64 [R1+0xce0], R22 ;  /* 0x000ce01601007387 */ /* 0x0001e60000100a00 */
[----:B------:R-:W-:Y:S01]  /*d0c10*/  PRMT R7, R7, 0x3340, R21 ;  /* 0x0000334007077816 */ /* 0x000fe20000000015 */
[----:B------:R-:W-:Y:S01]  /*d0c20*/  IMAD.X R9, R20, 0x1, R12, P1 ;  /* 0x0000000114097824 */ /* 0x000fe200008e060c */
[----:B------:R-:W-:Y:S01]  /*d0c30*/  SHF.R.U32.HI R20, RZ, 0x8, R6 ;  /* 0x00000008ff147819 */ /* 0x000fe20000011606 */
[----:B0-----:R-:W4:Y:S04]  /*d0c40*/  LDL.LU R23, [R1+0x57c4] ;  /* 0x0057c40001177983 */ /* 0x001f280000300800 */
[----:B------:R0:W-:Y:S04]  /*d0c50*/  STL [R1+0x3fc], R7 ;  /* 0x0003fc0701007387 */ /* 0x0001e80000100800 */
[----:B------:R-:W4:Y:S04]  /*d0c60*/  LDL.LU R25, [R1+0x668] ;  /* 0x0006680001197983 */ /* 0x000f280000300800 */
[----:B------:R-:W4:Y:S04]  /*d0c70*/  LDL.LU R22, [R1+0x4dac] ;  /* 0x004dac0001167983 */ /* 0x000f280000300800 */
[----:B------:R2:W-:Y:S01]  /*d0c80*/  STL.64 [R1+0xcf8], R8 ;  /* 0x000cf80801007387 */ /* 0x0005e20000100a00 */
[----:B------:R-:W-:-:S03]  /*d0c90*/  LOP3.LUT R20, R20, 0xffff, RZ, 0xc0, !PT ;  /* 0x0000ffff14147812 */ /* 0x000fc600078ec0ff */
[----:B------:R-:W4:Y:S01]  /*d0ca0*/  LDL.LU R17, [R1+0x954] ;  /* 0x0009540001117983 */ /* 0x000f220000300800 */
[----:B------:R-:W-:Y:S02]  /*d0cb0*/  LOP3.LUT R6, R24, 0xffff, RZ, 0xc0, !PT ;  /* 0x0000ffff18067812 */ /* 0x000fe400078ec0ff */
[----:B------:R-:W-:Y:S02]  /*d0cc0*/  LOP3.LUT R18, R18, 0xffff, RZ, 0xc0, !PT ;  /* 0x0000ffff12127812 */ /* 0x000fe400078ec0ff */
[--C-:B0-----:R-:W-:Y:S02]  /*d0cd0*/  PRMT R7, R20, 0x3340, R0.reuse ;  /* 0x0000334014077816 */ /* 0x101fe40000000000 */
[----:B------:R-:W-:-:S03]  /*d0ce0*/  PRMT R20, R6, 0x3340, R0 ;  /* 0x0000334006147816 */ /* 0x000fc60000000000 */
[----:B------:R3:W-:Y:S04]  /*d0cf0*/  STL [R1+0x5c], R7 ;  /* 0x00005c0701007387 */ /* 0x0007e80000100800 */
[----:B------:R-:W4:Y:S04]  /*d0d00*/  LDL.LU R24, [R1+0x57c0] ;  /* 0x0057c00001187983 */ /* 0x000f280000300800 */
[----:B------:R0:W-:Y:S01]  /*d0d10*/  STL [R1+0x4d88], R6 ;  /* 0x004d880601007387 */ /* 0x0001e20000100800 */
[----:B--2---:R-:W-:Y:S02]  /*d0d20*/  LOP3.LUT R9, R28, 0xffff, RZ, 0xc0, !PT ;  /* 0x0000ffff1c097812 */ /* 0x004fe400078ec0ff */
[----:B---3--:R-:W-:-:S02]  /*d0d30*/  LOP3.LUT R7, R29, 0xffff, RZ, 0xc0, !PT ;  /* 0x0000ffff1d077812 */ /* 0x008fc400078ec0ff */
[----:B------:R-:W-:Y:S02]  /*d0d40*/  PRMT R21, R18, 0x3340, R9 ;  /* 0x0000334012157816 */ /* 0x000fe40000000009 */
[----:B------:R-:W-:Y:S02]  /*d0d50*/  LOP3.LUT R8, R27, 0xffff, RZ, 0xc0, !PT ;  /* 0x0000ffff1b087812 */ /* 0x000fe400078ec0ff */
[----:B0-----:R-:W-:Y:S02]  /*d0d60*/  LOP3.LUT R6, R26, 0xffff, RZ, 0xc0, !PT ;  /* 0x0000ffff1a067812 */ /* 0x001fe400078ec0ff */
[----:B------:R-:W-:Y:S02]  /*d0d70*/  PRMT R26, R21, 0x5410, R20 ;  /* 0x00005410151a7816 */ /* 0x000fe40000000014 */
[----:B------:R-:W-:Y:S02]  /*d0d80*/  PRMT R20, R8, 0x3340, R0 ;  /* 0x0000334008147816 */ /* 0x000fe40000000000 */
[----:B------:R-:W-:-:S04]  /*d0d90*/  PRMT R21, R7, 0x3340, R6 ;  /* 0x0000334007157816 */ /* 0x000fc80000000006 */
[----:B------:R-:W-:Y:S01]  /*d0da0*/  PRMT R20, R21, 0x5410, R20 ;  /* 0x0000541015147816 */ /* 0x000fe20000000014 */
[----:B------:R0:W-:Y:S01]  /*d0db0*/  STL [R1+0x4d50], R26 ;  /* 0x004d501a01007387 */ /* 0x0001e20000100800 */
[----:B------:R-:W-:-:S03]  /*d0dc0*/  SHF.R.U32.HI R21, RZ, 0x8, R18 ;  /* 0x00000008ff157819 */ /* 0x000fc60000011612 */
[----:B------:R2:W-:Y:S04]  /*d0dd0*/  STL [R1+0x6e8], R20 ;  /* 0x0006e81401007387 */ /* 0x0005e80000100800 */
[----:B------:R-:W3:Y:S04]  /*d0de0*/  LDL.LU R27, [R1+0x4db4] ;  /* 0x004db400011b7983 */ /* 0x000ee80000300800 */
[----:B0-----:R-:W3:Y:S04]  /*d0df0*/  LDL.LU R26, [R1+0x670] ;  /* 0x00067000011a7983 */ /* 0x001ee80000300800 */
[----:B------:R-:W3:Y:S01]  /*d0e00*/  LDL.LU R18, [R1+0x958] ;  /* 0x0009580001127983 */ /* 0x000ee20000300800 */
[----:B------:R-:W-:-:S02]  /*d0e10*/  SHF.R.U32.HI R28, RZ, 0x8, R7 ;  /* 0x00000008ff1c7819 */ /* 0x000fc40000011607 */
[----:B--2---:R-:W-:Y:S02]  /*d0e20*/  SHF.R.U32.HI R20, RZ, 0x8, R9 ;  /* 0x00000008ff147819 */ /* 0x004fe40000011609 */
[----:B------:R-:W-:Y:S02]  /*d0e30*/  SHF.R.U32.HI R9, RZ, 0x8, R6 ;  /* 0x00000008ff097819 */ /* 0x000fe40000011606 */
[----:B------:R-:W-:Y:S02]  /*d0e40*/  LOP3.LUT R6, R21, 0xffff, RZ, 0xc0, !PT ;  /* 0x0000ffff15067812 */ /* 0x000fe400078ec0ff */
[----:B------:R-:W-:Y:S02]  /*d0e50*/  LOP3.LUT R21, R28, 0xffff, RZ, 0xc0, !PT ;  /* 0x0000ffff1c157812 */ /* 0x000fe400078ec0ff */
[----:B------:R-:W-:Y:S02]  /*d0e60*/  LOP3.LUT R7, R20, 0xffff, RZ, 0xc0, !PT ;  /* 0x0000ffff14077812 */ /* 0x000fe400078ec0ff */
[----:B------:R-:W-:-:S02]  /*d0e70*/  LOP3.LUT R20, R9, 0xffff, RZ, 0xc0, !PT ;  /* 0x0000ffff09147812 */ /* 0x000fc400078ec0ff */
[----:B------:R-:W-:Y:S02]  /*d0e80*/  PRMT R6, R6, 0x3340, R7 ;  /* 0x0000334006067816 */ /* 0x000fe40000000007 */
[----:B------:R-:W-:-:S03]  /*d0e90*/  PRMT R7, R21, 0x3340, R20 ;  /* 0x0000334015077816 */ /* 0x000fc60000000014 */
[----:B------:R0:W-:Y:S04]  /*d0ea0*/  STL [R1+0x824], R6 ;  /* 0x0008240601007387 */ /* 0x0001e80000100800 */
[----:B------:R2:W-:Y:S01]  /*d0eb0*/  STL [R1+0x3f4], R7 ;  /* 0x0003f40701007387 */ /* 0x0005e20000100800 */
[----:B-1----:R-:W-:Y:S01]  /*d0ec0*/  VIADD R19, R19, UR5 ;  /* 0x0000000513137c36 */ /* 0x002fe20008000000 */
[----:B------:R-:W1:Y:S04]  /*d0ed0*/  LDCU UR5, c[0x0][0x3b8] ;  /* 0x00007700ff0577ac */ /* 0x000e680008000800 */
[----:B------:R-:W-:-:S02]  /*d0ee0*/  IADD3 R28, P1, PT, R19, R0, RZ ;  /* 0x00000000131c7210 */ /* 0x000fc40007f3e0ff */
[----:B----4-:R-:W-:Y:S02]  /*d0ef0*/  LOP3.LUT R9, R25, 0xffff, RZ, 0xc0, !PT ;  /* 0x0000ffff19097812 */ /* 0x010fe400078ec0ff */
[----:B0-----:R-:W-:Y:S02]  /*d0f00*/  LOP3.LUT R6, R22, 0xffff, RZ, 0xc0, !PT ;  /* 0x0000ffff16067812 */ /* 0x001fe400078ec0ff */
[----:B------:R-:W4:Y:S01]  /*d0f10*/  LDL.LU R22, [R1+0x584] ;  /* 0x0005840001167983 */ /* 0x000f220000300800 */
[----:B--2---:R-:W-:Y:S02]  /*d0f20*/  LOP3.LUT R7, R17, 0xffff, RZ, 0xc0, !PT ;  /* 0x0000ffff11077812 */ /* 0x004fe400078ec0ff */
[----:B------:R-:W-:Y:S01]  /*d0f30*/  PRMT R20, R9, 0x3340, R0 ;  /* 0x0000334009147816 */ /* 0x000fe20000000000 */
[----:B------:R-:W2:Y:S01]  /*d0f40*/  LDL.LU R17, [R1+0x38c] ;  /* 0x00038c0001117983 */ /* 0x000ea20000300800 */
        /* <DEDUP_REMOVED lines=9> */
[----:B0-----:R-:W-:Y:S02]  /*d0fe0*/  SHF.R.S32.HI R20, RZ, 0x1f, R19 ;  /* 0x0000001fff147819 */ /* 0x001fe40000011413 */
[----:B------:R-:W-:Y:S02]  /*d0ff0*/  PRMT R9, R6, 0x3340, R7 ;  /* 0x0000334006097816 */ /* 0x000fe40000000007 */
[----:B------:R-:W-:Y:S01]  /*d1000*/  PRMT R6, R21, 0x3340, R0 ;  /* 0x0000334015067816 */ /* 0x000fe20000000000 */
[----:B------:R-:W-:-:S05]  /*d1010*/  IMAD.X R29, R20, 0x1, R2, P1 ;  /* 0x00000001141d7824 */ /* 0x000fca00008e0602 */
[----:B------:R-:W-:Y:S04]  /*d1020*/  STL.64 [R1+0xcd0], R28 ;  /* 0x000cd01c01007387 */ /* 0x000fe80000100a00 */
[----:B------:R0:W-:Y:S04]  /*d1030*/  STL [R1+0x3dc], R9 ;  /* 0x0003dc0901007387 */ /* 0x0001e80000100800 */
[----:B------:R0:W-:Y:S01]  /*d1040*/  STL [R1+0x68], R6 ;  /* 0x0000680601007387 */ /* 0x0001e20000100800 */
[----:B---3--:R-:W-:Y:S02]  /*d1050*/  LOP3.LUT R7, R27, 0xffff, RZ, 0xc0, !PT ;  /* 0x0000ffff1b077812 */ /* 0x008fe400078ec0ff */
[----:B0-----:R-:W-:-:S02]  /*d1060*/  LOP3.LUT R9, R26, 0xffff, RZ, 0xc0, !PT ;  /* 0x0000ffff1a097812 */ /* 0x001fc400078ec0ff */
[----:B------:R-:W-:Y:S02]  /*d1070*/  LOP3.LUT R6, R18, 0xffff, RZ, 0xc0, !PT ;  /* 0x0000ffff12067812 */ /* 0x000fe400078ec0ff */
[----:B------:R-:W-:Y:S02]  /*d1080*/  IADD3 R26, P1, PT, R19, R3, RZ ;  /* 0x00000003131a7210 */ /* 0x000fe40007f3e0ff */
[----:B------:R-:W-:Y:S01]  /*d1090*/  PRMT R21, R9, 0x3340, R0 ;  /* 0x0000334009157816 */ /* 0x000fe20000000000 */
[----:B------:R0:W-:Y:S04]  /*d10a0*/  STL [R1+0x4d84], R9 ;  /* 0x004d840901007387 */ /* 0x0001e80000100800 */
[----:B------:R-:W3:Y:S01]  /*d10b0*/  LDL.LU R29, [R1+0x588] ;  /* 0x00058800011d7983 */ /* 0x000ee20000300800 */
[----:B------:R-:W-:-:S03]  /*d10c0*/  IMAD.X R27, R20, 0x1, R4, P1 ;  /* 0x00000001141b7824 */ /* 0x000fc600008e0604 */
[----:B------:R-:W3:Y:S01]  /*d10d0*/  LDL.LU R25, [R1+0x210] ;  /* 0x0002100001197983 */ /* 0x000ee20000300800 */
[----:B0-----:R-:W-:-:S04]  /*d10e0*/  PRMT R9, R7, 0x3340, R6 ;  /* 0x0000334007097816 */ /* 0x001fc80000000006 */
[----:B------:R-:W-:-:S05]  /*d10f0*/  PRMT R9, R9, 0x5410, R21 ;  /* 0x0000541009097816 */ /* 0x000fca0000000015 */
[----:B------:R-:W-:Y:S04]  /*d1100*/  STL [R1+0x4d4c], R9 ;  /* 0x004d4c0901007387 */ /* 0x000fe80000100800 */
[----:B------:R-:W-:Y:S04]  /*d1110*/  STL.64 [R1+0x5798], R2 ;  /* 0x0057980201007387 */ /* 0x000fe80000100a00 */
[----:B------:R0:W-:Y:S04]  /*d1120*/  STL.64 [R1+0xcd8], R26 ;  /* 0x000cd81a01007387 */ /* 0x0001e80000100a00 */
[----:B0-----:R-:W3:Y:S01]  /*d1130*/  LDL.LU R27, [R1+0x57bc] ;  /* 0x0057bc00011b7983 */ /* 0x001ee20000300800 */
        /* <DEDUP_REMOVED lines=10> */
[----:B----4-:R-:W-:Y:S02]  /*d11e0*/  LOP3.LUT R2, R22, 0xffff, RZ, 0xc0, !PT ;  /* 0x0000ffff16027812 */ /* 0x010fe400078ec0ff */
[----:B--2---:R-:W-:-:S04]  /*d11f0*/  LOP3.LUT R3, R17, 0xffff, RZ, 0xc0, !PT ;  /* 0x0000ffff11037812 */ /* 0x004fc800078ec0ff */
[----:B------:R-:W-:Y:S02]  /*d1200*/  PRMT R6, R2, 0x3340, R3 ;  /* 0x0000334002067816 */ /* 0x000fe40000000003 */
[----:B---3--:R-:W-:Y:S02]  /*d1210*/  LOP3.LUT R8, R27, 0xffff, RZ, 0xc0, !PT ;  /* 0x0000ffff1b087812 */ /* 0x008fe400078ec0ff */
[----:B------:R-:W2:Y:S04]  /*d1220*/  LDL.LU R27, [R1+0x57b8] ;  /* 0x0057b800011b7983 */ /* 0x000ea80000300800 */
[----:B------:R-:W3:Y:S01]  /*d1230*/  LDL.LU R17, [R1+0x53c] ;  /* 0x00053c0001117983 */ /* 0x000ee20000300800 */
[----:B------:R-:W-:-:S03]  /*d1240*/  PRMT R21, R8, 0x3340, R0 ;  /* 0x0000334008157816 */ /* 0x000fc60000000000 */
[----:B------:R-:W4:Y:S04]  /*d1250*/  LDL.LU R26, [R1+0x2a8] ;  /* 0x0002a800011a7983 */ /* 0x000f280000300800 */
[----:B------:R-:W3:Y:S01]  /*d1260*/  LDL.LU R18, [R1+0x4dc8] ;  /* 0x004dc80001127983 */ /* 0x000ee20000300800 */
[----:B------:R-:W-:-:S05]  /*d1270*/  PRMT R6, R6, 0x5410, R21 ;  /* 0x0000541006067816 */ /* 0x000fca0000000015 */
[----:B------:R0:W-:Y:S01]  /*d1280*/  STL [R1+0x6d4], R6 ;  /* 0x0006d40601007387 */ /* 0x0001e20000100800 */
[----:B------:R-:W-:Y:S02]  /*d1290*/  SHF.R.U32.HI R2, RZ, 0x8, R2 ;  /* 0x00000008ff027819 */ /* 0x000fe40000011602 */
[----:B------:R-:W-:Y:S02]  /*d12a0*/  SHF.R.U32.HI R3, RZ, 0x8, R3 ;  /* 0x00000008ff037819 */ /* 0x000fe40000011603 */
[----:B------:R-:W-:Y:S01]  /*d12b0*/  SHF.R.U32.HI R21, RZ, 0x8, R8 ;  /* 0x00000008ff157819 */ /* 0x000fe20000011608 */
[----:B------:R-:W3:Y:S01]  /*d12c0*/  LDL.LU R22, [R1+0x940] ;  /* 0x0009400001167983 */ /* 0x000ee20000300800 */
[----:B0-----:R-:W-:-:S05]  /*d12d0*/  IADD3 R6, P1, PT, R19, R13, RZ ;  /* 0x0000000d13067210 */ /* 0x001fca0007f3e0ff */
[----:B------:R-:W-:Y:S01]  /*d12e0*/  IMAD.X R7, R20, 0x1, R15, P1 ;  /* 0x0000000114077824 */ /* 0x000fe200008e060f */
[----:B------:R-:W-:Y:S02]  /*d12f0*/  LOP3.LUT R2, R2, 0xffff, RZ, 0xc0, !PT ;  /* 0x0000ffff02027812 */ /* 0x000fe400078ec0ff */
[----:B------:R-:W-:Y:S02]  /*d1300*/  LOP3.LUT R3, R3, 0xffff, RZ, 0xc0, !PT ;  /* 0x0000ffff03037812 */ /* 0x000fe400078ec0ff */
[----:B------:R-:W-:Y:S01]  /*d1310*/  LOP3.LUT R21, R21, 0xffff, RZ, 0xc0, !PT ;  /* 0x0000ffff15157812 */ /* 0x000fe200078ec0ff */
[----:B------:R0:W-:Y:S01]  /*d1320*/  STL.64 [R1+0xcc8], R6 ;  /* 0x000cc80601007387 */ /* 0x0001e20000100a00 */
[----:B------:R-:W-:Y:S02]  /*d1330*/  PRMT R8, R2, 0x3340, R3 ;  /* 0x0000334002087816 */ /* 0x000fe40000000003 */
[----:B------:R-:W-:Y:S01]  /*d1340*/  PRMT R3, R21, 0x3340, R0 ;  /* 0x0000334015037816 */ /* 0x000fe20000000000 */
[----:B0-----:R-:W4:Y:S04]  /*d1350*/  LDL.LU.64 R6, [R1+0x57b0] ;  /* 0x0057b00001067983 */ /* 0x001f280000300a00 */
[----:B------:R-:W-:Y:S04]  /*d1360*/  STL [R1+0x35c], R8 ;  /* 0x00035c0801007387 */ /* 0x000fe80000100800 */
[----:B------:R2:W-:Y:S02]  /*d1370*/  STL [R1+0x7c], R3 ;  /* 0x00007c0301007387 */ /* 0x0005e40000100800 */
[----:B--2---:R-:W-:-:S02]  /*d1380*/  LOP3.LUT R3, R27, 0xffff, RZ, 0xc0, !PT ;  /* 0x0000ffff1b037812 */ /* 0x004fc400078ec0ff */
[----:B------:R-:W2:Y:S01]  /*d1390*/  LDL.LU R27, [R1+0x57ac] ;  /* 0x0057ac00011b7983 */ /* 0x000ea20000300800 */
[----:B------:R-:W-:Y:S02]  /*d13a0*/  LOP3.LUT R2, R29, 0xffff, RZ, 0xc0, !PT ;  /* 0x0000ffff1d027812 */ /* 0x000fe400078ec0ff */
[----:B------:R-:W-:Y:S02]  /*d13b0*/  LOP3.LUT R8, R25, 0xffff, RZ, 0xc0, !PT ;  /* 0x0000ffff19087812 */ /* 0x000fe400078ec0ff */
[--C-:B------:R-:W-:Y:S02]  /*d13c0*/  PRMT R9, R2, 0x3340, R3.reuse ;  /* 0x0000334002097816 */ /* 0x100fe40000000003 */
[----:B------:R-:W-:Y:S02]  /*d13d0*/  PRMT R21, R8, 0x3340, R0 ;  /* 0x0000334008157816 */ /* 0x000fe40000000000 */
[----:B------:R-:W-:Y:S02]  /*d13e0*/  SHF.R.U32.HI R2, RZ, 0x8, R2 ;  /* 0x00000008ff027819 */ /* 0x000fe40000011602 */
[----:B------:R-:W-:-:S02]  /*d13f0*/  SHF.R.U32.HI R3, RZ, 0x8, R3 ;  /* 0x00000008ff037819 */ /* 0x000fc40000011603 */
[----:B------:R-:W-:Y:S02]  /*d1400*/  IADD3 R28, P1, PT, R19, R5, RZ ;  /* 0x00000005131c7210 */ /* 0x000fe40007f3e0ff */
[----:B------:R-:W-:Y:S02]  /*d1410*/  PRMT R9, R9, 0x5410, R21 ;  /* 0x0000541009097816 */ /* 0x000fe40000000015 */
[----:B------:R-:W-:Y:S02]  /*d1420*/  LOP3.LUT R2, R2, 0xffff, RZ, 0xc0, !PT ;  /* 0x0000ffff02027812 */ /* 0x000fe400078ec0ff */
[----:B------:R-:W-:Y:S02]  /*d1430*/  LOP3.LUT R3, R3, 0xffff, RZ, 0xc0, !PT ;  /* 0x0000ffff03037812 */ /* 0x000fe400078ec0ff */
[----:B------:R-:W-:Y:S02]  /*d1440*/  SHF.R.U32.HI R21, RZ, 0x8, R8 ;  /* 0x00000008ff157819 */ /* 0x000fe40000011608 */
[----:B------:R-:W-:-:S02]  /*d1450*/  PRMT R3, R2, 0x3340, R3 ;  /* 0x0000334002037816 */ /* 0x000fc40000000003 */
[----:B------:R-:W-:Y:S01]  /*d1460*/  LOP3.LUT R21, R21, 0xffff, RZ, 0xc0, !PT ;  /* 0x0000ffff15157812 */ /* 0x000fe200078ec0ff */
[----:B------:R-:W-:Y:S01]  /*d1470*/  STL [R1+0x6c0], R9 ;  /* 0x0006c00901007387 */ /* 0x000fe20000100800 */
[----:B---3--:R-:W-:Y:S02]  /*d1480*/  LOP3.LUT R17, R17, 0xffff, RZ, 0xc0, !PT ;  /* 0x0000ffff11117812 */ /* 0x008fe400078ec0ff */
[----:B----4-:R-:W-:Y:S02]  /*d1490*/  LOP3.LUT R26, R26, 0xffff, RZ, 0xc0, !PT ;  /* 0x0000ffff1a1a7812 */ /* 0x010fe400078ec0ff */
[----:B------:R-:W-:Y:S02]  /*d14a0*/  PRMT R2, R21, 0x3340, R0 ;  /* 0x0000334015027816 */ /* 0x000fe40000000000 */
[----:B------:R-:W-:Y:S02]  /*d14b0*/  LOP3.LUT R25, R18, 0xffff, RZ, 0xc0, !PT ;  /* 0x0000ffff12197812 */ /* 0x000fe400078ec0ff */
[----:B------:R-:W-:Y:S01]  /*d14c0*/  PRMT R8, R17, 0x3340, R26 ;  /* 0x0000334011087816 */ /* 0x000fe2000000001a */
[----:B------:R-:W-:-:S05]  /*d14d0*/  IMAD.X R29, R20, 0x1, R6, P1 ;  /* 0x00000001141d7824 */ /* 0x000fca00008e0606 */
[----:B------:R-:W-:Y:S04]  /*d14e0*/  STL.64 [R1+0xcb0], R28 ;  /* 0x000cb01c01007387 */ /* 0x000fe80000100a00 */
[----:B------:R0:W-:Y:S04]  /*d14f0*/  STL [R1+0x378], R3 ;  /* 0x0003780301007387 */ /* 0x0001e80000100800 */
[----:B------:R3:W-:Y:S01]  /*d1500*/  STL [R1+0x6c], R2 ;  /* 0x00006c0201007387 */ /* 0x0007e20000100800 */
[----:B0-----:R-:W-:Y:S02]  /*d1510*/  LOP3.LUT R3, R24, 0xffff, RZ, 0xc0, !PT ;  /* 0x0000ffff18037812 */ /* 0x001fe400078ec0ff */
[----:B---3--:R-:W-:Y:S01]  /*d1520*/  LOP3.LUT R2, R22, 0xffff, RZ, 0xc0, !PT ;  /* 0x0000ffff16027812 */ /* 0x008fe200078ec0ff */
[----:B------:R-:W3:Y:S04]  /*d1530*/  LDL.LU R24, [R1+0x57a8] ;  /* 0x0057a80001187983 */ /* 0x000ee80000300800 */
[----:B------:R-:W4:Y:S01]  /*d1540*/  LDL.LU R22, [R1+0x540] ;  /* 0x0005400001167983 */ /* 0x000f220000300800 */
[----:B------:R-:W-:-:S04]  /*d1550*/  PRMT R21, R3, 0x3340, R0 ;  /* 0x0000334003157816 */ /* 0x000fc80000000000 */
[----:B------:R-:W-:Y:S02]  /*d1560*/  PRMT R9, R8, 0x5410, R21 ;  /* 0x0000541008097816 */ /* 0x000fe40000000015 */
[----:B------:R-:W-:-:S03]  /*d1570*/  PRMT R21, R2, 0x3340, R0 ;  /* 0x0000334002157816 */ /* 0x000fc60000000000 */
[----:B------:R0:W-:Y:S04]  /*d1580*/  STL [R1+0x6c4], R9 ;  /* 0x0006c40901007387 */ /* 0x0001e80000100800 */
[----:B------:R-:W3:Y:S01]  /*d1590*/  LDL.LU R29, [R1+0x2b0] ;  /* 0x0002b000011d7983 */ /* 0x000ee20000300800 */
[----:B------:R-:W-:Y:S02]  /*d15a0*/  SHF.R.U32.HI R17, RZ, 0x8, R17 ;  /* 0x00000008ff117819 */ /* 0x000fe40000011611 */
[----:B--2---:R-:W-:-:S04]  /*d15b0*/  LOP3.LUT R18, R27, 0xffff, RZ, 0xc0, !PT ;  /* 0x0000ffff1b127812 */ /* 0x004fc800078ec0ff */
[----:B------:R-:W-:-:S04]  /*d15c0*/  PRMT R8, R25, 0x3340, R18 ;  /* 0x0000334019087816 */ /* 0x000fc80000000012 */
[----:B------:R-:W-:Y:S02]  /*d15d0*/  PRMT R21, R8, 0x5410, R21 ;  /* 0x0000541008157816 */ /* 0x000fe40000000015 */
[----:B------:R-:W-:-:S05]  /*d15e0*/  IADD3 R8, P1, PT, R19, R14, RZ ;  /* 0x0000000e13087210 */ /* 0x000fca0007f3e0ff */
[----:B0-----:R-:W-:Y:S01]  /*d15f0*/  IMAD.X R9, R20, 0x1, R16, P1 ;  /* 0x0000000114097824 */ /* 0x001fe200008e0610 */
[----:B------:R-:W-:Y:S04]  /*d1600*/  STL [R1+0x6d0], R21 ;  /* 0x0006d01501007387 */ /* 0x000fe80000100800 */
[----:B------:R0:W-:Y:S04]  /*d1610*/  STL.64 [R1+0xcc0], R8 ;  /* 0x000cc00801007387 */ /* 0x0001e80000100a00 */
[----:B0-----:R-:W2:Y:S01]  /*d1620*/  LDL.LU.64 R8, [R1+0x57a0] ;  /* 0x0057a00001087983 */ /* 0x001ea20000300a00 */
[----:B------:R-:W-:-:S02]  /*d1630*/  SHF.R.U32.HI R25, RZ, 0x8, R25 ;  /* 0x00000008ff197819 */ /* 0x000fc40000011619 */
[----:B------:R-:W-:Y:S02]  /*d1640*/  SHF.R.U32.HI R18, RZ, 0x8, R18 ;  /* 0x00000008ff127819 */ /* 0x000fe40000011612 */
[----:B------:R-:W-:Y:S02]  /*d1650*/  SHF.R.U32.HI R21, RZ, 0x8, R26 ;  /* 0x00000008ff157819 */ /* 0x000fe4000001161a */
[----:B------:R-:W-:Y:S02]  /*d1660*/  LOP3.LUT R27, R25, 0xffff, RZ, 0xc0, !PT ;  /* 0x0000ffff191b7812 */ /* 0x000fe400078ec0ff */
[----:B------:R-:W-:Y:S01]  /*d1670*/  LOP3.LUT R28, R18, 0xffff, RZ, 0xc0, !PT ;  /* 0x0000ffff121c7812 */ /* 0x000fe200078ec0ff */
[----:B------:R-:W3:Y:S01]  /*d1680*/  LDL.LU R25, [R1+0x4dd0] ;  /* 0x004dd00001197983 */ /* 0x000ee20000300800 */
[----:B------:R-:W-:-:S03]  /*d1690*/  LOP3.LUT R26, R17, 0xffff, RZ, 0xc0, !PT ;  /* 0x0000ffff111a7812 */ /* 0x000fc600078ec0ff */
[----:B------:R-:W3:Y:S04]  /*d16a0*/  LDL.LU R18, [R1+0x944] ;  /* 0x0009440001127983 */ /* 0x000ee80000300800 */
[----:B------:R-:W3:Y:S01]  /*d16b0*/  LDL.LU R17, [R1+0x217c] ;  /* 0x00217c0001117983 */ /* 0x000ee20000300800 */
[----:B------:R-:W-:Y:S02]  /*d16c0*/  LOP3.LUT R21, R21, 0xffff, RZ, 0xc0, !PT ;  /* 0x0000ffff15157812 */ /* 0x000fe400078ec0ff */
[----:B------:R-:W-:Y:S02]  /*d16d0*/  PRMT R28, R27, 0x3340, R28 ;  /* 0x000033401b1c7816 */ /* 0x000fe4000000001c */
[----:B------:R-:W-:Y:S02]  /*d16e0*/  SHF.R.U32.HI R2, RZ, 0x8, R2 ;  /* 0x00000008ff027819 */ /* 0x000fe40000011602 */
[----:B------:R-:W-:-:S02]  /*d16f0*/  PRMT R27, R26, 0x3340, R21 ;  /* 0x000033401a1b7816 */ /* 0x000fc40000000015 */
[----:B------:R-:W-:Y:S02]  /*d1700*/  SHF.R.U32.HI R21, RZ, 0x8, R3 ;  /* 0x00000008ff157819 */ /* 0x000fe40000011603 */
[----:B------:R-:W-:Y:S02]  /*d1710*/  IADD3 R26, P1, PT, R19, R7, RZ ;  /* 0x00000007131a7210 */ /* 0x000fe40007f3e0ff */
[----:B------:R-:W-:Y:S02]  /*d1720*/  LOP3.LUT R2, R2, 0xffff, RZ, 0xc0, !PT ;  /* 0x0000ffff02027812 */ /* 0x000fe400078ec0ff */
[----:B------:R-:W-:Y:S01]  /*d1730*/  LOP3.LUT R21, R21, 0xffff, RZ, 0xc0, !PT ;  /* 0x0000ffff15157812 */ /* 0x000fe200078ec0ff */
[----:B------:R2:W-:Y:S01]  /*d1740*/  STL [R1+0x55f4], R27 ;  /* 0x0055f41b01007387 */ /* 0x0005e20000100800 */
[--C-:B------:R-:W-:Y:S02]  /*d1750*/  PRMT R3, R2, 0x3340, R0.reuse ;  /* 0x0000334002037816 */ /* 0x100fe40000000000 */
[----:B------:R-:W-:Y:S01]  /*d1760*/  PRMT R21, R21, 0x3340, R0 ;  /* 0x0000334015157816 */ /* 0x000fe20000000000 */
[----:B------:R-:W-:Y:S01]  /*d1770*/  STL [R1+0x358], R28 ;  /* 0x0003581c01007387 */ /* 0x000fe20000100800 */
[----:B----4-:R-:W-:Y:S01]  /*d1780*/  LOP3.LUT R2, R22, 0xffff, RZ, 0xc0, !PT ;  /* 0x0000ffff16027812 */ /* 0x010fe200078ec0ff */
[----:B--2---:R-:W-:-:S05]  /*d1790*/  IMAD.X R27, R20, 0x1, R8, P1 ;  /* 0x00000001141b7824 */ /* 0x004fca00008e0608 */
[----:B------:R-:W-:Y:S04]  /*d17a0*/  STL.64 [R1+0xcb8], R26 ;  /* 0x000cb81a01007387 */ /* 0x000fe80000100a00 */
[----:B------:R0:W-:Y:S04]  /*d17b0*/  STL [R1+0x8c], R21 ;  /* 0x00008c1501007387 */ /* 0x0001e80000100800 */
[----:B------:R3:W-:Y:S01]  /*d17c0*/  STL [R1+0x98], R3 ;  /* 0x0000980301007387 */ /* 0x0007e20000100800 */
[----:B0-----:R-:W-:-:S03]  /*d17d0*/  LOP3.LUT R21, R23, 0xffff, RZ, 0xc0, !PT ;  /* 0x0000ffff17157812 */ /* 0x001fc600078ec0ff */
[----:B------:R-:W2:Y:S04]  /*d17e0*/  LDL.LU R26, [R1+0x4dc0] ;  /* 0x004dc000011a7983 */ /* 0x000ea80000300800 */
[----:B------:R-:W4:Y:S04]  /*d17f0*/  LDL.LU R22, [R1+0x744] ;  /* 0x0007440001167983 */ /* 0x000f280000300800 */
[----:B------:R-:W4:Y:S01]  /*d1800*/  LDL.LU R23, [R1+0x1f98] ;  /* 0x001f980001177983 */ /* 0x000f220000300800 */
[----:B---3--:R-:W-:-:S03]  /*d1810*/  LOP3.LUT R3, R29, 0xffff, RZ, 0xc0, !PT ;  /* 0x0000ffff1d037812 */ /* 0x008fc600078ec0ff */
[----:B------:R0:W-:Y:S01]  /*d1820*/  STL [R1+0x4d80], R21 ;  /* 0x004d801501007387 */ /* 0x0001e20000100800 */
[----:B------:R-:W-:Y:S02]  /*d1830*/  PRMT R27, R2, 0x3340, R3 ;  /* 0x00003340021b7816 */ /* 0x000fe40000000003 */
[----:B0-----:R-:W-:-:S04]  /*d1840*/  PRMT R21, R21, 0x3340, R0 ;  /* 0x0000334015157816 */ /* 0x001fc80000000000 */
[----:B------:R-:W-:Y:S01]  /*d1850*/  PRMT R21, R27, 0x5410, R21 ;  /* 0x000054101b157816 */ /* 0x000fe20000000015 */
[----:B------:R-:W-:Y:S01]  /*d1860*/  STL.64 [R1+0x5790], R8 ;  /* 0x0057900801007387 */ /* 0x000fe20000100a00 */
[----:B------:R-:W-:-:S03]  /*d1870*/  SHF.R.U32.HI R2, RZ, 0x8, R2 ;  /* 0x00000008ff027819 */ /* 0x000fc60000011602 */
[----:B------:R0:W-:Y:S01]  /*d1880*/  STL [R1+0x4d44], R21 ;  /* 0x004d441501007387 */ /* 0x0001e20000100800 */
[----:B------:R-:W-:Y:S02]  /*d1890*/  IADD3 R28, P1, PT, R19, R9, RZ ;  /* 0x00000009131c7210 */ /* 0x000fe40007f3e0ff */
[----:B------:R-:W-:Y:S02]  /*d18a0*/  LOP3.LUT R2, R2, 0xffff, RZ, 0xc0, !PT ;  /* 0x0000ffff02027812 */ /* 0x000fe400078ec0ff */
[----:B0-----:R-:W-:Y:S01]  /*d18b0*/  SHF.R.U32.HI R21, RZ, 0x8, R3 ;  /* 0x00000008ff157819 */ /* 0x001fe20000011603 */
[----:B------:R-:W-:-:S03]  /*d18c0*/  IMAD.X R29, R20, 0x1, R11, P1 ;  /* 0x00000001141d7824 */ /* 0x000fc600008e060b */
[----:B------:R-:W-:-:S04]  /*d18d0*/  LOP3.LUT R21, R21, 0xffff, RZ, 0xc0, !PT ;  /* 0x0000ffff15157812 */ /* 0x000fc800078ec0ff */
[----:B------:R-:W-:Y:S01]  /*d18e0*/  PRMT R2, R2, 0x3340, R21 ;  /* 0x0000334002027816 */ /* 0x000fe20000000015 */
[----:B------:R0:W-:Y:S01]  /*d18f0*/  STL.64 [R1+0xca8], R28 ;  /* 0x000ca81c01007387 */ /* 0x0001e20000100a00 */
[----:B------:R-:W-:-:S03]  /*d1900*/  LOP3.LUT R8, R17, 0xffff, RZ, 0xc0, !PT ;  /* 0x0000ffff11087812 */ /* 0x000fc600078ec0ff */
[----:B------:R3:W-:Y:S04]  /*d1910*/  STL [R1+0x7f8], R2 ;  /* 0x0007f80201007387 */ /* 0x0007e80000100800 */
[----:B------:R-:W4:Y:S01]  /*d1920*/  LDL.LU R17, [R1+0x748] ;  /* 0x0007480001117983 */ /* 0x000f220000300800 */
[----:B------:R-:W-:Y:S02]  /*d1930*/  LOP3.LUT R9, R25, 0xffff, RZ, 0xc0, !PT ;  /* 0x0000ffff19097812 */ /* 0x000fe400078ec0ff */
[----:B------:R-:W-:Y:S01]  /*d1940*/  LOP3.LUT R25, R18, 0xffff, RZ, 0xc0, !PT ;  /* 0x0000ffff12197812 */ /* 0x000fe200078ec0ff */
[----:B0-----:R-:W4:Y:S04]  /*d1950*/  LDL.LU R29, [R1+0x4dc4] ;  /* 0x004dc400011d7983 */ /* 0x001f280000300800 */
[----:B------:R-:W4:Y:S01]  /*d1960*/  LDL.LU R18, [R1+0x1f88] ;  /* 0x001f880001127983 */ /* 0x000f220000300800 */
[----:B------:R-:W-:-:S02]  /*d1970*/  PRMT R21, R25, 0x3340, R0 ;  /* 0x0000334019157816 */ /* 0x000fc40000000000 */
[----:B---3--:R-:W-:-:S04]  /*d1980*/  PRMT R2, R9, 0x3340, R8 ;  /* 0x0000334009027816 */ /* 0x008fc80000000008 */
[----:B------:R-:W-:Y:S02]  /*d1990*/  PRMT R21, R2, 0x5410, R21 ;  /* 0x0000541002157816 */ /* 0x000fe40000000015 */
[----:B------:R-:W-:-:S03]  /*d19a0*/  IADD3 R2, P1, PT, R19, R10, RZ ;  /* 0x0000000a13027210 */ /* 0x000fc60007f3e0ff */
[----:B------:R0:W-:Y:S02]  /*d19b0*/  STL [R1+0x6ac], R21 ;  /* 0x0006ac1501007387 */ /* 0x0001e40000100800 */
[----:B------:R-:W-:Y:S01]  /*d19c0*/  IMAD.X R3, R20, 0x1, R12, P1 ;  /* 0x0000000114037824 */ /* 0x000fe200008e060c */
[----:B------:R-:W-:-:S04]  /*d19d0*/  SHF.R.U32.HI R20, RZ, 0x8, R8 ;  /* 0x00000008ff147819 */ /* 0x000fc80000011608 */
[----:B------:R-:W-:Y:S02]  /*d19e0*/  LOP3.LUT R20, R20, 0xffff, RZ, 0xc0, !PT ;  /* 0x0000ffff14147812 */ /* 0x000fe400078ec0ff */
[----:B0-----:R-:W-:-:S04]  /*d19f0*/  SHF.R.U32.HI R21, RZ, 0x8, R9 ;  /* 0x00000008ff157819 */ /* 0x001fc80000011609 */
[----:B------:R-:W-:Y:S01]  /*d1a00*/  LOP3.LUT R21, R21, 0xffff, RZ, 0xc0, !PT ;  /* 0x0000ffff15157812 */ /* 0x000fe200078ec0ff */
[----:B------:R0:W-:Y:S03]  /*d1a10*/  STL.64 [R1+0xca0], R2 ;  /* 0x000ca00201007387 */ /* 0x0001e60000100a00 */
[----:B------:R-:W-:Y:S01]  /*d1a20*/  PRMT R20, R21, 0x3340, R20 ;  /* 0x0000334015147816 */ /* 0x000fe20000000014 */
[----:B0-----:R-:W3:Y:S04]  /*d1a30*/  LDL.LU.64 R2, [R1+0x5798] ;  /* 0x0057980001027983 */ /* 0x001ee80000300a00 */
[----:B------:R0:W-:Y:S01]  /*d1a40*/  STL [R1+0x350], R20 ;  /* 0x0003501401007387 */ /* 0x0001e20000100800 */
[----:B--2---:R-:W-:-:S02]  /*d1a50*/  LOP3.LUT R8, R26, 0xffff, RZ, 0xc0, !PT ;  /* 0x0000ffff1a087812 */ /* 0x004fc400078ec0ff */
[----:B----4-:R-:W-:Y:S02]  /*d1a60*/  LOP3.LUT R9, R22, 0xffff, RZ, 0xc0, !PT ;  /* 0x0000ffff16097812 */ /* 0x010fe400078ec0ff */
[----:B------:R-:W-:Y:S01]  /*d1a70*/  LOP3.LUT R27, R23, 0xffff, RZ, 0xc0, !PT ;  /* 0x0000ffff171b7812 */ /* 0x000fe200078ec0ff */
[----:B------:R-:W2:Y:S04]  /*d1a80*/  LDL.LU R26, [R1+0x594] ;  /* 0x00059400011a7983 */ /* 0x000ea80000300800 */
[----:B------:R-:W4:Y:S01]  /*d1a90*/  LDL.LU R22, [R1+0x224] ;  /* 0x0002240001167983 */ /* 0x000f220000300800 */
[----:B0-----:R-:W-:Y:S02]  /*d1aa0*/  PRMT R20, R9, 0x3340, R0 ;  /* 0x0000334009147816 */ /* 0x001fe40000000000 */
[----:B------:R-:W-:-:S04]  /*d1ab0*/  PRMT R21, R8, 0x3340, R27 ;  /* 0x0000334008157816 */ /* 0x000fc8000000001b */
[----:B------:R-:W-:-:S05]  /*d1ac0*/  PRMT R20, R21, 0x5410, R20 ;  /* 0x0000541015147816 */ /* 0x000fca0000000014 */
[----:B------:R0:W-:Y:S04]  /*d1ad0*/  STL [R1+0x6cc], R20 ;  /* 0x0006cc1401007387 */ /* 0x0001e80000100800 */
[----:B------:R-:W4:Y:S01]  /*d1ae0*/  LDL.LU R23, [R1+0x4c8] ;  /* 0x0004c80001177983 */ /* 0x000f220000300800 */
[----:B------:R-:W-:Y:S02]  /*d1af0*/  SHF.R.U32.HI R8, RZ, 0x8, R8 ;  /* 0x00000008ff087819 */ /* 0x000fe40000011608 */
[----:B------:R-:W-:Y:S02]  /*d1b00*/  SHF.R.U32.HI R21, RZ, 0x8, R27 ;  /* 0x00000008ff157819 */ /* 0x000fe4000001161b */
[----:B------:R-:W-:Y:S02]  /*d1b10*/  LOP3.LUT R8, R8, 0xffff, RZ, 0xc0, !PT ;  /* 0x0000ffff08087812 */ /* 0x000fe400078ec0ff */
[----:B------:R-:W-:-:S02]  /*d1b20*/  LOP3.LUT R21, R21, 0xffff, RZ, 0xc0, !PT ;  /* 0x0000ffff15157812 */ /* 0x000fc400078ec0ff */
[----:B0-----:R-:W-:Y:S02]  /*d1b30*/  SHF.R.U32.HI R20, RZ, 0x8, R9 ;  /* 0x00000008ff147819 */ /* 0x001fe40000011609 */
[----:B------:R-:W-:Y:S02]  /*d1b40*/  PRMT R8, R8, 0x3340, R21 ;  /* 0x0000334008087816 */ /* 0x000fe40000000015 */
[----:B------:R-:W-:-:S04]  /*d1b50*/  LOP3.LUT R20, R20, 0xffff, RZ, 0xc0, !PT ;  /* 0x0000ffff14147812 */ /* 0x000fc800078ec0ff */
[----:B------:R-:W-:Y:S01]  /*d1b60*/  PRMT R9, R20, 0x3340, R0 ;  /* 0x0000334014097816 */ /* 0x000fe20000000000 */
[----:B------:R-:W-:Y:S04]  /*d1b70*/  STL [R1+0x1c4], R8 ;  /* 0x0001c40801007387 */ /* 0x000fe80000100800 */
[----:B------:R0:W-:Y:S01]  /*d1b80*/  STL [R1+0x94], R9 ;  /* 0x0000940901007387 */ /* 0x0001e20000100800 */
[----:B------:R-:W-:-:S04]  /*d1b90*/  LOP3.LUT R17, R17, 0xffff, RZ, 0xc0, !PT ;  /* 0x0000ffff11117812 */ /* 0x000fc800078ec0ff */
[----:B------:R-:W-:Y:S01]  /*d1ba0*/  PRMT R20, R17, 0x3340, R0 ;  /* 0x0000334011147816 */ /* 0x000fe20000000000 */
[----:B------:R1:W-:Y:S01]  /*d1bb0*/  STL [R1+0x4d7c], R17 ;  /* 0x004d7c1101007387 */ /* 0x0003e20000100800 */
[----:B0-----:R-:W-:-:S03]  /*d1bc0*/  LOP3.LUT R9, R18, 0xffff, RZ, 0xc0, !PT ;  /* 0x0000ffff12097812 */ /* 0x001fc600078ec0ff */
[----:B------:R-:W4:Y:S04]  /*d1bd0*/  LDL.LU R18, [R1+0x59c] ;  /* 0x00059c0001127983 */ /* 0x000f280000300800 */
[----:B-1----:R-:W4:Y:S01]  /*d1be0*/  LDL.LU R17, [R1+0x4dc] ;  /* 0x0004dc0001117983 */ /* 0x002f220000300800 */
[----:B------:R-:W-:-:S04]  /*d1bf0*/  LOP3.LUT R8, R29, 0xffff, RZ, 0xc0, !PT ;  /* 0x0000ffff1d087812 */ /* 0x000fc800078ec0ff */
[--C-:B------:R-:W-:Y:S01]  /*d1c00*/  PRMT R21, R8, 0x3340, R9.reuse ;  /* 0x0000334008157816 */ /* 0x100fe20000000009 */
[----:B------:R-:W-:Y:S01]  /*d1c10*/  VIADD R19, R19, UR5 ;  /* 0x0000000513137c36 */ /* 0x000fe20008000000 */
[----:B------:R-:W-:Y:S02]  /*d1c20*/  SHF.R.U32.HI R8, RZ, 0x8, R8 ;  /* 0x00000008ff087819 */ /* 0x000fe40000011608 */
[----:B------:R-:W-:Y:S02]  /*d1c30*/  SHF.R.U32.HI R9, RZ, 0x8, R9 ;  /* 0x00000008ff097819 */ /* 0x000fe40000011609 */
[----:B------:R-:W-:Y:S02]  /*d1c40*/  PRMT R20, R21, 0x5410, R20 ;  /* 0x0000541015147816 */ /* 0x000fe40000000014 */
[----:B------:R-:W-:Y:S02]  /*d1c50*/  SHF.R.U32.HI R21, RZ, 0x8, R25 ;  /* 0x00000008ff157819 */ /* 0x000fe40000011619 */
[----:B------:R-:W-:-:S02]  /*d1c60*/  IADD3 R28, P1, PT, R19, R0, RZ ;  /* 0x00000000131c7210 */ /* 0x000fc40007f3e0ff */
[----:B------:R-:W-:Y:S01]  /*d1c70*/  LOP3.LUT R24, R24, 0xffff, RZ, 0xc0, !PT ;  /* 0x0000ffff18187812 */ /* 0x000fe200078ec0ff */
[----:B------:R-:W0:Y:S01]  /*d1c80*/  LDCU UR5, c[0x0][0x3b8] ;  /* 0x00007700ff0577ac */ /* 0x000e220008000800 */
[----:B------:R1:W-:Y:S01]  /*d1c90*/  STL [R1+0x4d3c], R20 ;  /* 0x004d3c1401007387 */ /* 0x0003e20000100800 */
[----:B------:R-:W-:Y:S02]  /*d1ca0*/  LOP3.LUT R21, R21, 0xffff, RZ, 0xc0, !PT ;  /* 0x0000ffff15157812 */ /* 0x000fe400078ec0ff */
[----:B------:R-:W-:Y:S02]  /*d1cb0*/  LOP3.LUT R8, R8, 0xffff, RZ, 0xc0, !PT ;  /* 0x0000ffff08087812 */ /* 0x000fe400078ec0ff */
[----:B------:R-:W-:Y:S02]  /*d1cc0*/  LOP3.LUT R9, R9, 0xffff, RZ, 0xc0, !PT ;  /* 0x0000ffff09097812 */ /* 0x000fe400078ec0ff */
[----:B-1----:R-:W-:Y:S02]  /*d1cd0*/  SHF.R.S32.HI R20, RZ, 0x1f, R19 ;  /* 0x0000001fff147819 */ /* 0x002fe40000011413 */
[----:B------:R-:W-:-:S02]  /*d1ce0*/  PRMT R21, R21, 0x3340, R0 ;  /* 0x0000334015157816 */ /* 0x000fc40000000000 */
[----:B------:R-:W-:Y:S01]  /*d1cf0*/  PRMT R9, R8, 0x3340, R9 ;  /* 0x0000334008097816 */ /* 0x000fe20000000009 */
[----:B---3--:R-:W-:-:S05]  /*d1d00*/  IMAD.X R29, R20, 0x1, R2, P1 ;  /* 0x00000001141d7824 */ /* 0x008fca00008e0602 */
[----:B------:R-:W-:Y:S04]  /*d1d10*/  STL.64 [R1+0xc98], R28 ;  /* 0x000c981c01007387 */ /* 0x000fe80000100a00 */
[----:B------:R1:W-:Y:S04]  /*d1d20*/  STL [R1+0x90], R21 ;  /* 0x0000901501007387 */ /* 0x0003e80000100800 */
[----:B------:R3:W-:Y:S01]  /*d1d30*/  STL [R1+0x78c], R9 ;  /* 0x00078c0901007387 */ /* 0x0007e20000100800 */
[----:B--2---:R-:W-:Y:S02]  /*d1d40*/  LOP3.LUT R8, R26, 0xffff, RZ, 0xc0, !PT ;  /* 0x0000ffff1a087812 */ /* 0x004fe400078ec0ff */
[----:B----4-:R-:W-:-:S04]  /*d1d50*/  LOP3.LUT R25, R22, 0xffff, RZ, 0xc0, !PT ;  /* 0x0000ffff16197812 */ /* 0x010fc800078ec0ff */
[----:B-1----:R-:W-:Y:S02]  /*d1d60*/  PRMT R21, R25, 0x3340, R0 ;  /* 0x0000334019157816 */ /* 0x002fe40000000000 */
[----:B---3--:R-:W-:-:S04]  /*d1d70*/  LOP3.LUT R9, R23, 0xffff, RZ, 0xc0, !PT ;  /* 0x0000ffff17097812 */ /* 0x008fc800078ec0ff */
[----:B------:R-:W-:-:S04]  /*d1d80*/  PRMT R22, R8, 0x3340, R9 ;  /* 0x0000334008167816 */ /* 0x000fc80000000009 */
[----:B------:R-:W-:Y:S02]  /*d1d90*/  PRMT R21, R22, 0x5410, R21 ;  /* 0x0000541016157816 */ /* 0x000fe40000000015 */
[----:B------:R-:W-:Y:S02]  /*d1da0*/  IADD3 R22, P1, PT, R19, R3, RZ ;  /* 0x0000000313167210 */ /* 0x000fe40007f3e0ff */
[----:B------:R-:W-:Y:S02]  /*d1db0*/  SHF.R.U32.HI R8, RZ, 0x8, R8 ;  /* 0x00000008ff087819 */ /* 0x000fe40000011608 */
[----:B------:R-:W-:Y:S01]  /*d1dc0*/  SHF.R.U32.HI R9, RZ, 0x8, R9 ;  /* 0x00000008ff097819 */ /* 0x000fe20000011609 */
[----:B------:R1:W-:Y:S01]  /*d1dd0*/  STL [R1+0x6b8], R21 ;  /* 0x0006b81501007387 */ /* 0x0003e20000100800 */
[----:B------:R-:W-:Y:S01]  /*d1de0*/  IMAD.X R23, R20, 0x1, R4, P1 ;  /* 0x0000000114177824 */ /* 0x000fe200008e0604 */
[----:B------:R-:W-:Y:S02]  /*d1df0*/  LOP3.LUT R8, R8, 0xffff, RZ, 0xc0, !PT ;  /* 0x0000ffff08087812 */ /* 0x000fe400078ec0ff */
[----:B------:R-:W-:Y:S01]  /*d1e00*/  LOP3.LUT R9, R9, 0xffff, RZ, 0xc0, !PT ;  /* 0x0000ffff09097812 */ /* 0x000fe200078ec0ff */
[----:B------:R-:W2:Y:S04]  /*d1e10*/  LDL.LU R26, [R1+0x554] ;  /* 0x00055400011a7983 */ /* 0x000ea80000300800 */
[----:B------:R3:W-:Y:S01]  /*d1e20*/  STL.64 [R1+0xc90], R22 ;  /* 0x000c901601007387 */ /* 0x0007e20000100a00 */
[----:B-1----:R-:W-:-:S02]  /*d1e30*/  SHF.R.U32.HI R21, RZ, 0x8, R25 ;  /* 0x00000008ff157819 */ /* 0x002fc40000011619 */
[----:B------:R-:W-:Y:S02]  /*d1e40*/  PRMT R25, R8, 0x3340, R9 ;  /* 0x0000334008197816 */ /* 0x000fe40000000009 */
[----:B------:R-:W-:Y:S01]  /*d1e50*/  LOP3.LUT R21, R21, 0xffff, RZ, 0xc0, !PT ;  /* 0x0000ffff15157812 */ /* 0x000fe200078ec0ff */
[----:B---3--:R-:W3:Y:S04]  /*d1e60*/  LDL.LU R22, [R1+0x1c0] ;  /* 0x0001c00001167983 */ /* 0x008ee80000300800 */
[----:B------:R-:W4:Y:S01]  /*d1e70*/  LDL.LU R23, [R1+0x2cc] ;  /* 0x0002cc0001177983 */ /* 0x000f220000300800 */
[----:B------:R-:W-:-:S03]  /*d1e80*/  PRMT R9, R21, 0x3340, R0 ;  /* 0x0000334015097816 */ /* 0x000fc60000000000 */
[----:B------:R-:W-:Y:S04]  /*d1e90*/  STL [R1+0x1a8], R25 ;  /* 0x0001a81901007387 */ /* 0x000fe80000100800 */
[----:B------:R1:W-:Y:S01]  /*d1ea0*/  STL [R1+0x88], R9 ;  /* 0x0000880901007387 */ /* 0x0003e20000100800 */
[----:B------:R-:W-:Y:S02]  /*d1eb0*/  LOP3.LUT R8, R18, 0xffff, RZ, 0xc0, !PT ;  /* 0x0000ffff12087812 */ /* 0x000fe400078ec0ff */
[----:B------:R-:W-:Y:S02]  /*d1ec0*/  PRMT R21, R24, 0x3340, R0 ;  /* 0x0000334018157816 */ /* 0x000fe40000000000 */
[----:B-1----:R-:W-:Y:S02]  /*d1ed0*/  LOP3.LUT R9, R17, 0xffff, RZ, 0xc0, !PT ;  /* 0x0000ffff11097812 */ /* 0x002fe400078ec0ff */
[----:B------:R-:W-:-:S02]  /*d1ee0*/  IADD3 R28, P1, PT, R19, R13, RZ ;  /* 0x0000000d131c7210 */ /* 0x000fc40007f3e0ff */
[----:B------:R-:W-:-:S03]  /*d1ef0*/  PRMT R17, R8, 0x3340, R9 ;  /* 0x0000334008117816 */ /* 0x000fc60000000009 */
[----:B------:R-:W-:Y:S01]  /*d1f00*/  IMAD.X R29, R20, 0x1, R15, P1 ;  /* 0x00000001141d7824 */ /* 0x000fe200008e060f */
[----:B------:R-:W-:-:S05]  /*d1f10*/  PRMT R17, R17, 0x5410, R21 ;  /* 0x0000541011117816 */ /* 0x000fca0000000015 */
[----:B------:R1:W-:Y:S04]  /*d1f20*/  STL [R1+0x6a8], R17 ;  /* 0x0006a81101007387 */ /* 0x0003e80000100800 */
[----:B------:R-:W4:Y:S04]  /*d1f30*/  LDL.LU R25, [R1+0x4dd4] ;  /* 0x004dd40001197983 */ /* 0x000f280000300800 */
[----:B------:R-:W-:Y:S04]  /*d1f40*/  STL.64 [R1+0xc88], R28 ;  /* 0x000c881c01007387 */ /* 0x000fe80000100a00 */
[----:B-1----:R-:W4:Y:S04]  /*d1f50*/  LDL.LU R17, [R1+0x948] ;  /* 0x0009480001117983 */ /* 0x002f280000300800 */
        /* <DEDUP_REMOVED lines=12> */
[----:B------:R-:W-:Y:S02]  /*d2020*/  IADD3 R26, P1, PT, R19, R5, RZ ;  /* 0x00000005131a7210 */ /* 0x000fe40007f3e0ff */
[----:B---3--:R-:W-:Y:S02]  /*d2030*/  LOP3.LUT R22, R22, 0xffff, RZ, 0xc0, !PT ;  /* 0x0000ffff16167812 */ /* 0x008fe400078ec0ff */
[----:B----4-:R-:W-:-:S02]  /*d2040*/  LOP3.LUT R9, R23, 0xffff, RZ, 0xc0, !PT ;  /* 0x0000ffff17097812 */ /* 0x010fc400078ec0ff */
[----:B------:R-:W-:Y:S02]  /*d2050*/  PRMT R21, R22, 0x3340, R0 ;  /* 0x0000334016157816 */ /* 0x000fe40000000000 */
[----:B------:R-:W-:-:S04]  /*d2060*/  PRMT R23, R8, 0x3340, R9 ;  /* 0x0000334008177816 */ /* 0x000fc80000000009 */
[----:B------:R-:W-:Y:S02]  /*d2070*/  PRMT R21, R23, 0x5410, R21 ;  /* 0x0000541017157816 */ /* 0x000fe40000000015 */
[----:B------:R-:W-:Y:S02]  /*d2080*/  SHF.R.U32.HI R8, RZ, 0x8, R8 ;  /* 0x00000008ff087819 */ /* 0x000fe40000011608 */
[----:B------:R-:W-:Y:S01]  /*d2090*/  SHF.R.U32.HI R9, RZ, 0x8, R9 ;  /* 0x00000008ff097819 */ /* 0x000fe20000011609 */
[----:B------:R-:W-:Y:S01]  /*d20a0*/  IMAD.X R27, R20, 0x1, R6, P1 ;  /* 0x00000001141b7824 */ /* 0x000fe200008e0606 */
[----:B------:R1:W-:Y:S01]  /*d20b0*/  STL [R1+0x6a4], R21 ;  /* 0x0006a41501007387 */ /* 0x0003e20000100800 */
[----:B------:R-:W-:Y:S02]  /*d20c0*/  LOP3.LUT R8, R8, 0xffff, RZ, 0xc0, !PT ;  /* 0x0000ffff08087812 */ /* 0x000fe400078ec0ff */
[----:B------:R-:W-:Y:S01]  /*d20d0*/  LOP3.LUT R9, R9, 0xffff, RZ, 0xc0, !PT ;  /* 0x0000ffff09097812 */ /* 0x000fe200078ec0ff */
[----:B------:R2:W-:Y:S04]  /*d20e0*/  STL.64 [R1+0xc80], R26 ;  /* 0x000c801a01007387 */ /* 0x0005e80000100a00 */
[----:B------:R-:W3:Y:S01]  /*d20f0*/  LDL.LU R24, [R1+0x1c8] ;  /* 0x0001c80001187983 */ /* 0x000ee20000300800 */
[----:B-1----:R-:W-:-:S02]  /*d2100*/  SHF.R.U32.HI R21, RZ, 0x8, R22 ;  /* 0x00000008ff157819 */ /* 0x002fc40000011616 */
[----:B------:R-:W-:Y:S02]  /*d2110*/  PRMT R9, R8, 0x3340, R9 ;  /* 0x0000334008097816 */ /* 0x000fe40000000009 */
[----:B------:R-:W-:Y:S01]  /*d2120*/  LOP3.LUT R21, R21, 0xffff, RZ, 0xc0, !PT ;  /* 0x0000ffff15157812 */ /* 0x000fe200078ec0ff */
[----:B--2---:R-:W2:Y:S04]  /*d2130*/  LDL.LU R27, [R1+0x2d4] ;  /* 0x0002d400011b7983 */ /* 0x004ea80000300800 */
[----:B------:R-:W4:Y:S01]  /*d2140*/  LDL.LU R26, [R1+0x4dcc] ;  /* 0x004dcc00011a7983 */ /* 0x000f220000300800 */
[----:B------:R-:W-:Y:S02]  /*d2150*/  LOP3.LUT R28, R25, 0xffff, RZ, 0xc0, !PT ;  /* 0x0000ffff191c7812 */ /* 0x000fe400078ec0ff */
[----:B------:R-:W-:Y:S01]  /*d2160*/  PRMT R8, R21, 0x3340, R0 ;  /* 0x0000334015087816 */ /* 0x000fe20000000000 */
[----:B------:R-:W2:Y:S04]  /*d2170*/  LDL.LU R22, [R1+0x930] ;  /* 0x0009300001167983 */ /* 0x000ea80000300800 */
[----:B------:R-:W2:Y:S04]  /*d2180*/  LDL.LU R23, [R1+0x1fa8] ;  /* 0x001fa80001177983 */ /* 0x000ea80000300800 */
[----:B------:R-:W-:Y:S04]  /*d2190*/  STL [R1+0x1a0], R9 ;  /* 0x0001a00901007387 */ /* 0x000fe80000100800 */
[----:B------:R1:W-:Y:S01]  /*d21a0*/  STL [R1+0x80], R8 ;  /* 0x0000800801007387 */ /* 0x0003e20000100800 */
[----:B------:R-:W-:-:S02]  /*d21b0*/  LOP3.LUT R17, R17, 0xffff, RZ, 0xc0, !PT ;  /* 0x0000ffff11117812 */ /* 0x000fc400078ec0ff */
[----:B------:R-:W-:Y:S02]  /*d21c0*/  LOP3.LUT R25, R18, 0xffff, RZ, 0xc0, !PT ;  /* 0x0000ffff12197812 */ /* 0x000fe400078ec0ff */
[----:B------:R-:W-:Y:S02]  /*d21d0*/  PRMT R21, R17, 0x3340, R0 ;  /* 0x0000334011157816 */ /* 0x000fe40000000000 */
[----:B-1----:R-:W-:-:S04]  /*d21e0*/  PRMT R8, R28, 0x3340, R25 ;  /* 0x000033401c087816 */ /* 0x002fc80000000019 */
[----:B------:R-:W-:-:S05]  /*d21f0*/  PRMT R18, R8, 0x5410, R21 ;  /* 0x0000541008127816 */ /* 0x000fca0000000015 */
[----:B------:R1:W-:Y:S01]  /*d2200*/  STL [R1+0x55ac], R18 ;  /* 0x0055ac1201007387 */ /* 0x0003e20000100800 */
[----:B------:R-:W-:-:S03]  /*d2210*/  IADD3 R8, P1, PT, R19, R14, RZ ;  /* 0x0000000e13087210 */ /* 0x000fc60007f3e0ff */
[----:B-1----:R-:W2:Y:S02]  /*d2220*/  LDL.LU R18, [R1+0x558] ;  /* 0x0005580001127983 */ /* 0x002ea40000300800 */
[----:B------:R-:W-:Y:S02]  /*d2230*/  IMAD.X R9, R20, 0x1, R16, P1 ;  /* 0x0000000114097824 */ /* 0x000fe400008e0610 */
[----:B------:R-:W-:Y:S04]  /*d2240*/  STL.64 [R1+0x5788], R14 ;  /* 0x0057880e01007387 */ /* 0x000fe80000100a00 */
[----:B------:R1:W-:Y:S04]  /*d2250*/  STL.64 [R1+0xc78], R8 ;  /* 0x000c780801007387 */ /* 0x0003e80000100a00 */
[----:B-1----:R-:W2:Y:S01]  /*d2260*/  LDL.LU.64 R8, [R1+0x5790] ;  /* 0x0057900001087983 */ /* 0x002ea20000300a00 */
[----:B------:R-:W-:-:S02]  /*d2270*/  SHF.R.U32.HI R14, RZ, 0x8, R28 ;  /* 0x00000008ff0e7819 */ /* 0x000fc4000001161c */
[----:B------:R-:W-:Y:S01]  /*d2280*/  SHF.R.U32.HI R15, RZ, 0x8, R25 ;  /* 0x00000008ff0f7819 */ /* 0x000fe20000011619 */
[----:B------:R-:W2:Y:S04]  /*d2290*/  LDL.LU R28, [R1+0x4de0] ;  /* 0x004de000011c7983 */ /* 0x000ea80000300800 */
[----:B------:R-:W2:Y:S01]  /*d22a0*/  LDL.LU R29, [R1+0x94c] ;  /* 0x00094c00011d7983 */ /* 0x000ea20000300800 */
[----:B------:R-:W-:Y:S02]  /*d22b0*/  LOP3.LUT R14, R14, 0xffff, RZ, 0xc0, !PT ;  /* 0x0000ffff0e0e7812 */ /* 0x000fe400078ec0ff */
[----:B------:R-:W-:Y:S01]  /*d22c0*/  LOP3.LUT R15, R15, 0xffff, RZ, 0xc0, !PT ;  /* 0x0000ffff0f0f7812 */ /* 0x000fe200078ec0ff */
[----:B------:R-:W2:Y:S01]  /*d22d0*/  LDL.LU R25, [R1+0x218c] ;  /* 0x00218c0001197983 */ /* 0x000ea20000300800 */
[----:B------:R-:W-:-:S02]  /*d22e0*/  SHF.R.U32.HI R21, RZ, 0x8, R17 ;  /* 0x00000008ff157819 */ /* 0x000fc40000011611 */
[----:B------:R-:W-:Y:S02]  /*d22f0*/  PRMT R17, R14, 0x3340, R15 ;  /* 0x000033400e117816 */ /* 0x000fe4000000000f */
[----:B------:R-:W-:-:S03]  /*d2300*/  LOP3.LUT R21, R21, 0xffff, RZ, 0xc0, !PT ;  /* 0x0000ffff15157812 */ /* 0x000fc600078ec0ff */
[----:B------:R3:W-:Y:S04]  /*d2310*/  STL [R1+0x55e0], R17 ;  /* 0x0055e01101007387 */ /* 0x0007e80000100800 */
[----:B------:R-:W-:Y:S01]  /*d2320*/  STL [R1+0x5780], R16 ;  /* 0x0057801001007387 */ /* 0x000fe20000100800 */
[----:B------:R-:W-:-:S05]  /*d2330*/  PRMT R14, R21, 0x3340, R0 ;  /* 0x00003340150e7816 */ /* 0x000fca0000000000 */
[----:B------:R4:W-:Y:S01]  /*d2340*/  STL [R1+0x78], R14 ;  /* 0x0000780e01007387 */ /* 0x0009e20000100800 */
[----:B---3--:R-:W-:-:S04]  /*d2350*/  LOP3.LUT R17, R24, 0xffff, RZ, 0xc0, !PT ;  /* 0x0000ffff18117812 */ /* 0x008fc800078ec0ff */
[----:B------:R-:W-:Y:S01]  /*d2360*/  PRMT R21, R17, 0x3340, R0 ;  /* 0x0000334011157816 */ /* 0x000fe20000000000 */
[----:B------:R1:W-:Y:S01]  /*d2370*/  STL [R1+0x4d78], R17 ;  /* 0x004d781101007387 */ /* 0x0003e20000100800 */
[----:B----4-:R-:W-:Y:S02]  /*d2380*/  LOP3.LUT R14, R26, 0xffff, RZ, 0xc0, !PT ;  /* 0x0000ffff1a0e7812 */ /* 0x010fe400078ec0ff */
[----:B--2---:R-:W-:Y:S02]  /*d2390*/  LOP3.LUT R15, R22, 0xffff, RZ, 0xc0, !PT ;  /* 0x0000ffff160f7812 */ /* 0x004fe400078ec0ff */
[----:B-1----:R-:W-:Y:S02]  /*d23a0*/  LOP3.LUT R17, R23, 0xffff, RZ, 0xc0, !PT ;  /* 0x0000ffff17117812 */ /* 0x002fe400078ec0ff */
[----:B------:R-:W-:Y:S02]  /*d23b0*/  LOP3.LUT R16, R18, 0xffff, RZ, 0xc0, !PT ;  /* 0x0000ffff12107812 */ /* 0x000fe400078ec0ff */
[----:B------:R-:W-:-:S04]  /*d23c0*/  LOP3.LUT R18, R27, 0xffff, RZ, 0xc0, !PT ;  /* 0x0000ffff1b127812 */ /* 0x000fc800078ec0ff */
[----:B------:R-:W-:-:S04]  /*d23d0*/  PRMT R22, R16, 0x3340, R18 ;  /* 0x0000334010167816 */ /* 0x000fc80000000012 */
[----:B------:R-:W-:Y:S02]  /*d23e0*/  PRMT R23, R22, 0x5410, R21 ;  /* 0x0000541016177816 */ /* 0x000fe40000000015 */
[----:B------:R-:W-:Y:S02]  /*d23f0*/  PRMT R21, R15, 0x3340, R0 ;  /* 0x000033400f157816 */ /* 0x000fe40000000000 */
[----:B------:R-:W-:-:S04]  /*d2400*/  PRMT R22, R14, 0x3340, R17 ;  /* 0x000033400e167816 */ /* 0x000fc80000000011 */
[----:B------:R-:W-:Y:S02]  /*d2410*/  PRMT R21, R22, 0x5410, R21 ;  /* 0x0000541016157816 */ /* 0x000fe40000000015 */
[----:B------:R-:W-:Y:S01]  /*d2420*/  IADD3 R22, P1, PT, R19, R7, RZ ;  /* 0x0000000713167210 */ /* 0x000fe20007f3e0ff */
[----:B------:R1:W-:Y:S04]  /*d2430*/  STL [R1+0x4d34], R23 ;  /* 0x004d341701007387 */ /* 0x0003e80000100800 */
[----:B------:R-:W-:Y:S01]  /*d2440*/  STL [R1+0x6b4], R21 ;  /* 0x0006b41501007387 */ /* 0x000fe20000100800 */
[----:B-1----:R-:W-:-:S05]  /*d2450*/  IMAD.X R23, R20, 0x1, R8, P1 ;  /* 0x0000000114177824 */ /* 0x002fca00008e0608 */
[----:B------:R1:W-:Y:S04]  /*d2460*/  STL.64 [R1+0xc68], R22 ;  /* 0x000c681601007387 */ /* 0x0003e80000100a00 */
[----:B------:R-:W2:Y:S04]  /*d2470*/  LDL.LU R26, [R1+0x5a8] ;  /* 0x0005a800011a7983 */ /* 0x000ea80000300800 */
[----:B-1----:R-:W3:Y:S04]  /*d2480*/  LDL.LU R22, [R1+0x244] ;  /* 0x0002440001167983 */ /* 0x002ee80000300800 */
[----:B------:R-:W4:Y:S01]  /*d2490*/  LDL.LU R23, [R1+0x4ec] ;  /* 0x0004ec0001177983 */ /* 0x000f220000300800 */
        /* <DEDUP_REMOVED lines=12> */
[----:B------:R1:W-:Y:S01]  /*d2560*/  STL [R1+0x164], R17 ;  /* 0x0001641101007387 */ /* 0x0003e20000100800 */
[----:B------:R-:W-:-:S04]  /*d2570*/  LOP3.LUT R14, R29, 0xffff, RZ, 0xc0, !PT ;  /* 0x0000ffff1d0e7812 */ /* 0x000fc800078ec0ff */
[----:B------:R-:W-:Y:S02]  /*d2580*/  PRMT R21, R14, 0x3340, R0 ;  /* 0x000033400e157816 */ /* 0x000fe40000000000 */
[----:B-1----:R-:W-:-:S04]  /*d2590*/  LOP3.LUT R17, R25, 0xffff, RZ, 0xc0, !PT ;  /* 0x0000ffff19117812 */ /* 0x002fc800078ec0ff */
[----:B------:R-:W-:Y:S02]  /*d25a0*/  PRMT R18, R16, 0x3340, R17 ;  /* 0x0000334010127816 */ /* 0x000fe40000000011 */
[----:B------:R-:W-:Y:S02]  /*d25b0*/  SHF.R.U32.HI R16, RZ, 0x8, R16 ;  /* 0x00000008ff107819 */ /* 0x000fe40000011610 */
[----:B------:R-:W-:Y:S02]  /*d25c0*/  PRMT R18, R18, 0x5410, R21 ;  /* 0x0000541012127816 */ /* 0x000fe40000000015 */
[----:B------:R-:W-:Y:S02]  /*d25d0*/  SHF.R.U32.HI R21, RZ, 0x8, R17 ;  /* 0x00000008ff157819 */ /* 0x000fe40000011611 */
[----:B------:R-:W-:Y:S02]  /*d25e0*/  IADD3 R24, P1, PT, R19, R9, RZ ;  /* 0x0000000913187210 */ /* 0x000fe40007f3e0ff */
[----:B------:R-:W-:-:S02]  /*d25f0*/  LOP3.LUT R16, R16, 0xffff, RZ, 0xc0, !PT ;  /* 0x0000ffff10107812 */ /* 0x000fc400078ec0ff */
[----:B------:R-:W-:Y:S01]  /*d2600*/  LOP3.LUT R21, R21, 0xffff, RZ, 0xc0, !PT ;  /* 0x0000ffff15157812 */ /* 0x000fe200078ec0ff */
[----:B------:R1:W-:Y:S01]  /*d2610*/  STL [R1+0x69c], R18 ;  /* 0x00069c1201007387 */ /* 0x0003e20000100800 */
[----:B------:R-:W-:-:S03]  /*d2620*/  IMAD.X R25, R20, 0x1, R11, P1 ;  /* 0x0000000114197824 */ /* 0x000fc600008e060b */
[----:B------:R-:W4:Y:S04]  /*d2630*/  LDL.LU R28, [R1+0x1d4] ;  /* 0x0001d400011c7983 */ /* 0x000f280000300800 */
[----:B------:R-:W4:Y:S01]  /*d2640*/  LDL.LU R29, [R1+0x564] ;  /* 0x00056400011d7983 */ /* 0x000f220000300800 */
[----:B-1----:R-:W-:Y:S02]  /*d2650*/  PRMT R18, R16, 0x3340, R21 ;  /* 0x0000334010127816 */ /* 0x002fe40000000015 */
[----:B------:R-:W-:-:S05]  /*d2660*/  IADD3 R16, P1, PT, R19, R10, RZ ;  /* 0x0000000a13107210 */ /* 0x000fca0007f3e0ff */
[----:B------:R-:W-:Y:S01]  /*d2670*/  IMAD.X R17, R20, 0x1, R12, P1 ;  /* 0x0000000114117824 */ /* 0x000fe200008e060c */
[----:B------:R-:W-:Y:S01]  /*d2680*/  SHF.R.U32.HI R20, RZ, 0x8, R14 ;  /* 0x00000008ff147819 */ /* 0x000fe2000001160e */
[----:B------:R1:W-:Y:S03]  /*d2690*/  STL.64 [R1+0xc60], R24 ;  /* 0x000c601801007387 */ /* 0x0003e60000100a00 */
[----:B------:R-:W-:Y:S01]  /*d26a0*/  LOP3.LUT R20, R20, 0xffff, RZ, 0xc0, !PT ;  /* 0x0000ffff14147812 */ /* 0x000fe200078ec0ff */
[----:B-1----:R-:W4:Y:S04]  /*d26b0*/  LDL.LU R25, [R1+0x2e4] ;  /* 0x0002e40001197983 */ /* 0x002f280000300800 */
[----:B------:R1:W-:Y:S04]  /*d26c0*/  STL.64 [R1+0x5778], R10 ;  /* 0x0057780a01007387 */ /* 0x0003e80000100a00 */
[----:B------:R-:W-:Y:S04]  /*d26d0*/  STL [R1+0x15c], R18 ;  /* 0x00015c1201007387 */ /* 0x000fe80000100800 */
[----:B------:R-:W-:Y:S01]  /*d26e0*/  STL.64 [R1+0xc70], R16 ;  /* 0x000c701001007387 */ /* 0x000fe20000100a00 */
[----:B-1----:R-:W-:-:S05]  /*d26f0*/  PRMT R11, R20, 0x3340, R0 ;  /* 0x00003340140b7816 */ /* 0x002fca0000000000 */
[----:B------:R4:W-:Y:S01]  /*d2700*/  STL [R1+0x74], R11 ;  /* 0x0000740b01007387 */ /* 0x0009e20000100800 */
[----:B--2---:R-:W-:Y:S02]  /*d2710*/  LOP3.LUT R10, R26, 0xffff, RZ, 0xc0, !PT ;  /* 0x0000ffff1a0a7812 */ /* 0x004fe400078ec0ff */
[----:B---3--:R-:W-:Y:S02]  /*d2720*/  LOP3.LUT R14, R22, 0xffff, RZ, 0xc0, !PT ;  /* 0x0000ffff160e7812 */ /* 0x008fe400078ec0ff */
[----:B----4-:R-:W-:Y:S02]  /*d2730*/  LOP3.LUT R11, R23, 0xffff, RZ, 0xc0, !PT ;  /* 0x0000ffff170b7812 */ /* 0x010fe400078ec0ff */
[----:B------:R-:W-:Y:S02]  /*d2740*/  PRMT R20, R14, 0x3340, R0 ;  /* 0x000033400e147816 */ /* 0x000fe40000000000 */
[----:B------:R-:W-:-:S04]  /*d2750*/  PRMT R21, R10, 0x3340, R11 ;  /* 0x000033400a157816 */ /* 0x000fc8000000000b */
[----:B------:R-:W-:-:S05]  /*d2760*/  PRMT R16, R21, 0x5410, R20 ;  /* 0x0000541015107816 */ /* 0x000fca0000000014 */
[----:B------:R-:W-:Y:S04]  /*d2770*/  STL [R1+0x4d2c], R16 ;  /* 0x004d2c1001007387 */ /* 0x000fe80000100800 */
[----:B------:R-:W2:Y:S04]  /*d2780*/  LDL.LU R26, [R1+0x5ac] ;  /* 0x0005ac00011a7983 */ /* 0x000ea80000300800 */
[----:B------:R-:W3:Y:S04]  /*d2790*/  LDL.LU R22, [R1+0x250] ;  /* 0x0002500001167983 */ /* 0x000ee80000300800 */
        /* <DEDUP_REMOVED lines=11> */
[----:B0-----:R-:W-:Y:S01]  /*d2850*/  VIADD R19, R19, UR5 ;  /* 0x0000000513137c36 */ /* 0x001fe20008000000 */
[----:B------:R-:W0:Y:S01]  /*d2860*/  LDCU UR5, c[0x0][0x3b8] ;  /* 0x00007700ff0577ac */ /* 0x000e220008000800 */
[----:B------:R-:W-:Y:S02]  /*d2870*/  LOP3.LUT R17, R28, 0xffff, RZ, 0xc0, !PT ;  /* 0x0000ffff1c117812 */ /* 0x000fe400078ec0ff */
[----:B------:R-:W-:Y:S02]  /*d2880*/  LOP3.LUT R10, R29, 0xffff, RZ, 0xc0, !PT ;  /* 0x0000ffff1d0a7812 */ /* 0x000fe400078ec0ff */
[----:B------:R-:W-:-:S02]  /*d2890*/  PRMT R20, R17, 0x3340, R0 ;  /* 0x0000334011147816 */ /* 0x000fc40000000000 */
[----:B------:R-:W-:Y:S02]  /*d28a0*/  IADD3 R24, P1, PT, R19, R0, RZ ;  /* 0x0000000013187210 */ /* 0x000fe40007f3e0ff */
[----:B-1----:R-:W-:-:S04]  /*d28b0*/  LOP3.LUT R11, R25, 0xffff, RZ, 0xc0, !PT ;  /* 0x0000ffff190b7812 */ /* 0x002fc800078ec0ff */
[----:B------:R-:W-:Y:S02]  /*d28c0*/  PRMT R21, R10, 0x3340, R11 ;  /* 0x000033400a157816 */ /* 0x000fe4000000000b */
[----:B------:R-:W-:Y:S02]  /*d28d0*/  SHF.R.U32.HI R10, RZ, 0x8, R10 ;  /* 0x00000008ff0a7819 */ /* 0x000fe4000001160a */
[----:B------:R-:W-:Y:S02]  /*d28e0*/  PRMT R15, R21, 0x5410, R20 ;  /* 0x00005410150f7816 */ /* 0x000fe40000000014 */
[----:B------:R-:W-:Y:S02]  /*d28f0*/  SHF.R.S32.HI R20, RZ, 0x1f, R19 ;  /* 0x0000001fff147819 */ /* 0x000fe40000011413 */
[----:B------:R-:W-:Y:S02]  /*d2900*/  SHF.R.U32.HI R21, RZ, 0x8, R14 ;  /* 0x00000008ff157819 */ /* 0x000fe4000001160e */
[----:B------:R-:W-:-:S02]  /*d2910*/  SHF.R.U32.HI R11, RZ, 0x8, R11 ;  /* 0x00000008ff0b7819 */ /* 0x000fc4000001160b */
[----:B------:R-:W-:Y:S01]  /*d2920*/  LOP3.LUT R10, R10, 0xffff, RZ, 0xc0, !PT ;  /* 0x0000ffff0a0a7812 */ /* 0x000fe200078ec0ff */
[----:B------:R-:W-:Y:S01]  /*d2930*/  IMAD.X R25, R20, 0x1, R2, P1 ;  /* 0x0000000114197824 */ /* 0x000fe200008e0602 */
[----:B------:R-:W-:Y:S02]  /*d2940*/  LOP3.LUT R21, R21, 0xffff, RZ, 0xc0, !PT ;  /* 0x0000ffff15157812 */ /* 0x000fe400078ec0ff */
[----:B------:R-:W-:Y:S01]  /*d2950*/  LOP3.LUT R11, R11, 0xffff, RZ, 0xc0, !PT ;  /* 0x0000ffff0b0b7812 */ /* 0x000fe200078ec0ff */
[----:B------:R-:W-:Y:S04]  /*d2960*/  STL [R1+0x2198], R15 ;  /* 0x0021980f01007387 */ /* 0x000fe80000100800 */
[----:B------:R1:W-:Y:S01]  /*d2970*/  STL.64 [R1+0xc38], R24 ;  /* 0x000c381801007387 */ /* 0x0003e20000100a00 */
[----:B------:R-:W-:-:S02]  /*d2980*/  PRMT R14, R21, 0x3340, R0 ;  /* 0x00003340150e7816 */ /* 0x000fc40000000000 */
[----:B------:R-:W-:Y:S01]  /*d2990*/  PRMT R11, R10, 0x3340, R11 ;  /* 0x000033400a0b7816 */ /* 0x000fe2000000000b */
[----:B------:R-:W4:Y:S04]  /*d29a0*/  LDL.LU R18, [R1+0x570] ;  /* 0x0005700001127983 */ /* 0x000f280000300800 */
[----:B-1----:R-:W4:Y:S04]  /*d29b0*/  LDL.LU R24, [R1+0x1e0] ;  /* 0x0001e00001187983 */ /* 0x002f280000300800 */
[----:B------:R-:W4:Y:S04]  /*d29c0*/  LDL.LU R27, [R1+0x2f4] ;  /* 0x0002f400011b7983 */ /* 0x000f280000300800 */
[----:B------:R-:W-:Y:S04]  /*d29d0*/  STL [R1+0x60], R14 ;  /* 0x0000600e01007387 */ /* 0x000fe80000100800 */
[----:B------:R4:W-:Y:S04]  /*d29e0*/  STL [R1+0x690], R11 ;  /* 0x0006900b01007387 */ /* 0x0009e80000100800 */
[----:B------:R-:W4:Y:S04]  /*d29f0*/  LDL.LU R28, [R1+0x4de8] ;  /* 0x004de800011c7983 */ /* 0x000f280000300800 */
[----:B------:R-:W4:Y:S01]  /*d2a00*/  LDL.LU R29, [R1+0x1dc8] ;  /* 0x001dc800011d7983 */ /* 0x000f220000300800 */
[----:B--2---:R-:W-:-:S02]  /*d2a10*/  LOP3.LUT R16, R26, 0xffff, RZ, 0xc0, !PT ;  /* 0x0000ffff1a107812 */ /* 0x004fc400078ec0ff */
[----:B---3--:R-:W-:Y:S02]  /*d2a20*/  LOP3.LUT R10, R22, 0xffff, RZ, 0xc0, !PT ;  /* 0x0000ffff160a7812 */ /* 0x008fe400078ec0ff */
[----:B----4-:R-:W-:Y:S02]  /*d2a30*/  LOP3.LUT R11, R23, 0xffff, RZ, 0xc0, !PT ;  /* 0x0000ffff170b7812 */ /* 0x010fe400078ec0ff */
[----:B------:R-:W-:Y:S02]  /*d2a40*/  PRMT R21, R10, 0x3340, R0 ;  /* 0x000033400a157816 */ /* 0x000fe40000000000 */
[----:B------:R-:W-:-:S04]  /*d2a50*/  PRMT R14, R16, 0x3340, R11 ;  /* 0x00003340100e7816 */ /* 0x000fc8000000000b */
[----:B------:R-:W-:-:S05]  /*d2a60*/  PRMT R14, R14, 0x5410, R21 ;  /* 0x000054100e0e7816 */ /* 0x000fca0000000015 */
[----:B------:R1:W-:Y:S04]  /*d2a70*/  STL [R1+0x218c], R14 ;  /* 0x00218c0e01007387 */ /* 0x0003e80000100800 */
[----:B------:R-:W2:Y:S04]  /*d2a80*/  LDL.LU R25, [R1+0x21a8] ;  /* 0x0021a80001197983 */ /* 0x000ea80000300800 */
[----:B------:R-:W3:Y:S04]  /*d2a90*/  LDL.LU R26, [R1+0x4dec] ;  /* 0x004dec00011a7983 */ /* 0x000ee80000300800 */
[----:B------:R-:W4:Y:S01]  /*d2aa0*/  LDL.LU R22, [R1+0x1db8] ;  /* 0x001db80001167983 */ /* 0x000f220000300800 */
[----:B-1----:R-:W-:-:S03]  /*d2ab0*/  IADD3 R14, P1, PT, R19, R3, RZ ;  /* 0x00000003130e7210 */ /* 0x002fc60007f3e0ff */
[----:B------:R-:W-:Y:S02]  /*d2ac0*/  STL.64 [R1+0x5770], R2 ;  /* 0x0057700201007387 */ /* 0x000fe40000100a00 */
[----:B------:R-:W-:-:S05]  /*d2ad0*/  IMAD.X R15, R20, 0x1, R4, P1 ;  /* 0x00000001140f7824 */ /* 0x000fca00008e0604 */
[----:B------:R1:W-:Y:S04]  /*d2ae0*/  STL.64 [R1+0xc30], R14 ;  /* 0x000c300e01007387 */ /* 0x0003e80000100a00 */
[----:B-1----:R-:W2:Y:S04]  /*d2af0*/  LDL.LU.64 R14, [R1+0x5788] ;  /* 0x00578800010e7983 */ /* 0x002ea80000300a00 */
[----:B------:R-:W3:Y:S01]  /*d2b00*/  LDL.LU R23, [R1+0x219c] ;  /* 0x00219c0001177983 */ /* 0x000ee20000300800 */
        /* <DEDUP_REMOVED lines=8> */
[----:B------:R1:W-:Y:S04]  /*d2b90*/  STL [R1+0x340], R11 ;  /* 0x0003400b01007387 */ /* 0x0003e80000100800 */
[----:B------:R0:W-:Y:S01]  /*d2ba0*/  STL [R1+0x688], R3 ;  /* 0x0006880301007387 */ /* 0x0001e20000100800 */
[----:B------:R-:W-:Y:S02]  /*d2bb0*/  IADD3 R16, P1, PT, R19, R13, RZ ;  /* 0x0000000d13107210 */ /* 0x000fe40007f3e0ff */
[----:B------:R-:W-:Y:S02]  /*d2bc0*/  LOP3.LUT R2, R18, 0xffff, RZ, 0xc0, !PT ;  /* 0x0000ffff12027812 */ /* 0x000fe400078ec0ff */
[----:B-1----:R-:W-:Y:S02]  /*d2bd0*/  LOP3.LUT R11, R24, 0xffff, RZ, 0xc0, !PT ;  /* 0x0000ffff180b7812 */ /* 0x002fe400078ec0ff */
[----:B0-----:R-:W-:-:S02]  /*d2be0*/  LOP3.LUT R3, R27, 0xffff, RZ, 0xc0, !PT ;  /* 0x0000ffff1b037812 */ /* 0x001fc400078ec0ff */
[----:B------:R-:W-:Y:S01]  /*d2bf0*/  PRMT R21, R11, 0x3340, R0 ;  /* 0x000033400b157816 */ /* 0x000fe20000000000 */
[----:B------:R0:W-:Y:S02]  /*d2c00*/  STL [R1+0x4d70], R11 ;  /* 0x004d700b01007387 */ /* 0x0001e40000100800 */
[----:B0-----:R-:W-:-:S04]  /*d2c10*/  PRMT R11, R2, 0x3340, R3 ;  /* 0x00003340020b7816 */ /* 0x001fc80000000003 */
        /* <DEDUP_REMOVED lines=8> */
[----:B------:R-:W-:Y:S02]  /*d2ca0*/  PRMT R10, R21, 0x3340, R0 ;  /* 0x00003340150a7816 */ /* 0x000fe40000000000 */
[----:B------:R-:W-:Y:S02]  /*d2cb0*/  PRMT R3, R2, 0x3340, R3 ;  /* 0x0000334002037816 */ /* 0x000fe40000000003 */
[----:B------:R-:W-:Y:S02]  /*d2cc0*/  LOP3.LUT R2, R29, 0xffff, RZ, 0xc0, !PT ;  /* 0x0000ffff1d027812 */ /* 0x000fe400078ec0ff */
[----:B0-----:R-:W-:Y:S01]  /*d2cd0*/  LOP3.LUT R11, R28, 0xffff, RZ, 0xc0, !PT ;  /* 0x0000ffff1c0b7812 */ /* 0x001fe200078ec0ff */
[----:B--2---:R-:W-:-:S05]  /*d2ce0*/  IMAD.X R17, R20, 0x1, R15, P1 ;  /* 0x0000000114117824 */ /* 0x004fca00008e060f */
[----:B------:R0:W-:Y:S04]  /*d2cf0*/  STL.64 [R1+0xc08], R16 ;  /* 0x000c081001007387 */ /* 0x0001e80000100a00 */
[----:B0-----:R-:W2:Y:S04]  /*d2d00*/  LDL.LU R16, [R1+0x5780] ;  /* 0x0057800001107983 */ /* 0x001ea80000300800 */
[----:B------:R-:W-:Y:S04]  /*d2d10*/  STL [R1+0x33c], R10 ;  /* 0x00033c0a01007387 */ /* 0x000fe80000100800 */
[----:B------:R4:W-:Y:S04]  /*d2d20*/  STL [R1+0x6e4], R3 ;  /* 0x0006e40301007387 */ /* 0x0009e80000100800 */
[----:B------:R-:W2:Y:S01]  /*d2d30*/  LDL.LU R28, [R1+0x4dd8] ;  /* 0x004dd800011c7983 */ /* 0x000ea20000300800 */
[----:B------:R-:W-:-:S03]  /*d2d40*/  LOP3.LUT R17, R25, 0xffff, RZ, 0xc0, !PT ;  /* 0x0000ffff19117812 */ /* 0x000fc600078ec0ff */
[----:B------:R-:W2:Y:S04]  /*d2d50*/  LDL.LU R29, [R1+0x934] ;  /* 0x00093400011d7983 */ /* 0x000ea80000300800 */
[----:B------:R-:W2:Y:S01]  /*d2d60*/  LDL.LU R25, [R1+0x1fb8] ;  /* 0x001fb80001197983 */ /* 0x000ea20000300800 */
[----:B------:R-:W-:Y:S02]  /*d2d70*/  PRMT R21, R2, 0x3340, R0 ;  /* 0x0000334002157816 */ /* 0x000fe40000000000 */
[----:B---3--:R-:W-:Y:S02]  /*d2d80*/  LOP3.LUT R18, R23, 0xffff, RZ, 0xc0, !PT ;  /* 0x0000ffff17127812 */ /* 0x008fe400078ec0ff */
[----:B----4-:R-:W-:Y:S02]  /*d2d90*/  LOP3.LUT R3, R22, 0xffff, RZ, 0xc0, !PT ;  /* 0x0000ffff16037812 */ /* 0x010fe400078ec0ff */
[----:B------:R-:W-:-:S02]  /*d2da0*/  PRMT R22, R11, 0x3340, R17 ;  /* 0x000033400b167816 */ /* 0x000fc40000000011 */
[----:B------:R-:W-:Y:S02]  /*d2db0*/  LOP3.LUT R10, R26, 0xffff, RZ, 0xc0, !PT ;  /* 0x0000ffff1a0a7812 */ /* 0x000fe400078ec0ff */
[----:B------:R-:W-:Y:S02]  /*d2dc0*/  PRMT R23, R22, 0x5410, R21 ;  /* 0x0000541016177816 */ /* 0x000fe40000000015 */
[----:B------:R-:W-:Y:S02]  /*d2dd0*/  PRMT R21, R3, 0x3340, R0 ;  /* 0x0000334003157816 */ /* 0x000fe40000000000 */
[----:B------:R-:W-:-:S04]  /*d2de0*/  PRMT R22, R10, 0x3340, R18 ;  /* 0x000033400a167816 */ /* 0x000fc80000000012 */
[----:B------:R-:W-:Y:S01]  /*d2df0*/  PRMT R21, R22, 0x5410, R21 ;  /* 0x0000541016157816 */ /* 0x000fe20000000015 */
[----:B------:R0:W-:Y:S01]  /*d2e00*/  STL [R1+0x217c], R23 ;  /* 0x00217c1701007387 */ /* 0x0001e20000100800 */
[----:B------:R-:W-:Y:S02]  /*d2e10*/  SHF.R.U32.HI R11, RZ, 0x8, R11 ;  /* 0x00000008ff0b7819 */ /* 0x000fe4000001160b */
[----:B------:R-:W-:Y:S02]  /*d2e20*/  SHF.R.U32.HI R17, RZ, 0x8, R17 ;  /* 0x00000008ff117819 */ /* 0x000fe40000011611 */
[----:B------:R-:W-:Y:S01]  /*d2e30*/  IADD3 R22, P1, PT, R19, R5, RZ ;  /* 0x0000000513167210 */ /* 0x000fe20007f3e0ff */
[----:B------:R1:W-:Y:S01]  /*d2e40*/  STL [R1+0x2178], R21 ;  /* 0x0021781501007387 */ /* 0x0003e20000100800 */
[----:B------:R-:W-:Y:S02]  /*d2e50*/  SHF.R.U32.HI R10, RZ, 0x8, R10 ;  /* 0x00000008ff0a7819 */ /* 0x000fe4000001160a */
[----:B------:R-:W-:-:S02]  /*d2e60*/  LOP3.LUT R11, R11, 0xffff, RZ, 0xc0, !PT ;  /* 0x0000ffff0b0b7812 */ /* 0x000fc400078ec0ff */
[----:B------:R-:W-:Y:S02]  /*d2e70*/  LOP3.LUT R17, R17, 0xffff, RZ, 0xc0, !PT ;  /* 0x0000ffff11117812 */ /* 0x000fe400078ec0ff */
[----:B------:R-:W-:Y:S01]  /*d2e80*/  LOP3.LUT R10, R10, 0xffff, RZ, 0xc0, !PT ;  /* 0x0000ffff0a0a7812 */ /* 0x000fe200078ec0ff */
[----:B0-----:R-:W-:Y:S01]  /*d2e90*/  IMAD.X R23, R20, 0x1, R6, P1 ;  /* 0x0000000114177824 */ /* 0x001fe200008e0606 */
[----:B-1----:R-:W-:Y:S02]  /*d2ea0*/  SHF.R.U32.HI R21, RZ, 0x8, R18 ;  /* 0x00000008ff157819 */ /* 0x002fe40000011612 */
[----:B------:R-:W-:Y:S02]  /*d2eb0*/  PRMT R11, R11, 0x3340, R17 ;  /* 0x000033400b0b7816 */ /* 0x000fe40000000011 */
[----:B------:R-:W-:Y:S01]  /*d2ec0*/  LOP3.LUT R21, R21, 0xffff, RZ, 0xc0, !PT ;  /* 0x0000ffff15157812 */ /* 0x000fe200078ec0ff */
[----:B------:R0:W-:Y:S04]  /*d2ed0*/  STL.64 [R1+0xc00], R22 ;  /* 0x000c001601007387 */ /* 0x0001e80000100a00 */
[----:B------:R-:W3:Y:S01]  /*d2ee0*/  LDL.LU R26, [R1+0x4ddc] ;  /* 0x004ddc00011a7983 */ /* 0x000ee20000300800 */
[----:B------:R-:W-:-:S03]  /*d2ef0*/  PRMT R10, R10, 0x3340, R21 ;  /* 0x000033400a0a7816 */ /* 0x000fc60000000015 */
[----:B------:R-:W-:Y:S01]  /*d2f00*/  STL [R1+0x67c], R11 ;  /* 0x00067c0b01007387 */ /* 0x000fe20000100800 */
[----:B------:R-:W-:Y:S02]  /*d2f10*/  SHF.R.U32.HI R21, RZ, 0x8, R3 ;  /* 0x00000008ff157819 */ /* 0x000fe40000011603 */
[----:B------:R-:W-:Y:S01]  /*d2f20*/  SHF.R.U32.HI R2, RZ, 0x8, R2 ;  /* 0x00000008ff027819 */ /* 0x000fe20000011602 */
[----:B0-----:R-:W4:Y:S04]  /*d2f30*/  LDL.LU R22, [R1+0x938] ;  /* 0x0009380001167983 */ /* 0x001f280000300800 */
[----:B------:R0:W-:Y:S01]  /*d2f40*/  STL [R1+0x678], R10 ;  /* 0x0006780a01007387 */ /* 0x0001e20000100800 */
[----:B------:R-:W-:-:S03]  /*d2f50*/  LOP3.LUT R21, R21, 0xffff, RZ, 0xc0, !PT ;  /* 0x0000ffff15157812 */ /* 0x000fc600078ec0ff */
[----:B------:R-:W3:Y:S01]  /*d2f60*/  LDL.LU R23, [R1+0x1fac] ;  /* 0x001fac0001177983 */ /* 0x000ee20000300800 */
[----:B0-----:R-:W-:Y:S02]  /*d2f70*/  IADD3 R10, P1, PT, R19, R14, RZ ;  /* 0x0000000e130a7210 */ /* 0x001fe40007f3e0ff */
[----:B------:R-:W-:-:S04]  /*d2f80*/  LOP3.LUT R2, R2, 0xffff, RZ, 0xc0, !PT ;  /* 0x0000ffff02027812 */ /* 0x000fc800078ec0ff */
[----:B------:R-:W-:Y:S01]  /*d2f90*/  PRMT R3, R2, 0x3340, R0 ;  /* 0x0000334002037816 */ /* 0x000fe20000000000 */
[----:B--2---:R-:W-:Y:S01]  /*d2fa0*/  IMAD.X R11, R20, 0x1, R16, P1 ;  /* 0x00000001140b7824 */ /* 0x004fe200008e0610 */
[----:B------:R-:W-:Y:S04]  /*d2fb0*/  STL [R1+0x5768], R16 ;  /* 0x0057681001007387 */ /* 0x000fe80000100800 */
[----:B------:R0:W-:Y:S01]  /*d2fc0*/  STL.64 [R1+0xbf8], R10 ;  /* 0x000bf80a01007387 */ /* 0x0001e20000100a00 */
[----:B------:R-:W-:Y:S02]  /*d2fd0*/  LOP3.LUT R2, R28, 0xffff, RZ, 0xc0, !PT ;  /* 0x0000ffff1c027812 */ /* 0x000fe400078ec0ff */
[----:B0-----:R-:W-:Y:S02]  /*d2fe0*/  PRMT R10, R21, 0x3340, R0 ;  /* 0x00003340150a7816 */ /* 0x001fe40000000000 */
[----:B------:R-:W-:-:S03]  /*d2ff0*/  LOP3.LUT R16, R29, 0xffff, RZ, 0xc0, !PT ;  /* 0x0000ffff1d107812 */ /* 0x000fc600078ec0ff */
[----:B------:R-:W-:Y:S04]  /*d3000*/  STL [R1+0x338], R10 ;  /* 0x0003380a01007387 */ /* 0x000fe80000100800 */
[----:B------:R0:W-:Y:S01]  /*d3010*/  STL [R1+0x334], R3 ;  /* 0x0003340301007387 */ /* 0x0001e20000100800 */
[----:B------:R-:W-:-:S03]  /*d3020*/  PRMT R21, R16, 0x3340, R0 ;  /* 0x0000334010157816 */ /* 0x000fc60000000000 */
[----:B------:R-:W2:Y:S04]  /*d3030*/  LDL.LU R28, [R1+0x5bc] ;  /* 0x0005bc00011c7983 */ /* 0x000ea80000300800 */
[----:B------:R-:W2:Y:S01]  /*d3040*/  LDL.LU R29, [R1+0x26c] ;  /* 0x00026c00011d7983 */ /* 0x000ea20000300800 */
[----:B0-----:R-:W-:-:S03]  /*d3050*/  LOP3.LUT R3, R25, 0xffff, RZ, 0xc0, !PT ;  /* 0x0000ffff19037812 */ /* 0x001fc600078ec0ff */
[----:B------:R-:W2:Y:S01]  /*d3060*/  LDL.LU R25, [R1+0x510] ;  /* 0x0005100001197983 */ /* 0x000ea20000300800 */
[----:B------:R-:W-:-:S04]  /*d3070*/  PRMT R10, R2, 0x3340, R3 ;  /* 0x00003340020a7816 */ /* 0x000fc80000000003 */
        /* <DEDUP_REMOVED lines=9> */
[----:B------:R-:W-:Y:S02]  /*d3110*/  LOP3.LUT R2, R2, 0xffff, RZ, 0xc0, !PT ;  /* 0x0000ffff02027812 */ /* 0x000fe400078ec0ff */
[----:B------:R-:W-:Y:S02]  /*d3120*/  LOP3.LUT R3, R3, 0xffff, RZ, 0xc0, !PT ;  /* 0x0000ffff03037812 */ /* 0x000fe400078ec0ff */
[----:B------:R-:W-:Y:S02]  /*d3130*/  LOP3.LUT R21, R21, 0xffff, RZ, 0xc0, !PT ;  /* 0x0000ffff15157812 */ /* 0x000fe400078ec0ff */
[----:B------:R-:W-:-:S02]  /*d3140*/  PRMT R16, R2, 0x3340, R3 ;  /* 0x0000334002107816 */ /* 0x000fc40000000003 */
[----:B------:R-:W-:Y:S02]  /*d3150*/  PRMT R3, R21, 0x3340, R0 ;  /* 0x0000334015037816 */ /* 0x000fe40000000000 */
[----:B---3--:R-:W-:Y:S01]  /*d3160*/  LOP3.LUT R2, R26, 0xffff, RZ, 0xc0, !PT ;  /* 0x0000ffff1a027812 */ /* 0x008fe200078ec0ff */
[----:B------:R4:W-:Y:S04]  /*d3170*/  STL [R1+0x674], R16 ;  /* 0x0006741001007387 */ /* 0x0009e80000100800 */
[----:B------:R0:W-:Y:S04]  /*d3180*/  STL [R1+0x330], R3 ;  /* 0x0003300301007387 */ /* 0x0001e80000100800 */
[----:B------:R-:W3:Y:S01]  /*d3190*/  LDL.LU R26, [R1+0x5b8] ;  /* 0x0005b800011a7983 */ /* 0x000ee20000300800 */
[----:B----4-:R-:W-:-:S02]  /*d31a0*/  LOP3.LUT R16, R22, 0xffff, RZ, 0xc0, !PT ;  /* 0x0000ffff16107812 */ /* 0x010fc400078ec0ff */
[----:B0-----:R-:W-:Y:S01]  /*d31b0*/  LOP3.LUT R3, R23, 0xffff, RZ, 0xc0, !PT ;  /* 0x0000ffff17037812 */ /* 0x001fe200078ec0ff */
[----:B------:R-:W4:Y:S04]  /*d31c0*/  LDL.LU R22, [R1+0x268] ;  /* 0x0002680001167983 */ /* 0x000f280000300800 */
[----:B------:R0:W-:Y:S04]  /*d31d0*/  STL [R1+0x4d68], R16 ;  /* 0x004d681001007387 */ /* 0x0001e80000100800 */
[----:B------:R-:W3:Y:S01]  /*d31e0*/  LDL.LU R23, [R1+0x50c] ;  /* 0x00050c0001177983 */ /* 0x000ee20000300800 */
[----:B------:R-:W-:-:S02]  /*d31f0*/  PRMT R21, R16, 0x3340, R0 ;  /* 0x0000334010157816 */ /* 0x000fc40000000000 */
[----:B0-----:R-:W-:Y:S02]  /*d3200*/  PRMT R16, R2, 0x3340, R3 ;  /* 0x0000334002107816 */ /* 0x001fe40000000003 */
[----:B------:R-:W-:Y:S02]  /*d3210*/  SHF.R.U32.HI R2, RZ, 0x8, R2 ;  /* 0x00000008ff027819 */ /* 0x000fe40000011602 */
[----:B------:R-:W-:Y:S02]  /*d3220*/  PRMT R18, R16, 0x5410, R21 ;  /* 0x0000541010127816 */ /* 0x000fe40000000015 */
[----:B------:R-:W-:Y:S02]  /*d3230*/  IADD3 R16, P1, PT, R19, R9, RZ ;  /* 0x0000000913107210 */ /* 0x000fe40007f3e0ff */
[----:B------:R-:W-:Y:S02]  /*d3240*/  SHF.R.U32.HI R21, RZ, 0x8, R3 ;  /* 0x00000008ff157819 */ /* 0x000fe40000011603 */
[----:B------:R-:W-:-:S02]  /*d3250*/  LOP3.LUT R2, R2, 0xffff, RZ, 0xc0, !PT ;  /* 0x0000ffff02027812 */ /* 0x000fc400078ec0ff */
[----:B------:R-:W-:Y:S01]  /*d3260*/  LOP3.LUT R21, R21, 0xffff, RZ, 0xc0, !PT ;  /* 0x0000ffff15157812 */ /* 0x000fe200078ec0ff */
[----:B------:R2:W-:Y:S04]  /*d3270*/  STL.64 [R1+0x5758], R8 ;  /* 0x0057580801007387 */ /* 0x0005e80000100a00 */
[----:B------:R-:W-:Y:S01]  /*d3280*/  STL [R1+0x2168], R18 ;  /* 0x0021681201007387 */ /* 0x000fe20000100800 */
[----:B------:R-:W-:Y:S02]  /*d3290*/  PRMT R2, R2, 0x3340, R21 ;  /* 0x0000334002027816 */ /* 0x000fe40000000015 */
[----:B--2---:R-:W-:Y:S02]  /*d32a0*/  LOP3.LUT R9, R28, 0xffff, RZ, 0xc0, !PT ;  /* 0x0000ffff1c097812 */ /* 0x004fe400078ec0ff */
[----:B------:R-:W-:Y:S01]  /*d32b0*/  LOP3.LUT R8, R25, 0xffff, RZ, 0xc0, !PT ;  /* 0x0000ffff19087812 */ /* 0x000fe200078ec0ff */
[----:B------:R-:W-:-:S05]  /*d32c0*/  IMAD.X R17, R20, 0x1, R11, P1 ;  /* 0x0000000114117824 */ /* 0x000fca00008e060b */
[----:B------:R0:W-:Y:S04]  /*d32d0*/  STL.64 [R1+0xbc0], R16 ;  /* 0x000bc01001007387 */ /* 0x0001e80000100a00 */
[----:B------:R1:W-:Y:S04]  /*d32e0*/  STL [R1+0x6b0], R2 ;  /* 0x0006b00201007387 */ /* 0x0003e80000100800 */
[----:B------:R-:W2:Y:S01]  /*d32f0*/  LDL.LU R28, [R1+0x1dd8] ;  /* 0x001dd800011c7983 */ /* 0x000ea20000300800 */
[----:B0-----:R-:W-:Y:S02]  /*d3300*/  LOP3.LUT R16, R29, 0xffff, RZ, 0xc0, !PT ;  /* 0x0000ffff1d107812 */ /* 0x001fe400078ec0ff */
[----:B-1----:R-:W-:Y:S01]  /*d3310*/  PRMT R2, R9, 0x3340, R8 ;  /* 0x0000334009027816 */ /* 0x002fe20000000008 */
[----:B------:R-:W2:Y:S04]  /*d3320*/  LDL.LU R29, [R1+0x4dfc] ;  /* 0x004dfc00011d7983 */ /* 0x000ea80000300800 */
[----:B------:R-:W2:Y:S01]  /*d3330*/  LDL.LU R25, [R1+0x21b8] ;  /* 0x0021b80001197983 */ /* 0x000ea20000300800 */
[----:B------:R-:W-:-:S04]  /*d3340*/  PRMT R21, R16, 0x3340, R0 ;  /* 0x0000334010157816 */ /* 0x000fc80000000000 */
[----:B------:R-:W-:Y:S02]  /*d3350*/  PRMT R17, R2, 0x5410, R21 ;  /* 0x0000541002117816 */ /* 0x000fe40000000015 */
[----:B------:R-:W-:Y:S01]  /*d3360*/  IADD3 R2, P1, PT, R19, R10, RZ ;  /* 0x0000000a13027210 */ /* 0x000fe20007f3e0ff */
[----:B------:R-:W-:Y:S04]  /*d3370*/  STL.64 [R1+0x5760], R10 ;  /* 0x0057600a01007387 */ /* 0x000fe80000100a00 */
[----:B------:R-:W-:Y:S01]  /*d3380*/  IMAD.X R3, R20, 0x1, R12, P1 ;  /* 0x0000000114037824 */ /* 0x000fe200008e060c */
[----:B------:R-:W-:Y:S04]  /*d3390*/  STL [R1+0x2158], R17 ;  /* 0x0021581101007387 */ /* 0x000fe80000100800 */
[----:B------:R0:W-:Y:S04]  /*d33a0*/  STL.64 [R1+0xbd0], R2 ;  /* 0x000bd00201007387 */ /* 0x0001e80000100a00 */
[----:B0-----:R-:W2:Y:S01]  /*d33b0*/  LDL.LU.64 R2, [R1+0x5770] ;  /* 0x0057700001027983 */ /* 0x001ea20000300a00 */
[----:B------:R-:W-:-:S02]  /*d33c0*/  SHF.R.U32.HI R21, RZ, 0x8, R9 ;  /* 0x00000008ff157819 */ /* 0x000fc40000011609 */
[----:B------:R-:W-:Y:S02]  /*d33d0*/  SHF.R.U32.HI R20, RZ, 0x8, R8 ;  /* 0x00000008ff147819 */ /* 0x000fe40000011608 */
[----:B------:R-:W-:Y:S02]  /*d33e0*/  LOP3.LUT R21, R21, 0xffff, RZ, 0xc0, !PT ;  /* 0x0000ffff15157812 */ /* 0x000fe400078ec0ff */
[----:B------:R-:W-:-:S04]  /*d33f0*/  LOP3.LUT R20, R20, 0xffff, RZ, 0xc0, !PT ;  /* 0x0000ffff14147812 */ /* 0x000fc800078ec0ff */
[----:B------:R-:W-:Y:S02]  /*d3400*/  PRMT R9, R21, 0x3340, R20 ;  /* 0x0000334015097816 */ /* 0x000fe40000000014 */
[----:B---3--:R-:W-:Y:S02]  /*d3410*/  LOP3.LUT R8, R26, 0xffff, RZ, 0xc0, !PT ;  /* 0x0000ffff1a087812 */ /* 0x008fe400078ec0ff */
[----:B----4-:R-:W-:Y:S01]  /*d3420*/  LOP3.LUT R11, R22, 0xffff, RZ, 0xc0, !PT ;  /* 0x0000ffff160b7812 */ /* 0x010fe200078ec0ff */
[----:B------:R0:W-:Y:S03]  /*d3430*/  STL [R1+0x66c], R9 ;  /* 0x00066c0901007387 */ /* 0x0001e60000100800 */
[----:B------:R-:W-:Y:S02]  /*d3440*/  PRMT R20, R11, 0x3340, R0 ;  /* 0x000033400b147816 */ /* 0x000fe40000000000 */
[----:B0-----:R-:W-:-:S04]  /*d3450*/  LOP3.LUT R9, R23, 0xffff, RZ, 0xc0, !PT ;  /* 0x0000ffff17097812 */ /* 0x001fc800078ec0ff */
[----:B------:R-:W-:-:S04]  /*d3460*/  PRMT R21, R8, 0x3340, R9 ;  /* 0x0000334008157816 */ /* 0x000fc80000000009 */
[----:B------:R-:W-:Y:S02]  /*d3470*/  PRMT R10, R21, 0x5410, R20 ;  /* 0x00005410150a7816 */ /* 0x000fe40000000014 */
[----:B------:R-:W-:Y:S02]  /*d3480*/  SHF.R.U32.HI R20, RZ, 0x8, R16 ;  /* 0x00000008ff147819 */ /* 0x000fe40000011610 */
[----:B------:R-:W-:Y:S02]  /*d3490*/  SHF.R.U32.HI R8, RZ, 0x8, R8 ;  /* 0x00000008ff087819 */ /* 0x000fe40000011608 */
[----:B------:R-:W-:Y:S01]  /*d34a0*/  SHF.R.U32.HI R21, RZ, 0x8, R9 ;  /* 0x00000008ff157819 */ /* 0x000fe20000011609 */
[----:B------:R-:W-:Y:S04]  /*d34b0*/  STL [R1+0x2148], R10 ;  /* 0x0021480a01007387 */ /* 0x000fe80000100800 */
[----:B------:R-:W3:Y:S04]  /*d34c0*/  LDL.LU R26, [R1+0x57c] ;  /* 0x00057c00011a7983 */ /* 0x000ee80000300800 */
[----:B------:R-:W4:Y:S01]  /*d34d0*/  LDL.LU R22, [R1+0x1f4] ;  /* 0x0001f40001167983 */ /* 0x000f220000300800 */
[----:B------:R-:W-:-:S03]  /*d34e0*/  LOP3.LUT R20, R20, 0xffff, RZ, 0xc0, !PT ;  /* 0x0000ffff14147812 */ /* 0x000fc600078ec0ff */
[----:B------:R-:W4:Y:S01]  /*d34f0*/  LDL.LU R23, [R1+0x320] ;  /* 0x0003200001177983 */ /* 0x000f220000300800 */
[----:B------:R-:W-:Y:S02]  /*d3500*/  LOP3.LUT R8, R8, 0xffff, RZ, 0xc0, !PT ;  /* 0x0000ffff08087812 */ /* 0x000fe400078ec0ff */
[----:B------:R-:W-:Y:S02]  /*d3510*/  LOP3.LUT R21, R21, 0xffff, RZ, 0xc0, !PT ;  /* 0x0000ffff15157812 */ /* 0x000fe400078ec0ff */
[----:B------:R-:W-:Y:S02]  /*d3520*/  PRMT R16, R20, 0x3340, R0 ;  /* 0x0000334014107816 */ /* 0x000fe40000000000 */
[----:B------:R-:W-:-:S03]  /*d3530*/  PRMT R9, R8, 0x3340, R21 ;  /* 0x0000334008097816 */ /* 0x000fc60000000015 */
[----:B------:R0:W-:Y:S04]  /*d3540*/  STL [R1+0x32c], R16 ;  /* 0x00032c1001007387 */ /* 0x0001e80000100800 */
[----:B------:R1:W-:Y:S01]  /*d3550*/  STL [R1+0x668], R9 ;  /* 0x0006680901007387 */ /* 0x0003e20000100800 */
[----:B------:R-:W-:Y:S01]  /*d3560*/  VIADD R19, R19, UR5 ;  /* 0x0000000513137c36 */ /* 0x000fe20008000000 */
[----:B------:R-:W1:Y:S04]  /*d3570*/  LDCU UR5, c[0x0][0x3b8] ;  /* 0x00007700ff0577ac */ /* 0x000e680008000800 */
[----:B0-----:R-:W-:-:S02]  /*d3580*/  IADD3 R16, P1, PT, R19, R0, RZ ;  /* 0x0000000013107210 */ /* 0x001fc40007f3e0ff */
[----:B--2---:R-:W-:-:S04]  /*d3590*/  LOP3.LUT R10, R28, 0xffff, RZ, 0xc0, !PT ;  /* 0x0000ffff1c0a7812 */ /* 0x004fc800078ec0ff */
[----:B------:R-:W-:Y:S02]  /*d35a0*/  PRMT R20, R10, 0x3340, R0 ;  /* 0x000033400a147816 */ /* 0x000fe40000000000 */
[----:B------:R-:W-:Y:S02]  /*d35b0*/  LOP3.LUT R8, R29, 0xffff, RZ, 0xc0, !PT ;  /* 0x0000ffff1d087812 */ /* 0x000fe400078ec0ff */
[----:B-1----:R-:W-:-:S04]  /*d35c0*/  LOP3.LUT R9, R25, 0xffff, RZ, 0xc0, !PT ;  /* 0x0000ffff19097812 */ /* 0x002fc800078ec0ff */
[----:B------:R-:W-:-:S04]  /*d35d0*/  PRMT R21, R8, 0x3340, R9 ;  /* 0x0000334008157816 */ /* 0x000fc80000000009 */
[----:B------:R-:W-:Y:S02]  /*d35e0*/  PRMT R18, R21, 0x5410, R20 ;  /* 0x0000541015127816 */ /* 0x000fe40000000014 */
[----:B------:R-:W-:-:S03]  /*d35f0*/  SHF.R.S32.HI R20, RZ, 0x1f, R19 ;  /* 0x0000001fff147819 */ /* 0x000fc60000011413 */
[----:B------:R0:W-:Y:S04]  /*d3600*/  STL [R1+0x2118], R18 ;  /* 0x0021181201007387 */ /* 0x0001e80000100800 */
[----:B0-----:R-:W2:Y:S01]  /*d3610*/  LDL.LU R18, [R1+0x580] ;  /* 0x0005800001127983 */ /* 0x001ea20000300800 */
[----:B------:R-:W-:-:S05]  /*d3620*/  IMAD.X R17, R20, 0x1, R2, P1 ;  /* 0x0000000114117824 */ /* 0x000fca00008e0602 */
[----:B------:R-:W-:Y:S04]  /*d3630*/  STL.64 [R1+0xb78], R16 ;  /* 0x000b781001007387 */ /* 0x000fe80000100a00 */
[----:B------:R-:W2:Y:S04]  /*d3640*/  LDL.LU R24, [R1+0x1f8] ;  /* 0x0001f80001187983 */ /* 0x000ea80000300800 */
[----:B------:R-:W2:Y:S01]  /*d3650*/  LDL.LU R27, [R1+0x380] ;  /* 0x00038000011b7983 */ /* 0x000ea20000300800 */
        /* <DEDUP_REMOVED lines=9> */
[----:B------:R0:W-:Y:S04]  /*d36f0*/  STL [R1+0x664], R9 ;  /* 0x0006640901007387 */ /* 0x0001e80000100800 */
[----:B------:R-:W2:Y:S04]  /*d3700*/  LDL.LU R28, [R1+0x4e08] ;  /* 0x004e0800011c7983 */ /* 0x000ea80000300800 */
[----:B------:R-:W2:Y:S01]  /*d3710*/  LDL.LU R29, [R1+0x1dcc] ;  /* 0x001dcc00011d7983 */ /* 0x000ea20000300800 */
[----:B---3--:R-:W-:-:S02]  /*d3720*/  LOP3.LUT R8, R26, 0xffff, RZ, 0xc0, !PT ;  /* 0x0000ffff1a087812 */ /* 0x008fc400078ec0ff */
[----:B----4-:R-:W-:Y:S02]  /*d3730*/  LOP3.LUT R11, R22, 0xffff, RZ, 0xc0, !PT ;  /* 0x0000ffff160b7812 */ /* 0x010fe400078ec0ff */
[----:B0-----:R-:W-:Y:S02]  /*d3740*/  LOP3.LUT R9, R23, 0xffff, RZ, 0xc0, !PT ;  /* 0x0000ffff17097812 */ /* 0x001fe400078ec0ff */
[----:B------:R-:W-:Y:S02]  /*d3750*/  PRMT R21, R11, 0x3340, R0 ;  /* 0x000033400b157816 */ /* 0x000fe40000000000 */
[----:B------:R-:W-:-:S04]  /*d3760*/  PRMT R16, R8, 0x3340, R9 ;  /* 0x0000334008107816 */ /* 0x000fc80000000009 */
[----:B------:R-:W-:Y:S02]  /*d3770*/  PRMT R16, R16, 0x5410, R21 ;  /* 0x0000541010107816 */ /* 0x000fe40000000015 */
[----:B------:R-:W-:Y:S02]  /*d3780*/  SHF.R.U32.HI R8, RZ, 0x8, R8 ;  /* 0x00000008ff087819 */ /* 0x000fe40000011608 */
[----:B------:R-:W-:Y:S01]  /*d3790*/  SHF.R.U32.HI R9, RZ, 0x8, R9 ;  /* 0x00000008ff097819 */ /* 0x000fe20000011609 */
[----:B------:R0:W-:Y:S04]  /*d37a0*/  STL [R1+0x211c], R16 ;  /* 0x00211c1001007387 */ /* 0x0001e80000100800 */
[----:B------:R-:W3:Y:S04]  /*d37b0*/  LDL.LU R25, [R1+0x21ac] ;  /* 0x0021ac0001197983 */ /* 0x000ee80000300800 */
[----:B------:R-:W4:Y:S04]  /*d37c0*/  LDL.LU R26, [R1+0x4df0] ;  /* 0x004df000011a7983 */ /* 0x000f280000300800 */
[----:B------:R-:W4:Y:S01]  /*d37d0*/  LDL.LU R22, [R1+0x93c] ;  /* 0x00093c0001167983 */ /* 0x000f220000300800 */
[----:B------:R-:W-:-:S03]  /*d37e0*/  SHF.R.U32.HI R21, RZ, 0x8, R11 ;  /* 0x00000008ff157819 */ /* 0x000fc6000001160b */
[----:B------:R-:W4:Y:S01]  /*d37f0*/  LDL.LU R23, [R1+0x1fc8] ;  /* 0x001fc80001177983 */ /* 0x000f220000300800 */
[----:B------:R-:W-:Y:S02]  /*d3800*/  LOP3.LUT R8, R8, 0xffff, RZ, 0xc0, !PT ;  /* 0x0000ffff08087812 */ /* 0x000fe400078ec0ff */
[----:B------:R-:W-:Y:S02]  /*d3810*/  LOP3.LUT R9, R9, 0xffff, RZ, 0xc0, !PT ;  /* 0x0000ffff09097812 */ /* 0x000fe400078ec0ff */
[----:B0-----:R-:W-:Y:S02]  /*d3820*/  IADD3 R16, P1, PT, R19, R3, RZ ;  /* 0x0000000313107210 */ /* 0x001fe40007f3e0ff */
[----:B------:R-:W-:Y:S02]  /*d3830*/  LOP3.LUT R21, R21, 0xffff, RZ, 0xc0, !PT ;  /* 0x0000ffff15157812 */ /* 0x000fe400078ec0ff */
[----:B------:R-:W-:Y:S01]  /*d3840*/  PRMT R11, R8, 0x3340, R9 ;  /* 0x00003340080b7816 */ /* 0x000fe20000000009 */
[----:B------:R-:W-:Y:S01]  /*d3850*/  IMAD.X R17, R20, 0x1, R4, P1 ;  /* 0x0000000114117824 */ /* 0x000fe200008e0604 */
[----:B------:R-:W-:-:S04]  /*d3860*/  PRMT R9, R21, 0x3340, R0 ;  /* 0x0000334015097816 */ /* 0x000fc80000000000 */
[----:B------:R0:W-:Y:S04]  /*d3870*/  STL.64 [R1+0xb70], R16 ;  /* 0x000b701001007387 */ /* 0x0001e80000100a00 */
[----:B------:R1:W-:Y:S04]  /*d3880*/  STL [R1+0x660], R11 ;  /* 0x0006600b01007387 */ /* 0x0003e80000100800 */
[----:B------:R1:W-:Y:S01]  /*d3890*/  STL [R1+0x324], R9 ;  /* 0x0003240901007387 */ /* 0x0003e20000100800 */
[----:B0-----:R-:W-:-:S05]  /*d38a0*/  IADD3 R16, P1, PT, R19, R13, RZ ;  /* 0x0000000d13107210 */ /* 0x001fca0007f3e0ff */
[----:B------:R-:W-:Y:S01]  /*d38b0*/  IMAD.X R17, R20, 0x1, R15, P1 ;  /* 0x0000000114117824 */ /* 0x000fe200008e060f */
[----:B--2---:R-:W-:Y:S02]  /*d38c0*/  LOP3.LUT R8, R18, 0xffff, RZ, 0xc0, !PT ;  /* 0x0000ffff12087812 */ /* 0x004fe400078ec0ff */
[----:B-1----:R-:W-:Y:S02]  /*d38d0*/  LOP3.LUT R11, R24, 0xffff, RZ, 0xc0, !PT ;  /* 0x0000ffff180b7812 */ /* 0x002fe400078ec0ff */
[----:B------:R-:W-:Y:S02]  /*d38e0*/  LOP3.LUT R9, R27, 0xffff, RZ, 0xc0, !PT ;  /* 0x0000ffff1b097812 */ /* 0x000fe400078ec0ff */
[----:B------:R-:W-:Y:S01]  /*d38f0*/  PRMT R21, R11, 0x3340, R0 ;  /* 0x000033400b157816 */ /* 0x000fe20000000000 */
[----:B------:R0:W-:Y:S02]  /*d3900*/  STL [R1+0x21b8], R11 ;  /* 0x0021b80b01007387 */ /* 0x0001e40000100800 */
[----:B0-----:R-:W-:-:S04]  /*d3910*/  PRMT R11, R8, 0x3340, R9 ;  /* 0x00003340080b7816 */ /* 0x001fc80000000009 */
[----:B------:R-:W-:-:S05]  /*d3920*/  PRMT R11, R11, 0x5410, R21 ;  /* 0x000054100b0b7816 */ /* 0x000fca0000000015 */
[----:B------:R-:W-:Y:S04]  /*d3930*/  STL [R1+0x1fb8], R11 ;  /* 0x001fb80b01007387 */ /* 0x000fe80000100800 */
[----:B------:R0:W-:Y:S04]  /*d3940*/  STL.64 [R1+0xb58], R16 ;  /* 0x000b581001007387 */ /* 0x0001e80000100a00 */
[----:B0-----:R-:W2:Y:S01]  /*d3950*/  LDL.LU R16, [R1+0x5768] ;  /* 0x0057680001107983 */ /* 0x001ea20000300800 */
[----:B------:R-:W-:Y:S02]  /*d3960*/  SHF.R.U32.HI R21, RZ, 0x8, R10 ;  /* 0x00000008ff157819 */ /* 0x000fe4000001160a */
[----:B------:R-:W-:-:S02]  /*d3970*/  SHF.R.U32.HI R8, RZ, 0x8, R8 ;  /* 0x00000008ff087819 */ /* 0x000fc40000011608 */
[----:B------:R-:W-:Y:S02]  /*d3980*/  SHF.R.U32.HI R9, RZ, 0x8, R9 ;  /* 0x00000008ff097819 */ /* 0x000fe40000011609 */
[----:B------:R-:W-:Y:S02]  /*d3990*/  LOP3.LUT R21, R21, 0xffff, RZ, 0xc0, !PT ;  /* 0x0000ffff15157812 */ /* 0x000fe400078ec0ff */
[----:B------:R-:W-:Y:S02]  /*d39a0*/  LOP3.LUT R8, R8, 0xffff, RZ, 0xc0, !PT ;  /* 0x0000ffff08087812 */ /* 0x000fe400078ec0ff */
[----:B------:R-:W-:Y:S02]  /*d39b0*/  LOP3.LUT R9, R9, 0xffff, RZ, 0xc0, !PT ;  /* 0x0000ffff09097812 */ /* 0x000fe400078ec0ff */
[----:B------:R-:W-:Y:S02]  /*d39c0*/  PRMT R10, R21, 0x3340, R0 ;  /* 0x00003340150a7816 */ /* 0x000fe40000000000 */
[----:B------:R-:W-:-:S02]  /*d39d0*/  LOP3.LUT R17, R29, 0xffff, RZ, 0xc0, !PT ;  /* 0x0000ffff1d117812 */ /* 0x000fc400078ec0ff */
[----:B------:R-:W-:Y:S02]  /*d39e0*/  PRMT R8, R8, 0x3340, R9 ;  /* 0x0000334008087816 */ /* 0x000fe40000000009 */
[----:B------:R-:W-:Y:S02]  /*d39f0*/  LOP3.LUT R9, R28, 0xffff, RZ, 0xc0, !PT ;  /* 0x0000ffff1c097812 */ /* 0x000fe400078ec0ff */
[----:B---3--:R-:W-:Y:S01]  /*d3a00*/  LOP3.LUT R24, R25, 0xffff, RZ, 0xc0, !PT ;  /* 0x0000ffff19187812 */ /* 0x008fe200078ec0ff */
[----:B------:R0:W-:Y:S04]  /*d3a10*/  STL [R1+0x320], R10 ;  /* 0x0003200a01007387 */ /* 0x0001e80000100800 */
[----:B------:R1:W-:Y:S01]  /*d3a20*/  STL [R1+0x684], R8 ;  /* 0x0006840801007387 */ /* 0x0003e20000100800 */
[----:B------:R-:W-:-:S02]  /*d3a30*/  PRMT R21, R17, 0x3340, R0 ;  /* 0x0000334011157816 */ /* 0x000fc40000000000 */
[----:B----4-:R-:W-:Y:S02]  /*d3a40*/  LOP3.LUT R18, R22, 0xffff, RZ, 0xc0, !PT ;  /* 0x0000ffff16127812 */ /* 0x010fe400078ec0ff */
[----:B------:R-:W-:Y:S01]  /*d3a50*/  LOP3.LUT R27, R23, 0xffff, RZ, 0xc0, !PT ;  /* 0x0000ffff171b7812 */ /* 0x000fe200078ec0ff */
[----:B------:R-:W3:Y:S04]  /*d3a60*/  LDL.LU R28, [R1+0x5c8] ;  /* 0x0005c800011c7983 */ /* 0x000ee80000300800 */
[----:B------:R-:W4:Y:S01]  /*d3a70*/  LDL.LU R25, [R1+0x290] ;  /* 0x0002900001197983 */ /* 0x000f220000300800 */
[----:B0-----:R-:W-:Y:S02]  /*d3a80*/  PRMT R10, R9, 0x3340, R24 ;  /* 0x00003340090a7816 */ /* 0x001fe40000000018 */
[----:B-1----:R-:W-:-:S02]  /*d3a90*/  LOP3.LUT R8, R26, 0xffff, RZ, 0xc0, !PT ;  /* 0x0000ffff1a087812 */ /* 0x002fc400078ec0ff */
[----:B------:R-:W3:Y:S01]  /*d3aa0*/  LDL.LU R26, [R1+0x52c] ;  /* 0x00052c00011a7983 */ /* 0x000ee20000300800 */
[----:B------:R-:W-:Y:S02]  /*d3ab0*/  PRMT R11, R10, 0x5410, R21 ;  /* 0x000054100a0b7816 */ /* 0x000fe40000000015 */
[----:B------:R-:W-:Y:S02]  /*d3ac0*/  PRMT R21, R18, 0x3340, R0 ;  /* 0x0000334012157816 */ /* 0x000fe40000000000 */
[----:B------:R-:W-:Y:S01]  /*d3ad0*/  PRMT R10, R8, 0x3340, R27 ;  /* 0x00003340080a7816 */ /* 0x000fe2000000001b */
[----:B------:R-:W3:Y:S04]  /*d3ae0*/  LDL.LU R22, [R1+0x4df4] ;  /* 0x004df40001167983 */ /* 0x000ee80000300800 */
[----:B------:R-:W3:Y:S01]  /*d3af0*/  LDL.LU R23, [R1+0x1bd8] ;  /* 0x001bd80001177983 */ /* 0x000ee20000300800 */
[----:B------:R-:W-:-:S03]  /*d3b00*/  PRMT R21, R10, 0x5410, R21 ;  /* 0x000054100a157816 */ /* 0x000fc60000000015 */
[----:B------:R0:W-:Y:S01]  /*d3b10*/  STL [R1+0x1fac], R11 ;  /* 0x001fac0b01007387 */ /* 0x0001e20000100800 */
[----:B------:R-:W-:Y:S02]  /*d3b20*/  IADD3 R10, P1, PT, R19, R5, RZ ;  /* 0x00000005130a7210 */ /* 0x000fe40007f3e0ff */
[----:B------:R-:W-:Y:S01]  /*d3b30*/  SHF.R.U32.HI R8, RZ, 0x8, R8 ;  /* 0x00000008ff087819 */ /* 0x000fe20000011608 */
[----:B------:R1:W-:Y:S01]  /*d3b40*/  STL [R1+0x1fa8], R21 ;  /* 0x001fa81501007387 */ /* 0x0003e20000100800 */
[----:B------:R-:W-:Y:S02]  /*d3b50*/  SHF.R.U32.HI R9, RZ, 0x8, R9 ;  /* 0x00000008ff097819 */ /* 0x000fe40000011609 */
[----:B------:R-:W-:Y:S02]  /*d3b60*/  SHF.R.U32.HI R24, RZ, 0x8, R24 ;  /* 0x00000008ff187819 */ /* 0x000fe40000011618 */
[----:B------:R-:W-:Y:S01]  /*d3b70*/  LOP3.LUT R8, R8, 0xffff, RZ, 0xc0, !PT ;  /* 0x0000ffff08087812 */ /* 0x000fe200078ec0ff */
[----:B0-----:R-:W-:Y:S01]  /*d3b80*/  IMAD.X R11, R20, 0x1, R6, P1 ;  /* 0x00000001140b7824 */ /* 0x001fe200008e0606 */
[----:B-1----:R-:W-:-:S02]  /*d3b90*/  SHF.R.U32.HI R21, RZ, 0x8, R27 ;  /* 0x00000008ff157819 */ /* 0x002fc4000001161b */
[----:B------:R-:W-:Y:S02]  /*d3ba0*/  LOP3.LUT R9, R9, 0xffff, RZ, 0xc0, !PT ;  /* 0x0000ffff09097812 */ /* 0x000fe400078ec0ff */
[----:B------:R-:W-:Y:S02]  /*d3bb0*/  LOP3.LUT R21, R21, 0xffff, RZ, 0xc0, !PT ;  /* 0x0000ffff15157812 */ /* 0x000fe400078ec0ff */
[----:B------:R-:W-:Y:S01]  /*d3bc0*/  LOP3.LUT R24, R24, 0xffff, RZ, 0xc0, !PT ;  /* 0x0000ffff18187812 */ /* 0x000fe200078ec0ff */
[----:B------:R0:W-:Y:S01]  /*d3bd0*/  STL.64 [R1+0xb40], R10 ;  /* 0x000b400a01007387 */ /* 0x0001e20000100a00 */
[----:B------:R-:W-:Y:S02]  /*d3be0*/  PRMT R21, R8, 0x3340, R21 ;  /* 0x0000334008157816 */ /* 0x000fe40000000015 */
[----:B------:R-:W-:Y:S02]  /*d3bf0*/  IADD3 R8, P1, PT, R19, R14, RZ ;  /* 0x0000000e13087210 */ /* 0x000fe40007f3e0ff */
[----:B------:R-:W-:Y:S01]  /*d3c00*/  PRMT R24, R9, 0x3340, R24 ;  /* 0x0000334009187816 */ /* 0x000fe20000000018 */
[----:B0-----:R-:W3:Y:S04]  /*d3c10*/  LDL.LU.64 R10, [R1+0x5760] ;  /* 0x00576000010a7983 */ /* 0x001ee80000300a00 */
[----:B------:R-:W3:Y:S04]  /*d3c20*/  LDL.LU R29, [R1+0x1fbc] ;  /* 0x001fbc00011d7983 */ /* 0x000ee80000300800 */
[----:B------:R-:W-:Y:S04]  /*d3c30*/  STL [R1+0x658], R24 ;  /* 0x0006581801007387 */ /* 0x000fe80000100800 */
[----:B------:R-:W-:Y:S04]  /*d3c40*/  STL.64 [R1+0x5750], R14 ;  /* 0x0057500e01007387 */ /* 0x000fe80000100a00 */
[----:B------:R-:W-:Y:S01]  /*d3c50*/  STL [R1+0x654], R21 ;  /* 0x0006541501007387 */ /* 0x000fe20000100800 */
[----:B--2---:R-:W-:-:S05]  /*d3c60*/  IMAD.X R9, R20, 0x1, R16, P1 ;  /* 0x0000000114097824 */ /* 0x004fca00008e0610 */
[----:B------:R0:W-:Y:S04]  /*d3c70*/  STL.64 [R1+0xb60], R8 ;  /* 0x000b600801007387 */ /* 0x0001e80000100a00 */
[----:B0-----:R-:W2:Y:S01]  /*d3c80*/  LDL.LU.64 R8, [R1+0x5758] ;  /* 0x0057580001087983 */ /* 0x001ea20000300a00 */
[----:B------:R-:W-:Y:S02]  /*d3c90*/  SHF.R.U32.HI R21, RZ, 0x8, R18 ;  /* 0x00000008ff157819 */ /* 0x000fe40000011612 */
[----:B------:R-:W-:Y:S02]  /*d3ca0*/  SHF.R.U32.HI R14, RZ, 0x8, R17 ;  /* 0x00000008ff0e7819 */ /* 0x000fe40000011611 */
[----:B------:R-:W-:Y:S02]  /*d3cb0*/  LOP3.LUT R21, R21, 0xffff, RZ, 0xc0, !PT ;  /* 0x0000ffff15157812 */ /* 0x000fe400078ec0ff */
[----:B------:R-:W-:-:S02]  /*d3cc0*/  LOP3.LUT R14, R14, 0xffff, RZ, 0xc0, !PT ;  /* 0x0000ffff0e0e7812 */ /* 0x000fc400078ec0ff */
[--C-:B------:R-:W-:Y:S02]  /*d3cd0*/  PRMT R17, R21, 0x3340, R0.reuse ;  /* 0x0000334015117816 */ /* 0x100fe40000000000 */
[----:B------:R-:W-:Y:S02]  /*d3ce0*/  PRMT R15, R14, 0x3340, R0 ;  /* 0x000033400e0f7816 */ /* 0x000fe40000000000 */
[----:B----4-:R-:W-:Y:S01]  /*d3cf0*/  LOP3.LUT R14, R25, 0xffff, RZ, 0xc0, !PT ;  /* 0x0000ffff190e7812 */ /* 0x010fe200078ec0ff */
[----:B------:R0:W-:Y:S04]  /*d3d00*/  STL [R1+0x31c], R17 ;  /* 0x00031c1101007387 */ /* 0x0001e80000100800 */
[----:B------:R1:W-:Y:S01]  /*d3d10*/  STL [R1+0x318], R15 ;  /* 0x0003180f01007387 */ /* 0x0003e20000100800 */
[----:B---3--:R-:W-:-:S02]  /*d3d20*/  LOP3.LUT R24, R22, 0xffff, RZ, 0xc0, !PT ;  /* 0x0000ffff16187812 */ /* 0x008fc400078ec0ff */
[----:B------:R-:W-:Y:S02]  /*d3d30*/  LOP3.LUT R25, R23, 0xffff, RZ, 0xc0, !PT ;  /* 0x0000ffff17197812 */ /* 0x000fe400078ec0ff */
[----:B------:R-:W-:Y:S02]  /*d3d40*/  LOP3.LUT R18, R28, 0xffff, RZ, 0xc0, !PT ;  /* 0x0000ffff1c127812 */ /* 0x000fe400078ec0ff */
[----:B0-----:R-:W-:Y:S02]  /*d3d50*/  LOP3.LUT R17, R26, 0xffff, RZ, 0xc0, !PT ;  /* 0x0000ffff1a117812 */ /* 0x001fe400078ec0ff */
[----:B------:R-:W3:Y:S04]  /*d3d60*/  LDL.LU R26, [R1+0x58c] ;  /* 0x00058c00011a7983 */ /* 0x000ee80000300800 */
[----:B------:R-:W4:Y:S04]  /*d3d70*/  LDL.LU R22, [R1+0x214] ;  /* 0x0002140001167983 */ /* 0x000f280000300800 */
[----:B------:R-:W3:Y:S01]  /*d3d80*/  LDL.LU R23, [R1+0x3a4] ;  /* 0x0003a40001177983 */ /* 0x000ee20000300800 */
[----:B------:R-:W-:-:S02]  /*d3d90*/  PRMT R21, R14, 0x3340, R0 ;  /* 0x000033400e157816 */ /* 0x000fc40000000000 */
[----:B------:R-:W-:Y:S01]  /*d3da0*/  PRMT R27, R18, 0x3340, R17 ;  /* 0x00003340121b7816 */ /* 0x000fe20000000011 */
[----:B------:R0:W-:Y:S01]  /*d3db0*/  STL [R1+0x21a8], R25 ;  /* 0x0021a81901007387 */ /* 0x0001e20000100800 */
[----:B------:R-:W-:Y:S02]  /*d3dc0*/  IADD3 R28, P1, PT, R19, R7, RZ ;  /* 0x00000007131c7210 */ /* 0x000fe40007f3e0ff */
[----:B------:R-:W-:Y:S02]  /*d3dd0*/  PRMT R27, R27, 0x5410, R21 ;  /* 0x000054101b1b7816 */ /* 0x000fe40000000015 */
[----:B------:R-:W-:-:S03]  /*d3de0*/  PRMT R21, R25, 0x3340, R0 ;  /* 0x0000334019157816 */ /* 0x000fc60000000000 */
[----:B------:R-:W-:Y:S01]  /*d3df0*/  STL [R1+0x1f88], R27 ;  /* 0x001f881b01007387 */ /* 0x000fe20000100800 */
[----:B-1----:R-:W-:-:S04]  /*d3e00*/  LOP3.LUT R15, R29, 0xffff, RZ, 0xc0, !PT ;  /* 0x0000ffff1d0f7812 */ /* 0x002fc800078ec0ff */
[----:B0-----:R-:W-:-:S04]  /*d3e10*/  PRMT R25, R24, 0x3340, R15 ;  /* 0x0000334018197816 */ /* 0x001fc8000000000f */
[----:B------:R-:W-:Y:S01]  /*d3e20*/  PRMT R21, R25, 0x5410, R21 ;  /* 0x0000541019157816 */ /* 0x000fe20000000015 */
[----:B------:R-:W-:Y:S04]  /*d3e30*/  STL.64 [R1+0x5748], R6 ;  /* 0x0057480601007387 */ /* 0x000fe80000100a00 */
[----:B------:R-:W-:Y:S01]  /*d3e40*/  STL [R1+0x1f98], R21 ;  /* 0x001f981501007387 */ /* 0x000fe20000100800 */
[----:B--2---:R-:W-:-:S05]  /*d3e50*/  IMAD.X R29, R20, 0x1, R8, P1 ;  /* 0x00000001141d7824 */ /* 0x004fca00008e0608 */
[----:B------:R0:W-:Y:S04]  /*d3e60*/  STL.64 [R1+0xb10], R28 ;  /* 0x000b101c01007387 */ /* 0x0001e80000100a00 */
[----:B0-----:R-:W2:Y:S04]  /*d3e70*/  LDL.LU R28, [R1+0x5cc] ;  /* 0x0005cc00011c7983 */ /* 0x001ea80000300800 */
[----:B------:R-:W2:Y:S04]  /*d3e80*/  LDL.LU R29, [R1+0x29c] ;  /* 0x00029c00011d7983 */ /* 0x000ea80000300800 */
[----:B------:R-:W2:Y:S01]  /*d3e90*/  LDL.LU R25, [R1+0x530] ;  /* 0x0005300001197983 */ /* 0x000ea20000300800 */
        /* <DEDUP_REMOVED lines=10> */
[----:B------:R-:W-:Y:S02]  /*d3f40*/  IADD3 R6, P1, PT, R19, R9, RZ ;  /* 0x0000000913067210 */ /* 0x000fe40007f3e0ff */
[----:B------:R-:W-:Y:S01]  /*d3f50*/  SHF.R.U32.HI R21, RZ, 0x8, R14 ;  /* 0x00000008ff157819 */ /* 0x000fe2000001160e */
[----:B------:R-:W-:Y:S02]  /*d3f60*/  STL [R1+0x670], R17 ;  /* 0x0006701101007387 */ /* 0x000fe40000100800 */
[----:B------:R-:W-:Y:S01]  /*d3f70*/  IMAD.X R7, R20, 0x1, R11, P1 ;  /* 0x0000000114077824 */ /* 0x000fe200008e060b */
[----:B------:R-:W-:Y:S01]  /*d3f80*/  LOP3.LUT R21, R21, 0xffff, RZ, 0xc0, !PT ;  /* 0x0000ffff15157812 */ /* 0x000fe200078ec0ff */
[----:B------:R-:W-:Y:S04]  /*d3f90*/  STL.64 [R1+0x5740], R8 ;  /* 0x0057400801007387 */ /* 0x000fe80000100a00 */
[----:B------:R-:W-:Y:S04]  /*d3fa0*/  STL [R1+0x64c], R15 ;  /* 0x00064c0f01007387 */ /* 0x000fe80000100800 */
[----:B------:R0:W-:Y:S01]  /*d3fb0*/  STL.64 [R1+0xb38], R6 ;  /* 0x000b380601007387 */ /* 0x0001e20000100a00 */
[----:B------:R-:W-:-:S02]  /*d3fc0*/  IADD3 R14, P1, PT, R19, R10, RZ ;  /* 0x0000000a130e7210 */ /* 0x000fc40007f3e0ff */
[--C-:B0-----:R-:W-:Y:S02]  /*d3fd0*/  PRMT R6, R21, 0x3340, R0.reuse ;  /* 0x0000334015067816 */ /* 0x101fe40000000000 */
[----:B---3--:R-:W-:Y:S02]  /*d3fe0*/  LOP3.LUT R7, R26, 0xffff, RZ, 0xc0, !PT ;  /* 0x0000ffff1a077812 */ /* 0x008fe400078ec0ff */
[----:B----4-:R-:W-:Y:S01]  /*d3ff0*/  LOP3.LUT R9, R22, 0xffff, RZ, 0xc0, !PT ;  /* 0x0000ffff16097812 */ /* 0x010fe200078ec0ff */
[----:B------:R0:W-:Y:S03]  /*d4000*/  STL [R1+0x314], R6 ;  /* 0x0003140601007387 */ /* 0x0001e60000100800 */
[----:B------:R-:W-:Y:S01]  /*d4010*/  PRMT R21, R9, 0x3340, R0 ;  /* 0x0000334009157816 */ /* 0x000fe20000000000 */
[----:B------:R-:W-:Y:S01]  /*d4020*/  IMAD.X R15, R20, 0x1, R12, P1 ;  /* 0x00000001140f7824 */ /* 0x000fe200008e060c */
[----:B------:R-:W3:Y:S04]  /*d4030*/  LDL.LU R26, [R1+0x1de8] ;  /* 0x001de800011a7983 */ /* 0x000ee80000300800 */
[----:B------:R-:W4:Y:S01]  /*d4040*/  LDL.LU R22, [R1+0x4e18] ;  /* 0x004e180001167983 */ /* 0x000f220000300800 */
[----:B0-----:R-:W-:-:S03]  /*d4050*/  LOP3.LUT R6, R23, 0xffff, RZ, 0xc0, !PT ;  /* 0x0000ffff17067812 */ /* 0x001fc600078ec0ff */
[----:B------:R-:W4:Y:S01]  /*d4060*/  LDL.LU R23, [R1+0x4de4] ;  /* 0x004de40001177983 */ /* 0x000f220000300800 */
[--C-:B------:R-:W-:Y:S02]  /*d4070*/  PRMT R8, R7, 0x3340, R6.reuse ;  /* 0x0000334007087816 */ /* 0x100fe40000000006 */
[----:B------:R-:W-:Y:S02]  /*d4080*/  SHF.R.U32.HI R20, RZ, 0x8, R6 ;  /* 0x00000008ff147819 */ /* 0x000fe40000011606 */
[----:B------:R-:W-:Y:S02]  /*d4090*/  PRMT R8, R8, 0x5410, R21 ;  /* 0x0000541008087816 */ /* 0x000fe40000000015 */
[----:B------:R-:W-:Y:S02]  /*d40a0*/  SHF.R.U32.HI R21, RZ, 0x8, R7 ;  /* 0x00000008ff157819 */ /* 0x000fe40000011607 */
[----:B------:R-:W-:Y:S02]  /*d40b0*/  LOP3.LUT R20, R20, 0xffff, RZ, 0xc0, !PT ;  /* 0x0000ffff14147812 */ /* 0x000fe400078ec0ff */
[----:B------:R-:W-:Y:S01]  /*d40c0*/  LOP3.LUT R21, R21, 0xffff, RZ, 0xc0, !PT ;  /* 0x0000ffff15157812 */ /* 0x000fe200078ec0ff */
[----:B------:R0:W-:Y:S04]  /*d40d0*/  STL [R1+0x1f58], R8 ;  /* 0x001f580801007387 */ /* 0x0001e80000100800 */
[----:B------:R-:W-:Y:S01]  /*d40e0*/  STL.64 [R1+0xb08], R14 ;  /* 0x000b080e01007387 */ /* 0x000fe20000100a00 */
[----:B0-----:R-:W-:-:S05]  /*d40f0*/  PRMT R8, R21, 0x3340, R20 ;  /* 0x0000334015087816 */ /* 0x001fca0000000014 */
[----:B------:R0:W-:Y:S01]  /*d4100*/  STL [R1+0x648], R8 ;  /* 0x0006480801007387 */ /* 0x0001e20000100800 */
[----:B--2---:R-:W-:Y:S02]  /*d4110*/  LOP3.LUT R6, R28, 0xffff, RZ, 0xc0, !PT ;  /* 0x0000ffff1c067812 */ /* 0x004fe400078ec0ff */
[----:B------:R-:W-:Y:S02]  /*d4120*/  LOP3.LUT R7, R29, 0xffff, RZ, 0xc0, !PT ;  /* 0x0000ffff1d077812 */ /* 0x000fe400078ec0ff */
[----:B0-----:R-:W-:Y:S02]  /*d4130*/  LOP3.LUT R8, R25, 0xffff, RZ, 0xc0, !PT ;  /* 0x0000ffff19087812 */ /* 0x001fe400078ec0ff */
[----:B------:R-:W-:Y:S02]  /*d4140*/  PRMT R20, R7, 0x3340, R0 ;  /* 0x0000334007147816 */ /* 0x000fe40000000000 */
[----:B------:R-:W-:-:S04]  /*d4150*/  PRMT R21, R6, 0x3340, R8 ;  /* 0x0000334006157816 */ /* 0x000fc80000000008 */
[----:B------:R-:W-:-:S05]  /*d4160*/  PRMT R14, R21, 0x5410, R20 ;  /* 0x00005410150e7816 */ /* 0x000fca0000000014 */
[----:B------:R-:W-:Y:S04]  /*d4170*/  STL [R1+0x1f38], R14 ;  /* 0x001f380e01007387 */ /* 0x000fe80000100800 */
[----:B------:R-:W2:Y:S04]  /*d4180*/  LDL.LU R18, [R1+0x590] ;  /* 0x0005900001127983 */ /* 0x000ea80000300800 */
[----:B------:R-:W2:Y:S04]  /*d4190*/  LDL.LU R24, [R1+0x21c] ;  /* 0x00021c0001187983 */ /* 0x000ea80000300800 */
[----:B------:R-:W2:Y:S01]  /*d41a0*/  LDL.LU R27, [R1+0x3ac] ;  /* 0x0003ac00011b7983 */ /* 0x000ea20000300800 */
        /* <DEDUP_REMOVED lines=8> */
[----:B------:R4:W-:Y:S04]  /*d4230*/  STL [R1+0x644], R6 ;  /* 0x0006440601007387 */ /* 0x0009e80000100800 */
[----:B------:R0:W-:Y:S01]  /*d4240*/  STL [R1+0x310], R7 ;  /* 0x0003100701007387 */ /* 0x0001e20000100800 */
[----:B------:R-:W-:-:S03]  /*d4250*/  VIADD R19, R19, UR5 ;  /* 0x0000000513137c36 */ /* 0x000fc60008000000 */
[----:B------:R-:W2:Y:S04]  /*d4260*/  LDL.LU R28, [R1+0x4e20] ;  /* 0x004e2000011c7983 */ /* 0x000ea80000300800 */
[----:B------:R-:W2:Y:S01]  /*d4270*/  LDL.LU R29, [R1+0x1ddc] ;  /* 0x001ddc00011d7983 */ /* 0x000ea20000300800 */
[----:B------:R-:W1:Y:S01]  /*d4280*/  LDCU UR5, c[0x0][0x3b8] ;  /* 0x00007700ff0577ac */ /* 0x000e620008000800 */
[----:B---3--:R-:W-:Y:S02]  /*d4290*/  LOP3.LUT R8, R26, 0xffff, RZ, 0xc0, !PT ;  /* 0x0000ffff1a087812 */ /* 0x008fe400078ec0ff */
[----:B----4-:R-:W-:Y:S02]  /*d42a0*/  LOP3.LUT R6, R22, 0xffff, RZ, 0xc0, !PT ;  /* 0x0000ffff16067812 */ /* 0x010fe400078ec0ff */
[----:B------:R-:W-:-:S02]  /*d42b0*/  PRMT R20, R8, 0x3340, R0 ;  /* 0x0000334008147816 */ /* 0x000fc40000000000 */
[----:B0-----:R-:W-:-:S04]  /*d42c0*/  LOP3.LUT R7, R23, 0xffff, RZ, 0xc0, !PT ;  /* 0x0000ffff17077812 */ /* 0x001fc800078ec0ff */
[----:B------:R-:W-:-:S04]  /*d42d0*/  PRMT R21, R6, 0x3340, R7 ;  /* 0x0000334006157816 */ /* 0x000fc80000000007 */
[----:B------:R-:W-:Y:S02]  /*d42e0*/  PRMT R14, R21, 0x5410, R20 ;  /* 0x00005410150e7816 */ /* 0x000fe40000000014 */
[----:B------:R-:W-:Y:S02]  /*d42f0*/  SHF.R.U32.HI R21, RZ, 0x8, R9 ;  /* 0x00000008ff157819 */ /* 0x000fe40000011609 */
[----:B------:R-:W-:Y:S02]  /*d4300*/  SHF.R.S32.HI R20, RZ, 0x1f, R19 ;  /* 0x0000001fff147819 */ /* 0x000fe40000011413 */
[----:B------:R-:W-:Y:S02]  /*d4310*/  SHF.R.U32.HI R6, RZ, 0x8, R6 ;  /* 0x00000008ff067819 */ /* 0x000fe40000011606 */
[----:B------:R-:W-:Y:S01]  /*d4320*/  SHF.R.U32.HI R7, RZ, 0x8, R7 ;  /* 0x00000008ff077819 */ /* 0x000fe20000011607 */
[----:B------:R0:W-:Y:S01]  /*d4330*/  STL [R1+0x1eec], R14 ;  /* 0x001eec0e01007387 */ /* 0x0001e20000100800 */
[----:B------:R-:W-:-:S02]  /*d4340*/  LOP3.LUT R21, R21, 0xffff, RZ, 0xc0, !PT ;  /* 0x0000ffff15157812 */ /* 0x000fc400078ec0ff */
[----:B------:R-:W-:Y:S02]  /*d4350*/  LOP3.LUT R6, R6, 0xffff, RZ, 0xc0, !PT ;  /* 0x0000ffff06067812 */ /* 0x000fe400078ec0ff */
[----:B------:R-:W-:Y:S01]  /*d4360*/  LOP3.LUT R7, R7, 0xffff, RZ, 0xc0, !PT ;  /* 0x0000ffff07077812 */ /* 0x000fe200078ec0ff */
[----:B------:R-:W3:Y:S01]  /*d4370*/  LDL.LU R23, [R1+0x21bc] ;  /* 0x0021bc0001177983 */ /* 0x000ee20000300800 */
[----:B0-----:R-:W-:Y:S02]  /*d4380*/  IADD3 R14, P1, PT, R19, R0, RZ ;  /* 0x00000000130e7210 */ /* 0x001fe40007f3e0ff */
[----:B------:R-:W-:Y:S01]  /*d4390*/  PRMT R9, R21, 0x3340, R0 ;  /* 0x0000334015097816 */ /* 0x000fe20000000000 */
[----:B------:R-:W4:Y:S04]  /*d43a0*/  LDL.LU R25, [R1+0x4e04] ;  /* 0x004e040001197983 */ /* 0x000f280000300800 */
[----:B------:R-:W4:Y:S01]  /*d43b0*/  LDL.LU R22, [R1+0x1bf8] ;  /* 0x001bf80001167983 */ /* 0x000f220000300800 */
[----:B------:R-:W-:Y:S01]  /*d43c0*/  IMAD.X R15, R20, 0x1, R2, P1 ;  /* 0x00000001140f7824 */ /* 0x000fe200008e0602 */
[----:B------:R-:W-:-:S02]  /*d43d0*/  PRMT R7, R6, 0x3340, R7 ;  /* 0x0000334006077816 */ /* 0x000fc40000000007 */
[----:B------:R-:W4:Y:S04]  /*d43e0*/  LDL.LU R26, [R1+0x1fd8] ;  /* 0x001fd800011a7983 */ /* 0x000f280000300800 */
[----:B------:R0:W-:Y:S04]  /*d43f0*/  STL.64 [R1+0xae8], R14 ;  /* 0x000ae80e01007387 */ /* 0x0001e80000100a00 */
[----:B------:R2:W-:Y:S04]  /*d4400*/  STL [R1+0x30c], R9 ;  /* 0x00030c0901007387 */ /* 0x0005e80000100800 */
[----:B------:R1:W-:Y:S01]  /*d4410*/  STL [R1+0x640], R7 ;  /* 0x0006400701007387 */ /* 0x0003e20000100800 */
[----:B0-----:R-:W-:-:S05]  /*d4420*/  IADD3 R14, P1, PT, R19, R3, RZ ;  /* 0x00000003130e7210 */ /* 0x001fca0007f3e0ff */
[----:B------:R-:W-:Y:S01]  /*d4430*/  IMAD.X R15, R20, 0x1, R4, P1 ;  /* 0x00000001140f7824 */ /* 0x000fe200008e0604 */
[----:B--2---:R-:W-:Y:S02]  /*d4440*/  LOP3.LUT R9, R24, 0xffff, RZ, 0xc0, !PT ;  /* 0x0000ffff18097812 */ /* 0x004fe400078ec0ff */
[----:B------:R-:W-:Y:S02]  /*d4450*/  LOP3.LUT R6, R18, 0xffff, RZ, 0xc0, !PT ;  /* 0x0000ffff12067812 */ /* 0x000fe400078ec0ff */
[----:B-1----:R-:W-:Y:S02]  /*d4460*/  LOP3.LUT R7, R27, 0xffff, RZ, 0xc0, !PT ;  /* 0x0000ffff1b077812 */ /* 0x002fe400078ec0ff */
[----:B------:R-:W-:Y:S01]  /*d4470*/  PRMT R21, R9, 0x3340, R0 ;  /* 0x0000334009157816 */ /* 0x000fe20000000000 */
[----:B------:R0:W-:Y:S02]  /*d4480*/  STL [R1+0x219c], R9 ;  /* 0x00219c0901007387 */ /* 0x0001e40000100800 */
[----:B0-----:R-:W-:-:S04]  /*d4490*/  PRMT R9, R6, 0x3340, R7 ;  /* 0x0000334006097816 */ /* 0x001fc80000000007 */
[----:B------:R-:W-:-:S05]  /*d44a0*/  PRMT R9, R9, 0x5410, R21 ;  /* 0x0000541009097816 */ /* 0x000fca0000000015 */
[----:B------:R-:W-:Y:S04]  /*d44b0*/  STL [R1+0x1ef8], R9 ;  /* 0x001ef80901007387 */ /* 0x000fe80000100800 */
[----:B------:R0:W-:Y:S04]  /*d44c0*/  STL.64 [R1+0xad0], R14 ;  /* 0x000ad00e01007387 */ /* 0x0001e80000100a00 */
[----:B0-----:R-:W2:Y:S01]  /*d44d0*/  LDL.LU.64 R14, [R1+0x5750] ;  /* 0x00575000010e7983 */ /* 0x001ea20000300a00 */
[----:B------:R-:W-:Y:S02]  /*d44e0*/  SHF.R.U32.HI R21, RZ, 0x8, R8 ;  /* 0x00000008ff157819 */ /* 0x000fe40000011608 */
[----:B------:R-:W-:-:S02]  /*d44f0*/  SHF.R.U32.HI R6, RZ, 0x8, R6 ;  /* 0x00000008ff067819 */ /* 0x000fc40000011606 */
[----:B------:R-:W-:Y:S02]  /*d4500*/  SHF.R.U32.HI R7, RZ, 0x8, R7 ;  /* 0x00000008ff077819 */ /* 0x000fe40000011607 */
[----:B------:R-:W-:Y:S02]  /*d4510*/  LOP3.LUT R21, R21, 0xffff, RZ, 0xc0, !PT ;  /* 0x0000ffff15157812 */ /* 0x000fe400078ec0ff */
[----:B------:R-:W-:Y:S02]  /*d4520*/  LOP3.LUT R6, R6, 0xffff, RZ, 0xc0, !PT ;  /* 0x0000ffff06067812 */ /* 0x000fe400078ec0ff */
[----:B------:R-:W-:Y:S02]  /*d4530*/  LOP3.LUT R7, R7, 0xffff, RZ, 0xc0, !PT ;  /* 0x0000ffff07077812 */ /* 0x000fe400078ec0ff */
[----:B------:R-:W-:Y:S02]  /*d4540*/  PRMT R8, R21, 0x3340, R0 ;  /* 0x0000334015087816 */ /* 0x000fe40000000000 */
[----:B------:R-:W-:-:S02]  /*d4550*/  PRMT R6, R6, 0x3340, R7 ;  /* 0x0000334006067816 */ /* 0x000fc40000000007 */
[----:B------:R-:W-:Y:S02]  /*d4560*/  LOP3.LUT R9, R28, 0xffff, RZ, 0xc0, !PT ;  /* 0x0000ffff1c097812 */ /* 0x000fe400078ec0ff */
[----:B------:R-:W-:Y:S01]  /*d4570*/  LOP3.LUT R17, R29, 0xffff, RZ, 0xc0, !PT ;  /* 0x0000ffff1d117812 */ /* 0x000fe200078ec0ff */
[----:B------:R-:W-:Y:S01]  /*d4580*/  STL [R1+0x308], R8 ;  /* 0x0003080801007387 */ /* 0x000fe20000100800 */
[----:B---3--:R-:W-:-:S03]  /*d4590*/  LOP3.LUT R23, R23, 0xffff, RZ, 0xc0, !PT ;  /* 0x0000ffff17177812 */ /* 0x008fc600078ec0ff */
[----:B------:R0:W-:Y:S01]  /*d45a0*/  STL [R1+0x65c], R6 ;  /* 0x00065c0601007387 */ /* 0x0001e20000100800 */
[----:B------:R-:W-:-:S03]  /*d45b0*/  PRMT R21, R17, 0x3340, R0 ;  /* 0x0000334011157816 */ /* 0x000fc60000000000 */
[----:B------:R-:W3:Y:S04]  /*d45c0*/  LDL.LU R18, [R1+0x75c] ;  /* 0x00075c0001127983 */ /* 0x000ee80000300800 */
[----:B------:R-:W3:Y:S01]  /*d45d0*/  LDL.LU R24, [R1+0x2b4] ;  /* 0x0002b40001187983 */ /* 0x000ee20000300800 */
[----:B0-----:R-:W-:Y:S02]  /*d45e0*/  PRMT R6, R9, 0x3340, R23 ;  /* 0x0000334009067816 */ /* 0x001fe40000000017 */
[----:B----4-:R-:W-:Y:S02]  /*d45f0*/  LOP3.LUT R8, R25, 0xffff, RZ, 0xc0, !PT ;  /* 0x0000ffff19087812 */ /* 0x010fe400078ec0ff */
[----:B------:R-:W-:Y:S02]  /*d4600*/  LOP3.LUT R22, R22, 0xffff, RZ, 0xc0, !PT ;  /* 0x0000ffff16167812 */ /* 0x000fe400078ec0ff */
[----:B------:R-:W-:-:S02]  /*d4610*/  PRMT R6, R6, 0x5410, R21 ;  /* 0x0000541006067816 */ /* 0x000fc40000000015 */
[----:B------:R-:W-:Y:S02]  /*d4620*/  LOP3.LUT R26, R26, 0xffff, RZ, 0xc0, !PT ;  /* 0x0000ffff1a1a7812 */ /* 0x000fe400078ec0ff */
[----:B------:R-:W-:Y:S01]  /*d4630*/  PRMT R21, R22, 0x3340, R0 ;  /* 0x0000334016157816 */ /* 0x000fe20000000000 */
[----:B------:R0:W-:Y:S04]  /*d4640*/  STL [R1+0x1ec8], R6 ;  /* 0x001ec80601007387 */ /* 0x0001e80000100800 */
[----:B------:R-:W4:Y:S04]  /*d4650*/  LDL.LU R27, [R1+0x544] ;  /* 0x00054400011b7983 */ /* 0x000f280000300800 */
[----:B------:R-:W3:Y:S04]  /*d4660*/  LDL.LU R28, [R1+0x4e0c] ;  /* 0x004e0c00011c7983 */ /* 0x000ee80000300800 */
[----:B------:R-:W3:Y:S04]  /*d4670*/  LDL.LU R25, [R1+0x1be8] ;  /* 0x001be80001197983 */ /* 0x000ee80000300800 */
[----:B------:R-:W3:Y:S01]  /*d4680*/  LDL.LU R29, [R1+0x1fcc] ;  /* 0x001fcc00011d7983 */ /* 0x000ee20000300800 */
[----:B0-----:R-:W-:-:S04]  /*d4690*/  PRMT R6, R8, 0x3340, R26 ;  /* 0x0000334008067816 */ /* 0x001fc8000000001a */
[----:B------:R-:W-:Y:S02]  /*d46a0*/  PRMT R21, R6, 0x5410, R21 ;  /* 0x0000541006157816 */ /* 0x000fe40000000015 */
[----:B------:R-:W-:-:S03]  /*d46b0*/  IADD3 R6, P1, PT, R19, R13, RZ ;  /* 0x0000000d13067210 */ /* 0x000fc60007f3e0ff */
[----:B------:R-:W-:Y:S02]  /*d46c0*/  STL [R1+0x1de8], R21 ;  /* 0x001de81501007387 */ /* 0x000fe40000100800 */
[----:B--2---:R-:W-:-:S05]  /*d46d0*/  IMAD.X R7, R20, 0x1, R15, P1 ;  /* 0x0000000114077824 */ /* 0x004fca00008e060f */
[----:B------:R0:W-:Y:S04]  /*d46e0*/  STL.64 [R1+0xac8], R6 ;  /* 0x000ac80601007387 */ /* 0x0001e80000100a00 */
[----:B0-----:R-:W2:Y:S01]  /*d46f0*/  LDL.LU.64 R6, [R1+0x5748] ;  /* 0x0057480001067983 */ /* 0x001ea20000300a00 */
        /* <DEDUP_REMOVED lines=10> */
[----:B------:R-:W-:Y:S01]  /*d47a0*/  IADD3 R8, P1, PT, R19, R5, RZ ;  /* 0x0000000513087210 */ /* 0x000fe20007f3e0ff */
[----:B------:R-:W-:Y:S04]  /*d47b0*/  STL [R1+0x638], R23 ;  /* 0x0006381701007387 */ /* 0x000fe80000100800 */
[----:B------:R-:W-:Y:S04]  /*d47c0*/  STL.64 [R1+0x5738], R4 ;  /* 0x0057380401007387 */ /* 0x000fe80000100a00 */
[----:B------:R0:W-:Y:S02]  /*d47d0*/  STL [R1+0x634], R21 ;  /* 0x0006341501007387 */ /* 0x0001e40000100800 */
[----:B0-----:R-:W-:-:S04]  /*d47e0*/  SHF.R.U32.HI R21, RZ, 0x8, R22 ;  /* 0x00000008ff157819 */ /* 0x001fc80000011616 */
[----:B------:R-:W-:Y:S02]  /*d47f0*/  LOP3.LUT R21, R21, 0xffff, RZ, 0xc0, !PT ;  /* 0x0000ffff15157812 */ /* 0x000fe400078ec0ff */
[----:B------:R-:W-:Y:S02]  /*d4800*/  SHF.R.U32.HI R4, RZ, 0x8, R17 ;  /* 0x00000008ff047819 */ /* 0x000fe40000011611 */
[----:B------:R-:W-:Y:S02]  /*d4810*/  PRMT R5, R21, 0x3340, R0 ;  /* 0x0000334015057816 */ /* 0x000fe40000000000 */
[----:B------:R-:W-:Y:S02]  /*d4820*/  LOP3.LUT R4, R4, 0xffff, RZ, 0xc0, !PT ;  /* 0x0000ffff04047812 */ /* 0x000fe400078ec0ff */
[----:B---3--:R-:W-:Y:S02]  /*d4830*/  LOP3.LUT R25, R25, 0xffff, RZ, 0xc0, !PT ;  /* 0x0000ffff19197812 */ /* 0x008fe400078ec0ff */
[----:B------:R-:W-:Y:S01]  /*d4840*/  LOP3.LUT R17, R29, 0xffff, RZ, 0xc0, !PT ;  /* 0x0000ffff1d117812 */ /* 0x000fe200078ec0ff */
[----:B--2---:R-:W-:-:S05]  /*d4850*/  IMAD.X R9, R20, 0x1, R6, P1 ;  /* 0x0000000114097824 */ /* 0x004fca00008e0606 */
[----:B------:R0:W-:Y:S04]  /*d4860*/  STL.64 [R1+0xac0], R8 ;  /* 0x000ac00801007387 */ /* 0x0001e80000100a00 */
[----:B0-----:R-:W2:Y:S04]  /*d4870*/  LDL.LU.64 R8, [R1+0x5740] ;  /* 0x0057400001087983 */ /* 0x001ea80000300a00 */
[----:B------:R-:W3:Y:S04]  /*d4880*/  LDL.LU R26, [R1+0x598] ;  /* 0x00059800011a7983 */ /* 0x000ee80000300800 */
[----:B------:R-:W2:Y:S04]  /*d4890*/  LDL.LU R22, [R1+0x228] ;  /* 0x0002280001167983 */ /* 0x000ea80000300800 */
[----:B------:R0:W-:Y:S04]  /*d48a0*/  STL [R1+0x304], R5 ;  /* 0x0003040501007387 */ /* 0x0001e80000100800 */
[----:B------:R-:W2:Y:S01]  /*d48b0*/  LDL.LU R23, [R1+0x4cc] ;  /* 0x0004cc0001177983 */ /* 0x000ea20000300800 */
[----:B0-----:R-:W-:-:S02]  /*d48c0*/  PRMT R5, R4, 0x3340, R0 ;  /* 0x0000334004057816 */ /* 0x001fc40000000000 */
[----:B------:R-:W-:Y:S02]  /*d48d0*/  LOP3.LUT R4, R18, 0xffff, RZ, 0xc0, !PT ;  /* 0x0000ffff12047812 */ /* 0x000fe400078ec0ff */
[----:B------:R-:W-:Y:S02]  /*d48e0*/  LOP3.LUT R18, R24, 0xffff, RZ, 0xc0, !PT ;  /* 0x0000ffff18127812 */ /* 0x000fe400078ec0ff */
[----:B----4-:R-:W-:Y:S01]  /*d48f0*/  LOP3.LUT R24, R27, 0xffff, RZ, 0xc0, !PT ;  /* 0x0000ffff1b187812 */ /* 0x010fe200078ec0ff */
[----:B------:R0:W-:Y:S01]  /*d4900*/  STL [R1+0x300], R5 ;  /* 0x0003000501007387 */ /* 0x0001e20000100800 */
[----:B------:R-:W-:Y:S02]  /*d4910*/  PRMT R21, R18, 0x3340, R0 ;  /* 0x0000334012157816 */ /* 0x000fe40000000000 */
[----:B------:R-:W-:Y:S01]  /*d4920*/  PRMT R27, R4, 0x3340, R24 ;  /* 0x00003340041b7816 */ /* 0x000fe20000000018 */
[----:B------:R1:W-:Y:S03]  /*d4930*/  STL [R1+0x1fd8], R25 ;  /* 0x001fd81901007387 */ /* 0x0003e60000100800 */
[----:B------:R-:W-:-:S02]  /*d4940*/  PRMT R27, R27, 0x5410, R21 ;  /* 0x000054101b1b7816 */ /* 0x000fc40000000015 */
[----:B------:R-:W-:Y:S02]  /*d4950*/  PRMT R21, R25, 0x3340, R0 ;  /* 0x0000334019157816 */ /* 0x000fe40000000000 */
[----:B0-----:R-:W-:Y:S02]  /*d4960*/  LOP3.LUT R5, R28, 0xffff, RZ, 0xc0, !PT ;  /* 0x0000ffff1c057812 */ /* 0x001fe400078ec0ff */
[----:B------:R-:W-:Y:S02]  /*d4970*/  IADD3 R28, P1, PT, R19, R14, RZ ;  /* 0x0000000e131c7210 */ /* 0x000fe40007f3e0ff */
[----:B-1----:R-:W-:-:S03]  /*d4980*/  PRMT R25, R5, 0x3340, R17 ;  /* 0x0000334005197816 */ /* 0x002fc60000000011 */
[----:B------:R-:W-:Y:S01]  /*d4990*/  IMAD.X R29, R20, 0x1, R16, P1 ;  /* 0x00000001141d7824 */ /* 0x000fe200008e0610 */
[----:B------:R-:W-:Y:S01]  /*d49a0*/  PRMT R21, R25, 0x5410, R21 ;  /* 0x0000541019157816 */ /* 0x000fe20000000015 */
[----:B------:R-:W-:Y:S04]  /*d49b0*/  STL [R1+0x1dd8], R27 ;  /* 0x001dd81b01007387 */ /* 0x000fe80000100800 */
[----:B------:R-:W-:Y:S04]  /*d49c0*/  STL [R1+0x1ddc], R21 ;  /* 0x001ddc1501007387 */ /* 0x000fe80000100800 */
[----:B------:R0:W-:Y:S04]  /*d49d0*/  STL.64 [R1+0xa98], R28 ;  /* 0x000a981c01007387 */ /* 0x0001e80000100a00 */
[----:B0-----:R-:W4:Y:S04]  /*d49e0*/  LDL.LU R28, [R1+0x900] ;  /* 0x00090000011c7983 */ /* 0x001f280000300800 */
[----:B------:R-:W4:Y:S04]  /*d49f0*/  LDL.LU R29, [R1+0x2bc] ;  /* 0x0002bc00011d7983 */ /* 0x000f280000300800 */
        /* <DEDUP_REMOVED lines=11> */
[----:B------:R2:W-:Y:S04]  /*d4ab0*/  STL [R1+0x650], R17 ;  /* 0x0006501101007387 */ /* 0x0005e80000100800 */
[----:B------:R0:W-:Y:S01]  /*d4ac0*/  STL [R1+0x630], R5 ;  /* 0x0006300501007387 */ /* 0x0001e20000100800 */
[----:B---3--:R-:W-:Y:S02]  /*d4ad0*/  LOP3.LUT R4, R26, 0xffff, RZ, 0xc0, !PT ;  /* 0x0000ffff1a047812 */ /* 0x008fe400078ec0ff */
[----:B--2---:R-:W-:Y:S02]  /*d4ae0*/  LOP3.LUT R17, R22, 0xffff, RZ, 0xc0, !PT ;  /* 0x0000ffff16117812 */ /* 0x004fe400078ec0ff */
[----:B0-----:R-:W-:Y:S02]  /*d4af0*/  LOP3.LUT R5, R23, 0xffff, RZ, 0xc0, !PT ;  /* 0x0000ffff17057812 */ /* 0x001fe400078ec0ff */
[----:B------:R-:W-:-:S02]  /*d4b00*/  PRMT R21, R17, 0x3340, R0 ;  /* 0x0000334011157816 */ /* 0x000fc40000000000 */
        /* <DEDUP_REMOVED lines=15> */
[----:B0-----:R-:W3:Y:S04]  /*d4c00*/  LDL.LU R22, [R1+0x1df8] ;  /* 0x001df80001167983 */ /* 0x001ee80000300800 */
[----:B------:R-:W3:Y:S04]  /*d4c10*/  LDL.LU R23, [R1+0x4df8] ;  /* 0x004df80001177983 */ /* 0x000ee80000300800 */
[----:B------:R-:W-:Y:S04]  /*d4c20*/  STL [R1+0x2fc], R21 ;  /* 0x0002fc1501007387 */ /* 0x000fe80000100800 */
[----:B------:R0:W-:Y:S01]  /*d4c30*/  STL [R1+0x62c], R18 ;  /* 0x00062c1201007387 */ /* 0x0001e20000100800 */
[----:B----4-:R-:W-:-:S02]  /*d4c40*/  LOP3.LUT R5, R28, 0xffff, RZ, 0xc0, !PT ;  /* 0x0000ffff1c057812 */ /* 0x010fc400078ec0ff */
[----:B------:R-:W-:Y:S02]  /*d4c50*/  LOP3.LUT R4, R29, 0xffff, RZ, 0xc0, !PT ;  /* 0x0000ffff1d047812 */ /* 0x000fe400078ec0ff */
[----:B0-----:R-:W-:Y:S02]  /*d4c60*/  LOP3.LUT R18, R25, 0xffff, RZ, 0xc0, !PT ;  /* 0x0000ffff19127812 */ /* 0x001fe400078ec0ff */
[----:B------:R-:W-:Y:S02]  /*d4c70*/  PRMT R21, R4, 0x3340, R0 ;  /* 0x0000334004157816 */ /* 0x000fe40000000000 */
[----:B------:R-:W-:-:S04]  /*d4c80*/  PRMT R24, R5, 0x3340, R18 ;  /* 0x0000334005187816 */ /* 0x000fc80000000012 */
[----:B------:R-:W-:Y:S02]  /*d4c90*/  PRMT R21, R24, 0x5410, R21 ;  /* 0x0000541018157816 */ /* 0x000fe40000000015 */
[----:B------:R-:W-:Y:S01]  /*d4ca0*/  IADD3 R24, P1, PT, R19, R9, RZ ;  /* 0x0000000913187210 */ /* 0x000fe20007f3e0ff */
[----:B------:R-:W-:Y:S04]  /*d4cb0*/  STL.64 [R1+0x5730], R8 ;  /* 0x0057300801007387 */ /* 0x000fe80000100a00 */
[----:B------:R-:W-:Y:S01]  /*d4cc0*/  IMAD.X R25, R20, 0x1, R11, P1 ;  /* 0x0000000114197824 */ /* 0x000fe200008e060b */
[----:B------:R0:W-:Y:S04]  /*d4cd0*/  STL [R1+0x1dc8], R21 ;  /* 0x001dc81501007387 */ /* 0x0001e80000100800 */
[----:B------:R1:W-:Y:S01]  /*d4ce0*/  STL.64 [R1+0xa88], R24 ;  /* 0x000a881801007387 */ /* 0x0003e20000100a00 */
[----:B0-----:R-:W-:-:S03]  /*d4cf0*/  SHF.R.U32.HI R21, RZ, 0x8, R18 ;  /* 0x00000008ff157819 */ /* 0x001fc60000011612 */
[----:B------:R-:W4:Y:S04]  /*d4d00*/  LDL.LU R18, [R1+0x238] ;  /* 0x0002380001127983 */ /* 0x000f280000300800 */
[----:B-1----:R-:W4:Y:S04]  /*d4d10*/  LDL.LU R24, [R1+0x5a0] ;  /* 0x0005a00001187983 */ /* 0x002f280000300800 */
[----:B------:R-:W4:Y:S01]  /*d4d20*/  LDL.LU R27, [R1+0x4e0] ;  /* 0x0004e000011b7983 */ /* 0x000f220000300800 */
[----:B------:R-:W-:Y:S02]  /*d4d30*/  SHF.R.U32.HI R5, RZ, 0x8, R5 ;  /* 0x00000008ff057819 */ /* 0x000fe40000011605 */
[----:B------:R-:W-:-:S02]  /*d4d40*/  IADD3 R8, P1, PT, R19, R10, RZ ;  /* 0x0000000a13087210 */ /* 0x000fc40007f3e0ff */
[----:B------:R-:W-:Y:S02]  /*d4d50*/  LOP3.LUT R21, R21, 0xffff, RZ, 0xc0, !PT ;  /* 0x0000ffff15157812 */ /* 0x000fe400078ec0ff */
[----:B------:R-:W-:Y:S01]  /*d4d60*/  LOP3.LUT R5, R5, 0xffff, RZ, 0xc0, !PT ;  /* 0x0000ffff05057812 */ /* 0x000fe200078ec0ff */
[----:B------:R-:W-:Y:S01]  /*d4d70*/  IMAD.X R9, R20, 0x1, R12, P1 ;  /* 0x0000000114097824 */ /* 0x000fe200008e060c */
[----:B------:R-:W-:Y:S02]  /*d4d80*/  SHF.R.U32.HI R20, RZ, 0x8, R4 ;  /* 0x00000008ff147819 */ /* 0x000fe40000011604 */
[----:B------:R-:W-:Y:S02]  /*d4d90*/  PRMT R5, R5, 0x3340, R21 ;  /* 0x0000334005057816 */ /* 0x000fe40000000015 */
[----:B------:R-:W-:-:S03]  /*d4da0*/  LOP3.LUT R20, R20, 0xffff, RZ, 0xc0, !PT ;  /* 0x0000ffff14147812 */ /* 0x000fc600078ec0ff */
[----:B------:R0:W-:Y:S04]  /*d4db0*/  STL [R1+0x628], R5 ;  /* 0x0006280501007387 */ /* 0x0001e80000100800 */
[----:B------:R3:W-:Y:S01]  /*d4dc0*/  STL.64 [R1+0xa80], R8 ;  /* 0x000a800801007387 */ /* 0x0007e20000100a00 */
[----:B0-----:R-:W-:-:S05]  /*d4dd0*/  PRMT R5, R20, 0x3340, R0 ;  /* 0x0000334014057816 */ /* 0x001fca0000000000 */
[----:B------:R0:W-:Y:S01]  /*d4de0*/  STL [R1+0x2f8], R5 ;  /* 0x0002f80501007387 */ /* 0x0001e20000100800 */
[----:B------:R-:W-:Y:S01]  /*d4df0*/  VIADD R19, R19, UR5 ;  /* 0x0000000513137c36 */ /* 0x000fe20008000000 */
[----:B------:R-:W1:Y:S01]  /*d4e00*/  LDCU UR5, c[0x0][0x3b8] ;  /* 0x00007700ff0577ac */ /* 0x000e620008000800 */
[----:B--2---:R-:W-:Y:S02]  /*d4e10*/  LOP3.LUT R4, R26, 0xffff, RZ, 0xc0, !PT ;  /* 0x0000ffff1a047812 */ /* 0x004fe400078ec0ff */
[----:B---3--:R-:W-:Y:S02]  /*d4e20*/  LOP3.LUT R9, R22, 0xffff, RZ, 0xc0, !PT ;  /* 0x0000ffff16097812 */ /* 0x008fe400078ec0ff */
[----:B0-----:R-:W-:Y:S02]  /*d4e30*/  LOP3.LUT R5, R23, 0xffff, RZ, 0xc0, !PT ;  /* 0x0000ffff17057812 */ /* 0x001fe400078ec0ff */
[----:B------:R-:W-:Y:S02]  /*d4e40*/  PRMT R20, R9, 0x3340, R0 ;  /* 0x0000334009147816 */ /* 0x000fe40000000000 */
[----:B------:R-:W-:-:S04]  /*d4e50*/  PRMT R21, R4, 0x3340, R5 ;  /* 0x0000334004157816 */ /* 0x000fc80000000005 */
[----:B------:R-:W-:Y:S02]  /*d4e60*/  PRMT R8, R21, 0x5410, R20 ;  /* 0x0000541015087816 */ /* 0x000fe40000000014 */
[----:B------:R-:W-:-:S03]  /*d4e70*/  SHF.R.U32.HI R20, RZ, 0x8, R17 ;  /* 0x00000008ff147819 */ /* 0x000fc60000011611 */
[----:B------:R0:W-:Y:S04]  /*d4e80*/  STL [R1+0x1dac], R8 ;  /* 0x001dac0801007387 */ /* 0x0001e80000100800 */
[----:B------:R-:W2:Y:S04]  /*d4e90*/  LDL.LU R22, [R1+0x4e34] ;  /* 0x004e340001167983 */ /* 0x000ea80000300800 */
[----:B------:R-:W3:Y:S04]  /*d4ea0*/  LDL.LU R28, [R1+0x1dec] ;  /* 0x001dec00011c7983 */ /* 0x000ee80000300800 */
[----:B------:R-:W3:Y:S01]  /*d4eb0*/  LDL.LU R29, [R1+0x4e00] ;  /* 0x004e0000011d7983 */ /* 0x000ee20000300800 */
[----:B------:R-:W-:-:S02]  /*d4ec0*/  LOP3.LUT R20, R20, 0xffff, RZ, 0xc0, !PT ;  /* 0x0000ffff14147812 */ /* 0x000fc400078ec0ff */
[----:B------:R-:W-:Y:S02]  /*d4ed0*/  SHF.R.U32.HI R4, RZ, 0x8, R4 ;  /* 0x00000008ff047819 */ /* 0x000fe40000011604 */
[----:B------:R-:W-:Y:S01]  /*d4ee0*/  SHF.R.U32.HI R21, RZ, 0x8, R5 ;  /* 0x00000008ff157819 */ /* 0x000fe20000011605 */
[----:B------:R-:W3:Y:S04]  /*d4ef0*/  LDL.LU R25, [R1+0x4e1c] ;  /* 0x004e1c0001197983 */ /* 0x000ee80000300800 */
[----:B------:R-:W3:Y:S01]  /*d4f00*/  LDL.LU R26, [R1+0x1c08] ;  /* 0x001c0800011a7983 */ /* 0x000ee20000300800 */
[----:B------:R-:W-:Y:S02]  /*d4f10*/  LOP3.LUT R4, R4, 0xffff, RZ, 0xc0, !PT ;  /* 0x0000ffff04047812 */ /* 0x000fe400078ec0ff */
[----:B0-----:R-:W-:-:S02]  /*d4f20*/  PRMT R8, R20, 0x3340, R0 ;  /* 0x0000334014087816 */ /* 0x001fc40000000000 */
[----:B------:R-:W-:Y:S01]  /*d4f30*/  LOP3.LUT R21, R21, 0xffff, RZ, 0xc0, !PT ;  /* 0x0000ffff15157812 */ /* 0x000fe200078ec0ff */
[----:B------:R-:W3:Y:S04]  /*d4f40*/  LDL.LU R23, [R1+0x1fe8] ;  /* 0x001fe80001177983 */ /* 0x000ee80000300800 */
[----:B------:R0:W-:Y:S01]  /*d4f50*/  STL [R1+0x2f4], R8 ;  /* 0x0002f40801007387 */ /* 0x0001e20000100800 */
[----:B------:R-:W-:Y:S02]  /*d4f60*/  PRMT R5, R4, 0x3340, R21 ;  /* 0x0000334004057816 */ /* 0x000fe40000000015 */
[----:B----4-:R-:W-:Y:S02]  /*d4f70*/  LOP3.LUT R4, R18, 0xffff, RZ, 0xc0, !PT ;  /* 0x0000ffff12047812 */ /* 0x010fe400078ec0ff */
[----:B------:R-:W-:-:S02]  /*d4f80*/  LOP3.LUT R17, R24, 0xffff, RZ, 0xc0, !PT ;  /* 0x0000ffff18117812 */ /* 0x000fc400078ec0ff */
[----:B0-----:R-:W-:Y:S02]  /*d4f90*/  LOP3.LUT R8, R27, 0xffff, RZ, 0xc0, !PT ;  /* 0x0000ffff1b087812 */ /* 0x001fe400078ec0ff */
[----:B------:R-:W-:Y:S02]  /*d4fa0*/  PRMT R20, R4, 0x3340, R0 ;  /* 0x0000334004147816 */ /* 0x000fe40000000000 */
[----:B------:R-:W-:Y:S01]  /*d4fb0*/  PRMT R21, R17, 0x3340, R8 ;  /* 0x0000334011157816 */ /* 0x000fe20000000008 */
[----:B------:R-:W-:Y:S04]  /*d4fc0*/  STL [R1+0x620], R5 ;  /* 0x0006200501007387 */ /* 0x000fe80000100800 */
[----:B------:R0:W-:Y:S01]  /*d4fd0*/  STL [R1+0x1fc8], R4 ;  /* 0x001fc80401007387 */ /* 0x0001e20000100800 */
[----:B------:R-:W-:-:S02]  /*d4fe0*/  PRMT R18, R21, 0x5410, R20 ;  /* 0x0000541015127816 */ /* 0x000fc40000000014 */
[----:B------:R-:W-:Y:S02]  /*d4ff0*/  SHF.R.S32.HI R20, RZ, 0x1f, R19 ;  /* 0x0000001fff147819 */ /* 0x000fe40000011413 */
[----:B0-----:R-:W-:Y:S01]  /*d5000*/  IADD3 R4, P1, PT, R19, R0, RZ ;  /* 0x0000000013047210 */ /* 0x001fe20007f3e0ff */
[----:B------:R-:W-:Y:S04]  /*d5010*/  STL [R1+0x1db8], R18 ;  /* 0x001db81201007387 */ /* 0x000fe80000100800 */
        /* <DEDUP_REMOVED lines=12> */
[----:B------:R0:W-:Y:S01]  /*d50e0*/  STL [R1+0x63c], R8 ;  /* 0x00063c0801007387 */ /* 0x0001e20000100800 */
[----:B--2---:R-:W-:Y:S02]  /*d50f0*/  LOP3.LUT R22, R22, 0xffff, RZ, 0xc0, !PT ;  /* 0x0000ffff16167812 */ /* 0x004fe400078ec0ff */
[----:B---3--:R-:W-:Y:S02]  /*d5100*/  LOP3.LUT R9, R28, 0xffff, RZ, 0xc0, !PT ;  /* 0x0000ffff1c097812 */ /* 0x008fe400078ec0ff */
[----:B0-----:R-:W-:Y:S02]  /*d5110*/  LOP3.LUT R17, R29, 0xffff, RZ, 0xc0, !PT ;  /* 0x0000ffff1d117812 */ /* 0x001fe400078ec0ff */
[----:B------:R-:W-:-:S02]  /*d5120*/  PRMT R21, R9, 0x3340, R0 ;  /* 0x0000334009157816 */ /* 0x000fc40000000000 */
[----:B------:R-:W-:Y:S02]  /*d5130*/  PRMT R18, R22, 0x3340, R17 ;  /* 0x0000334016127816 */ /* 0x000fe40000000011 */
[----:B------:R-:W-:Y:S02]  /*d5140*/  LOP3.LUT R25, R25, 0xffff, RZ, 0xc0, !PT ;  /* 0x0000ffff19197812 */ /* 0x000fe400078ec0ff */
[----:B------:R-:W-:Y:S02]  /*d5150*/  LOP3.LUT R8, R26, 0xffff, RZ, 0xc0, !PT ;  /* 0x0000ffff1a087812 */ /* 0x000fe400078ec0ff */
[----:B------:R-:W-:Y:S02]  /*d5160*/  PRMT R21, R18, 0x5410, R21 ;  /* 0x0000541012157816 */ /* 0x000fe40000000015 */
[----:B------:R-:W-:Y:S01]  /*d5170*/  LOP3.LUT R23, R23, 0xffff, RZ, 0xc0, !PT ;  /* 0x0000ffff17177812 */ /* 0x000fe200078ec0ff */
[----:B------:R-:W2:Y:S04]  /*d5180*/  LDL.LU R18, [R1+0x904] ;  /* 0x0009040001127983 */ /* 0x000ea80000300800 */
[----:B------:R-:W3:Y:S04]  /*d5190*/  LDL.LU R24, [R1+0x2d8] ;  /* 0x0002d80001187983 */ /* 0x000ee80000300800 */
[----:B------:R0:W-:Y:S01]  /*d51a0*/  STL [R1+0x1d88], R21 ;  /* 0x001d881501007387 */ /* 0x0001e20000100800 */
[----:B------:R-:W-:-:S03]  /*d51b0*/  PRMT R26, R25, 0x3340, R23 ;  /* 0x00003340191a7816 */ /* 0x000fc60000000017 */
[----:B------:R-:W3:Y:S01]  /*d51c0*/  LDL.LU R27, [R1+0x55c] ;  /* 0x00055c00011b7983 */ /* 0x000ee20000300800 */
[----:B0-----:R-:W-:-:S04]  /*d51d0*/  PRMT R21, R8, 0x3340, R0 ;  /* 0x0000334008157816 */ /* 0x001fc80000000000 */
[----:B------:R-:W-:Y:S01]  /*d51e0*/  PRMT R21, R26, 0x5410, R21 ;  /* 0x000054101a157816 */ /* 0x000fe20000000015 */
[----:B------:R0:W-:Y:S01]  /*d51f0*/  STL.64 [R1+0x5728], R2 ;  /* 0x0057280201007387 */ /* 0x0001e20000100a00 */
[----:B------:R-:W-:-:S03]  /*d5200*/  IADD3 R28, P1, PT, R19, R3, RZ ;  /* 0x00000003131c7210 */ /* 0x000fc60007f3e0ff */
[----:B------:R1:W-:Y:S01]  /*d5210*/  STL [R1+0x1d7c], R21 ;  /* 0x001d7c1501007387 */ /* 0x0003e20000100800 */
[----:B0-----:R-:W-:Y:S02]  /*d5220*/  SHF.R.U32.HI R3, RZ, 0x8, R25 ;  /* 0x00000008ff037819 */ /* 0x001fe40000011619 */
[----:B------:R-:W-:Y:S02]  /*d5230*/  SHF.R.U32.HI R2, RZ, 0x8, R22 ;  /* 0x00000008ff027819 */ /* 0x000fe40000011616 */
[----:B-1----:R-:W-:Y:S02]  /*d5240*/  SHF.R.U32.HI R21, RZ, 0x8, R23 ;  /* 0x00000008ff157819 */ /* 0x002fe40000011617 */
[----:B------:R-:W-:Y:S02]  /*d5250*/  SHF.R.U32.HI R22, RZ, 0x8, R17 ;  /* 0x00000008ff167819 */ /* 0x000fe40000011611 */
[----:B------:R-:W-:Y:S02]  /*d5260*/  LOP3.LUT R3, R3, 0xffff, RZ, 0xc0, !PT ;  /* 0x0000ffff03037812 */ /* 0x000fe400078ec0ff */
[----:B------:R-:W-:-:S02]  /*d5270*/  LOP3.LUT R17, R21, 0xffff, RZ, 0xc0, !PT ;  /* 0x0000ffff15117812 */ /* 0x000fc400078ec0ff */
[----:B------:R-:W-:Y:S02]  /*d5280*/  LOP3.LUT R2, R2, 0xffff, RZ, 0xc0, !PT ;  /* 0x0000ffff02027812 */ /* 0x000fe400078ec0ff */
[----:B------:R-:W-:Y:S02]  /*d5290*/  LOP3.LUT R21, R22, 0xffff, RZ, 0xc0, !PT ;  /* 0x0000ffff16157812 */ /* 0x000fe400078ec0ff */
[----:B------:R-:W-:Y:S02]  /*d52a0*/  PRMT R3, R3, 0x3340, R17 ;  /* 0x0000334003037816 */ /* 0x000fe40000000011 */
[----:B------:R-:W-:Y:S01]  /*d52b0*/  PRMT R2, R2, 0x3340, R21 ;  /* 0x0000334002027816 */ /* 0x000fe20000000015 */
[----:B----4-:R-:W-:-:S05]  /*d52c0*/  IMAD.X R29, R20, 0x1, R4, P1 ;  /* 0x00000001141d7824 */ /* 0x010fca00008e0604 */
[----:B------:R0:W-:Y:S04]  /*d52d0*/  STL.64 [R1+0xa18], R28 ;  /* 0x000a181c01007387 */ /* 0x0001e80000100a00 */
[----:B0-----:R-:W4:Y:S04]  /*d52e0*/  LDL.LU R28, [R1+0x908] ;  /* 0x00090800011c7983 */ /* 0x001f280000300800 */
[----:B------:R-:W-:Y:S04]  /*d52f0*/  STL [R1+0x61c], R3 ;  /* 0x00061c0301007387 */ /* 0x000fe80000100800 */
[----:B------:R-:W4:Y:S04]  /*d5300*/  LDL.LU R29, [R1+0x2e0] ;  /* 0x0002e000011d7983 */ /* 0x000f280000300800 */
[----:B------:R0:W-:Y:S04]  /*d5310*/  STL [R1+0x618], R2 ;  /* 0x0006180201007387 */ /* 0x0001e80000100800 */
[----:B------:R-:W4:Y:S04]  /*d5320*/  LDL.LU R25, [R1+0x560] ;  /* 0x0005600001197983 */ /* 0x000f280000300800 */
[----:B------:R-:W4:Y:S04]  /*d5330*/  LDL.LU R26, [R1+0x758] ;  /* 0x00075800011a7983 */ /* 0x000f280000300800 */
[----:B------:R-:W4:Y:S01]  /*d5340*/  LDL.LU R22, [R1+0x24c] ;  /* 0x00024c0001167983 */ /* 0x000f220000300800 */
[----:B0-----:R-:W-:-:S05]  /*d5350*/  IADD3 R2, P1, PT, R19, R13, RZ ;  /* 0x0000000d13027210 */ /* 0x001fca0007f3e0ff */
[----:B------:R-:W-:-:S05]  /*d5360*/  IMAD.X R3, R20, 0x1, R15, P1 ;  /* 0x0000000114037824 */ /* 0x000fca00008e060f */
[----:B------:R0:W-:Y:S04]  /*d5370*/  STL.64 [R1+0xa38], R2 ;  /* 0x000a380201007387 */ /* 0x0001e80000100a00 */
[----:B------:R-:W4:Y:S01]  /*d5380*/  LDL.LU R23, [R1+0x4f4] ;  /* 0x0004f40001177983 */ /* 0x000f220000300800 */
[----:B------:R-:W-:-:S04]  /*d5390*/  SHF.R.U32.HI R21, RZ, 0x8, R9 ;  /* 0x00000008ff157819 */ /* 0x000fc80000011609 */
[----:B------:R-:W-:Y:S02]  /*d53a0*/  LOP3.LUT R21, R21, 0xffff, RZ, 0xc0, !PT ;  /* 0x0000ffff15157812 */ /* 0x000fe400078ec0ff */
[----:B0-----:R-:W-:Y:S02]  /*d53b0*/  SHF.R.U32.HI R2, RZ, 0x8, R8 ;  /* 0x00000008ff027819 */ /* 0x001fe40000011608 */
[----:B------:R-:W-:Y:S02]  /*d53c0*/  PRMT R8, R21, 0x3340, R0 ;  /* 0x0000334015087816 */ /* 0x000fe40000000000 */
[----:B------:R-:W-:-:S04]  /*d53d0*/  LOP3.LUT R2, R2, 0xffff, RZ, 0xc0, !PT ;  /* 0x0000ffff02027812 */ /* 0x000fc800078ec0ff */
[----:B------:R-:W-:Y:S01]  /*d53e0*/  PRMT R3, R2, 0x3340, R0 ;  /* 0x0000334002037816 */ /* 0x000fe20000000000 */
[----:B------:R-:W-:Y:S04]  /*d53f0*/  STL [R1+0x2ec], R8 ;  /* 0x0002ec0801007387 */ /* 0x000fe80000100800 */
[----:B------:R0:W-:Y:S04]  /*d5400*/  STL [R1+0x2e8], R3 ;  /* 0x0002e80301007387 */ /* 0x0001e80000100800 */
[----:B------:R-:W-:Y:S01]  /*d5410*/  STL.64 [R1+0x5720], R4 ;  /* 0x0057200401007387 */ /* 0x000fe20000100a00 */
[----:B--2---:R-:W-:-:S02]  /*d5420*/  LOP3.LUT R2, R18, 0xffff, RZ, 0xc0, !PT ;  /* 0x0000ffff12027812 */ /* 0x004fc400078ec0ff */
[----:B---3--:R-:W-:Y:S02]  /*d5430*/  LOP3.LUT R17, R24, 0xffff, RZ, 0xc0, !PT ;  /* 0x0000ffff18117812 */ /* 0x008fe400078ec0ff */
[----:B0-----:R-:W-:Y:S02]  /*d5440*/  LOP3.LUT R3, R27, 0xffff, RZ, 0xc0, !PT ;  /* 0x0000ffff1b037812 */ /* 0x001fe400078ec0ff */
[----:B------:R-:W-:Y:S02]  /*d5450*/  PRMT R21, R17, 0x3340, R0 ;  /* 0x0000334011157816 */ /* 0x000fe40000000000 */
[----:B------:R-:W-:Y:S02]  /*d5460*/  PRMT R8, R2, 0x3340, R3 ;  /* 0x0000334002087816 */ /* 0x000fe40000000003 */
[----:B------:R-:W-:Y:S02]  /*d5470*/  SHF.R.U32.HI R2, RZ, 0x8, R2 ;  /* 0x00000008ff027819 */ /* 0x000fe40000011602 */
[----:B------:R-:W-:-:S02]  /*d5480*/  PRMT R18, R8, 0x5410, R21 ;  /* 0x0000541008127816 */ /* 0x000fc40000000015 */
[----:B------:R-:W-:Y:S02]  /*d5490*/  IADD3 R8, P1, PT, R19, R5, RZ ;  /* 0x0000000513087210 */ /* 0x000fe40007f3e0ff */
[----:B------:R-:W-:Y:S02]  /*d54a0*/  SHF.R.U32.HI R3, RZ, 0x8, R3 ;  /* 0x00000008ff037819 */ /* 0x000fe40000011603 */
[----:B------:R-:W-:Y:S02]  /*d54b0*/  SHF.R.U32.HI R21, RZ, 0x8, R17 ;  /* 0x00000008ff157819 */ /* 0x000fe40000011611 */
[----:B------:R-:W-:Y:S01]  /*d54c0*/  LOP3.LUT R2, R2, 0xffff, RZ, 0xc0, !PT ;  /* 0x0000ffff02027812 */ /* 0x000fe200078ec0ff */
[----:B------:R-:W-:Y:S01]  /*d54d0*/  IMAD.X R9, R20, 0x1, R6, P1 ;  /* 0x0000000114097824 */ /* 0x000fe200008e0606 */
[----:B------:R-:W-:Y:S01]  /*d54e0*/  LOP3.LUT R3, R3, 0xffff, RZ, 0xc0, !PT ;  /* 0x0000ffff03037812 */ /* 0x000fe200078ec0ff */
[----:B------:R-:W-:Y:S01]  /*d54f0*/  STL [R1+0x1d48], R18 ;  /* 0x001d481201007387 */ /* 0x000fe20000100800 */
[----:B------:R-:W-:-:S03]  /*d5500*/  LOP3.LUT R21, R21, 0xffff, RZ, 0xc0, !PT ;  /* 0x0000ffff15157812 */ /* 0x000fc600078ec0ff */
[----:B------:R0:W-:Y:S01]  /*d5510*/  STL.64 [R1+0xa08], R8 ;  /* 0x000a080801007387 */ /* 0x0001e20000100a00 */
[----:B------:R-:W-:Y:S02]  /*d5520*/  PRMT R2, R2, 0x3340, R3 ;  /* 0x0000334002027816 */ /* 0x000fe40000000003 */
[----:B------:R-:W-:Y:S01]  /*d5530*/  PRMT R3, R21, 0x3340, R0 ;  /* 0x0000334015037816 */ /* 0x000fe20000000000 */
[----:B0-----:R-:W2:Y:S04]  /*d5540*/  LDL.LU.64 R8, [R1+0x5730] ;  /* 0x0057300001087983 */ /* 0x001ea80000300a00 */
[----:B------:R0:W-:Y:S04]  /*d5550*/  STL [R1+0x610], R2 ;  /* 0x0006100201007387 */ /* 0x0001e80000100800 */
[----:B------:R1:W-:Y:S01]  /*d5560*/  STL [R1+0x2e4], R3 ;  /* 0x0002e40301007387 */ /* 0x0003e20000100800 */
[----:B----4-:R-:W-:-:S02]  /*d5570*/  LOP3.LUT R5, R28, 0xffff, RZ, 0xc0, !PT ;  /* 0x0000ffff1c057812 */ /* 0x010fc400078ec0ff */
[----:B0-----:R-:W-:Y:S02]  /*d5580*/  LOP3.LUT R2, R29, 0xffff, RZ, 0xc0, !PT ;  /* 0x0000ffff1d027812 */ /* 0x001fe400078ec0ff */
[----:B------:R-:W-:Y:S01]  /*d5590*/  LOP3.LUT R17, R25, 0xffff, RZ, 0xc0, !PT ;  /* 0x0000ffff19117812 */ /* 0x000fe200078ec0ff */
[----:B------:R-:W3:Y:S01]  /*d55a0*/  LDL.LU R29, [R1+0x780] ;  /* 0x00078000011d7983 */ /* 0x000ee20000300800 */
[----:B-1----:R-:W-:Y:S02]  /*d55b0*/  LOP3.LUT R3, R22, 0xffff, RZ, 0xc0, !PT ;  /* 0x0000ffff16037812 */ /* 0x002fe400078ec0ff */
[----:B------:R-:W-:Y:S02]  /*d55c0*/  PRMT R21, R2, 0x3340, R0 ;  /* 0x0000334002157816 */ /* 0x000fe40000000000 */
[----:B------:R-:W-:Y:S01]  /*d55d0*/  PRMT R22, R5, 0x3340, R17 ;  /* 0x0000334005167816 */ /* 0x000fe20000000011 */
[----:B------:R-:W4:Y:S04]  /*d55e0*/  LDL.LU R25, [R1+0x25c] ;  /* 0x00025c0001197983 */ /* 0x000f280000300800 */
[----:B------:R-:W4:Y:S01]  /*d55f0*/  LDL.LU R27, [R1+0x504] ;  /* 0x00050400011b7983 */ /* 0x000f220000300800 */
[----:B------:R-:W-:-:S02]  /*d5600*/  PRMT R22, R22, 0x5410, R21 ;  /* 0x0000541016167816 */ /* 0x000fc40000000015 */
[----:B------:R-:W-:Y:S02]  /*d5610*/  LOP3.LUT R4, R26, 0xffff, RZ, 0xc0, !PT ;  /* 0x0000ffff1a047812 */ /* 0x000fe400078ec0ff */
[----:B------:R-:W-:Y:S01]  /*d5620*/  PRMT R21, R3, 0x3340, R0 ;  /* 0x0000334003157816 */ /* 0x000fe20000000000 */
[----:B------:R0:W-:Y:S01]  /*d5630*/  STL [R1+0x1d38], R22 ;  /* 0x001d381601007387 */ /* 0x0001e20000100800 */
[----:B------:R-:W-:-:S04]  /*d5640*/  LOP3.LUT R18, R23, 0xffff, RZ, 0xc0, !PT ;  /* 0x0000ffff17127812 */ /* 0x000fc800078ec0ff */
[----:B0-----:R-:W-:-:S04]  /*d5650*/  PRMT R22, R4, 0x3340, R18 ;  /* 0x0000334004167816 */ /* 0x001fc80000000012 */
[----:B------:R-:W-:Y:S02]  /*d5660*/  PRMT R21, R22, 0x5410, R21 ;  /* 0x0000541016157816 */ /* 0x000fe40000000015 */
[----:B------:R-:W-:-:S05]  /*d5670*/  IADD3 R22, P1, PT, R19, R14, RZ ;  /* 0x0000000e13167210 */ /* 0x000fca0007f3e0ff */
[----:B------:R-:W-:Y:S01]  /*d5680*/  IMAD.X R23, R20, 0x1, R16, P1 ;  /* 0x0000000114177824 */ /* 0x000fe200008e0610 */
[----:B------:R-:W-:Y:S04]  /*d5690*/  STL [R1+0x1d2c], R21 ;  /* 0x001d2c1501007387 */ /* 0x000fe80000100800 */
[----:B------:R0:W-:Y:S04]  /*d56a0*/  STL.64 [R1+0x9e8], R22 ;  /* 0x0009e81601007387 */ /* 0x0001e80000100a00 */
[----:B------:R-:W4:Y:S04]  /*d56b0*/  LDL.LU R26, [R1+0x4e40] ;  /* 0x004e4000011a7983 */ /* 0x000f280000300800 */
[----:B0-----:R-:W4:Y:S04]  /*d56c0*/  LDL.LU R22, [R1+0x1dfc] ;  /* 0x001dfc0001167983 */ /* 0x001f280000300800 */
        /* <DEDUP_REMOVED lines=12> */
[----:B------:R-:W-:Y:S02]  /*d5790*/  SHF.R.U32.HI R21, RZ, 0x8, R3 ;  /* 0x00000008ff157819 */ /* 0x000fe40000011603 */
[----:B------:R-:W-:Y:S01]  /*d57a0*/  SHF.R.U32.HI R2, RZ, 0x8, R2 ;  /* 0x00000008ff027819 */ /* 0x000fe20000011602 */
[----:B------:R-:W-:Y:S01]  /*d57b0*/  STL [R1+0x60c], R18 ;  /* 0x00060c1201007387 */ /* 0x000fe20000100800 */
[----:B------:R-:W-:-:S02]  /*d57c0*/  LOP3.LUT R21, R21, 0xffff, RZ, 0xc0, !PT ;  /* 0x0000ffff15157812 */ /* 0x000fc400078ec0ff */
[----:B------:R-:W-:Y:S01]  /*d57d0*/  LOP3.LUT R2, R2, 0xffff, RZ, 0xc0, !PT ;  /* 0x0000ffff02027812 */ /* 0x000fe200078ec0ff */
[----:B------:R-:W-:Y:S03]  /*d57e0*/  STL [R1+0x608], R17 ;  /* 0x0006081101007387 */ /* 0x000fe60000100800 */
[----:B------:R-:W-:Y:S01]  /*d57f0*/  PRMT R3, R2, 0x3340, R0 ;  /* 0x0000334002037816 */ /* 0x000fe20000000000 */
[----:B--2---:R-:W-:-:S05]  /*d5800*/  IMAD.X R5, R20, 0x1, R8, P1 ;  /* 0x0000000114057824 */ /* 0x004fca00008e0608 */
[----:B------:R0:W-:Y:S02]  /*d5810*/  STL.64 [R1+0xa10], R4 ;  /* 0x000a100401007387 */ /* 0x0001e40000100a00 */
[----:B0-----:R-:W-:-:S05]  /*d5820*/  PRMT R5, R21, 0x3340, R0 ;  /* 0x0000334015057816 */ /* 0x001fca0000000000 */
[----:B------:R0:W-:Y:S04]  /*d5830*/  STL [R1+0x2e0], R5 ;  /* 0x0002e00501007387 */ /* 0x0001e80000100800 */
[----:B------:R-:W-:Y:S04]  /*d5840*/  STL [R1+0x2dc], R3 ;  /* 0x0002dc0301007387 */ /* 0x000fe80000100800 */
[----:B------:R-:W2:Y:S01]  /*d5850*/  LDL.LU R28, [R1+0x4e48] ;  /* 0x004e4800011c7983 */ /* 0x000ea20000300800 */
[----:B---3--:R-:W-:-:S03]  /*d5860*/  LOP3.LUT R4, R29, 0xffff, RZ, 0xc0, !PT ;  /* 0x0000ffff1d047812 */ /* 0x008fc600078ec0ff */
[----:B------:R-:W3:Y:S01]  /*d5870*/  LDL.LU R29, [R1+0x1e08] ;  /* 0x001e0800011d7983 */ /* 0x000ee20000300800 */
[----:B----4-:R-:W-:Y:S02]  /*d5880*/  LOP3.LUT R2, R25, 0xffff, RZ, 0xc0, !PT ;  /* 0x0000ffff19027812 */ /* 0x010fe400078ec0ff */
[----:B0-----:R-:W-:Y:S01]  /*d5890*/  LOP3.LUT R5, R27, 0xffff, RZ, 0xc0, !PT ;  /* 0x0000ffff1b057812 */ /* 0x001fe200078ec0ff */
[----:B------:R-:W4:Y:S04]  /*d58a0*/  LDL.LU R25, [R1+0x4e14] ;  /* 0x004e140001197983 */ /* 0x000f280000300800 */
[----:B------:R0:W-:Y:S01]  /*d58b0*/  STL [R1+0x1fbc], R2 ;  /* 0x001fbc0201007387 */ /* 0x0001e20000100800 */
[----:B------:R-:W-:Y:S02]  /*d58c0*/  PRMT R21, R2, 0x3340, R0 ;  /* 0x0000334002157816 */ /* 0x000fe40000000000 */
[----:B0-----:R-:W-:-:S02]  /*d58d0*/  PRMT R2, R4, 0x3340, R5 ;  /* 0x0000334004027816 */ /* 0x001fc40000000005 */
[----:B------:R-:W-:Y:S02]  /*d58e0*/  SHF.R.U32.HI R4, RZ, 0x8, R4 ;  /* 0x00000008ff047819 */ /* 0x000fe40000011604 */
[----:B------:R-:W-:Y:S02]  /*d58f0*/  PRMT R17, R2, 0x5410, R21 ;  /* 0x0000541002117816 */ /* 0x000fe40000000015 */
[----:B------:R-:W-:Y:S02]  /*d5900*/  SHF.R.U32.HI R21, RZ, 0x8, R5 ;  /* 0x00000008ff157819 */ /* 0x000fe40000011605 */
[----:B------:R-:W-:Y:S02]  /*d5910*/  IADD3 R2, P1, PT, R19, R9, RZ ;  /* 0x0000000913027210 */ /* 0x000fe40007f3e0ff */
[----:B------:R-:W-:Y:S02]  /*d5920*/  LOP3.LUT R4, R4, 0xffff, RZ, 0xc0, !PT ;  /* 0x0000ffff04047812 */ /* 0x000fe400078ec0ff */
[----:B------:R-:W-:Y:S01]  /*d5930*/  LOP3.LUT R21, R21, 0xffff, RZ, 0xc0, !PT ;  /* 0x0000ffff15157812 */ /* 0x000fe200078ec0ff */
[----:B------:R-:W-:Y:S01]  /*d5940*/  IMAD.X R3, R20, 0x1, R11, P1 ;  /* 0x0000000114037824 */ /* 0x000fe200008e060b */
[----:B------:R-:W-:Y:S02]  /*d5950*/  STL.64 [R1+0x5718], R8 ;  /* 0x0057180801007387 */ /* 0x000fe40000100a00 */
[----:B------:R-:W-:-:S02]  /*d5960*/  PRMT R4, R4, 0x3340, R21 ;  /* 0x0000334004047816 */ /* 0x000fc40000000015 */
[----:B------:R-:W-:Y:S04]  /*d5970*/  STL [R1+0x1cec], R17 ;  /* 0x001cec1101007387 */ /* 0x000fe80000100800 */
[----:B------:R0:W-:Y:S01]  /*d5980*/  STL.64 [R1+0x9e0], R2 ;  /* 0x0009e00201007387 */ /* 0x0001e20000100a00 */
[----:B------:R-:W-:-:S03]  /*d5990*/  LOP3.LUT R5, R26, 0xffff, RZ, 0xc0, !PT ;  /* 0x0000ffff1a057812 */ /* 0x000fc600078ec0ff */
[----:B0-----:R-:W4:Y:S04]  /*d59a0*/  LDL.LU.64 R2, [R1+0x5728] ;  /* 0x0057280001027983 */ /* 0x001f280000300a00 */
[----:B------:R0:W-:Y:S04]  /*d59b0*/  STL [R1+0x624], R4 ;  /* 0x0006240401007387 */ /* 0x0001e80000100800 */
[----:B------:R-:W4:Y:S01]  /*d59c0*/  LDL.LU R26, [R1+0x1c18] ;  /* 0x001c1800011a7983 */ /* 0x000f220000300800 */
[----:B------:R-:W-:-:S03]  /*d59d0*/  LOP3.LUT R18, R22, 0xffff, RZ, 0xc0, !PT ;  /* 0x0000ffff16127812 */ /* 0x000fc600078ec0ff */
[----:B------:R-:W4:Y:S01]  /*d59e0*/  LDL.LU R22, [R1+0x4e30] ;  /* 0x004e300001167983 */ /* 0x000f220000300800 */
[----:B0-----:R-:W-:-:S03]  /*d59f0*/  LOP3.LUT R4, R23, 0xffff, RZ, 0xc0, !PT ;  /* 0x0000ffff17047812 */ /* 0x001fc600078ec0ff */
[----:B------:R-:W4:Y:S01]  /*d5a00*/  LDL.LU R23, [R1+0x1ff8] ;  /* 0x001ff80001177983 */ /* 0x000f220000300800 */
[----:B------:R-:W-:Y:S02]  /*d5a10*/  PRMT R21, R18, 0x3340, R0 ;  /* 0x0000334012157816 */ /* 0x000fe40000000000 */
[----:B------:R-:W-:-:S04]  /*d5a20*/  PRMT R8, R5, 0x3340, R4 ;  /* 0x0000334005087816 */ /* 0x000fc80000000004 */
[----:B------:R-:W-:Y:S02]  /*d5a30*/  PRMT R17, R8, 0x5410, R21 ;  /* 0x0000541008117816 */ /* 0x000fe40000000015 */
[----:B------:R-:W-:Y:S02]  /*d5a40*/  IADD3 R8, P1, PT, R19, R10, RZ ;  /* 0x0000000a13087210 */ /* 0x000fe40007f3e0ff */
[----:B------:R-:W-:-:S03]  /*d5a50*/  SHF.R.U32.HI R21, RZ, 0x8, R5 ;  /* 0x00000008ff157819 */ /* 0x000fc60000011605 */
[----:B------:R-:W-:Y:S01]  /*d5a60*/  IMAD.X R9, R20, 0x1, R12, P1 ;  /* 0x0000000114097824 */ /* 0x000fe200008e060c */
[----:B------:R-:W-:Y:S02]  /*d5a70*/  SHF.R.U32.HI R20, RZ, 0x8, R4 ;  /* 0x00000008ff147819 */ /* 0x000fe40000011604 */
[----:B------:R-:W-:Y:S01]  /*d5a80*/  LOP3.LUT R21, R21, 0xffff, RZ, 0xc0, !PT ;  /* 0x0000ffff15157812 */ /* 0x000fe200078ec0ff */
[----:B------:R-:W-:Y:S01]  /*d5a90*/  STL [R1+0x1cb8], R17 ;  /* 0x001cb81101007387 */ /* 0x000fe20000100800 */
[----:B------:R-:W-:-:S03]  /*d5aa0*/  LOP3.LUT R20, R20, 0xffff, RZ, 0xc0, !PT ;  /* 0x0000ffff14147812 */ /* 0x000fc600078ec0ff */
[----:B------:R0:W-:Y:S02]  /*d5ab0*/  STL.64 [R1+0xa00], R8 ;  /* 0x000a000801007387 */ /* 0x0001e40000100a00 */
[----:B0-----:R-:W-:-:S05]  /*d5ac0*/  PRMT R8, R21, 0x3340, R20 ;  /* 0x0000334015087816 */ /* 0x001fca0000000014 */
[----:B------:R4:W-:Y:S01]  /*d5ad0*/  STL [R1+0x604], R8 ;  /* 0x0006040801007387 */ /* 0x0009e20000100800 */
[----:B------:R-:W-:Y:S01]  /*d5ae0*/  VIADD R19, R19, UR5 ;  /* 0x0000000513137c36 */ /* 0x000fe20008000000 */
[----:B------:R-:W0:Y:S01]  /*d5af0*/  LDCU UR5, c[0x0][0x3b8] ;  /* 0x00007700ff0577ac */ /* 0x000e220008000800 */
[----:B--2---:R-:W-:Y:S02]  /*d5b00*/  LOP3.LUT R4, R28, 0xffff, RZ, 0xc0, !PT ;  /* 0x0000ffff1c047812 */ /* 0x004fe400078ec0ff */
[----:B---3--:R-:W-:Y:S02]  /*d5b10*/  LOP3.LUT R5, R29, 0xffff, RZ, 0xc0, !PT ;  /* 0x0000ffff1d057812 */ /* 0x008fe400078ec0ff */
[----:B----4-:R-:W-:Y:S02]  /*d5b20*/  LOP3.LUT R8, R25, 0xffff, RZ, 0xc0, !PT ;  /* 0x0000ffff19087812 */ /* 0x010fe400078ec0ff */
[----:B------:R-:W-:Y:S02]  /*d5b30*/  PRMT R20, R5, 0x3340, R0 ;  /* 0x0000334005147816 */ /* 0x000fe40000000000 */
[----:B------:R-:W-:-:S02]  /*d5b40*/  PRMT R21, R4, 0x3340, R8 ;  /* 0x0000334004157816 */ /* 0x000fc40000000008 */
[----:B------:R-:W-:Y:S02]  /*d5b50*/  SHF.R.U32.HI R4, RZ, 0x8, R4 ;  /* 0x00000008ff047819 */ /* 0x000fe40000011604 */
[----:B------:R-:W-:Y:S02]  /*d5b60*/  PRMT R9, R21, 0x5410, R20 ;  /* 0x0000541015097816 */ /* 0x000fe40000000014 */
[----:B------:R-:W-:Y:S02]  /*d5b70*/  SHF.R.U32.HI R21, RZ, 0x8, R8 ;  /* 0x00000008ff157819 */ /* 0x000fe40000011608 */
[----:B------:R-:W-:Y:S02]  /*d5b80*/  SHF.R.U32.HI R20, RZ, 0x8, R5 ;  /* 0x00000008ff147819 */ /* 0x000fe40000011605 */
[----:B------:R-:W-:Y:S02]  /*d5b90*/  LOP3.LUT R4, R4, 0xffff, RZ, 0xc0, !PT ;  /* 0x0000ffff04047812 */ /* 0x000fe400078ec0ff */
[----:B------:R-:W-:-:S02]  /*d5ba0*/  LOP3.LUT R21, R21, 0xffff, RZ, 0xc0, !PT ;  /* 0x0000ffff15157812 */ /* 0x000fc400078ec0ff */
[----:B------:R-:W-:Y:S01]  /*d5bb0*/  LOP3.LUT R20, R20, 0xffff, RZ, 0xc0, !PT ;  /* 0x0000ffff14147812 */ /* 0x000fe200078ec0ff */
[----:B------:R1:W-:Y:S04]  /*d5bc0*/  STL [R1+0x1cac], R9 ;  /* 0x001cac0901007387 */ /* 0x0003e80000100800 */
[----:B------:R-:W2:Y:S01]  /*d5bd0*/  LDL.LU R28, [R1+0x4e38] ;  /* 0x004e3800011c7983 */ /* 0x000ea20000300800 */
[----:B------:R-:W-:Y:S02]  /*d5be0*/  PRMT R5, R4, 0x3340, R21 ;  /* 0x0000334004057816 */ /* 0x000fe40000000015 */
[----:B------:R-:W-:Y:S01]  /*d5bf0*/  PRMT R4, R20, 0x3340, R0 ;  /* 0x0000334014047816 */ /* 0x000fe20000000000 */
[----:B------:R-:W3:Y:S04]  /*d5c00*/  LDL.LU R29, [R1+0x1c0c] ;  /* 0x001c0c00011d7983 */ /* 0x000ee80000300800 */
[----:B------:R-:W4:Y:S04]  /*d5c10*/  LDL.LU R25, [R1+0x1fec] ;  /* 0x001fec0001197983 */ /* 0x000f280000300800 */
[----:B------:R-:W-:Y:S04]  /*d5c20*/  STL [R1+0x5fc], R5 ;  /* 0x0005fc0501007387 */ /* 0x000fe80000100800 */
[----:B------:R0:W-:Y:S01]  /*d5c30*/  STL [R1+0x2d8], R4 ;  /* 0x0002d80401007387 */ /* 0x0001e20000100800 */
[----:B------:R-:W-:-:S03]  /*d5c40*/  LOP3.LUT R17, R26, 0xffff, RZ, 0xc0, !PT ;  /* 0x0000ffff1a117812 */ /* 0x000fc600078ec0ff */
[----:B------:R-:W4:Y:S01]  /*d5c50*/  LDL.LU R26, [R1+0x90c] ;  /* 0x00090c00011a7983 */ /* 0x000f220000300800 */
[----:B------:R-:W-:Y:S02]  /*d5c60*/  LOP3.LUT R8, R22, 0xffff, RZ, 0xc0, !PT ;  /* 0x0000ffff16087812 */ /* 0x000fe400078ec0ff */
[----:B------:R-:W-:Y:S01]  /*d5c70*/  PRMT R20, R17, 0x3340, R0 ;  /* 0x0000334011147816 */ /* 0x000fe20000000000 */
[----:B------:R-:W4:Y:S01]  /*d5c80*/  LDL.LU R22, [R1+0x368] ;  /* 0x0003680001167983 */ /* 0x000f220000300800 */
[----:B-1----:R-:W-:-:S04]  /*d5c90*/  LOP3.LUT R9, R23, 0xffff, RZ, 0xc0, !PT ;  /* 0x0000ffff17097812 */ /* 0x002fc800078ec0ff */
[----:B------:R-:W-:-:S04]  /*d5ca0*/  PRMT R21, R8, 0x3340, R9 ;  /* 0x0000334008157816 */ /* 0x000fc80000000009 */
[----:B0-----:R-:W-:Y:S02]  /*d5cb0*/  PRMT R4, R21, 0x5410, R20 ;  /* 0x0000541015047816 */ /* 0x001fe40000000014 */
[----:B------:R-:W-:-:S03]  /*d5cc0*/  SHF.R.S32.HI R20, RZ, 0x1f, R19 ;  /* 0x0000001fff147819 */ /* 0x000fc60000011413 */
[----:B------:R0:W-:Y:S04]  /*d5cd0*/  STL [R1+0x1c18], R4 ;  /* 0x001c180401007387 */ /* 0x0001e80000100800 */
[----:B------:R-:W4:Y:S01]  /*d5ce0*/  LDL.LU R23, [R1+0x730] ;  /* 0x0007300001177983 */ /* 0x000f220000300800 */
[----:B0-----:R-:W-:-:S05]  /*d5cf0*/  IADD3 R4, P1, PT, R19, R0, RZ ;  /* 0x0000000013047210 */ /* 0x001fca0007f3e0ff */
        /* <DEDUP_REMOVED lines=13> */
[----:B------:R-:W-:Y:S02]  /*d5dd0*/  IADD3 R24, P1, PT, R19, R3, RZ ;  /* 0x0000000313187210 */ /* 0x000fe40007f3e0ff */
[----:B--2---:R-:W-:Y:S02]  /*d5de0*/  LOP3.LUT R8, R28, 0xffff, RZ, 0xc0, !PT ;  /* 0x0000ffff1c087812 */ /* 0x004fe400078ec0ff */
[----:B---3--:R-:W-:Y:S02]  /*d5df0*/  LOP3.LUT R18, R29, 0xffff, RZ, 0xc0, !PT ;  /* 0x0000ffff1d127812 */ /* 0x008fe400078ec0ff */
[----:B----4-:R-:W-:-:S02]  /*d5e00*/  LOP3.LUT R9, R25, 0xffff, RZ, 0xc0, !PT ;  /* 0x0000ffff19097812 */ /* 0x010fc400078ec0ff */
[----:B------:R-:W-:Y:S01]  /*d5e10*/  PRMT R21, R18, 0x3340, R0 ;  /* 0x0000334012157816 */ /* 0x000fe20000000000 */
[----:B------:R0:W-:Y:S02]  /*d5e20*/  STL [R1+0x1df8], R18 ;  /* 0x001df81201007387 */ /* 0x0001e40000100800 */
[--C-:B0-----:R-:W-:Y:S02]  /*d5e30*/  PRMT R18, R8, 0x3340, R9.reuse ;  /* 0x0000334008127816 */ /* 0x101fe40000000009 */
[----:B------:R-:W-:Y:S02]  /*d5e40*/  SHF.R.U32.HI R8, RZ, 0x8, R8 ;  /* 0x00000008ff087819 */ /* 0x000fe40000011608 */
[----:B------:R-:W-:Y:S02]  /*d5e50*/  SHF.R.U32.HI R9, RZ, 0x8, R9 ;  /* 0x00000008ff097819 */ /* 0x000fe40000011609 */
[----:B------:R-:W-:Y:S02]  /*d5e60*/  PRMT R18, R18, 0x5410, R21 ;  /* 0x0000541012127816 */ /* 0x000fe40000000015 */
[----:B------:R-:W-:-:S02]  /*d5e70*/  SHF.R.U32.HI R21, RZ, 0x8, R17 ;  /* 0x00000008ff157819 */ /* 0x000fc40000011611 */
[----:B------:R-:W-:Y:S02]  /*d5e80*/  LOP3.LUT R8, R8, 0xffff, RZ, 0xc0, !PT ;  /* 0x0000ffff08087812 */ /* 0x000fe400078ec0ff */
[----:B------:R-:W-:Y:S02]  /*d5e90*/  LOP3.LUT R9, R9, 0xffff, RZ, 0xc0, !PT ;  /* 0x0000ffff09097812 */ /* 0x000fe400078ec0ff */
[----:B------:R-:W-:Y:S01]  /*d5ea0*/  LOP3.LUT R21, R21, 0xffff, RZ, 0xc0, !PT ;  /* 0x0000ffff15157812 */ /* 0x000fe200078ec0ff */
[----:B------:R-:W-:Y:S01]  /*d5eb0*/  STL [R1+0x1c08], R18 ;  /* 0x001c081201007387 */ /* 0x000fe20000100800 */
[----:B------:R-:W-:Y:S02]  /*d5ec0*/  PRMT R9, R8, 0x3340, R9 ;  /* 0x0000334008097816 */ /* 0x000fe40000000009 */
[----:B------:R-:W-:Y:S02]  /*d5ed0*/  PRMT R17, R21, 0x3340, R0 ;  /* 0x0000334015117816 */ /* 0x000fe40000000000 */
[----:B------:R-:W-:Y:S01]  /*d5ee0*/  LOP3.LUT R8, R26, 0xffff, RZ, 0xc0, !PT ;  /* 0x0000ffff1a087812 */ /* 0x000fe200078ec0ff */
[----:B------:R-:W-:-:S05]  /*d5ef0*/  IMAD.X R25, R20, 0x1, R4, P1 ;  /* 0x0000000114197824 */ /* 0x000fca00008e0604 */
[----:B------:R0:W-:Y:S04]  /*d5f00*/  STL.64 [R1+0x9a8], R24 ;  /* 0x0009a81801007387 */ /* 0x0001e80000100a00 */
[----:B0-----:R-:W2:Y:S04]  /*d5f10*/  LDL.LU R24, [R1+0x924] ;  /* 0x0009240001187983 */ /* 0x001ea80000300800 */
[----:B------:R-:W3:Y:S04]  /*d5f20*/  LDL.LU R18, [R1+0x36c] ;  /* 0x00036c0001127983 */ /* 0x000ee80000300800 */
[----:B------:R-:W4:Y:S04]  /*d5f30*/  LDL.LU R27, [R1+0x73c] ;  /* 0x00073c00011b7983 */ /* 0x000f280000300800 */
[----:B------:R0:W-:Y:S04]  /*d5f40*/  STL [R1+0x2d0], R17 ;  /* 0x0002d01101007387 */ /* 0x0001e80000100800 */
[----:B------:R1:W-:Y:S01]  /*d5f50*/  STL [R1+0x614], R9 ;  /* 0x0006140901007387 */ /* 0x0003e20000100800 */
[----:B0-----:R-:W-:-:S02]  /*d5f60*/  LOP3.LUT R17, R22, 0xffff, RZ, 0xc0, !PT ;  /* 0x0000ffff16117812 */ /* 0x001fc400078ec0ff */
[----:B-1----:R-:W-:Y:S02]  /*d5f70*/  LOP3.LUT R9, R23, 0xffff, RZ, 0xc0, !PT ;  /* 0x0000ffff17097812 */ /* 0x002fe400078ec0ff */
[----:B------:R-:W-:Y:S02]  /*d5f80*/  PRMT R21, R17, 0x3340, R0 ;  /* 0x0000334011157816 */ /* 0x000fe40000000000 */
[----:B------:R-:W-:-:S04]  /*d5f90*/  PRMT R22, R8, 0x3340, R9 ;  /* 0x0000334008167816 */ /* 0x000fc80000000009 */
[----:B------:R-:W-:Y:S02]  /*d5fa0*/  PRMT R21, R22, 0x5410, R21 ;  /* 0x0000541016157816 */ /* 0x000fe40000000015 */
[----:B------:R-:W-:-:S05]  /*d5fb0*/  IADD3 R22, P1, PT, R19, R13, RZ ;  /* 0x0000000d13167210 */ /* 0x000fca0007f3e0ff */
[----:B------:R-:W-:Y:S01]  /*d5fc0*/  IMAD.X R23, R20, 0x1, R15, P1 ;  /* 0x0000000114177824 */ /* 0x000fe200008e060f */
        /* <DEDUP_REMOVED lines=17> */
[----:B------:R0:W-:Y:S04]  /*d60e0*/  STL [R1+0x2cc], R8 ;  /* 0x0002cc0801007387 */ /* 0x0001e80000100800 */
[----:B------:R1:W-:Y:S01]  /*d60f0*/  STL.64 [R1+0x5710], R4 ;  /* 0x0057100401007387 */ /* 0x0003e20000100a00 */
[----:B--2---:R-:W-:Y:S02]  /*d6100*/  LOP3.LUT R24, R24, 0xffff, RZ, 0xc0, !PT ;  /* 0x0000ffff18187812 */ /* 0x004fe400078ec0ff */
[----:B---3--:R-:W-:-:S02]  /*d6110*/  LOP3.LUT R17, R18, 0xffff, RZ, 0xc0, !PT ;  /* 0x0000ffff12117812 */ /* 0x008fc400078ec0ff */
[----:B----4-:R-:W-:Y:S02]  /*d6120*/  LOP3.LUT R18, R27, 0xffff, RZ, 0xc0, !PT ;  /* 0x0000ffff1b127812 */ /* 0x010fe400078ec0ff */
[----:B------:R-:W-:Y:S02]  /*d6130*/  PRMT R21, R17, 0x3340, R0 ;  /* 0x0000334011157816 */ /* 0x000fe40000000000 */
[----:B0-----:R-:W-:-:S04]  /*d6140*/  PRMT R8, R24, 0x3340, R18 ;  /* 0x0000334018087816 */ /* 0x001fc80000000012 */
[----:B------:R-:W-:Y:S02]  /*d6150*/  PRMT R21, R8, 0x5410, R21 ;  /* 0x0000541008157816 */ /* 0x000fe40000000015 */
[----:B------:R-:W-:Y:S02]  /*d6160*/  IADD3 R8, P1, PT, R19, R5, RZ ;  /* 0x0000000513087210 */ /* 0x000fe40007f3e0ff */
[----:B-1----:R-:W-:Y:S01]  /*d6170*/  SHF.R.U32.HI R5, RZ, 0x8, R24 ;  /* 0x00000008ff057819 */ /* 0x002fe20000011618 */
[----:B------:R0:W-:Y:S03]  /*d6180*/  STL [R1+0x1be8], R21 ;  /* 0x001be81501007387 */ /* 0x0001e60000100800 */
[----:B------:R-:W-:Y:S01]  /*d6190*/  LOP3.LUT R5, R5, 0xffff, RZ, 0xc0, !PT ;  /* 0x0000ffff05057812 */ /* 0x000fe200078ec0ff */
[----:B------:R-:W-:Y:S01]  /*d61a0*/  IMAD.X R9, R20, 0x1, R6, P1 ;  /* 0x0000000114097824 */ /* 0x000fe200008e0606 */
[----:B0-----:R-:W-:-:S04]  /*d61b0*/  SHF.R.U32.HI R21, RZ, 0x8, R18 ;  /* 0x00000008ff157819 */ /* 0x001fc80000011612 */
[----:B------:R-:W-:Y:S01]  /*d61c0*/  LOP3.LUT R21, R21, 0xffff, RZ, 0xc0, !PT ;  /* 0x0000ffff15157812 */ /* 0x000fe200078ec0ff */
[----:B------:R0:W-:Y:S03]  /*d61d0*/  STL.64 [R1+0x9b8], R8 ;  /* 0x0009b80801007387 */ /* 0x0001e60000100a00 */
[----:B------:R-:W-:Y:S02]  /*d61e0*/  PRMT R5, R5, 0x3340, R21 ;  /* 0x0000334005057816 */ /* 0x000fe40000000015 */
[----:B------:R-:W-:-:S04]  /*d61f0*/  SHF.R.U32.HI R4, RZ, 0x8, R17 ;  /* 0x00000008ff047819 */ /* 0x000fc80000011611 */
[----:B------:R-:W-:Y:S01]  /*d6200*/  LOP3.LUT R4, R4, 0xffff, RZ, 0xc0, !PT ;  /* 0x0000ffff04047812 */ /* 0x000fe200078ec0ff */
[----:B0-----:R-:W2:Y:S04]  /*d6210*/  LDL.LU.64 R8, [R1+0x5718] ;  /* 0x0057180001087983 */ /* 0x001ea80000300a00 */
[----:B------:R0:W-:Y:S01]  /*d6220*/  STL [R1+0x554], R5 ;  /* 0x0005540501007387 */ /* 0x0001e20000100800 */
[----:B------:R-:W-:Y:S02]  /*d6230*/  LOP3.LUT R22, R22, 0xffff, RZ, 0xc0, !PT ;  /* 0x0000ffff16167812 */ /* 0x000fe400078ec0ff */
[----:B------:R-:W-:Y:S02]  /*d6240*/  LOP3.LUT R18, R29, 0xffff, RZ, 0xc0, !PT ;  /* 0x0000ffff1d127812 */ /* 0x000fe400078ec0ff */
[----:B------:R-:W-:-:S02]  /*d6250*/  PRMT R4, R4, 0x3340, R0 ;  /* 0x0000334004047816 */ /* 0x000fc40000000000 */
[----:B0-----:R-:W-:Y:S02]  /*d6260*/  LOP3.LUT R5, R28, 0xffff, RZ, 0xc0, !PT ;  /* 0x0000ffff1c057812 */ /* 0x001fe400078ec0ff */
[----:B------:R-:W-:Y:S02]  /*d6270*/  PRMT R24, R22, 0x3340, R18 ;  /* 0x0000334016187816 */ /* 0x000fe40000000012 */
[----:B------:R-:W-:Y:S01]  /*d6280*/  PRMT R21, R5, 0x3340, R0 ;  /* 0x0000334005157816 */ /* 0x000fe20000000000 */
[----:B------:R0:W-:Y:S01]  /*d6290*/  STL [R1+0x2c8], R4 ;  /* 0x0002c80401007387 */ /* 0x0001e20000100800 */
[----:B------:R-:W-:Y:S02]  /*d62a0*/  LOP3.LUT R17, R25, 0xffff, RZ, 0xc0, !PT ;  /* 0x0000ffff19117812 */ /* 0x000fe400078ec0ff */
[----:B------:R-:W-:Y:S02]  /*d62b0*/  LOP3.LUT R23, R23, 0xffff, RZ, 0xc0, !PT ;  /* 0x0000ffff17177812 */ /* 0x000fe400078ec0ff */
[----:B------:R-:W-:Y:S01]  /*d62c0*/  PRMT R24, R24, 0x5410, R21 ;  /* 0x0000541018187816 */ /* 0x000fe20000000015 */
[----:B------:R-:W3:Y:S04]  /*d62d0*/  LDL.LU R25, [R1+0x8f4] ;  /* 0x0008f40001197983 */ /* 0x000ee80000300800 */
[----:B------:R1:W-:Y:S01]  /*d62e0*/  STL [R1+0x1bd8], R24 ;  /* 0x001bd81801007387 */ /* 0x0003e20000100800 */
[----:B0-----:R-:W-:-:S04]  /*d62f0*/  LOP3.LUT R4, R26, 0xffff, RZ, 0xc0, !PT ;  /* 0x0000ffff1a047812 */ /* 0x001fc800078ec0ff */
[----:B------:R-:W-:Y:S02]  /*d6300*/  PRMT R21, R4, 0x3340, R0 ;  /* 0x0000334004157816 */ /* 0x000fe40000000000 */
[----:B-1----:R-:W-:-:S04]  /*d6310*/  PRMT R24, R17, 0x3340, R23 ;  /* 0x0000334011187816 */ /* 0x002fc80000000017 */
[----:B------:R-:W-:Y:S02]  /*d6320*/  PRMT R21, R24, 0x5410, R21 ;  /* 0x0000541018157816 */ /* 0x000fe40000000015 */
[----:B------:R-:W4:Y:S04]  /*d6330*/  LDL.LU R24, [R1+0x288] ;  /* 0x0002880001187983 */ /* 0x000f280000300800 */
[----:B------:R-:W4:Y:S01]  /*d6340*/  LDL.LU R27, [R1+0x524] ;  /* 0x00052400011b7983 */ /* 0x000f220000300800 */
[----:B------:R-:W-:-:S03]  /*d6350*/  IADD3 R28, P1, PT, R19, R14, RZ ;  /* 0x0000000e131c7210 */ /* 0x000fc60007f3e0ff */
[----:B------:R0:W-:Y:S02]  /*d6360*/  STL [R1+0x1b9c], R21 ;  /* 0x001b9c1501007387 */ /* 0x0001e40000100800 */
[----:B------:R-:W-:Y:S02]  /*d6370*/  IMAD.X R29, R20, 0x1, R16, P1 ;  /* 0x00000001141d7824 */ /* 0x000fe400008e0610 */
[----:B------:R1:W-:Y:S04]  /*d6380*/  STL.64 [R1+0x5708], R14 ;  /* 0x0057080e01007387 */ /* 0x0003e80000100a00 */
[----:B------:R-:W-:Y:S04]  /*d6390*/  STL.64 [R1+0x9a0], R28 ;  /* 0x0009a01c01007387 */ /* 0x000fe80000100a00 */
[----:B------:R-:W4:Y:S01]  /*d63a0*/  LDL.LU R26, [R1+0x4e5c] ;  /* 0x004e5c00011a7983 */ /* 0x000f220000300800 */
[----:B0-----:R-:W-:-:S02]  /*d63b0*/  SHF.R.U32.HI R21, RZ, 0x8, R23 ;  /* 0x00000008ff157819 */ /* 0x001fc40000011617 */
[----:B-1----:R-:W-:Y:S02]  /*d63c0*/  SHF.R.U32.HI R14, RZ, 0x8, R22 ;  /* 0x00000008ff0e7819 */ /* 0x002fe40000011616 */
[----:B------:R-:W4:Y:S04]  /*d63d0*/  LDL.LU R22, [R1+0x1e0c] ;  /* 0x001e0c0001167983 */ /* 0x000f280000300800 */
[----:B------:R-:W4:Y:S01]  /*d63e0*/  LDL.LU R23, [R1+0x4e2c] ;  /* 0x004e2c0001177983 */ /* 0x000f220000300800 */
[----:B------:R-:W-:Y:S02]  /*d63f0*/  SHF.R.U32.HI R17, RZ, 0x8, R17 ;  /* 0x00000008ff117819 */ /* 0x000fe40000011611 */
[----:B------:R-:W-:Y:S02]  /*d6400*/  SHF.R.U32.HI R15, RZ, 0x8, R18 ;  /* 0x00000008ff0f7819 */ /* 0x000fe40000011612 */
[----:B------:R-:W-:-:S02]  /*d6410*/  LOP3.LUT R21, R21, 0xffff, RZ, 0xc0, !PT ;  /* 0x0000ffff15157812 */ /* 0x000fc400078ec0ff */
[----:B------:R-:W-:Y:S02]  /*d6420*/  LOP3.LUT R17, R17, 0xffff, RZ, 0xc0, !PT ;  /* 0x0000ffff11117812 */ /* 0x000fe400078ec0ff */
[----:B------:R-:W-:Y:S02]  /*d6430*/  LOP3.LUT R14, R14, 0xffff, RZ, 0xc0, !PT ;  /* 0x0000ffff0e0e7812 */ /* 0x000fe400078ec0ff */
[----:B------:R-:W-:Y:S02]  /*d6440*/  LOP3.LUT R15, R15, 0xffff, RZ, 0xc0, !PT ;  /* 0x0000ffff0f0f7812 */ /* 0x000fe400078ec0ff */
[----:B------:R-:W-:Y:S02]  /*d6450*/  PRMT R18, R17, 0x3340, R21 ;  /* 0x0000334011127816 */ /* 0x000fe40000000015 */
[----:B------:R-:W-:Y:S02]  /*d6460*/  SHF.R.U32.HI R21, RZ, 0x8, R5 ;  /* 0x00000008ff157819 */ /* 0x000fe40000011605 */
[----:B------:R-:W-:-:S02]  /*d6470*/  PRMT R17, R14, 0x3340, R15 ;  /* 0x000033400e117816 */ /* 0x000fc4000000000f */
[----:B------:R-:W-:Y:S02]  /*d6480*/  IADD3 R14, P1, PT, R19, R7, RZ ;  /* 0x00000007130e7210 */ /* 0x000fe40007f3e0ff */
[----:B------:R-:W-:Y:S02]  /*d6490*/  SHF.R.U32.HI R4, RZ, 0x8, R4 ;  /* 0x00000008ff047819 */ /* 0x000fe40000011604 */
[----:B------:R-:W-:Y:S01]  /*d64a0*/  LOP3.LUT R21, R21, 0xffff, RZ, 0xc0, !PT ;  /* 0x0000ffff15157812 */ /* 0x000fe200078ec0ff */
[----:B------:R-:W-:Y:S04]  /*d64b0*/  STL [R1+0x54c], R18 ;  /* 0x00054c1201007387 */ /* 0x000fe80000100800 */
[----:B------:R0:W-:Y:S01]  /*d64c0*/  STL.64 [R1+0x5700], R6 ;  /* 0x0057000601007387 */ /* 0x0001e20000100a00 */
[----:B------:R-:W-:-:S03]  /*d64d0*/  LOP3.LUT R4, R4, 0xffff, RZ, 0xc0, !PT ;  /* 0x0000ffff04047812 */ /* 0x000fc600078ec0ff */
[----:B------:R-:W-:Y:S01]  /*d64e0*/  STL [R1+0x548], R17 ;  /* 0x0005481101007387 */ /* 0x000fe20000100800 */
[--C-:B------:R-:W-:Y:S02]  /*d64f0*/  PRMT R5, R4, 0x3340, R0.reuse ;  /* 0x0000334004057816 */ /* 0x100fe40000000000 */
[----:B0-----:R-:W-:Y:S01]  /*d6500*/  PRMT R6, R21, 0x3340, R0 ;  /* 0x0000334015067816 */ /* 0x001fe20000000000 */
[----:B--2---:R-:W-:-:S05]  /*d6510*/  IMAD.X R15, R20, 0x1, R8, P1 ;  /* 0x00000001140f7824 */ /* 0x004fca00008e0608 */
[----:B------:R-:W-:Y:S04]  /*d6520*/  STL.64 [R1+0x998], R14 ;  /* 0x0009980e01007387 */ /* 0x000fe80000100a00 */
[----:B------:R4:W-:Y:S04]  /*d6530*/  STL [R1+0x2c4], R6 ;  /* 0x0002c40601007387 */ /* 0x0009e80000100800 */
[----:B------:R-:W2:Y:S04]  /*d6540*/  LDL.LU R28, [R1+0x4e4c] ;  /* 0x004e4c00011c7983 */ /* 0x000ea80000300800 */
[----:B------:R0:W-:Y:S04]  /*d6550*/  STL [R1+0x2c0], R5 ;  /* 0x0002c00501007387 */ /* 0x0001e80000100800 */
[----:B------:R-:W2:Y:S01]  /*d6560*/  LDL.LU R29, [R1+0x1c28] ;  /* 0x001c2800011d7983 */ /* 0x000ea20000300800 */
[----:B---3--:R-:W-:-:S03]  /*d6570*/  LOP3.LUT R4, R25, 0xffff, RZ, 0xc0, !PT ;  /* 0x0000ffff19047812 */ /* 0x008fc600078ec0ff */
[----:B------:R-:W3:Y:S01]  /*d6580*/  LDL.LU R25, [R1+0x2008] ;  /* 0x0020080001197983 */ /* 0x000ee20000300800 */
[----:B----4-:R-:W-:Y:S02]  /*d6590*/  LOP3.LUT R6, R24, 0xffff, RZ, 0xc0, !PT ;  /* 0x0000ffff18067812 */ /* 0x010fe400078ec0ff */
[----:B0-----:R-:W-:Y:S02]  /*d65a0*/  LOP3.LUT R5, R27, 0xffff, RZ, 0xc0, !PT ;  /* 0x0000ffff1b057812 */ /* 0x001fe400078ec0ff */
[----:B------:R-:W-:Y:S01]  /*d65b0*/  PRMT R21, R6, 0x3340, R0 ;  /* 0x0000334006157816 */ /* 0x000fe20000000000 */
[----:B------:R0:W-:Y:S02]  /*d65c0*/  STL [R1+0x1dec], R6 ;  /* 0x001dec0601007387 */ /* 0x0001e40000100800 */
[----:B0-----:R-:W-:Y:S02]  /*d65d0*/  PRMT R6, R4, 0x3340, R5 ;  /* 0x0000334004067816 */ /* 0x001fe40000000005 */
[----:B------:R-:W-:-:S02]  /*d65e0*/  SHF.R.U32.HI R4, RZ, 0x8, R4 ;  /* 0x00000008ff047819 */ /* 0x000fc40000011604 */
[----:B------:R-:W-:Y:S02]  /*d65f0*/  PRMT R14, R6, 0x5410, R21 ;  /* 0x00005410060e7816 */ /* 0x000fe40000000015 */
[----:B------:R-:W-:Y:S02]  /*d6600*/  SHF.R.U32.HI R21, RZ, 0x8, R5 ;  /* 0x00000008ff157819 */ /* 0x000fe40000011605 */
[----:B------:R-:W-:Y:S02]  /*d6610*/  IADD3 R6, P1, PT, R19, R9, RZ ;  /* 0x0000000913067210 */ /* 0x000fe40007f3e0ff */
[----:B------:R-:W-:Y:S02]  /*d6620*/  LOP3.LUT R4, R4, 0xffff, RZ, 0xc0, !PT ;  /* 0x0000ffff04047812 */ /* 0x000fe400078ec0ff */
[----:B------:R-:W-:Y:S01]  /*d6630*/  LOP3.LUT R21, R21, 0xffff, RZ, 0xc0, !PT ;  /* 0x0000ffff15157812 */ /* 0x000fe200078ec0ff */
[----:B------:R-:W-:-:S03]  /*d6640*/  IMAD.X R7, R20, 0x1, R11, P1 ;  /* 0x0000000114077824 */ /* 0x000fc600008e060b */
[----:B------:R-:W-:Y:S01]  /*d6650*/  PRMT R4, R4, 0x3340, R21 ;  /* 0x0000334004047816 */ /* 0x000fe20000000015 */
[----:B------:R0:W-:Y:S04]  /*d6660*/  STL [R1+0x1b98], R14 ;  /* 0x001b980e01007387 */ /* 0x0001e80000100800 */
[----:B------:R-:W-:Y:S01]  /*d6670*/  STL.64 [R1+0x978], R6 ;  /* 0x0009780601007387 */ /* 0x000fe20000100a00 */
[----:B------:R-:W-:-:S03]  /*d6680*/  LOP3.LUT R5, R26, 0xffff, RZ, 0xc0, !PT ;  /* 0x0000ffff1a057812 */ /* 0x000fc600078ec0ff */
[----:B------:R1:W-:Y:S04]  /*d6690*/  STL [R1+0x600], R4 ;  /* 0x0006000401007387 */ /* 0x0003e80000100800 */
[----:B------:R-:W4:Y:S01]  /*d66a0*/  LDL.LU R26, [R1+0x1c1c] ;  /* 0x001c1c00011a7983 */ /* 0x000f220000300800 */
[----:B0-----:R-:W-:-:S03]  /*d66b0*/  LOP3.LUT R14, R22, 0xffff, RZ, 0xc0, !PT ;  /* 0x0000ffff160e7812 */ /* 0x001fc600078ec0ff */
[----:B------:R-:W4:Y:S01]  /*d66c0*/  LDL.LU R22, [R1+0x4e50] ;  /* 0x004e500001167983 */ /* 0x000f220000300800 */
[----:B-1----:R-:W-:-:S03]  /*d66d0*/  LOP3.LUT R4, R23, 0xffff, RZ, 0xc0, !PT ;  /* 0x0000ffff17047812 */ /* 0x002fc600078ec0ff */
        /* <DEDUP_REMOVED lines=8> */
[----:B------:R-:W-:Y:S02]  /*d6760*/  LOP3.LUT R21, R21, 0xffff, RZ, 0xc0, !PT ;  /* 0x0000ffff15157812 */ /* 0x000fe400078ec0ff */
[----:B------:R-:W-:Y:S01]  /*d6770*/  LOP3.LUT R20, R20, 0xffff, RZ, 0xc0, !PT ;  /* 0x0000ffff14147812 */ /* 0x000fe200078ec0ff */
[----:B------:R-:W-:Y:S03]  /*d6780*/  STL [R1+0x1b68], R15 ;  /* 0x001b680f01007387 */ /* 0x000fe60000100800 */
[----:B------:R-:W-:Y:S01]  /*d6790*/  PRMT R5, R21, 0x3340, R20 ;  /* 0x0000334015057816 */ /* 0x000fe20000000014 */
[----:B------:R2:W-:Y:S04]  /*d67a0*/  STL.64 [R1+0x968], R6 ;  /* 0x0009680601007387 */ /* 0x0005e80000100a00 */
[----:B------:R3:W-:Y:S01]  /*d67b0*/  STL [R1+0x540], R5 ;  /* 0x0005400501007387 */ /* 0x0007e20000100800 */
[----:B------:R-:W-:Y:S01]  /*d67c0*/  VIADD R19, R19, UR5 ;  /* 0x0000000513137c36 */ /* 0x000fe20008000000 */
[----:B------:R-:W0:Y:S01]  /*d67d0*/  LDCU UR5, c[0x0][0x3b8] ;  /* 0x00007700ff0577ac */ /* 0x000e220008000800 */
[----:B--2---:R-:W-:-:S02]  /*d67e0*/  LOP3.LUT R6, R28, 0xffff, RZ, 0xc0, !PT ;  /* 0x0000ffff1c067812 */ /* 0x004fc400078ec0ff */
[----:B------:R-:W-:-:S04]  /*d67f0*/  LOP3.LUT R4, R29, 0xffff, RZ, 0xc0, !PT ;  /* 0x0000ffff1d047812 */ /* 0x000fc800078ec0ff */
[----:B------:R-:W-:Y:S02]  /*d6800*/  PRMT R20, R4, 0x3340, R0 ;  /* 0x0000334004147816 */ /* 0x000fe40000000000 */
[----:B---3--:R-:W-:-:S04]  /*d6810*/  LOP3.LUT R5, R25, 0xffff, RZ, 0xc0, !PT ;  /* 0x0000ffff19057812 */ /* 0x008fc800078ec0ff */
[----:B------:R-:W-:-:S04]  /*d6820*/  PRMT R21, R6, 0x3340, R5 ;  /* 0x0000334006157816 */ /* 0x000fc80000000005 */
[----:B------:R-:W-:Y:S02]  /*d6830*/  PRMT R7, R21, 0x5410, R20 ;  /* 0x0000541015077816 */ /* 0x000fe40000000014 */
[----:B------:R-:W-:Y:S02]  /*d6840*/  SHF.R.U32.HI R21, RZ, 0x8, R6 ;  /* 0x00000008ff157819 */ /* 0x000fe40000011606 */
[----:B------:R-:W-:Y:S02]  /*d6850*/  SHF.R.U32.HI R20, RZ, 0x8, R5 ;  /* 0x00000008ff147819 */ /* 0x000fe40000011605 */
[----:B------:R-:W-:Y:S02]  /*d6860*/  SHF.R.U32.HI R4, RZ, 0x8, R4 ;  /* 0x00000008ff047819 */ /* 0x000fe40000011604 */
[----:B------:R-:W-:Y:S02]  /*d6870*/  LOP3.LUT R21, R21, 0xffff, RZ, 0xc0, !PT ;  /* 0x0000ffff15157812 */ /* 0x000fe400078ec0ff */
[----:B------:R-:W-:Y:S01]  /*d6880*/  LOP3.LUT R20, R20, 0xffff, RZ, 0xc0, !PT ;  /* 0x0000ffff14147812 */ /* 0x000fe200078ec0ff */
[----:B------:R-:W-:Y:S01]  /*d6890*/  STL [R1+0x1b5c], R7 ;  /* 0x001b5c0701007387 */ /* 0x000fe20000100800 */
[----:B------:R-:W-:-:S03]  /*d68a0*/  LOP3.LUT R4, R4, 0xffff, RZ, 0xc0, !PT ;  /* 0x0000ffff04047812 */ /* 0x000fc600078ec0ff */
[----:B------:R-:W2:Y:S01]  /*d68b0*/  LDL.LU R18, [R1+0x192c] ;  /* 0x00192c0001127983 */ /* 0x000ea20000300800 */
[----:B------:R-:W-:-:S03]  /*d68c0*/  PRMT R6, R21, 0x3340, R20 ;  /* 0x0000334015067816 */ /* 0x000fc60000000014 */
[----:B------:R-:W3:Y:S04]  /*d68d0*/  LDL.LU R24, [R1+0x384] ;  /* 0x0003840001187983 */ /* 0x000ee80000300800 */
[----:B------:R-:W3:Y:S01]  /*d68e0*/  LDL.LU R27, [R1+0x8e0] ;  /* 0x0008e000011b7983 */ /* 0x000ee20000300800 */
[----:B------:R-:W-:-:S03]  /*d68f0*/  PRMT R5, R4, 0x3340, R0 ;  /* 0x0000334004057816 */ /* 0x000fc60000000000 */
[----:B------:R1:W-:Y:S04]  /*d6900*/  STL [R1+0x53c], R6 ;  /* 0x00053c0601007387 */ /* 0x0003e80000100800 */
[----:B------:R-:W-:Y:S01]  /*d6910*/  STL [R1+0x2bc], R5 ;  /* 0x0002bc0501007387 */ /* 0x000fe20000100800 */
[----:B----4-:R-:W-:Y:S02]  /*d6920*/  LOP3.LUT R4, R26, 0xffff, RZ, 0xc0, !PT ;  /* 0x0000ffff1a047812 */ /* 0x010fe400078ec0ff */
[----:B-1----:R-:W-:Y:S02]  /*d6930*/  LOP3.LUT R6, R22, 0xffff, RZ, 0xc0, !PT ;  /* 0x0000ffff16067812 */ /* 0x002fe400078ec0ff */
[----:B------:R-:W-:Y:S02]  /*d6940*/  LOP3.LUT R7, R23, 0xffff, RZ, 0xc0, !PT ;  /* 0x0000ffff17077812 */ /* 0x000fe400078ec0ff */
[----:B------:R-:W-:-:S02]  /*d6950*/  PRMT R20, R4, 0x3340, R0 ;  /* 0x0000334004147816 */ /* 0x000fc40000000000 */
[----:B------:R-:W-:Y:S01]  /*d6960*/  PRMT R21, R6, 0x3340, R7 ;  /* 0x0000334006157816 */ /* 0x000fe20000000007 */
[----:B------:R1:W-:Y:S04]  /*d6970*/  STL [R1+0x1c1c], R4 ;  /* 0x001c1c0401007387 */ /* 0x0003e80000100800 */
[----:B------:R-:W4:Y:S04]  /*d6980*/  LDL.LU R28, [R1+0x1938] ;  /* 0x00193800011c7983 */ /* 0x000f280000300800 */
[----:B------:R-:W4:Y:S01]  /*d6990*/  LDL.LU R29, [R1+0x388] ;  /* 0x00038800011d7983 */ /* 0x000f220000300800 */
[----:B-1----:R-:W-:-:S02]  /*d69a0*/  PRMT R4, R21, 0x5410, R20 ;  /* 0x0000541015047816 */ /* 0x002fc40000000014 */
[----:B------:R-:W-:-:S03]  /*d69b0*/  SHF.R.S32.HI R20, RZ, 0x1f, R19 ;  /* 0x0000001fff147819 */ /* 0x000fc60000011413 */
[----:B------:R1:W-:Y:S04]  /*d69c0*/  STL [R1+0x1b48], R4 ;  /* 0x001b480401007387 */ /* 0x0003e80000100800 */
[----:B------:R-:W4:Y:S04]  /*d69d0*/  LDL.LU R25, [R1+0x8e4] ;  /* 0x0008e40001197983 */ /* 0x000f280000300800 */
[----:B------:R-:W4:Y:S04]  /*d69e0*/  LDL.LU R26, [R1+0x8f8] ;  /* 0x0008f800011a7983 */ /* 0x000f280000300800 */
[----:B------:R-:W4:Y:S01]  /*d69f0*/  LDL.LU R22, [R1+0x294] ;  /* 0x0002940001167983 */ /* 0x000f220000300800 */
[----:B-1----:R-:W-:-:S05]  /*d6a00*/  IADD3 R4, P1, PT, R19, R0, RZ ;  /* 0x0000000013047210 */ /* 0x002fca0007f3e0ff */
[----:B------:R-:W-:-:S05]  /*d6a10*/  IMAD.X R5, R20, 0x1, R2, P1 ;  /* 0x0000000114057824 */ /* 0x000fca00008e0602 */
[----:B------:R1:W-:Y:S04]  /*d6a20*/  STL.64 [R1+0x948], R4 ;  /* 0x0009480401007387 */ /* 0x0003e80000100a00 */
[----:B-1----:R-:W4:Y:S01]  /*d6a30*/  LDL.LU.64 R4, [R1+0x5710] ;  /* 0x0057100001047983 */ /* 0x002f220000300a00 */
[----:B------:R-:W-:Y:S02]  /*d6a40*/  SHF.R.U32.HI R21, RZ, 0x8, R14 ;  /* 0x00000008ff157819 */ /* 0x000fe4000001160e */
[----:B------:R-:W-:Y:S02]  /*d6a50*/  SHF.R.U32.HI R6, RZ, 0x8, R6 ;  /* 0x00000008ff067819 */ /* 0x000fe40000011606 */
[----:B------:R-:W-:Y:S01]  /*d6a60*/  SHF.R.U32.HI R7, RZ, 0x8, R7 ;  /* 0x00000008ff077819 */ /* 0x000fe20000011607 */
[----:B------:R-:W4:Y:S01]  /*d6a70*/  LDL.LU R23, [R1+0x72c] ;  /* 0x00072c0001177983 */ /* 0x000f220000300800 */
[----:B------:R-:W-:-:S02]  /*d6a80*/  LOP3.LUT R21, R21, 0xffff, RZ, 0xc0, !PT ;  /* 0x0000ffff15157812 */ /* 0x000fc400078ec0ff */
        /* <DEDUP_REMOVED lines=8> */
[----:B------:R-:W-:Y:S02]  /*d6b10*/  LOP3.LUT R17, R27, 0xffff, RZ, 0xc0, !PT ;  /* 0x0000ffff1b117812 */ /* 0x000fe400078ec0ff */
[----:B------:R-:W-:-:S02]  /*d6b20*/  PRMT R21, R6, 0x3340, R0 ;  /* 0x0000334006157816 */ /* 0x000fc40000000000 */
[----:B-1----:R-:W-:-:S04]  /*d6b30*/  PRMT R14, R7, 0x3340, R17 ;  /* 0x00003340070e7816 */ /* 0x002fc80000000011 */
[----:B------:R-:W-:Y:S02]  /*d6b40*/  PRMT R18, R14, 0x5410, R21 ;  /* 0x000054100e127816 */ /* 0x000fe40000000015 */
[----:B------:R-:W-:-:S03]  /*d6b50*/  IADD3 R14, P1, PT, R19, R3, RZ ;  /* 0x00000003130e7210 */ /* 0x000fc60007f3e0ff */
[----:B------:R-:W-:Y:S02]  /*d6b60*/  STL [R1+0x1b38], R18 ;  /* 0x001b381201007387 */ /* 0x000fe40000100800 */
[----:B----4-:R-:W-:-:S05]  /*d6b70*/  IMAD.X R15, R20, 0x1, R4, P1 ;  /* 0x00000001140f7824 */ /* 0x010fca00008e0604 */
        /* <DEDUP_REMOVED lines=10> */
[----:B------:R-:W-:Y:S02]  /*d6c20*/  LOP3.LUT R18, R28, 0xffff, RZ, 0xc0, !PT ;  /* 0x0000ffff1c127812 */ /* 0x000fe400078ec0ff */
[----:B------:R-:W-:-:S02]  /*d6c30*/  LOP3.LUT R29, R29, 0xffff, RZ, 0xc0, !PT ;  /* 0x0000ffff1d1d7812 */ /* 0x000fc400078ec0ff */
[----:B------:R-:W-:Y:S01]  /*d6c40*/  LOP3.LUT R24, R25, 0xffff, RZ, 0xc0, !PT ;  /* 0x0000ffff19187812 */ /* 0x000fe200078ec0ff */
[----:B------:R-:W-:Y:S04]  /*d6c50*/  STL [R1+0x530], R7 ;  /* 0x0005300701007387 */ /* 0x000fe80000100800 */
[----:B------:R1:W-:Y:S01]  /*d6c60*/  STL [R1+0x2b4], R6 ;  /* 0x0002b40601007387 */ /* 0x0003e20000100800 */
[----:B------:R-:W-:Y:S02]  /*d6c70*/  PRMT R21, R29, 0x3340, R0 ;  /* 0x000033401d157816 */ /* 0x000fe40000000000 */
[----:B------:R-:W-:Y:S02]  /*d6c80*/  LOP3.LUT R25, R26, 0xffff, RZ, 0xc0, !PT ;  /* 0x0000ffff1a197812 */ /* 0x000fe400078ec0ff */
[----:B------:R-:W-:-:S02]  /*d6c90*/  LOP3.LUT R17, R22, 0xffff, RZ, 0xc0, !PT ;  /* 0x0000ffff16117812 */ /* 0x000fc400078ec0ff */
[----:B------:R-:W-:Y:S01]  /*d6ca0*/  LOP3.LUT R27, R23, 0xffff, RZ, 0xc0, !PT ;  /* 0x0000ffff171b7812 */ /* 0x000fe200078ec0ff */
[----:B------:R-:W3:Y:S04]  /*d6cb0*/  LDL.LU R26, [R1+0x4e74] ;  /* 0x004e7400011a7983 */ /* 0x000ee80000300800 */
[----:B------:R-:W4:Y:S01]  /*d6cc0*/  LDL.LU R22, [R1+0x1e28] ;  /* 0x001e280001167983 */ /* 0x000f220000300800 */
[----:B-1----:R-:W-:-:S04]  /*d6cd0*/  PRMT R6, R18, 0x3340, R24 ;  /* 0x0000334012067816 */ /* 0x002fc80000000018 */
[----:B------:R-:W-:Y:S02]  /*d6ce0*/  PRMT R6, R6, 0x5410, R21 ;  /* 0x0000541006067816 */ /* 0x000fe40000000015 */
[----:B------:R-:W-:-:S03]  /*d6cf0*/  PRMT R21, R17, 0x3340, R0 ;  /* 0x0000334011157816 */ /* 0x000fc60000000000 */
[----:B------:R1:W-:Y:S04]  /*d6d00*/  STL [R1+0x1b2c], R6 ;  /* 0x001b2c0601007387 */ /* 0x0003e80000100800 */
[----:B------:R-:W3:Y:S01]  /*d6d10*/  LDL.LU R23, [R1+0x4e3c] ;  /* 0x004e3c0001177983 */ /* 0x000ee20000300800 */
[----:B-1----:R-:W-:-:S04]  /*d6d20*/  PRMT R6, R25, 0x3340, R27 ;  /* 0x0000334019067816 */ /* 0x002fc8000000001b */
[----:B------:R-:W-:Y:S02]  /*d6d30*/  PRMT R21, R6, 0x5410, R21 ;  /* 0x0000541006157816 */ /* 0x000fe40000000015 */
[----:B------:R-:W-:-:S03]  /*d6d40*/  IADD3 R6, P1, PT, R19, R13, RZ ;  /* 0x0000000d13067210 */ /* 0x000fc60007f3e0ff */
[----:B------:R-:W-:Y:S02]  /*d6d50*/  STL [R1+0x1b1c], R21 ;  /* 0x001b1c1501007387 */ /* 0x000fe40000100800 */
[----:B--2---:R-:W-:-:S05]  /*d6d60*/  IMAD.X R7, R20, 0x1, R15, P1 ;  /* 0x0000000114077824 */ /* 0x004fca00008e060f */
[----:B------:R1:W-:Y:S04]  /*d6d70*/  STL.64 [R1+0x900], R6 ;  /* 0x0009000601007387 */ /* 0x0003e80000100a00 */
[----:B-1----:R-:W2:Y:S01]  /*d6d80*/  LDL.LU.64 R6, [R1+0x5700] ;  /* 0x0057000001067983 */ /* 0x002ea20000300a00 */
        /* <DEDUP_REMOVED lines=11> */
[----:B------:R1:W-:Y:S04]  /*d6e40*/  STL [R1+0x524], R21 ;  /* 0x0005241501007387 */ /* 0x0003e80000100800 */
[----:B------:R-:W-:Y:S04]  /*d6e50*/  STL.64 [R1+0x56f8], R4 ;  /* 0x0056f80401007387 */ /* 0x000fe80000100a00 */
[----:B------:R0:W-:Y:S01]  /*d6e60*/  STL [R1+0x520], R18 ;  /* 0x0005201201007387 */ /* 0x0001e20000100800 */
[----:B-1----:R-:W-:-:S03]  /*d6e70*/  SHF.R.U32.HI R21, RZ, 0x8, R29 ;  /* 0x00000008ff157819 */ /* 0x002fc6000001161d */
[----:B0-----:R-:W2:Y:S01]  /*d6e80*/  LDL.LU R18, [R1+0x928] ;  /* 0x0009280001127983 */ /* 0x001ea20000300800 */
[----:B------:R-:W-:Y:S02]  /*d6e90*/  SHF.R.U32.HI R4, RZ, 0x8, R17 ;  /* 0x00000008ff047819 */ /* 0x000fe40000011611 */
[----:B------:R-:W-:Y:S02]  /*d6ea0*/  LOP3.LUT R21, R21, 0xffff, RZ, 0xc0, !PT ;  /* 0x0000ffff15157812 */ /* 0x000fe400078ec0ff */
[----:B------:R-:W-:Y:S02]  /*d6eb0*/  LOP3.LUT R4, R4, 0xffff, RZ, 0xc0, !PT ;  /* 0x0000ffff04047812 */ /* 0x000fe400078ec0ff */
[--C-:B------:R-:W-:Y:S02]  /*d6ec0*/  PRMT R21, R21, 0x3340, R0.reuse ;  /* 0x0000334015157816 */ /* 0x100fe40000000000 */
[----:B------:R-:W-:Y:S02]  /*d6ed0*/  PRMT R17, R4, 0x3340, R0 ;  /* 0x0000334004117816 */ /* 0x000fe40000000000 */
[----:B---3--:R-:W-:-:S02]  /*d6ee0*/  LOP3.LUT R5, R26, 0xffff, RZ, 0xc0, !PT ;  /* 0x0000ffff1a057812 */ /* 0x008fc400078ec0ff */
[----:B----4-:R-:W-:Y:S01]  /*d6ef0*/  LOP3.LUT R4, R22, 0xffff, RZ, 0xc0, !PT ;  /* 0x0000ffff16047812 */ /* 0x010fe200078ec0ff */
[----:B--2---:R-:W-:-:S05]  /*d6f00*/  IMAD.X R25, R20, 0x1, R6, P1 ;  /* 0x0000000114197824 */ /* 0x004fca00008e0606 */
[----:B------:R0:W-:Y:S04]  /*d6f10*/  STL.64 [R1+0x8f8], R24 ;  /* 0x0008f81801007387 */ /* 0x0001e80000100a00 */
[----:B0-----:R-:W2:Y:S04]  /*d6f20*/  LDL.LU R24, [R1+0x344] ;  /* 0x0003440001187983 */ /* 0x001ea80000300800 */
[----:B------:R-:W3:Y:S04]  /*d6f30*/  LDL.LU R27, [R1+0x754] ;  /* 0x00075400011b7983 */ /* 0x000ee80000300800 */
[----:B------:R-:W4:Y:S04]  /*d6f40*/  LDL.LU R28, [R1+0x4e7c] ;  /* 0x004e7c00011c7983 */ /* 0x000f280000300800 */
[----:B------:R-:W4:Y:S04]  /*d6f50*/  LDL.LU R25, [R1+0x1e1c] ;  /* 0x001e1c0001197983 */ /* 0x000f280000300800 */
[----:B------:R-:W4:Y:S04]  /*d6f60*/  LDL.LU R29, [R1+0x4e44] ;  /* 0x004e4400011d7983 */ /* 0x000f280000300800 */
[----:B------:R-:W-:Y:S04]  /*d6f70*/  STL [R1+0x2b0], R21 ;  /* 0x0002b01501007387 */ /* 0x000fe80000100800 */
[----:B------:R0:W-:Y:S02]  /*d6f80*/  STL [R1+0x2ac], R17 ;  /* 0x0002ac1101007387 */ /* 0x0001e40000100800 */
[----:B0-----:R-:W-:-:S02]  /*d6f90*/  LOP3.LUT R17, R23, 0xffff, RZ, 0xc0, !PT ;  /* 0x0000ffff17117812 */ /* 0x001fc400078ec0ff */
[----:B------:R-:W-:Y:S02]  /*d6fa0*/  PRMT R21, R4, 0x3340, R0 ;  /* 0x0000334004157816 */ /* 0x000fe40000000000 */
[----:B------:R-:W-:-:S04]  /*d6fb0*/  PRMT R22, R5, 0x3340, R17 ;  /* 0x0000334005167816 */ /* 0x000fc80000000011 */
[----:B------:R-:W-:Y:S02]  /*d6fc0*/  PRMT R21, R22, 0x5410, R21 ;  /* 0x0000541016157816 */ /* 0x000fe40000000015 */
[----:B------:R-:W-:Y:S02]  /*d6fd0*/  IADD3 R22, P1, PT, R19, R14, RZ ;  /* 0x0000000e13167210 */ /* 0x000fe40007f3e0ff */
[----:B------:R-:W-:Y:S01]  /*d6fe0*/  SHF.R.U32.HI R5, RZ, 0x8, R5 ;  /* 0x00000008ff057819 */ /* 0x000fe20000011605 */
[----:B------:R0:W-:Y:S03]  /*d6ff0*/  STL [R1+0x1b08], R21 ;  /* 0x001b081501007387 */ /* 0x0001e60000100800 */
[----:B------:R-:W-:Y:S01]  /*d7000*/  LOP3.LUT R5, R5, 0xffff, RZ, 0xc0, !PT ;  /* 0x0000ffff05057812 */ /* 0x000fe200078ec0ff */
[----:B------:R-:W-:Y:S01]  /*d7010*/  IMAD.X R23, R20, 0x1, R16, P1 ;  /* 0x0000000114177824 */ /* 0x000fe200008e0610 */
[----:B0-----:R-:W-:-:S04]  /*d7020*/  SHF.R.U32.HI R21, RZ, 0x8, R17 ;  /* 0x00000008ff157819 */ /* 0x001fc80000011611 */
[----:B------:R-:W-:Y:S01]  /*d7030*/  LOP3.LUT R21, R21, 0xffff, RZ, 0xc0, !PT ;  /* 0x0000ffff15157812 */ /* 0x000fe200078ec0ff */
[----:B------:R0:W-:Y:S04]  /*d7040*/  STL.64 [R1+0x8f0], R22 ;  /* 0x0008f01601007387 */ /* 0x0001e80000100a00 */
[----:B------:R-:W4:Y:S01]  /*d7050*/  LDL.LU R26, [R1+0x4e64] ;  /* 0x004e6400011a7983 */ /* 0x000f220000300800 */
[----:B------:R-:W-:-:S03]  /*d7060*/  PRMT R5, R5, 0x3340, R21 ;  /* 0x0000334005057816 */ /* 0x000fc60000000015 */
[----:B0-----:R-:W4:Y:S04]  /*d7070*/  LDL.LU R22, [R1+0x1c38] ;  /* 0x001c380001167983 */ /* 0x001f280000300800 */
[----:B------:R2:W-:Y:S04]  /*d7080*/  STL [R1+0x518], R5 ;  /* 0x0005180501007387 */ /* 0x0005e80000100800 */
[----:B------:R-:W4:Y:S01]  /*d7090*/  LDL.LU R23, [R1+0x2018] ;  /* 0x0020180001177983 */ /* 0x000f220000300800 */
[----:B------:R-:W-:-:S04]  /*d70a0*/  SHF.R.U32.HI R4, RZ, 0x8, R4 ;  /* 0x00000008ff047819 */ /* 0x000fc80000011604 */
[----:B------:R-:W-:Y:S02]  /*d70b0*/  LOP3.LUT R4, R4, 0xffff, RZ, 0xc0, !PT ;  /* 0x0000ffff04047812 */ /* 0x000fe400078ec0ff */
[----:B------:R-:W-:Y:S02]  /*d70c0*/  LOP3.LUT R18, R18, 0xffff, RZ, 0xc0, !PT ;  /* 0x0000ffff12127812 */ /* 0x000fe400078ec0ff */
[----:B------:R-:W-:-:S05]  /*d70d0*/  PRMT R4, R4, 0x3340, R0 ;  /* 0x0000334004047816 */ /* 0x000fca0000000000 */
[----:B------:R0:W-:Y:S01]  /*d70e0*/  STL [R1+0x2a8], R4 ;  /* 0x0002a80401007387 */ /* 0x0001e20000100800 */
[----:B--2---:R-:W-:Y:S02]  /*d70f0*/  LOP3.LUT R5, R24, 0xffff, RZ, 0xc0, !PT ;  /* 0x0000ffff18057812 */ /* 0x004fe400078ec0ff */
[----:B---3--:R-:W-:Y:S02]  /*d7100*/  LOP3.LUT R24, R27, 0xffff, RZ, 0xc0, !PT ;  /* 0x0000ffff1b187812 */ /* 0x008fe400078ec0ff */
[----:B----4-:R-:W-:Y:S02]  /*d7110*/  LOP3.LUT R17, R25, 0xffff, RZ, 0xc0, !PT ;  /* 0x0000ffff19117812 */ /* 0x010fe400078ec0ff */
[----:B------:R-:W-:Y:S01]  /*d7120*/  PRMT R21, R5, 0x3340, R0 ;  /* 0x0000334005157816 */ /* 0x000fe20000000000 */
[----:B------:R1:W-:Y:S01]  /*d7130*/  STL [R1+0x1c0c], R5 ;  /* 0x001c0c0501007387 */ /* 0x0003e20000100800 */
[----:B------:R-:W-:Y:S02]  /*d7140*/  PRMT R25, R18, 0x3340, R24 ;  /* 0x0000334012197816 */ /* 0x000fe40000000018 */
[----:B0-----:R-:W-:-:S02]  /*d7150*/  LOP3.LUT R4, R28, 0xffff, RZ, 0xc0, !PT ;  /* 0x0000ffff1c047812 */ /* 0x001fc400078ec0ff */
[----:B------:R-:W-:Y:S02]  /*d7160*/  PRMT R27, R25, 0x5410, R21 ;  /* 0x00005410191b7816 */ /* 0x000fe40000000015 */
[----:B------:R-:W-:Y:S02]  /*d7170*/  PRMT R21, R17, 0x3340, R0 ;  /* 0x0000334011157816 */ /* 0x000fe40000000000 */
[----:B-1----:R-:W-:-:S04]  /*d7180*/  LOP3.LUT R5, R29, 0xffff, RZ, 0xc0, !PT ;  /* 0x0000ffff1d057812 */ /* 0x002fc800078ec0ff */
[----:B------:R-:W-:-:S04]  /*d7190*/  PRMT R25, R4, 0x3340, R5 ;  /* 0x0000334004197816 */ /* 0x000fc80000000005 */
[----:B------:R-:W-:Y:S01]  /*d71a0*/  PRMT R21, R25, 0x5410, R21 ;  /* 0x0000541019157816 */ /* 0x000fe20000000015 */
[----:B------:R-:W-:Y:S01]  /*d71b0*/  STL [R1+0x1b0c], R27 ;  /* 0x001b0c1b01007387 */ /* 0x000fe20000100800 */
[----:B------:R-:W-:Y:S02]  /*d71c0*/  IADD3 R28, P1, PT, R19, R7, RZ ;  /* 0x00000007131c7210 */ /* 0x000fe40007f3e0ff */
[----:B------:R-:W-:Y:S01]  /*d71d0*/  SHF.R.U32.HI R18, RZ, 0x8, R18 ;  /* 0x00000008ff127819 */ /* 0x000fe20000011612 */
[----:B------:R0:W-:Y:S01]  /*d71e0*/  STL [R1+0x1afc], R21 ;  /* 0x001afc1501007387 */ /* 0x0001e20000100800 */
[----:B------:R-:W-:Y:S02]  /*d71f0*/  SHF.R.U32.HI R4, RZ, 0x8, R4 ;  /* 0x00000008ff047819 */ /* 0x000fe40000011604 */
[----:B------:R-:W-:Y:S01]  /*d7200*/  SHF.R.U32.HI R5, RZ, 0x8, R5 ;  /* 0x00000008ff057819 */ /* 0x000fe20000011605 */
[----:B------:R-:W-:Y:S01]  /*d7210*/  IMAD.X R29, R20, 0x1, R8, P1 ;  /* 0x00000001141d7824 */ /* 0x000fe200008e0608 */
[----:B------:R-:W-:-:S02]  /*d7220*/  LOP3.LUT R18, R18, 0xffff, RZ, 0xc0, !PT ;  /* 0x0000ffff12127812 */ /* 0x000fc400078ec0ff */
[----:B------:R-:W-:Y:S02]  /*d7230*/  LOP3.LUT R4, R4, 0xffff, RZ, 0xc0, !PT ;  /* 0x0000ffff04047812 */ /* 0x000fe400078ec0ff */
[----:B0-----:R-:W-:Y:S02]  /*d7240*/  SHF.R.U32.HI R21, RZ, 0x8, R24 ;  /* 0x00000008ff157819 */ /* 0x001fe40000011618 */
[----:B------:R-:W-:Y:S02]  /*d7250*/  LOP3.LUT R5, R5, 0xffff, RZ, 0xc0, !PT ;  /* 0x0000ffff05057812 */ /* 0x000fe400078ec0ff */
[----:B------:R-:W-:Y:S01]  /*d7260*/  LOP3.LUT R21, R21, 0xffff, RZ, 0xc0, !PT ;  /* 0x0000ffff15157812 */ /* 0x000fe200078ec0ff */
[----:B------:R0:W-:Y:S03]  /*d7270*/  STL.64 [R1+0x8c0], R28 ;  /* 0x0008c01c01007387 */ /* 0x0001e60000100a00 */
[----:B------:R-:W-:-:S02]  /*d7280*/  PRMT R21, R18, 0x3340, R21 ;  /* 0x0000334012157816 */ /* 0x000fc40000000015 */
[----:B------:R-:W-:Y:S02]  /*d7290*/  PRMT R18, R4, 0x3340, R5 ;  /* 0x0000334004127816 */ /* 0x000fe40000000005 */
[----:B------:R-:W-:Y:S01]  /*d72a0*/  LOP3.LUT R5, R26, 0xffff, RZ, 0xc0, !PT ;  /* 0x0000ffff1a057812 */ /* 0x000fe200078ec0ff */
[----:B0-----:R-:W2:Y:S04]  /*d72b0*/  LDL.LU R28, [R1+0x4e68] ;  /* 0x004e6800011c7983 */ /* 0x001ea80000300800 */
[----:B------:R-:W3:Y:S04]  /*d72c0*/  LDL.LU R29, [R1+0x1c2c] ;  /* 0x001c2c00011d7983 */ /* 0x000ee80000300800 */
[----:B------:R-:W4:Y:S04]  /*d72d0*/  LDL.LU R25, [R1+0x200c] ;  /* 0x00200c0001197983 */ /* 0x000f280000300800 */
[----:B------:R-:W-:Y:S04]  /*d72e0*/  STL [R1+0x590], R21 ;  /* 0x0005901501007387 */ /* 0x000fe80000100800 */
[----:B------:R0:W-:Y:S01]  /*d72f0*/  STL [R1+0x510], R18 ;  /* 0x0005101201007387 */ /* 0x0001e20000100800 */
[----:B------:R-:W-:-:S02]  /*d7300*/  LOP3.LUT R4, R22, 0xffff, RZ, 0xc0, !PT ;  /* 0x0000ffff16047812 */ /* 0x000fc400078ec0ff */
[----:B0-----:R-:W-:Y:S02]  /*d7310*/  LOP3.LUT R18, R23, 0xffff, RZ, 0xc0, !PT ;  /* 0x0000ffff17127812 */ /* 0x001fe400078ec0ff */
[----:B------:R-:W-:Y:S02]  /*d7320*/  PRMT R21, R4, 0x3340, R0 ;  /* 0x0000334004157816 */ /* 0x000fe40000000000 */
[----:B------:R-:W-:-:S04]  /*d7330*/  PRMT R22, R5, 0x3340, R18 ;  /* 0x0000334005167816 */ /* 0x000fc80000000012 */
[----:B------:R-:W-:Y:S02]  /*d7340*/  PRMT R21, R22, 0x5410, R21 ;  /* 0x0000541016157816 */ /* 0x000fe40000000015 */
[----:B------:R-:W-:Y:S01]  /*d7350*/  IADD3 R22, P1, PT, R19, R9, RZ ;  /* 0x0000000913167210 */ /* 0x000fe20007f3e0ff */
[----:B------:R-:W-:Y:S04]  /*d7360*/  STL.64 [R1+0x56f0], R8 ;  /* 0x0056f00801007387 */ /* 0x000fe80000100a00 */
[----:B------:R-:W-:Y:S01]  /*d7370*/  STL [R1+0x1af8], R21 ;  /* 0x001af81501007387 */ /* 0x000fe20000100800 */
[----:B------:R-:W-:-:S03]  /*d7380*/  IMAD.X R23, R20, 0x1, R11, P1 ;  /* 0x0000000114177824 */ /* 0x000fc600008e060b */
[----:B------:R-:W4:Y:S04]  /*d7390*/  LDL.LU R26, [R1+0x4c4] ;  /* 0x0004c400011a7983 */ /* 0x000f280000300800 */
[----:B------:R0:W-:Y:S04]  /*d73a0*/  STL.64 [R1+0x8c8], R22 ;  /* 0x0008c81601007387 */ /* 0x0001e80000100a00 */
[----:B0-----:R-:W4:Y:S04]  /*d73b0*/  LDL.LU R22, [R1+0x1978] ;  /* 0x0019780001167983 */ /* 0x001f280000300800 */
[----:B------:R-:W4:Y:S01]  /*d73c0*/  LDL.LU R23, [R1+0x91c] ;  /* 0x00091c0001177983 */ /* 0x000f220000300800 */
[----:B------:R-:W-:-:S02]  /*d73d0*/  SHF.R.U32.HI R5, RZ, 0x8, R5 ;  /* 0x00000008ff057819 */ /* 0x000fc40000011605 */
[----:B------:R-:W-:Y:S02]  /*d73e0*/  SHF.R.U32.HI R21, RZ, 0x8, R18 ;  /* 0x00000008ff157819 */ /* 0x000fe40000011612 */
[----:B------:R-:W-:Y:S02]  /*d73f0*/  IADD3 R8, P1, PT, R19, R10, RZ ;  /* 0x0000000a13087210 */ /* 0x000fe40007f3e0ff */
[----:B------:R-:W-:Y:S02]  /*d7400*/  LOP3.LUT R5, R5, 0xffff, RZ, 0xc0, !PT ;  /* 0x0000ffff05057812 */ /* 0x000fe400078ec0ff */
[----:B------:R-:W-:Y:S01]  /*d7410*/  LOP3.LUT R21, R21, 0xffff, RZ, 0xc0, !PT ;  /* 0x0000ffff15157812 */ /* 0x000fe200078ec0ff */
[----:B------:R-:W-:Y:S01]  /*d7420*/  IMAD.X R9, R20, 0x1, R12, P1 ;  /* 0x0000000114097824 */ /* 0x000fe200008e060c */
[----:B------:R-:W-:Y:S02]  /*d7430*/  SHF.R.U32.HI R20, RZ, 0x8, R4 ;  /* 0x00000008ff147819 */ /* 0x000fe40000011604 */
[----:B------:R-:W-:-:S02]  /*d7440*/  PRMT R5, R5, 0x3340, R21 ;  /* 0x0000334005057816 */ /* 0x000fc40000000015 */
[----:B------:R-:W-:-:S03]  /*d7450*/  LOP3.LUT R20, R20, 0xffff, RZ, 0xc0, !PT ;  /* 0x0000ffff14147812 */ /* 0x000fc600078ec0ff */
[----:B------:R0:W-:Y:S04]  /*d7460*/  STL [R1+0x50c], R5 ;  /* 0x00050c0501007387 */ /* 0x0001e80000100800 */
[----:B------:R3:W-:Y:S01]  /*d7470*/  STL.64 [R1+0x8e8], R8 ;  /* 0x0008e80801007387 */ /* 0x0007e20000100a00 */
        /* <DEDUP_REMOVED lines=8> */
[----:B------:R-:W-:Y:S01]  /*d7500*/  PRMT R21, R4, 0x3340, R5 ;  /* 0x0000334004157816 */ /* 0x000fe20000000005 */
[----:B------:R1:W-:Y:S01]  /*d7510*/  STL [R1+0x75c], R8 ;  /* 0x00075c0801007387 */ /* 0x0003e20000100800 */
[----:B------:R-:W-:-:S02]  /*d7520*/  SHF.R.U32.HI R4, RZ, 0x8, R4 ;  /* 0x00000008ff047819 */ /* 0x000fc40000011604 */
[----:B-1----:R-:W-:Y:S02]  /*d7530*/  PRMT R8, R21, 0x5410, R20 ;  /* 0x0000541015087816 */ /* 0x002fe40000000014 */
[----:B------:R-:W-:Y:S02]  /*d7540*/  SHF.R.U32.HI R20, RZ, 0x8, R17 ;  /* 0x00000008ff147819 */ /* 0x000fe40000011611 */
[----:B------:R-:W-:Y:S02]  /*d7550*/  SHF.R.U32.HI R21, RZ, 0x8, R5 ;  /* 0x00000008ff157819 */ /* 0x000fe40000011605 */
[----:B------:R-:W-:Y:S02]  /*d7560*/  LOP3.LUT R4, R4, 0xffff, RZ, 0xc0, !PT ;  /* 0x0000ffff04047812 */ /* 0x000fe400078ec0ff */
[----:B------:R-:W-:Y:S02]  /*d7570*/  LOP3.LUT R20, R20, 0xffff, RZ, 0xc0, !PT ;  /* 0x0000ffff14147812 */ /* 0x000fe400078ec0ff */
[----:B------:R-:W-:Y:S01]  /*d7580*/  LOP3.LUT R21, R21, 0xffff, RZ, 0xc0, !PT ;  /* 0x0000ffff15157812 */ /* 0x000fe200078ec0ff */
[----:B------:R1:W-:Y:S04]  /*d7590*/  STL [R1+0x1aec], R8 ;  /* 0x001aec0801007387 */ /* 0x0003e80000100800 */
[----:B------:R-:W2:Y:S01]  /*d75a0*/  LDL.LU R28, [R1+0x92c] ;  /* 0x00092c00011c7983 */ /* 0x000ea20000300800 */
[----:B------:R-:W-:-:S02]  /*d75b0*/  PRMT R5, R20, 0x3340, R0 ;  /* 0x0000334014057816 */ /* 0x000fc40000000000 */
[----:B------:R-:W-:Y:S01]  /*d75c0*/  PRMT R4, R4, 0x3340, R21 ;  /* 0x0000334004047816 */ /* 0x000fe20000000015 */
[----:B------:R-:W3:Y:S04]  /*d75d0*/  LDL.LU R29, [R1+0x348] ;  /* 0x00034800011d7983 */ /* 0x000ee80000300800 */
[----:B------:R-:W4:Y:S01]  /*d75e0*/  LDL.LU R25, [R1+0x8d0] ;  /* 0x0008d00001197983 */ /* 0x000f220000300800 */
[----:B-1----:R-:W-:-:S03]  /*d75f0*/  LOP3.LUT R8, R26, 0xffff, RZ, 0xc0, !PT ;  /* 0x0000ffff1a087812 */ /* 0x002fc600078ec0ff */
[----:B------:R-:W-:Y:S01]  /*d7600*/  STL [R1+0x2a0], R5 ;  /* 0x0002a00501007387 */ /* 0x000fe20000100800 */
[----:B------:R-:W-:Y:S02]  /*d7610*/  PRMT R20, R8, 0x3340, R0 ;  /* 0x0000334008147816 */ /* 0x000fe40000000000 */
[----:B------:R-:W-:Y:S02]  /*d7620*/  LOP3.LUT R9, R22, 0xffff, RZ, 0xc0, !PT ;  /* 0x0000ffff16097812 */ /* 0x000fe400078ec0ff */
[----:B------:R-:W-:Y:S01]  /*d7630*/  LOP3.LUT R17, R23, 0xffff, RZ, 0xc0, !PT ;  /* 0x0000ffff17117812 */ /* 0x000fe200078ec0ff */
[----:B------:R1:W-:Y:S04]  /*d7640*/  STL [R1+0x58c], R4 ;  /* 0x00058c0401007387 */ /* 0x0003e80000100800 */
[----:B------:R-:W4:Y:S04]  /*d7650*/  LDL.LU R26, [R1+0x198c] ;  /* 0x00198c00011a7983 */ /* 0x000f280000300800 */
[----:B------:R-:W4:Y:S01]  /*d7660*/  LDL.LU R22, [R1+0x4d4] ;  /* 0x0004d40001167983 */ /* 0x000f220000300800 */
[----:B------:R-:W-:-:S04]  /*d7670*/  PRMT R21, R9, 0x3340, R17 ;  /* 0x0000334009157816 */ /* 0x000fc80000000011 */
[----:B-1----:R-:W-:Y:S02]  /*d7680*/  PRMT R4, R21, 0x5410, R20 ;  /* 0x0000541015047816 */ /* 0x002fe40000000014 */
[----:B------:R-:W-:-:S03]  /*d7690*/  SHF.R.S32.HI R20, RZ, 0x1f, R19 ;  /* 0x0000001fff147819 */ /* 0x000fc60000011413 */
[----:B------:R1:W-:Y:S04]  /*d76a0*/  STL [R1+0x1ae8], R4 ;  /* 0x001ae80401007387 */ /* 0x0003e80000100800 */
[----:B------:R-:W4:Y:S01]  /*d76b0*/  LDL.LU R23, [R1+0x920] ;  /* 0x0009200001177983 */ /* 0x000f220000300800 */
[----:B-1----:R-:W-:-:S05]  /*d76c0*/  IADD3 R4, P1, PT, R19, R0, RZ ;  /* 0x0000000013047210 */ /* 0x002fca0007f3e0ff */
[----:B------:R-:W-:-:S05]  /*d76d0*/  IMAD.X R5, R20, 0x1, R2, P1 ;  /* 0x0000000114057824 */ /* 0x000fca00008e0602 */
[----:B------:R1:W-:Y:S04]  /*d76e0*/  STL.64 [R1+0x8b8], R4 ;  /* 0x0008b80401007387 */ /* 0x0003e80000100a00 */
[----:B-1----:R-:W4:Y:S01]  /*d76f0*/  LDL.LU.64 R4, [R1+0x56f8] ;  /* 0x0056f80001047983 */ /* 0x002f220000300a00 */
        /* <DEDUP_REMOVED lines=11> */
[----:B--2---:R-:W-:Y:S02]  /*d77b0*/  LOP3.LUT R9, R28, 0xffff, RZ, 0xc0, !PT ;  /* 0x0000ffff1c097812 */ /* 0x004fe400078ec0ff */
[----:B---3--:R-:W-:Y:S02]  /*d77c0*/  LOP3.LUT R8, R29, 0xffff, RZ, 0xc0, !PT ;  /* 0x0000ffff1d087812 */ /* 0x008fe400078ec0ff */
[----:B----4-:R-:W-:-:S02]  /*d77d0*/  LOP3.LUT R17, R25, 0xffff, RZ, 0xc0, !PT ;  /* 0x0000ffff19117812 */ /* 0x010fc400078ec0ff */
[----:B------:R-:W-:Y:S02]  /*d77e0*/  PRMT R21, R8, 0x3340, R0 ;  /* 0x0000334008157816 */ /* 0x000fe40000000000 */
[----:B------:R-:W-:-:S04]  /*d77f0*/  PRMT R18, R9, 0x3340, R17 ;  /* 0x0000334009127816 */ /* 0x000fc80000000011 */
[----:B------:R-:W-:-:S05]  /*d7800*/  PRMT R18, R18, 0x5410, R21 ;  /* 0x0000541012127816 */ /* 0x000fca0000000015 */
[----:B------:R1:W-:Y:S04]  /*d7810*/  STL [R1+0x1acc], R18 ;  /* 0x001acc1201007387 */ /* 0x0003e80000100800 */
[----:B------:R-:W2:Y:S01]  /*d7820*/  LDL.LU R28, [R1+0x4e84] ;  /* 0x004e8400011c7983 */ /* 0x000ea20000300800 */
[----:B------:R-:W-:Y:S02]  /*d7830*/  SHF.R.U32.HI R9, RZ, 0x8, R9 ;  /* 0x00000008ff097819 */ /* 0x000fe40000011609 */
[----:B------:R-:W-:Y:S02]  /*d7840*/  SHF.R.U32.HI R21, RZ, 0x8, R17 ;  /* 0x00000008ff157819 */ /* 0x000fe40000011611 */
[----:B------:R-:W-:Y:S02]  /*d7850*/  SHF.R.U32.HI R8, RZ, 0x8, R8 ;  /* 0x00000008ff087819 */ /* 0x000fe40000011608 */
[----:B------:R-:W-:-:S02]  /*d7860*/  LOP3.LUT R9, R9, 0xffff, RZ, 0xc0, !PT ;  /* 0x0000ffff09097812 */ /* 0x000fc400078ec0ff */
[----:B------:R-:W-:Y:S02]  /*d7870*/  LOP3.LUT R21, R21, 0xffff, RZ, 0xc0, !PT ;  /* 0x0000ffff15157812 */ /* 0x000fe400078ec0ff */
[----:B------:R-:W-:Y:S02]  /*d7880*/  LOP3.LUT R8, R8, 0xffff, RZ, 0xc0, !PT ;  /* 0x0000ffff08087812 */ /* 0x000fe400078ec0ff */
[----:B-1----:R-:W-:Y:S02]  /*d7890*/  PRMT R18, R9, 0x3340, R21 ;  /* 0x0000334009127816 */ /* 0x002fe40000000015 */
[----:B------:R-:W-:Y:S02]  /*d78a0*/  PRMT R17, R8, 0x3340, R0 ;  /* 0x0000334008117816 */ /* 0x000fe40000000000 */
[----:B------:R-:W-:Y:S02]  /*d78b0*/  LOP3.LUT R9, R26, 0xffff, RZ, 0xc0, !PT ;  /* 0x0000ffff1a097812 */ /* 0x000fe400078ec0ff */
[----:B------:R-:W-:Y:S01]  /*d78c0*/  LOP3.LUT R8, R22, 0xffff, RZ, 0xc0, !PT ;  /* 0x0000ffff16087812 */ /* 0x000fe200078ec0ff */
[----:B------:R-:W-:-:S05]  /*d78d0*/  IMAD.X R25, R20, 0x1, R4, P1 ;  /* 0x0000000114197824 */ /* 0x000fca00008e0604 */
[----:B------:R1:W-:Y:S04]  /*d78e0*/  STL.64 [R1+0x8e0], R24 ;  /* 0x0008e01801007387 */ /* 0x0003e80000100a00 */
[----:B------:R-:W3:Y:S04]  /*d78f0*/  LDL.LU R29, [R1+0x1e38] ;  /* 0x001e3800011d7983 */ /* 0x000ee80000300800 */
[----:B-1----:R-:W4:Y:S04]  /*d7900*/  LDL.LU R25, [R1+0x4e58] ;  /* 0x004e580001197983 */ /* 0x002f280000300800 */
[----:B------:R-:W-:Y:S04]  /*d7910*/  STL [R1+0x504], R18 ;  /* 0x0005041201007387 */ /* 0x000fe80000100800 */
[----:B------:R1:W-:Y:S01]  /*d7920*/  STL [R1+0x298], R17 ;  /* 0x0002981101007387 */ /* 0x0003e20000100800 */
[----:B------:R-:W-:-:S02]  /*d7930*/  PRMT R21, R8, 0x3340, R0 ;  /* 0x0000334008157816 */ /* 0x000fc40000000000 */
[----:B------:R-:W-:Y:S02]  /*d7940*/  IADD3 R22, P1, PT, R19, R13, RZ ;  /* 0x0000000d13167210 */ /* 0x000fe40007f3e0ff */
[----:B-1----:R-:W-:-:S04]  /*d7950*/  LOP3.LUT R17, R23, 0xffff, RZ, 0xc0, !PT ;  /* 0x0000ffff17117812 */ /* 0x002fc800078ec0ff */
[----:B------:R-:W-:Y:S01]  /*d7960*/  PRMT R18, R9, 0x3340, R17 ;  /* 0x0000334009127816 */ /* 0x000fe20000000011 */
[----:B------:R-:W-:-:S03]  /*d7970*/  IMAD.X R23, R20, 0x1, R15, P1 ;  /* 0x0000000114177824 */ /* 0x000fc600008e060f */
[----:B------:R-:W-:-:S05]  /*d7980*/  PRMT R18, R18, 0x5410, R21 ;  /* 0x0000541012127816 */ /* 0x000fca0000000015 */
[----:B------:R-:W-:Y:S04]  /*d7990*/  STL [R1+0x1ac8], R18 ;  /* 0x001ac81201007387 */ /* 0x000fe80000100800 */
[----:B------:R1:W-:Y:S04]  /*d79a0*/  STL.64 [R1+0x8d8], R22 ;  /* 0x0008d81601007387 */ /* 0x0003e80000100a00 */
[----:B-1----:R-:W4:Y:S04]  /*d79b0*/  LDL.LU R22, [R1+0x193c] ;  /* 0x00193c0001167983 */ /* 0x002f280000300800 */
        /* <DEDUP_REMOVED lines=17> */
[----:B---3--:R-:W-:-:S04]  /*d7ad0*/  LOP3.LUT R17, R29, 0xffff, RZ, 0xc0, !PT ;  /* 0x0000ffff1d117812 */ /* 0x008fc800078ec0ff */
[----:B------:R-:W-:Y:S02]  /*d7ae0*/  PRMT R21, R17, 0x3340, R0 ;  /* 0x0000334011157816 */ /* 0x000fe40000000000 */
[----:B----4-:R-:W-:-:S04]  /*d7af0*/  LOP3.LUT R25, R25, 0xffff, RZ, 0xc0, !PT ;  /* 0x0000ffff19197812 */ /* 0x010fc800078ec0ff */
[----:B-1----:R-:W-:-:S04]  /*d7b00*/  PRMT R8, R28, 0x3340, R25 ;  /* 0x000033401c087816 */ /* 0x002fc80000000019 */
[----:B------:R-:W-:Y:S02]  /*d7b10*/  PRMT R21, R8, 0x5410, R21 ;  /* 0x0000541008157816 */ /* 0x000fe40000000015 */
[----:B------:R-:W-:Y:S02]  /*d7b20*/  IADD3 R8, P1, PT, R19, R5, RZ ;  /* 0x0000000513087210 */ /* 0x000fe40007f3e0ff */
[----:B0-----:R-:W-:Y:S01]  /*d7b30*/  SHF.R.U32.HI R5, RZ, 0x8, R28 ;  /* 0x00000008ff057819 */ /* 0x001fe2000001161c */
[----:B------:R0:W-:Y:S01]  /*d7b40*/  STL [R1+0x1ab8], R21 ;  /* 0x001ab81501007387 */ /* 0x0001e20000100800 */
[----:B------:R-:W-:Y:S02]  /*d7b50*/  SHF.R.U32.HI R4, RZ, 0x8, R17 ;  /* 0x00000008ff047819 */ /* 0x000fe40000011611 */
[----:B------:R-:W-:Y:S01]  /*d7b60*/  LOP3.LUT R5, R5, 0xffff, RZ, 0xc0, !PT ;  /* 0x0000ffff05057812 */ /* 0x000fe200078ec0ff */
[----:B------:R-:W-:Y:S01]  /*d7b70*/  IMAD.X R9, R20, 0x1, R6, P1 ;  /* 0x0000000114097824 */ /* 0x000fe200008e0606 */
[----:B0-----:R-:W-:-:S02]  /*d7b80*/  SHF.R.U32.HI R21, RZ, 0x8, R25 ;  /* 0x00000008ff157819 */ /* 0x001fc40000011619 */
[----:B------:R-:W-:Y:S02]  /*d7b90*/  LOP3.LUT R4, R4, 0xffff, RZ, 0xc0, !PT ;  /* 0x0000ffff04047812 */ /* 0x000fe400078ec0ff */
[----:B------:R-:W-:Y:S01]  /*d7ba0*/  LOP3.LUT R21, R21, 0xffff, RZ, 0xc0, !PT ;  /* 0x0000ffff15157812 */ /* 0x000fe200078ec0ff */
[----:B------:R0:W-:Y:S01]  /*d7bb0*/  STL.64 [R1+0x8d0], R8 ;  /* 0x0008d00801007387 */ /* 0x0001e20000100a00 */
[----:B------:R-:W-:Y:S02]  /*d7bc0*/  PRMT R4, R4, 0x3340, R0 ;  /* 0x0000334004047816 */ /* 0x000fe40000000000 */
[----:B------:R-:W-:Y:S01]  /*d7bd0*/  PRMT R5, R5, 0x3340, R21 ;  /* 0x0000334005057816 */ /* 0x000fe20000000015 */
[----:B0-----:R-:W2:Y:S04]  /*d7be0*/  LDL.LU.64 R8, [R1+0x56f0] ;  /* 0x0056f00001087983 */ /* 0x001ea80000300a00 */
[----:B------:R-:W3:Y:S04]  /*d7bf0*/  LDL.LU R28, [R1+0x4e90] ;  /* 0x004e9000011c7983 */ /* 0x000ee80000300800 */
[----:B------:R0:W-:Y:S04]  /*d7c00*/  STL [R1+0x4fc], R5 ;  /* 0x0004fc0501007387 */ /* 0x0001e80000100800 */
[----:B------:R-:W4:Y:S04]  /*d7c10*/  LDL.LU R29, [R1+0x1e2c] ;  /* 0x001e2c00011d7983 */ /* 0x000f280000300800 */
[----:B------:R1:W-:Y:S04]  /*d7c20*/  STL [R1+0x290], R4 ;  /* 0x0002900401007387 */ /* 0x0003e80000100800 */
[----:B------:R-:W2:Y:S01]  /*d7c30*/  LDL.LU R25, [R1+0x4e60] ;  /* 0x004e600001197983 */ /* 0x000ea20000300800 */
[----:B------:R-:W-:-:S02]  /*d7c40*/  LOP3.LUT R17, R18, 0xffff, RZ, 0xc0, !PT ;  /* 0x0000ffff12117812 */ /* 0x000fc400078ec0ff */
[----:B------:R-:W-:Y:S02]  /*d7c50*/  LOP3.LUT R22, R22, 0xffff, RZ, 0xc0, !PT ;  /* 0x0000ffff16167812 */ /* 0x000fe400078ec0ff */
[----:B------:R-:W-:Y:S02]  /*d7c60*/  LOP3.LUT R18, R24, 0xffff, RZ, 0xc0, !PT ;  /* 0x0000ffff18127812 */ /* 0x000fe400078ec0ff */
[----:B------:R-:W-:Y:S01]  /*d7c70*/  PRMT R21, R17, 0x3340, R0 ;  /* 0x0000334011157816 */ /* 0x000fe20000000000 */
[----:B------:R1:W-:Y:S01]  /*d7c80*/  STL [R1+0x73c], R17 ;  /* 0x00073c1101007387 */ /* 0x0003e20000100800 */
[----:B0-----:R-:W-:Y:S02]  /*d7c90*/  LOP3.LUT R5, R27, 0xffff, RZ, 0xc0, !PT ;  /* 0x0000ffff1b057812 */ /* 0x001fe400078ec0ff */
[----:B-1----:R-:W-:Y:S02]  /*d7ca0*/  LOP3.LUT R4, R23, 0xffff, RZ, 0xc0, !PT ;  /* 0x0000ffff17047812 */ /* 0x002fe400078ec0ff */
[----:B------:R-:W-:-:S02]  /*d7cb0*/  PRMT R23, R22, 0x3340, R18 ;  /* 0x0000334016177816 */ /* 0x000fc40000000012 */
[----:B------:R-:W-:Y:S02]  /*d7cc0*/  LOP3.LUT R17, R26, 0xffff, RZ, 0xc0, !PT ;  /* 0x0000ffff1a117812 */ /* 0x000fe400078ec0ff */
[----:B------:R-:W-:Y:S02]  /*d7cd0*/  PRMT R24, R23, 0x5410, R21 ;  /* 0x0000541017187816 */ /* 0x000fe40000000015 */
[----:B------:R-:W-:Y:S02]  /*d7ce0*/  PRMT R21, R4, 0x3340, R0 ;  /* 0x0000334004157816 */ /* 0x000fe40000000000 */
[----:B------:R-:W-:Y:S02]  /*d7cf0*/  IADD3 R26, P1, PT, R19, R14, RZ ;  /* 0x0000000e131a7210 */ /* 0x000fe40007f3e0ff */
[----:B------:R-:W-:-:S04]  /*d7d00*/  PRMT R23, R5, 0x3340, R17 ;  /* 0x0000334005177816 */ /* 0x000fc80000000011 */
[----:B------:R-:W-:Y:S01]  /*d7d10*/  PRMT R21, R23, 0x5410, R21 ;  /* 0x0000541017157816 */ /* 0x000fe20000000015 */
[----:B------:R-:W-:Y:S01]  /*d7d20*/  IMAD.X R27, R20, 0x1, R16, P1 ;  /* 0x00000001141b7824 */ /* 0x000fe200008e0610 */
[----:B------:R-:W-:Y:S04]  /*d7d30*/  STL [R1+0x1abc], R24 ;  /* 0x001abc1801007387 */ /* 0x000fe80000100800 */
[----:B------:R0:W-:Y:S04]  /*d7d40*/  STL.64 [R1+0x56e0], R14 ;  /* 0x0056e00e01007387 */ /* 0x0001e80000100a00 */
[----:B------:R-:W-:Y:S04]  /*d7d50*/  STL [R1+0x1aac], R21 ;  /* 0x001aac1501007387 */ /* 0x000fe80000100800 */
[----:B------:R1:W-:Y:S01]  /*d7d60*/  STL.64 [R1+0x938], R26 ;  /* 0x0009381a01007387 */ /* 0x0003e20000100a00 */
[----:B0-----:R-:W-:-:S03]  /*d7d70*/  SHF.R.U32.HI R15, RZ, 0x8, R22 ;  /* 0x00000008ff0f7819 */ /* 0x001fc60000011616 */
[----:B-1----:R-:W2:Y:S04]  /*d7d80*/  LDL.LU R26, [R1+0x19ac] ;  /* 0x0019ac00011a7983 */ /* 0x002ea80000300800 */
        /* <DEDUP_REMOVED lines=8> */
[----:B------:R-:W-:Y:S02]  /*d7e10*/  LOP3.LUT R14, R14, 0xffff, RZ, 0xc0, !PT ;  /* 0x0000ffff0e0e7812 */ /* 0x000fe400078ec0ff */
[----:B------:R-:W-:-:S02]  /*d7e20*/  PRMT R17, R15, 0x3340, R21 ;  /* 0x000033400f117816 */ /* 0x000fc40000000015 */
        /* <DEDUP_REMOVED lines=8> */
[----:B------:R-:W-:Y:S02]  /*d7eb0*/  PRMT R17, R14, 0x3340, R15 ;  /* 0x000033400e117816 */ /* 0x000fe4000000000f */
[----:B------:R-:W-:Y:S02]  /*d7ec0*/  SHF.R.U32.HI R14, RZ, 0x8, R14 ;  /* 0x00000008ff0e7819 */ /* 0x000fe4000001160e */
[----:B------:R-:W-:Y:S02]  /*d7ed0*/  PRMT R17, R17, 0x5410, R21 ;  /* 0x0000541011117816 */ /* 0x000fe40000000015 */
[----:B------:R-:W-:Y:S01]  /*d7ee0*/  SHF.R.U32.HI R21, RZ, 0x8, R15 ;  /* 0x00000008ff157819 */ /* 0x000fe2000001160f */
[----:B------:R-:W-:Y:S01]  /*d7ef0*/  IMAD.X R25, R20, 0x1, R8, P1 ;  /* 0x0000000114197824 */ /* 0x000fe200008e0608 */
[----:B------:R-:W-:-:S02]  /*d7f00*/  LOP3.LUT R14, R14, 0xffff, RZ, 0xc0, !PT ;  /* 0x0000ffff0e0e7812 */ /* 0x000fc400078ec0ff */
[----:B------:R-:W-:Y:S01]  /*d7f10*/  LOP3.LUT R21, R21, 0xffff, RZ, 0xc0, !PT ;  /* 0x0000ffff15157812 */ /* 0x000fe200078ec0ff */
[----:B------:R0:W-:Y:S04]  /*d7f20*/  STL [R1+0x1aa8], R17 ;  /* 0x001aa81101007387 */ /* 0x0001e80000100800 */
[----:B------:R-:W2:Y:S04]  /*d7f30*/  LDL.LU R28, [R1+0x19b8] ;  /* 0x0019b800011c7983 */ /* 0x000ea80000300800 */
[----:B------:R1:W-:Y:S01]  /*d7f40*/  STL.64 [R1+0x930], R24 ;  /* 0x0009301801007387 */ /* 0x0003e20000100a00 */
[----:B------:R-:W-:-:S03]  /*d7f50*/  SHF.R.U32.HI R5, RZ, 0x8, R5 ;  /* 0x00000008ff057819 */ /* 0x000fc60000011605 */
[----:B------:R-:W3:Y:S01]  /*d7f60*/  LDL.LU R29, [R1+0x910] ;  /* 0x00091000011d7983 */ /* 0x000ee20000300800 */
[----:B------:R-:W-:Y:S02]  /*d7f70*/  LOP3.LUT R5, R5, 0xffff, RZ, 0xc0, !PT ;  /* 0x0000ffff05057812 */ /* 0x000fe400078ec0ff */
[----:B0-----:R-:W-:Y:S02]  /*d7f80*/  PRMT R17, R14, 0x3340, R21 ;  /* 0x000033400e117816 */ /* 0x001fe40000000015 */
[----:B------:R-:W-:Y:S02]  /*d7f90*/  SHF.R.U32.HI R21, RZ, 0x8, R4 ;  /* 0x00000008ff157819 */ /* 0x000fe40000011604 */
[----:B------:R-:W-:Y:S01]  /*d7fa0*/  IADD3 R14, P1, PT, R19, R9, RZ ;  /* 0x00000009130e7210 */ /* 0x000fe20007f3e0ff */
[----:B-1----:R-:W4:Y:S01]  /*d7fb0*/  LDL.LU R25, [R1+0x1918] ;  /* 0x0019180001197983 */ /* 0x002f220000300800 */
[----:B------:R-:W-:Y:S02]  /*d7fc0*/  LOP3.LUT R21, R21, 0xffff, RZ, 0xc0, !PT ;  /* 0x0000ffff15157812 */ /* 0x000fe400078ec0ff */
[--C-:B------:R-:W-:Y:S01]  /*d7fd0*/  PRMT R5, R5, 0x3340, R0.reuse ;  /* 0x0000334005057816 */ /* 0x100fe20000000000 */
[----:B------:R-:W-:Y:S01]  /*d7fe0*/  IMAD.X R15, R20, 0x1, R11, P1 ;  /* 0x00000001140f7824 */ /* 0x000fe200008e060b */
[----:B------:R-:W-:Y:S01]  /*d7ff0*/  STL [R1+0x4f0], R17 ;  /* 0x0004f01101007387 */ /* 0x000fe20000100800 */
[----:B------:R-:W-:-:S03]  /*d8000*/  PRMT R4, R21, 0x3340, R0 ;  /* 0x0000334015047816 */ /* 0x000fc60000000000 */
[----:B------:R-:W-:Y:S04]  /*d8010*/  STL.64 [R1+0x56d8], R8 ;  /* 0x0056d80801007387 */ /* 0x000fe80000100a00 */
[----:B------:R0:W-:Y:S04]  /*d8020*/  STL [R1+0x28c], R5 ;  /* 0x00028c0501007387 */ /* 0x0001e80000100800 */
[----:B------:R-:W-:Y:S04]  /*d8030*/  STL.64 [R1+0x928], R14 ;  /* 0x0009280e01007387 */ /* 0x000fe80000100a00 */
[----:B------:R1:W-:Y:S01]  /*d8040*/  STL [R1+0x288], R4 ;  /* 0x0002880401007387 */ /* 0x0003e20000100800 */
[----:B0-----:R-:W-:-:S02]  /*d8050*/  LOP3.LUT R5, R26, 0xffff, RZ, 0xc0, !PT ;  /* 0x0000ffff1a057812 */ /* 0x001fc400078ec0ff */
[----:B------:R-:W-:Y:S01]  /*d8060*/  LOP3.LUT R8, R22, 0xffff, RZ, 0xc0, !PT ;  /* 0x0000ffff16087812 */ /* 0x000fe200078ec0ff */
[----:B------:R-:W4:Y:S01]  /*d8070*/  LDL.LU R26, [R1+0x360] ;  /* 0x00036000011a7983 */ /* 0x000f220000300800 */
[----:B-1----:R-:W-:-:S03]  /*d8080*/  LOP3.LUT R4, R23, 0xffff, RZ, 0xc0, !PT ;  /* 0x0000ffff17047812 */ /* 0x002fc600078ec0ff */
[----:B------:R-:W4:Y:S04]  /*d8090*/  LDL.LU R22, [R1+0x197c] ;  /* 0x00197c0001167983 */ /* 0x000f280000300800 */
[----:B------:R-:W4:Y:S01]  /*d80a0*/  LDL.LU R23, [R1+0x918] ;  /* 0x0009180001177983 */ /* 0x000f220000300800 */
[----:B------:R-:W-:Y:S02]  /*d80b0*/  IADD3 R14, P1, PT, R19, R10, RZ ;  /* 0x0000000a130e7210 */ /* 0x000fe40007f3e0ff */
[----:B------:R-:W-:Y:S02]  /*d80c0*/  PRMT R21, R8, 0x3340, R0 ;  /* 0x0000334008157816 */ /* 0x000fe40000000000 */
[----:B------:R-:W-:Y:S01]  /*d80d0*/  PRMT R9, R5, 0x3340, R4 ;  /* 0x0000334005097816 */ /* 0x000fe20000000004 */
[----:B------:R-:W-:-:S03]  /*d80e0*/  IMAD.X R15, R20, 0x1, R12, P1 ;  /* 0x00000001140f7824 */ /* 0x000fc600008e060c */
[----:B------:R-:W-:Y:S02]  /*d80f0*/  PRMT R9, R9, 0x5410, R21 ;  /* 0x0000541009097816 */ /* 0x000fe40000000015 */
[----:B------:R-:W-:Y:S02]  /*d8100*/  SHF.R.U32.HI R21, RZ, 0x8, R5 ;  /* 0x00000008ff157819 */ /* 0x000fe40000011605 */
[----:B------:R-:W-:Y:S02]  /*d8110*/  SHF.R.U32.HI R20, RZ, 0x8, R4 ;  /* 0x00000008ff147819 */ /* 0x000fe40000011604 */
[----:B------:R-:W-:Y:S02]  /*d8120*/  LOP3.LUT R21, R21, 0xffff, RZ, 0xc0, !PT ;  /* 0x0000ffff15157812 */ /* 0x000fe400078ec0ff */
[----:B------:R-:W-:Y:S01]  /*d8130*/  LOP3.LUT R20, R20, 0xffff, RZ, 0xc0, !PT ;  /* 0x0000ffff14147812 */ /* 0x000fe200078ec0ff */
[----:B------:R-:W-:Y:S03]  /*d8140*/  STL [R1+0x1a9c], R9 ;  /* 0x001a9c0901007387 */ /* 0x000fe60000100800 */
[----:B------:R-:W-:Y:S01]  /*d8150*/  PRMT R5, R21, 0x3340, R20 ;  /* 0x0000334015057816 */ /* 0x000fe20000000014 */
[----:B------:R-:W-:Y:S04]  /*d8160*/  STL.64 [R1+0x920], R14 ;  /* 0x0009200e01007387 */ /* 0x000fe80000100a00 */
[----:B------:R4:W-:Y:S01]  /*d8170*/  STL [R1+0x4ec], R5 ;  /* 0x0004ec0501007387 */ /* 0x0009e20000100800 */
[----:B------:R-:W-:Y:S01]  /*d8180*/  VIADD R19, R19, UR5 ;  /* 0x0000000513137c36 */ /* 0x000fe20008000000 */
[----:B------:R-:W0:Y:S01]  /*d8190*/  LDCU UR5, c[0x0][0x3b8] ;  /* 0x00007700ff0577ac */ /* 0x000e220008000800 */
[----:B--2---:R-:W-:-:S02]  /*d81a0*/  LOP3.LUT R4, R28, 0xffff, RZ, 0xc0, !PT ;  /* 0x0000ffff1c047812 */ /* 0x004fc400078ec0ff */
[----:B---3--:R-:W-:-:S04]  /*d81b0*/  LOP3.LUT R17, R29, 0xffff, RZ, 0xc0, !PT ;  /* 0x0000ffff1d117812 */ /* 0x008fc800078ec0ff */
[----:B------:R-:W-:Y:S02]  /*d81c0*/  PRMT R20, R17, 0x3340, R0 ;  /* 0x0000334011147816 */ /* 0x000fe40000000000 */
[----:B----4-:R-:W-:-:S04]  /*d81d0*/  LOP3.LUT R5, R25, 0xffff, RZ, 0xc0, !PT ;  /* 0x0000ffff19057812 */ /* 0x010fc800078ec0ff */
[--C-:B------:R-:W-:Y:S02]  /*d81e0*/  PRMT R21, R4, 0x3340, R5.reuse ;  /* 0x0000334004157816 */ /* 0x100fe40000000005 */
[----:B------:R-:W-:Y:S02]  /*d81f0*/  SHF.R.U32.HI R4, RZ, 0x8, R4 ;  /* 0x00000008ff047819 */ /* 0x000fe40000011604 */
[----:B------:R-:W-:Y:S02]  /*d8200*/  PRMT R9, R21, 0x5410, R20 ;  /* 0x0000541015097816 */ /* 0x000fe40000000014 */
[----:B------:R-:W-:Y:S02]  /*d8210*/  SHF.R.U32.HI R20, RZ, 0x8, R8 ;  /* 0x00000008ff147819 */ /* 0x000fe40000011608 */
[----:B------:R-:W-:Y:S02]  /*d8220*/  SHF.R.U32.HI R21, RZ, 0x8, R5 ;  /* 0x00000008ff157819 */ /* 0x000fe40000011605 */
[----:B------:R-:W-:-:S02]  /*d8230*/  LOP3.LUT R4, R4, 0xffff, RZ, 0xc0, !PT ;  /* 0x0000ffff04047812 */ /* 0x000fc400078ec0ff */
[----:B------:R-:W-:Y:S02]  /*d8240*/  LOP3.LUT R20, R20, 0xffff, RZ, 0xc0, !PT ;  /* 0x0000ffff14147812 */ /* 0x000fe400078ec0ff */
[----:B------:R-:W-:Y:S01]  /*d8250*/  LOP3.LUT R21, R21, 0xffff, RZ, 0xc0, !PT ;  /* 0x0000ffff15157812 */ /* 0x000fe200078ec0ff */
[----:B------:R1:W-:Y:S04]  /*d8260*/  STL [R1+0x1a98], R9 ;  /* 0x001a980901007387 */ /* 0x0003e80000100800 */
[----:B------:R-:W2:Y:S01]  /*d8270*/  LDL.LU R18, [R1+0x1988] ;  /* 0x0019880001127983 */ /* 0x000ea20000300800 */
[----:B------:R-:W-:Y:S02]  /*d8280*/  PRMT R5, R20, 0x3340, R0 ;  /* 0x0000334014057816 */ /* 0x000fe40000000000 */
[----:B------:R-:W-:-:S02]  /*d8290*/  LOP3.LUT R8, R26, 0xffff, RZ, 0xc0, !PT ;  /* 0x0000ffff1a087812 */ /* 0x000fc400078ec0ff */
[----:B------:R-:W-:Y:S01]  /*d82a0*/  PRMT R4, R4, 0x3340, R21 ;  /* 0x0000334004047816 */ /* 0x000fe20000000015 */
[----:B------:R-:W3:Y:S01]  /*d82b0*/  LDL.LU R24, [R1+0x364] ;  /* 0x0003640001187983 */ /* 0x000ee20000300800 */
[----:B------:R-:W-:Y:S02]  /*d82c0*/  LOP3.LUT R14, R23, 0xffff, RZ, 0xc0, !PT ;  /* 0x0000ffff170e7812 */ /* 0x000fe400078ec0ff */
[----:B-1----:R-:W-:Y:S02]  /*d82d0*/  LOP3.LUT R9, R22, 0xffff, RZ, 0xc0, !PT ;  /* 0x0000ffff16097812 */ /* 0x002fe400078ec0ff */
[----:B------:R-:W-:Y:S01]  /*d82e0*/  PRMT R20, R8, 0x3340, R0 ;  /* 0x0000334008147816 */ /* 0x000fe20000000000 */
[----:B------:R-:W4:Y:S01]  /*d82f0*/  LDL.LU R27, [R1+0x95c] ;  /* 0x00095c00011b7983 */ /* 0x000f220000300800 */
[----:B------:R-:W-:-:S03]  /*d8300*/  PRMT R21, R9, 0x3340, R14 ;  /* 0x0000334009157816 */ /* 0x000fc6000000000e */
[----:B------:R-:W-:Y:S04]  /*d8310*/  STL [R1+0x284], R5 ;  /* 0x0002840501007387 */ /* 0x000fe80000100800 */
        /* <DEDUP_REMOVED lines=12> */
[----:B-1----:R-:W4:Y:S04]  /*d83e0*/  LDL.LU.64 R4, [R1+0x56e8] ;  /* 0x0056e80001047983 */ /* 0x002f280000300a00 */
        /* <DEDUP_REMOVED lines=13> */
[----:B----4-:R-:W-:-:S03]  /*d84c0*/  LOP3.LUT R9, R27, 0xffff, RZ, 0xc0, !PT ;  /* 0x0000ffff1b097812 */ /* 0x010fc600078ec0ff */
[----:B------:R1:W-:Y:S01]  /*d84d0*/  STL [R1+0x72c], R14 ;  /* 0x00072c0e01007387 */ /* 0x0003e20000100800 */
[----:B------:R-:W-:Y:S02]  /*d84e0*/  PRMT R21, R14, 0x3340, R0 ;  /* 0x000033400e157816 */ /* 0x000fe40000000000 */
[----:B-1----:R-:W-:-:S04]  /*d84f0*/  PRMT R14, R8, 0x3340, R9 ;  /* 0x00003340080e7816 */ /* 0x002fc80000000009 */
[----:B------:R-:W-:Y:S02]  /*d8500*/  PRMT R18, R14, 0x5410, R21 ;  /* 0x000054100e127816 */ /* 0x000fe40000000015 */
[----:B------:R-:W-:Y:S02]  /*d8510*/  IADD3 R14, P1, PT, R19, R3, RZ ;  /* 0x00000003130e7210 */ /* 0x000fe40007f3e0ff */
[----:B------:R-:W-:Y:S02]  /*d8520*/  SHF.R.U32.HI R21, RZ, 0x8, R17 ;  /* 0x00000008ff157819 */ /* 0x000fe40000011611 */
[----:B------:R-:W-:Y:S02]  /*d8530*/  SHF.R.U32.HI R8, RZ, 0x8, R8 ;  /* 0x00000008ff087819 */ /* 0x000fe40000011608 */
[----:B------:R-:W-:Y:S02]  /*d8540*/  SHF.R.U32.HI R9, RZ, 0x8, R9 ;  /* 0x00000008ff097819 */ /* 0x000fe40000011609 */
[----:B------:R-:W-:Y:S01]  /*d8550*/  LOP3.LUT R21, R21, 0xffff, RZ, 0xc0, !PT ;  /* 0x0000ffff15157812 */ /* 0x000fe200078ec0ff */
[----:B------:R1:W-:Y:S01]  /*d8560*/  STL [R1+0x1a88], R18 ;  /* 0x001a881201007387 */ /* 0x0003e20000100800 */
[----:B------:R-:W-:-:S02]  /*d8570*/  LOP3.LUT R8, R8, 0xffff, RZ, 0xc0, !PT ;  /* 0x0000ffff08087812 */ /* 0x000fc400078ec0ff */
[----:B------:R-:W-:Y:S02]  /*d8580*/  LOP3.LUT R9, R9, 0xffff, RZ, 0xc0, !PT ;  /* 0x0000ffff09097812 */ /* 0x000fe400078ec0ff */
[----:B------:R-:W-:Y:S02]  /*d8590*/  LOP3.LUT R17, R28, 0xffff, RZ, 0xc0, !PT ;  /* 0x0000ffff1c117812 */ /* 0x000fe400078ec0ff */
[----:B------:R-:W-:Y:S02]  /*d85a0*/  PRMT R8, R8, 0x3340, R9 ;  /* 0x0000334008087816 */ /* 0x000fe40000000009 */
[----:B-1----:R-:W-:Y:S02]  /*d85b0*/  PRMT R18, R21, 0x3340, R0 ;  /* 0x0000334015127816 */ /* 0x002fe40000000000 */
[----:B------:R-:W-:-:S04]  /*d85c0*/  LOP3.LUT R9, R29, 0xffff, RZ, 0xc0, !PT ;  /* 0x0000ffff1d097812 */ /* 0x000fc800078ec0ff */
[----:B------:R-:W-:Y:S01]  /*d85d0*/  PRMT R21, R9, 0x3340, R0 ;  /* 0x0000334009157816 */ /* 0x000fe20000000000 */
[----:B------:R-:W-:-:S05]  /*d85e0*/  IMAD.X R15, R20, 0x1, R4, P1 ;  /* 0x00000001140f7824 */ /* 0x000fca00008e0604 */
[----:B------:R1:W-:Y:S04]  /*d85f0*/  STL.64 [R1+0x910], R14 ;  /* 0x0009100e01007387 */ /* 0x0003e80000100a00 */
[----:B-1----:R-:W2:Y:S04]  /*d8600*/  LDL.LU.64 R14, [R1+0x56e0] ;  /* 0x0056e000010e7983 */ /* 0x002ea80000300a00 */
[----:B------:R1:W-:Y:S04]  /*d8610*/  STL [R1+0x27c], R18 ;  /* 0x00027c1201007387 */ /* 0x0003e80000100800 */
[----:B------:R3:W-:Y:S01]  /*d8620*/  STL [R1+0x570], R8 ;  /* 0x0005700801007387 */ /* 0x0007e20000100800 */
[----:B-1----:R-:W-:-:S02]  /*d8630*/  LOP3.LUT R18, R25, 0xffff, RZ, 0xc0, !PT ;  /* 0x0000ffff19127812 */ /* 0x002fc400078ec0ff */
[----:B---3--:R-:W-:Y:S02]  /*d8640*/  LOP3.LUT R8, R22, 0xffff, RZ, 0xc0, !PT ;  /* 0x0000ffff16087812 */ /* 0x008fe400078ec0ff */
[----:B------:R-:W-:Y:S02]  /*d8650*/  PRMT R22, R17, 0x3340, R18 ;  /* 0x0000334011167816 */ /* 0x000fe40000000012 */
[----:B------:R-:W-:Y:S02]  /*d8660*/  LOP3.LUT R25, R23, 0xffff, RZ, 0xc0, !PT ;  /* 0x0000ffff17197812 */ /* 0x000fe400078ec0ff */
[----:B------:R-:W-:Y:S01]  /*d8670*/  LOP3.LUT R24, R26, 0xffff, RZ, 0xc0, !PT ;  /* 0x0000ffff1a187812 */ /* 0x000fe200078ec0ff */
[----:B------:R-:W3:Y:S01]  /*d8680*/  LDL.LU R23, [R1+0x4e8c] ;  /* 0x004e8c0001177983 */ /* 0x000ee20000300800 */
[----:B------:R-:W-:-:S03]  /*d8690*/  PRMT R21, R22, 0x5410, R21 ;  /* 0x0000541016157816 */ /* 0x000fc60000000015 */
[----:B------:R-:W4:Y:S04]  /*d86a0*/  LDL.LU R26, [R1+0x1d3c] ;  /* 0x001d3c00011a7983 */ /* 0x000f280000300800 */
[----:B------:R1:W-:Y:S04]  /*d86b0*/  STL [R1+0x1a7c], R21 ;  /* 0x001a7c1501007387 */ /* 0x0003e80000100800 */
[----:B------:R-:W4:Y:S01]  /*d86c0*/  LDL.LU R22, [R1+0x2038] ;  /* 0x0020380001167983 */ /* 0x000f220000300800 */
[----:B------:R-:W-:Y:S02]  /*d86d0*/  PRMT R27, R24, 0x3340, R25 ;  /* 0x00003340181b7816 */ /* 0x000fe40000000019 */
[----:B-1----:R-:W-:-:S04]  /*d86e0*/  PRMT R21, R8, 0x3340, R0 ;  /* 0x0000334008157816 */ /* 0x002fc80000000000 */
[----:B------:R-:W-:Y:S02]  /*d86f0*/  PRMT R21, R27, 0x5410, R21 ;  /* 0x000054101b157816 */ /* 0x000fe40000000015 */
[----:B------:R-:W-:Y:S02]  /*d8700*/  SHF.R.U32.HI R24, RZ, 0x8, R24 ;  /* 0x00000008ff187819 */ /* 0x000fe40000011618 */
[----:B------:R-:W-:Y:S01]  /*d8710*/  IADD3 R28, P1, PT, R19, R13, RZ ;  /* 0x0000000d131c7210 */ /* 0x000fe20007f3e0ff */
[----:B------:R1:W-:Y:S01]  /*d8720*/  STL [R1+0x1a78], R21 ;  /* 0x001a781501007387 */ /* 0x0003e20000100800 */
[----:B------:R-:W-:Y:S02]  /*d8730*/  LOP3.LUT R24, R24, 0xffff, RZ, 0xc0, !PT ;  /* 0x0000ffff18187812 */ /* 0x000fe400078ec0ff */
[----:B------:R-:W-:Y:S02]  /*d8740*/  SHF.R.U32.HI R17, RZ, 0x8, R17 ;  /* 0x00000008ff117819 */ /* 0x000fe40000011611 */
[----:B------:R-:W-:-:S02]  /*d8750*/  SHF.R.U32.HI R18, RZ, 0x8, R18 ;  /* 0x00000008ff127819 */ /* 0x000fc40000011612 */
[----:B-1----:R-:W-:-:S04]  /*d8760*/  SHF.R.U32.HI R21, RZ, 0x8, R25 ;  /* 0x00000008ff157819 */ /* 0x002fc80000011619 */
[----:B------:R-:W-:Y:S02]  /*d8770*/  LOP3.LUT R21, R21, 0xffff, RZ, 0xc0, !PT ;  /* 0x0000ffff15157812 */ /* 0x000fe400078ec0ff */
[----:B------:R-:W-:Y:S02]  /*d8780*/  LOP3.LUT R17, R17, 0xffff, RZ, 0xc0, !PT ;  /* 0x0000ffff11117812 */ /* 0x000fe400078ec0ff */
[----:B------:R-:W-:Y:S02]  /*d8790*/  LOP3.LUT R18, R18, 0xffff, RZ, 0xc0, !PT ;  /* 0x0000ffff12127812 */ /* 0x000fe400078ec0ff */
[----:B------:R-:W-:Y:S02]  /*d87a0*/  PRMT R21, R24, 0x3340, R21 ;  /* 0x0000334018157816 */ /* 0x000fe40000000015 */
[----:B------:R-:W-:Y:S02]  /*d87b0*/  SHF.R.U32.HI R8, RZ, 0x8, R8 ;  /* 0x00000008ff087819 */ /* 0x000fe40000011608 */
[----:B------:R-:W-:-:S02]  /*d87c0*/  PRMT R17, R17, 0x3340, R18 ;  /* 0x0000334011117816 */ /* 0x000fc40000000012 */
[----:B------:R-:W-:-:S04]  /*d87d0*/  LOP3.LUT R8, R8, 0xffff, RZ, 0xc0, !PT ;  /* 0x0000ffff08087812 */ /* 0x000fc800078ec0ff */
[----:B------:R-:W-:Y:S01]  /*d87e0*/  PRMT R8, R8, 0x3340, R0 ;  /* 0x0000334008087816 */ /* 0x000fe20000000000 */
[----:B--2---:R-:W-:Y:S01]  /*d87f0*/  IMAD.X R29, R20, 0x1, R15, P1 ;  /* 0x00000001141d7824 */ /* 0x004fe200008e060f */
[----:B------:R-:W-:-:S04]  /*d8800*/  IADD3 R24, P1, PT, R19, R5, RZ ;  /* 0x0000000513187210 */ /* 0x000fc80007f3e0ff */
[----:B------:R-:W-:Y:S04]  /*d8810*/  STL.64 [R1+0x958], R28 ;  /* 0x0009581c01007387 */ /* 0x000fe80000100a00 */
[----:B------:R1:W-:Y:S01]  /*d8820*/  STL [R1+0x4e4], R21 ;  /* 0x0004e41501007387 */ /* 0x0003e20000100800 */
[----:B------:R-:W-:-:S03]  /*d8830*/  IMAD.X R25, R20, 0x1, R6, P1 ;  /* 0x0000000114197824 */ /* 0x000fc600008e0606 */
[----:B------:R4:W-:Y:S04]  /*d8840*/  STL [R1+0x4d8], R17 ;  /* 0x0004d81101007387 */ /* 0x0009e80000100800 */
[----:B------:R-:W2:Y:S01]  /*d8850*/  LDL.LU R18, [R1+0x4e98] ;  /* 0x004e980001127983 */ /* 0x000ea20000300800 */
[----:B-1----:R-:W-:-:S03]  /*d8860*/  SHF.R.U32.HI R21, RZ, 0x8, R9 ;  /* 0x00000008ff157819 */ /* 0x002fc60000011609 */
[----:B------:R1:W-:Y:S01]  /*d8870*/  STL.64 [R1+0x950], R24 ;  /* 0x0009501801007387 */ /* 0x0003e20000100a00 */
[----:B------:R-:W-:Y:S02]  /*d8880*/  LOP3.LUT R21, R21, 0xffff, RZ, 0xc0, !PT ;  /* 0x0000ffff15157812 */ /* 0x000fe400078ec0ff */
[----:B---3--:R-:W-:Y:S02]  /*d8890*/  LOP3.LUT R23, R23, 0xffff, RZ, 0xc0, !PT ;  /* 0x0000ffff17177812 */ /* 0x008fe400078ec0ff */
[--C-:B------:R-:W-:Y:S02]  /*d88a0*/  PRMT R9, R21, 0x3340, R0.reuse ;  /* 0x0000334015097816 */ /* 0x100fe40000000000 */
[----:B----4-:R-:W-:Y:S02]  /*d88b0*/  LOP3.LUT R17, R26, 0xffff, RZ, 0xc0, !PT ;  /* 0x0000ffff1a117812 */ /* 0x010fe400078ec0ff */
[----:B------:R-:W-:Y:S01]  /*d88c0*/  LOP3.LUT R22, R22, 0xffff, RZ, 0xc0, !PT ;  /* 0x0000ffff16167812 */ /* 0x000fe200078ec0ff */
[----:B-1----:R-:W3:Y:S04]  /*d88d0*/  LDL.LU R24, [R1+0x1d4c] ;  /* 0x001d4c0001187983 */ /* 0x002ee80000300800 */
[----:B------:R-:W4:Y:S04]  /*d88e0*/  LDL.LU R27, [R1+0x202c] ;  /* 0x00202c00011b7983 */ /* 0x000f280000300800 */
[----:B------:R-:W4:Y:S04]  /*d88f0*/  LDL.LU R28, [R1+0x19e8] ;  /* 0x0019e800011c7983 */ /* 0x000f280000300800 */
[----:B------:R-:W4:Y:S04]  /*d8900*/  LDL.LU R25, [R1+0x18c8] ;  /* 0x0018c80001197983 */ /* 0x000f280000300800 */
[----:B------:R-:W4:Y:S04]  /*d8910*/  LDL.LU R29, [R1+0x1958] ;  /* 0x00195800011d7983 */ /* 0x000f280000300800 */
[----:B------:R-:W-:Y:S04]  /*d8920*/  STL [R1+0x278], R9 ;  /* 0x0002780901007387 */ /* 0x000fe80000100800 */
[----:B------:R1:W-:Y:S01]  /*d8930*/  STL [R1+0x274], R8 ;  /* 0x0002740801007387 */ /* 0x0003e20000100800 */
[----:B------:R-:W-:-:S02]  /*d8940*/  PRMT R21, R17, 0x3340, R0 ;  /* 0x0000334011157816 */ /* 0x000fc40000000000 */
[----:B-1----:R-:W-:-:S04]  /*d8950*/  PRMT R8, R23, 0x3340, R22 ;  /* 0x0000334017087816 */ /* 0x002fc80000000016 */
[----:B------:R-:W-:Y:S02]  /*d8960*/  PRMT R21, R8, 0x5410, R21 ;  /* 0x0000541008157816 */ /* 0x000fe40000000015 */
[----:B------:R-:W-:Y:S01]  /*d8970*/  IADD3 R8, P1, PT, R19, R14, RZ ;  /* 0x0000000e13087210 */ /* 0x000fe20007f3e0ff */
[----:B------:R-:W-:Y:S04]  /*d8980*/  STL.64 [R1+0x56d0], R14 ;  /* 0x0056d00e01007387 */ /* 0x000fe80000100a00 */
[----:B------:R-:W-:Y:S01]  /*d8990*/  IMAD.X R9, R20, 0x1, R16, P1 ;  /* 0x0000000114097824 */ /* 0x000fe200008e0610 */
[----:B------:R-:W-:Y:S04]  /*d89a0*/  STL [R1+0x1a6c], R21 ;  /* 0x001a6c1501007387 */ /* 0x000fe80000100800 */
[----:B------:R1:W-:Y:S04]  /*d89b0*/  STL.64 [R1+0x960], R8 ;  /* 0x0009600801007387 */ /* 0x0003e80000100a00 */
[----:B-1----:R-:W4:Y:S01]  /*d89c0*/  LDL.LU.64 R8, [R1+0x56d8] ;  /* 0x0056d80001087983 */ /* 0x002f220000300a00 */
[----:B------:R-:W-:-:S02]  /*d89d0*/  SHF.R.U32.HI R15, RZ, 0x8, R23 ;  /* 0x00000008ff0f7819 */ /* 0x000fc40000011617 */
[----:B------:R-:W-:Y:S02]  /*d89e0*/  SHF.R.U32.HI R21, RZ, 0x8, R22 ;  /* 0x00000008ff157819 */ /* 0x000fe40000011616 */
[----:B------:R-:W-:Y:S01]  /*d89f0*/  SHF.R.U32.HI R14, RZ, 0x8, R17 ;  /* 0x00000008ff0e7819 */ /* 0x000fe20000011611 */
[----:B------:R-:W4:Y:S01]  /*d8a00*/  LDL.LU R26, [R1+0x19ec] ;  /* 0x0019ec00011a7983 */ /* 0x000f220000300800 */
[----:B------:R-:W-:Y:S02]  /*d8a10*/  LOP3.LUT R15, R15, 0xffff, RZ, 0xc0, !PT ;  /* 0x0000ffff0f0f7812 */ /* 0x000fe400078ec0ff */
[----:B------:R-:W-:Y:S02]  /*d8a20*/  LOP3.LUT R21, R21, 0xffff, RZ, 0xc0, !PT ;  /* 0x0000ffff15157812 */ /* 0x000fe400078ec0ff */
[----:B------:R-:W-:Y:S02]  /*d8a30*/  LOP3.LUT R14, R14, 0xffff, RZ, 0xc0, !PT ;  /* 0x0000ffff0e0e7812 */ /* 0x000fe400078ec0ff */
[----:B------:R-:W-:-:S02]  /*d8a40*/  PRMT R15, R15, 0x3340, R21 ;  /* 0x000033400f0f7816 */ /* 0x000fc40000000015 */
[----:B------:R-:W-:-:S03]  /*d8a50*/  PRMT R14, R14, 0x3340, R0 ;  /* 0x000033400e0e7816 */ /* 0x000fc60000000000 */
[----:B------:R2:W-:Y:S04]  /*d8a60*/  STL [R1+0x4e0], R15 ;  /* 0x0004e00f01007387 */ /* 0x0005e80000100800 */
[----:B------:R-:W4:Y:S04]  /*d8a70*/  LDL.LU R22, [R1+0x18cc] ;  /* 0x0018cc0001167983 */ /* 0x000f280000300800 */
[----:B------:R1:W-:Y:S04]  /*d8a80*/  STL [R1+0x270], R14 ;  /* 0x0002700e01007387 */ /* 0x0003e80000100800 */
[----:B------:R-:W4:Y:S01]  /*d8a90*/  LDL.LU R23, [R1+0x195c] ;  /* 0x00195c0001177983 */ /* 0x000f220000300800 */
[----:B--2---:R-:W-:-:S02]  /*d8aa0*/  LOP3.LUT R15, R18, 0xffff, RZ, 0xc0, !PT ;  /* 0x0000ffff120f7812 */ /* 0x004fc400078ec0ff */
[----:B---3--:R-:W-:Y:S02]  /*d8ab0*/  LOP3.LUT R17, R24, 0xffff, RZ, 0xc0, !PT ;  /* 0x0000ffff18117812 */ /* 0x008fe400078ec0ff */
[----:B----4-:R-:W-:Y:S02]  /*d8ac0*/  LOP3.LUT R24, R27, 0xffff, RZ, 0xc0, !PT ;  /* 0x0000ffff1b187812 */ /* 0x010fe400078ec0ff */
[----:B-1----:R-:W-:Y:S02]  /*d8ad0*/  LOP3.LUT R14, R25, 0xffff, RZ, 0xc0, !PT ;  /* 0x0000ffff190e7812 */ /* 0x002fe400078ec0ff */
[----:B------:R-:W-:Y:S01]  /*d8ae0*/  PRMT R21, R17, 0x3340, R0 ;  /* 0x0000334011157816 */ /* 0x000fe20000000000 */
[----:B------:R1:W-:Y:S01]  /*d8af0*/  STL [R1+0x708], R17 ;  /* 0x0007081101007387 */ /* 0x0003e20000100800 */
[----:B------:R-:W-:Y:S02]  /*d8b00*/  PRMT R25, R15, 0x3340, R24 ;  /* 0x000033400f197816 */ /* 0x000fe40000000018 */
[----:B------:R-:W-:-:S02]  /*d8b10*/  LOP3.LUT R18, R28, 0xffff, RZ, 0xc0, !PT ;  /* 0x0000ffff1c127812 */ /* 0x000fc400078ec0ff */
[----:B------:R-:W-:Y:S02]  /*d8b20*/  IADD3 R28, P1, PT, R19, R7, RZ ;  /* 0x00000007131c7210 */ /* 0x000fe40007f3e0ff */
[----:B------:R-:W-:Y:S02]  /*d8b30*/  PRMT R27, R25, 0x5410, R21 ;  /* 0x00005410191b7816 */ /* 0x000fe40000000015 */
[----:B------:R-:W-:Y:S02]  /*d8b40*/  PRMT R21, R14, 0x3340, R0 ;  /* 0x000033400e157816 */ /* 0x000fe40000000000 */
[----:B-1----:R-:W-:-:S04]  /*d8b50*/  LOP3.LUT R17, R29, 0xffff, RZ, 0xc0, !PT ;  /* 0x0000ffff1d117812 */ /* 0x002fc800078ec0ff */
[----:B------:R-:W-:Y:S01]  /*d8b60*/  PRMT R25, R18, 0x3340, R17 ;  /* 0x0000334012197816 */ /* 0x000fe20000000011 */
[----:B------:R-:W-:Y:S03]  /*d8b70*/  STL [R1+0x1a68], R27 ;  /* 0x001a681b01007387 */ /* 0x000fe60000100800 */
[----:B------:R-:W-:Y:S01]  /*d8b80*/  PRMT R21, R25, 0x5410, R21 ;  /* 0x0000541019157816 */ /* 0x000fe20000000015 */
[----:B------:R-:W-:Y:S04]  /*d8b90*/  STL.64 [R1+0x56c8], R6 ;  /* 0x0056c80601007387 */ /* 0x000fe80000100a00 */
[----:B------:R-:W-:Y:S01]  /*d8ba0*/  STL [R1+0x1a5c], R21 ;  /* 0x001a5c1501007387 */ /* 0x000fe20000100800 */
[----:B------:R-:W-:-:S05]  /*d8bb0*/  IMAD.X R29, R20, 0x1, R8, P1 ;  /* 0x00000001141d7824 */ /* 0x000fca00008e0608 */
[----:B------:R1:W-:Y:S04]  /*d8bc0*/  STL.64 [R1+0x990], R28 ;  /* 0x0009901c01007387 */ /* 0x0003e80000100a00 */
[----:B-1----:R-:W2:Y:S04]  /*d8bd0*/  LDL.LU R28, [R1+0x19c8] ;  /* 0x0019c800011c7983 */ /* 0x002ea80000300800 */
[----:B------:R-:W3:Y:S04]  /*d8be0*/  LDL.LU R29, [R1+0x788] ;  /* 0x00078800011d7983 */ /* 0x000ee80000300800 */
        /* <DEDUP_REMOVED lines=14> */
[----:B------:R-:W-:-:S02]  /*d8cd0*/  LOP3.LUT R6, R22, 0xffff, RZ, 0xc0, !PT ;  /* 0x0000ffff16067812 */ /* 0x000fc400078ec0ff */
[----:B------:R-:W-:Y:S02]  /*d8ce0*/  IADD3 R22, P1, PT, R19, R9, RZ ;  /* 0x0000000913167210 */ /* 0x000fe40007f3e0ff */
[----:B------:R-:W-:Y:S02]  /*d8cf0*/  PRMT R21, R6, 0x3340, R0 ;  /* 0x0000334006157816 */ /* 0x000fe40000000000 */
[----:B-1----:R-:W-:-:S04]  /*d8d00*/  LOP3.LUT R15, R23, 0xffff, RZ, 0xc0, !PT ;  /* 0x0000ffff170f7812 */ /* 0x002fc800078ec0ff */
[----:B------:R-:W-:Y:S01]  /*d8d10*/  PRMT R17, R7, 0x3340, R15 ;  /* 0x0000334007117816 */ /* 0x000fe2000000000f */
[----:B------:R1:W-:Y:S01]  /*d8d20*/  STL.64 [R1+0x56b8], R8 ;  /* 0x0056b80801007387 */ /* 0x0003e20000100a00 */
[----:B------:R-:W-:Y:S01]  /*d8d30*/  IMAD.X R23, R20, 0x1, R11, P1 ;  /* 0x0000000114177824 */ /* 0x000fe200008e060b */
[----:B------:R-:W-:Y:S02]  /*d8d40*/  SHF.R.U32.HI R7, RZ, 0x8, R7 ;  /* 0x00000008ff077819 */ /* 0x000fe40000011607 */
[----:B------:R-:W-:Y:S02]  /*d8d50*/  PRMT R17, R17, 0x5410, R21 ;  /* 0x0000541011117816 */ /* 0x000fe40000000015 */
[----:B------:R-:W-:Y:S02]  /*d8d60*/  SHF.R.U32.HI R21, RZ, 0x8, R15 ;  /* 0x00000008ff157819 */ /* 0x000fe4000001160f */
[----:B------:R-:W-:Y:S02]  /*d8d70*/  LOP3.LUT R7, R7, 0xffff, RZ, 0xc0, !PT ;  /* 0x0000ffff07077812 */ /* 0x000fe400078ec0ff */
[----:B------:R-:W-:-:S02]  /*d8d80*/  LOP3.LUT R21, R21, 0xffff, RZ, 0xc0, !PT ;  /* 0x0000ffff15157812 */ /* 0x000fc400078ec0ff */
[----:B-1----:R-:W-:Y:S01]  /*d8d90*/  IADD3 R8, P1, PT, R19, R10, RZ ;  /* 0x0000000a13087210 */ /* 0x002fe20007f3e0ff */
[----:B------:R-:W-:Y:S01]  /*d8da0*/  STL [R1+0x1a58], R17 ;  /* 0x001a581101007387 */ /* 0x000fe20000100800 */
[----:B------:R-:W-:-:S03]  /*d8db0*/  PRMT R7, R7, 0x3340, R21 ;  /* 0x0000334007077816 */ /* 0x000fc60000000015 */
[----:B------:R-:W4:Y:S01]  /*d8dc0*/  LDL.LU R26, [R1+0x8b0] ;  /* 0x0008b000011a7983 */ /* 0x000f220000300800 */
[----:B------:R-:W-:Y:S01]  /*d8dd0*/  IMAD.X R9, R20, 0x1, R12, P1 ;  /* 0x0000000114097824 */ /* 0x000fe200008e060c */
[----:B------:R-:W-:Y:S02]  /*d8de0*/  SHF.R.U32.HI R20, RZ, 0x8, R6 ;  /* 0x00000008ff147819 */ /* 0x000fe40000011606 */
[----:B------:R1:W-:Y:S02]  /*d8df0*/  STL.64 [R1+0x988], R22 ;  /* 0x0009881601007387 */ /* 0x0003e40000100a00 */
[----:B------:R-:W-:Y:S02]  /*d8e00*/  LOP3.LUT R20, R20, 0xffff, RZ, 0xc0, !PT ;  /* 0x0000ffff14147812 */ /* 0x000fe400078ec0ff */
[----:B-1----:R-:W4:Y:S04]  /*d8e10*/  LDL.LU R22, [R1+0x19dc] ;  /* 0x0019dc0001167983 */ /* 0x002f280000300800 */
[----:B------:R-:W4:Y:S04]  /*d8e20*/  LDL.LU R23, [R1+0x1928] ;  /* 0x0019280001177983 */ /* 0x000f280000300800 */
[----:B------:R1:W-:Y:S04]  /*d8e30*/  STL [R1+0x4d4], R7 ;  /* 0x0004d40701007387 */ /* 0x0003e80000100800 */
[----:B------:R3:W-:Y:S01]  /*d8e40*/  STL.64 [R1+0x9d0], R8 ;  /* 0x0009d00801007387 */ /* 0x0007e20000100a00 */
        /* <DEDUP_REMOVED lines=24> */
[----:B-1----:R-:W-:-:S04]  /*d8fd0*/  LOP3.LUT R9, R26, 0xffff, RZ, 0xc0, !PT ;  /* 0x0000ffff1a097812 */ /* 0x002fc800078ec0ff */
[----:B------:R-:W-:Y:S01]  /*d8fe0*/  PRMT R20, R9, 0x3340, R0 ;  /* 0x0000334009147816 */ /* 0x000fe20000000000 */
[----:B------:R1:W-:Y:S01]  /*d8ff0*/  STL [R1+0x6dc], R9 ;  /* 0x0006dc0901007387 */ /* 0x0003e20000100800 */
[----:B------:R-:W-:Y:S02]  /*d9000*/  LOP3.LUT R6, R22, 0xffff, RZ, 0xc0, !PT ;  /* 0x0000ffff16067812 */ /* 0x000fe400078ec0ff */
[----:B------:R-:W-:Y:S02]  /*d9010*/  LOP3.LUT R7, R23, 0xffff, RZ, 0xc0, !PT ;  /* 0x0000ffff17077812 */ /* 0x000fe400078ec0ff */
[----:B------:R-:W-:Y:S01]  /*d9020*/  IADD3 R14, P1, PT, R19, R0, RZ ;  /* 0x00000000130e7210 */ /* 0x000fe20007f3e0ff */
[----:B------:R-:W4:Y:S04]  /*d9030*/  LDL.LU R28, [R1+0x4f64] ;  /* 0x004f6400011c7983 */ /* 0x000f280000300800 */
[----:B------:R-:W4:Y:S01]  /*d9040*/  LDL.LU R22, [R1+0x1e8c] ;  /* 0x001e8c0001167983 */ /* 0x000f220000300800 */
[----:B------:R-:W-:-:S02]  /*d9050*/  PRMT R21, R6, 0x3340, R7 ;  /* 0x0000334006157816 */ /* 0x000fc40000000007 */
[----:B------:R-:W-:Y:S02]  /*d9060*/  SHF.R.U32.HI R6, RZ, 0x8, R6 ;  /* 0x00000008ff067819 */ /* 0x000fe40000011606 */
[----:B------:R-:W-:Y:S02]  /*d9070*/  SHF.R.U32.HI R7, RZ, 0x8, R7 ;  /* 0x00000008ff077819 */ /* 0x000fe40000011607 */
[----:B-1----:R-:W-:Y:S02]  /*d9080*/  PRMT R9, R21, 0x5410, R20 ;  /* 0x0000541015097816 */ /* 0x002fe40000000014 */
[----:B------:R-:W-:Y:S02]  /*d9090*/  SHF.R.U32.HI R21, RZ, 0x8, R8 ;  /* 0x00000008ff157819 */ /* 0x000fe40000011608 */
[----:B------:R-:W-:Y:S02]  /*d90a0*/  SHF.R.S32.HI R20, RZ, 0x1f, R19 ;  /* 0x0000001fff147819 */ /* 0x000fe40000011413 */
[----:B------:R-:W-:-:S02]  /*d90b0*/  LOP3.LUT R6, R6, 0xffff, RZ, 0xc0, !PT ;  /* 0x0000ffff06067812 */ /* 0x000fc400078ec0ff */
[----:B------:R-:W-:Y:S02]  /*d90c0*/  LOP3.LUT R7, R7, 0xffff, RZ, 0xc0, !PT ;  /* 0x0000ffff07077812 */ /* 0x000fe400078ec0ff */
[----:B------:R-:W-:Y:S01]  /*d90d0*/  LOP3.LUT R21, R21, 0xffff, RZ, 0xc0, !PT ;  /* 0x0000ffff15157812 */ /* 0x000fe200078ec0ff */
[----:B------:R1:W-:Y:S04]  /*d90e0*/  STL [R1+0x1a48], R9 ;  /* 0x001a480901007387 */ /* 0x0003e80000100800 */
[----:B------:R-:W4:Y:S01]  /*d90f0*/  LDL.LU R23, [R1+0x4e88] ;  /* 0x004e880001177983 */ /* 0x000f220000300800 */
[----:B------:R-:W-:-:S03]  /*d9100*/  IMAD.X R15, R20, 0x1, R2, P1 ;  /* 0x00000001140f7824 */ /* 0x000fc600008e0602 */
[----:B------:R-:W4:Y:S01]  /*d9110*/  LDL.LU R29, [R1+0x4ef0] ;  /* 0x004ef000011d7983 */ /* 0x000f220000300800 */
[----:B------:R-:W-:-:S03]  /*d9120*/  PRMT R8, R6, 0x3340, R7 ;  /* 0x0000334006087816 */ /* 0x000fc60000000007 */
[----:B------:R-:W4:Y:S04]  /*d9130*/  LDL.LU R26, [R1+0x1da8] ;  /* 0x001da800011a7983 */ /* 0x000f280000300800 */
[----:B------:R-:W4:Y:S01]  /*d9140*/  LDL.LU R25, [R1+0x2048] ;  /* 0x0020480001197983 */ /* 0x000f220000300800 */
[----:B-1----:R-:W-:-:S03]  /*d9150*/  PRMT R9, R21, 0x3340, R0 ;  /* 0x0000334015097816 */ /* 0x002fc60000000000 */
[----:B------:R1:W-:Y:S04]  /*d9160*/  STL.64 [R1+0x980], R14 ;  /* 0x0009800e01007387 */ /* 0x0003e80000100a00 */
[----:B------:R-:W-:Y:S04]  /*d9170*/  STL [R1+0x264], R9 ;  /* 0x0002640901007387 */ /* 0x000fe80000100800 */
[----:B------:R4:W-:Y:S01]  /*d9180*/  STL [R1+0x568], R8 ;  /* 0x0005680801007387 */ /* 0x0009e20000100800 */
[----:B-1----:R-:W-:-:S05]  /*d9190*/  IADD3 R14, P1, PT, R19, R3, RZ ;  /* 0x00000003130e7210 */ /* 0x002fca0007f3e0ff */
        /* <DEDUP_REMOVED lines=20> */
[----:B------:R-:W3:Y:S04]  /*d92e0*/  LDL.LU R17, [R1+0x19f8] ;  /* 0x0019f80001117983 */ /* 0x000ee80000300800 */
[----:B------:R-:W4:Y:S01]  /*d92f0*/  LDL.LU R18, [R1+0x18dc] ;  /* 0x0018dc0001127983 */ /* 0x000f220000300800 */
[----:B------:R-:W-:-:S02]  /*d9300*/  LOP3.LUT R27, R28, 0xffff, RZ, 0xc0, !PT ;  /* 0x0000ffff1c1b7812 */ /* 0x000fc400078ec0ff */
[----:B------:R-:W-:-:S04]  /*d9310*/  LOP3.LUT R22, R22, 0xffff, RZ, 0xc0, !PT ;  /* 0x0000ffff16167812 */ /* 0x000fc800078ec0ff */
[----:B------:R-:W-:Y:S02]  /*d9320*/  PRMT R21, R22, 0x3340, R0 ;  /* 0x0000334016157816 */ /* 0x000fe40000000000 */
[----:B------:R-:W-:-:S04]  /*d9330*/  LOP3.LUT R23, R23, 0xffff, RZ, 0xc0, !PT ;  /* 0x0000ffff17177812 */ /* 0x000fc800078ec0ff */
[----:B-1----:R-:W-:Y:S02]  /*d9340*/  PRMT R6, R27, 0x3340, R23 ;  /* 0x000033401b067816 */ /* 0x002fe40000000017 */
[----:B------:R-:W-:Y:S02]  /*d9350*/  LOP3.LUT R8, R29, 0xffff, RZ, 0xc0, !PT ;  /* 0x0000ffff1d087812 */ /* 0x000fe400078ec0ff */
[----:B------:R-:W-:Y:S02]  /*d9360*/  LOP3.LUT R26, R26, 0xffff, RZ, 0xc0, !PT ;  /* 0x0000ffff1a1a7812 */ /* 0x000fe400078ec0ff */
[----:B------:R-:W-:Y:S02]  /*d9370*/  PRMT R6, R6, 0x5410, R21 ;  /* 0x0000541006067816 */ /* 0x000fe40000000015 */
[----:B------:R-:W-:Y:S02]  /*d9380*/  LOP3.LUT R9, R25, 0xffff, RZ, 0xc0, !PT ;  /* 0x0000ffff19097812 */ /* 0x000fe400078ec0ff */
[----:B------:R-:W-:Y:S01]  /*d9390*/  PRMT R21, R26, 0x3340, R0 ;  /* 0x000033401a157816 */ /* 0x000fe20000000000 */
[----:B------:R1:W-:Y:S04]  /*d93a0*/  STL [R1+0x1a38], R6 ;  /* 0x001a380601007387 */ /* 0x0003e80000100800 */
[----:B------:R-:W3:Y:S04]  /*d93b0*/  LDL.LU R24, [R1+0x1998] ;  /* 0x0019980001187983 */ /* 0x000ee80000300800 */
[----:B------:R-:W3:Y:S04]  /*d93c0*/  LDL.LU R28, [R1+0x4f04] ;  /* 0x004f0400011c7983 */ /* 0x000ee80000300800 */
[----:B------:R-:W3:Y:S04]  /*d93d0*/  LDL.LU R25, [R1+0x1e4c] ;  /* 0x001e4c0001197983 */ /* 0x000ee80000300800 */
[----:B------:R-:W4:Y:S01]  /*d93e0*/  LDL.LU R29, [R1+0x203c] ;  /* 0x00203c00011d7983 */ /* 0x000f220000300800 */
        /* <DEDUP_REMOVED lines=15> */
[----:B------:R-:W4:Y:S01]  /*d94e0*/  LDL.LU R23, [R1+0x56c0] ;  /* 0x0056c00001177983 */ /* 0x000f220000300800 */
[----:B------:R-:W-:Y:S02]  /*d94f0*/  PRMT R27, R27, 0x3340, R21 ;  /* 0x000033401b1b7816 */ /* 0x000fe40000000015 */
[----:B------:R-:W-:-:S03]  /*d9500*/  PRMT R21, R8, 0x3340, R9 ;  /* 0x0000334008157816 */ /* 0x000fc60000000009 */
[----:B------:R-:W-:Y:S04]  /*d9510*/  STL [R1+0x4c8], R27 ;  /* 0x0004c81b01007387 */ /* 0x000fe80000100800 */
[----:B------:R-:W-:Y:S04]  /*d9520*/  STL.64 [R1+0x56b0], R4 ;  /* 0x0056b00401007387 */ /* 0x000fe80000100a00 */
[----:B------:R1:W-:Y:S01]  /*d9530*/  STL [R1+0x4c0], R21 ;  /* 0x0004c01501007387 */ /* 0x0003e20000100800 */
[----:B------:R-:W-:Y:S02]  /*d9540*/  IADD3 R8, P1, PT, R19, R5, RZ ;  /* 0x0000000513087210 */ /* 0x000fe40007f3e0ff */
[----:B-1----:R-:W-:-:S02]  /*d9550*/  SHF.R.U32.HI R21, RZ, 0x8, R26 ;  /* 0x00000008ff157819 */ /* 0x002fc4000001161a */
[----:B------:R-:W-:Y:S02]  /*d9560*/  SHF.R.U32.HI R4, RZ, 0x8, R22 ;  /* 0x00000008ff047819 */ /* 0x000fe40000011616 */
[----:B------:R-:W-:Y:S02]  /*d9570*/  LOP3.LUT R21, R21, 0xffff, RZ, 0xc0, !PT ;  /* 0x0000ffff15157812 */ /* 0x000fe400078ec0ff */
[----:B------:R-:W-:Y:S02]  /*d9580*/  LOP3.LUT R4, R4, 0xffff, RZ, 0xc0, !PT ;  /* 0x0000ffff04047812 */ /* 0x000fe400078ec0ff */
[--C-:B------:R-:W-:Y:S02]  /*d9590*/  PRMT R5, R21, 0x3340, R0.reuse ;  /* 0x0000334015057816 */ /* 0x100fe40000000000 */
[----:B------:R-:W-:Y:S02]  /*d95a0*/  PRMT R4, R4, 0x3340, R0 ;  /* 0x0000334004047816 */ /* 0x000fe40000000000 */
[----:B---3--:R-:W-:Y:S01]  /*d95b0*/  LOP3.LUT R25, R25, 0xffff, RZ, 0xc0, !PT ;  /* 0x0000ffff19197812 */ /* 0x008fe200078ec0ff */
[----:B--2---:R-:W-:-:S05]  /*d95c0*/  IMAD.X R9, R20, 0x1, R6, P1 ;  /* 0x0000000114097824 */ /* 0x004fca00008e0606 */
[----:B------:R1:W-:Y:S04]  /*d95d0*/  STL.64 [R1+0x9f8], R8 ;  /* 0x0009f80801007387 */ /* 0x0003e80000100a00 */
[----:B-1----:R-:W2:Y:S04]  /*d95e0*/  LDL.LU.64 R8, [R1+0x56b8] ;  /* 0x0056b80001087983 */ /* 0x002ea80000300a00 */
[----:B------:R-:W3:Y:S04]  /*d95f0*/  LDL.LU R27, [R1+0x1bcc] ;  /* 0x001bcc00011b7983 */ /* 0x000ee80000300800 */
[----:B------:R1:W-:Y:S04]  /*d9600*/  STL [R1+0x25c], R5 ;  /* 0x00025c0501007387 */ /* 0x0003e80000100800 */
[----:B------:R-:W2:Y:S04]  /*d9610*/  LDL.LU R26, [R1+0x18f8] ;  /* 0x0018f800011a7983 */ /* 0x000ea80000300800 */
[----:B------:R4:W-:Y:S04]  /*d9620*/  STL [R1+0x258], R4 ;  /* 0x0002580401007387 */ /* 0x0009e80000100800 */
[----:B------:R-:W2:Y:S01]  /*d9630*/  LDL.LU R22, [R1+0x199c] ;  /* 0x00199c0001167983 */ /* 0x000ea20000300800 */
[----:B-1----:R-:W-:-:S02]  /*d9640*/  LOP3.LUT R5, R17, 0xffff, RZ, 0xc0, !PT ;  /* 0x0000ffff11057812 */ /* 0x002fc400078ec0ff */
[----:B------:R-:W-:Y:S02]  /*d9650*/  LOP3.LUT R17, R24, 0xffff, RZ, 0xc0, !PT ;  /* 0x0000ffff18117812 */ /* 0x000fe400078ec0ff */
[----:B----4-:R-:W-:Y:S02]  /*d9660*/  LOP3.LUT R4, R18, 0xffff, RZ, 0xc0, !PT ;  /* 0x0000ffff12047812 */ /* 0x010fe400078ec0ff */
[----:B------:R-:W-:Y:S02]  /*d9670*/  LOP3.LUT R24, R28, 0xffff, RZ, 0xc0, !PT ;  /* 0x0000ffff1c187812 */ /* 0x000fe400078ec0ff */
[----:B------:R-:W-:Y:S02]  /*d9680*/  PRMT R28, R5, 0x3340, R17 ;  /* 0x00003340051c7816 */ /* 0x000fe40000000011 */
[----:B------:R-:W-:Y:S02]  /*d9690*/  PRMT R21, R4, 0x3340, R0 ;  /* 0x0000334004157816 */ /* 0x000fe40000000000 */
[----:B------:R-:W-:-:S02]  /*d96a0*/  LOP3.LUT R18, R29, 0xffff, RZ, 0xc0, !PT ;  /* 0x0000ffff1d127812 */ /* 0x000fc400078ec0ff */
[----:B------:R-:W-:Y:S01]  /*d96b0*/  PRMT R28, R28, 0x5410, R21 ;  /* 0x000054101c1c7816 */ /* 0x000fe20000000015 */
[----:B------:R1:W-:Y:S01]  /*d96c0*/  STL [R1+0x3a0], R25 ;  /* 0x0003a01901007387 */ /* 0x0003e20000100800 */
[----:B------:R-:W-:-:S03]  /*d96d0*/  PRMT R21, R25, 0x3340, R0 ;  /* 0x0000334019157816 */ /* 0x000fc60000000000 */
[----:B------:R4:W-:Y:S01]  /*d96e0*/  STL [R1+0x19f8], R28 ;  /* 0x0019f81c01007387 */ /* 0x0009e20000100800 */
[----:B-1----:R-:W-:Y:S02]  /*d96f0*/  PRMT R25, R24, 0x3340, R18 ;  /* 0x0000334018197816 */ /* 0x002fe40000000012 */
[----:B----4-:R-:W-:Y:S02]  /*d9700*/  IADD3 R28, P1, PT, R19, R14, RZ ;  /* 0x0000000e131c7210 */ /* 0x010fe40007f3e0ff */
[----:B------:R-:W-:Y:S01]  /*d9710*/  PRMT R21, R25, 0x5410, R21 ;  /* 0x0000541019157816 */ /* 0x000fe20000000015 */
[----:B------:R-:W-:Y:S02]  /*d9720*/  STL.64 [R1+0x56a8], R14 ;  /* 0x0056a80e01007387 */ /* 0x000fe40000100a00 */
[----:B------:R-:W-:Y:S02]  /*d9730*/  IMAD.X R29, R20, 0x1, R16, P1 ;  /* 0x00000001141d7824 */ /* 0x000fe400008e0610 */
[----:B------:R-:W-:Y:S04]  /*d9740*/  STL [R1+0x19fc], R21 ;  /* 0x0019fc1501007387 */ /* 0x000fe80000100800 */
[----:B------:R1:W-:Y:S04]  /*d9750*/  STL.64 [R1+0x9f0], R28 ;  /* 0x0009f01c01007387 */ /* 0x0003e80000100a00 */
[----:B-1----:R-:W4:Y:S04]  /*d9760*/  LDL.LU R28, [R1+0x1b28] ;  /* 0x001b2800011c7983 */ /* 0x002f280000300800 */
        /* <DEDUP_REMOVED lines=13> */
[----:B------:R1:W-:Y:S01]  /*d9840*/  STL [R1+0x4c4], R15 ;  /* 0x0004c40f01007387 */ /* 0x0003e20000100800 */
[----:B---3--:R-:W-:Y:S02]  /*d9850*/  LOP3.LUT R14, R27, 0xffff, RZ, 0xc0, !PT ;  /* 0x0000ffff1b0e7812 */ /* 0x008fe400078ec0ff */
[----:B--2---:R-:W-:Y:S02]  /*d9860*/  LOP3.LUT R5, R26, 0xffff, RZ, 0xc0, !PT ;  /* 0x0000ffff1a057812 */ /* 0x004fe400078ec0ff */
[----:B-1----:R-:W-:Y:S02]  /*d9870*/  LOP3.LUT R15, R22, 0xffff, RZ, 0xc0, !PT ;  /* 0x0000ffff160f7812 */ /* 0x002fe400078ec0ff */
[----:B------:R-:W-:-:S02]  /*d9880*/  PRMT R21, R5, 0x3340, R0 ;  /* 0x0000334005157816 */ /* 0x000fc40000000000 */
[----:B------:R-:W-:Y:S02]  /*d9890*/  PRMT R17, R14, 0x3340, R15 ;  /* 0x000033400e117816 */ /* 0x000fe4000000000f */
[----:B------:R-:W-:Y:S02]  /*d98a0*/  SHF.R.U32.HI R14, RZ, 0x8, R14 ;  /* 0x00000008ff0e7819 */ /* 0x000fe4000001160e */
[----:B------:R-:W-:Y:S02]  /*d98b0*/  PRMT R17, R17, 0x5410, R21 ;  /* 0x0000541011117816 */ /* 0x000fe40000000015 */
[----:B------:R-:W-:Y:S02]  /*d98c0*/  SHF.R.U32.HI R21, RZ, 0x8, R15 ;  /* 0x00000008ff157819 */ /* 0x000fe4000001160f */
[----:B------:R-:W-:Y:S02]  /*d98d0*/  LOP3.LUT R14, R14, 0xffff, RZ, 0xc0, !PT ;  /* 0x0000ffff0e0e7812 */ /* 0x000fe400078ec0ff */
[----:B------:R-:W-:-:S02]  /*d98e0*/  IADD3 R26, P1, PT, R19, R7, RZ ;  /* 0x00000007131a7210 */ /* 0x000fc40007f3e0ff */
[----:B------:R-:W-:Y:S01]  /*d98f0*/  LOP3.LUT R21, R21, 0xffff, RZ, 0xc0, !PT ;  /* 0x0000ffff15157812 */ /* 0x000fe200078ec0ff */
[----:B------:R1:W-:Y:S01]  /*d9900*/  STL [R1+0x19ec], R17 ;  /* 0x0019ec1101007387 */ /* 0x0003e20000100800 */
[----:B------:R-:W-:Y:S01]  /*d9910*/  SHF.R.U32.HI R5, RZ, 0x8, R5 ;  /* 0x00000008ff057819 */ /* 0x000fe20000011605 */
[----:B------:R-:W-:-:S03]  /*d9920*/  IMAD.X R27, R20, 0x1, R8, P1 ;  /* 0x00000001141b7824 */ /* 0x000fc600008e0608 */
[----:B------:R-:W-:Y:S02]  /*d9930*/  LOP3.LUT R5, R5, 0xffff, RZ, 0xc0, !PT ;  /* 0x0000ffff05057812 */ /* 0x000fe400078ec0ff */
[----:B-1----:R-:W-:Y:S02]  /*d9940*/  PRMT R17, R14, 0x3340, R21 ;  /* 0x000033400e117816 */ /* 0x002fe40000000015 */
[----:B------:R-:W-:Y:S02]  /*d9950*/  SHF.R.U32.HI R21, RZ, 0x8, R4 ;  /* 0x00000008ff157819 */ /* 0x000fe40000011604 */
[----:B------:R-:W-:Y:S01]  /*d9960*/  IADD3 R14, P1, PT, R19, R9, RZ ;  /* 0x00000009130e7210 */ /* 0x000fe20007f3e0ff */
[----:B------:R1:W-:Y:S01]  /*d9970*/  STL.64 [R1+0xa30], R26 ;  /* 0x000a301a01007387 */ /* 0x0003e20000100a00 */
[----:B------:R-:W-:Y:S02]  /*d9980*/  LOP3.LUT R21, R21, 0xffff, RZ, 0xc0, !PT ;  /* 0x0000ffff15157812 */ /* 0x000fe400078ec0ff */
[--C-:B------:R-:W-:Y:S01]  /*d9990*/  PRMT R5, R5, 0x3340, R0.reuse ;  /* 0x0000334005057816 */ /* 0x100fe20000000000 */
[----:B------:R-:W-:Y:S01]  /*d99a0*/  IMAD.X R15, R20, 0x1, R11, P1 ;  /* 0x00000001140f7824 */ /* 0x000fe200008e060b */
[----:B------:R-:W-:Y:S01]  /*d99b0*/  PRMT R4, R21, 0x3340, R0 ;  /* 0x0000334015047816 */ /* 0x000fe20000000000 */
[----:B-1----:R-:W2:Y:S04]  /*d99c0*/  LDL.LU R26, [R1+0x1b4c] ;  /* 0x001b4c00011a7983 */ /* 0x002ea80000300800 */
[----:B------:R-:W3:Y:S04]  /*d99d0*/  LDL.LU R22, [R1+0x196c] ;  /* 0x00196c0001167983 */ /* 0x000ee80000300800 */
[----:B------:R1:W-:Y:S04]  /*d99e0*/  STL [R1+0x4bc], R17 ;  /* 0x0004bc1101007387 */ /* 0x0003e80000100800 */
[----:B------:R-:W-:Y:S04]  /*d99f0*/  STL.64 [R1+0x56a0], R8 ;  /* 0x0056a00801007387 */ /* 0x000fe80000100a00 */
[----:B------:R4:W-:Y:S04]  /*d9a00*/  STL [R1+0x254], R5 ;  /* 0x0002540501007387 */ /* 0x0009e80000100800 */
[----:B------:R-:W-:Y:S04]  /*d9a10*/  STL.64 [R1+0xa28], R14 ;  /* 0x000a280e01007387 */ /* 0x000fe80000100a00 */
[----:B------:R0:W-:Y:S04]  /*d9a20*/  STL [R1+0x250], R4 ;  /* 0x0002500401007387 */ /* 0x0001e80000100800 */
[----:B-1----:R-:W3:Y:S04]  /*d9a30*/  LDL.LU R17, [R1+0x1efc] ;  /* 0x001efc0001117983 */ /* 0x002ee80000300800 */
[----:B------:R-:W3:Y:S01]  /*d9a40*/  LDL.LU R18, [R1+0x4fd0] ;  /* 0x004fd00001127983 */ /* 0x000ee20000300800 */
[----:B----4-:R-:W-:-:S02]  /*d9a50*/  LOP3.LUT R5, R28, 0xffff, RZ, 0xc0, !PT ;  /* 0x0000ffff1c057812 */ /* 0x010fc400078ec0ff */
[----:B------:R-:W-:Y:S02]  /*d9a60*/  LOP3.LUT R8, R29, 0xffff, RZ, 0xc0, !PT ;  /* 0x0000ffff1d087812 */ /* 0x000fe400078ec0ff */
[----:B0-----:R-:W-:Y:S02]  /*d9a70*/  LOP3.LUT R4, R25, 0xffff, RZ, 0xc0, !PT ;  /* 0x0000ffff19047812 */ /* 0x001fe400078ec0ff */
[----:B------:R-:W-:Y:S02]  /*d9a80*/  PRMT R21, R8, 0x3340, R0 ;  /* 0x0000334008157816 */ /* 0x000fe40000000000 */
[----:B------:R-:W-:-:S04]  /*d9a90*/  PRMT R9, R5, 0x3340, R4 ;  /* 0x0000334005097816 */ /* 0x000fc80000000004 */
[----:B------:R-:W-:-:S05]  /*d9aa0*/  PRMT R9, R9, 0x5410, R21 ;  /* 0x0000541009097816 */ /* 0x000fca0000000015 */
[----:B------:R-:W-:Y:S04]  /*d9ab0*/  STL [R1+0x19e8], R9 ;  /* 0x0019e80901007387 */ /* 0x000fe80000100800 */
[----:B------:R-:W4:Y:S01]  /*d9ac0*/  LDL.LU R24, [R1+0x4ecc] ;  /* 0x004ecc0001187983 */ /* 0x000f220000300800 */
[----:B------:R-:W-:Y:S02]  /*d9ad0*/  IADD3 R14, P1, PT, R19, R10, RZ ;  /* 0x0000000a130e7210 */ /* 0x000fe40007f3e0ff */
[----:B------:R-:W-:-:S03]  /*d9ae0*/  SHF.R.U32.HI R21, RZ, 0x8, R5 ;  /* 0x00000008ff157819 */ /* 0x000fc60000011605 */
[----:B------:R-:W-:Y:S01]  /*d9af0*/  IMAD.X R15, R20, 0x1, R12, P1 ;  /* 0x00000001140f7824 */ /* 0x000fe200008e060c */
[----:B------:R-:W-:Y:S02]  /*d9b00*/  SHF.R.U32.HI R20, RZ, 0x8, R4 ;  /* 0x00000008ff147819 */ /* 0x000fe40000011604 */
[----:B------:R-:W-:Y:S02]  /*d9b10*/  LOP3.LUT R21, R21, 0xffff, RZ, 0xc0, !PT ;  /* 0x0000ffff15157812 */ /* 0x000fe400078ec0ff */
[----:B------:R-:W-:-:S04]  /*d9b20*/  LOP3.LUT R20, R20, 0xffff, RZ, 0xc0, !PT ;  /* 0x0000ffff14147812 */ /* 0x000fc800078ec0ff */
[----:B------:R-:W-:Y:S01]  /*d9b30*/  PRMT R5, R21, 0x3340, R20 ;  /* 0x0000334015057816 */ /* 0x000fe20000000014 */
[----:B------:R-:W-:Y:S01]  /*d9b40*/  STL.64 [R1+0xa50], R14 ;  /* 0x000a500e01007387 */ /* 0x000fe20000100a00 */
[----:B------:R-:W-:-:S03]  /*d9b50*/  LOP3.LUT R23, R23, 0xffff, RZ, 0xc0, !PT ;  /* 0x0000ffff17177812 */ /* 0x000fc600078ec0ff */
[----:B------:R3:W-:Y:S01]  /*d9b60*/  STL [R1+0x4b8], R5 ;  /* 0x0004b80501007387 */ /* 0x0007e20000100800 */
[----:B------:R-:W-:-:S03]  /*d9b70*/  PRMT R20, R23, 0x3340, R0 ;  /* 0x0000334017147816 */ /* 0x000fc60000000000 */
[----:B------:R-:W-:Y:S01]  /*d9b80*/  STL [R1+0x55b4], R23 ;  /* 0x0055b41701007387 */ /* 0x000fe20000100800 */
[----:B------:R-:W-:Y:S01]  /*d9b90*/  VIADD R19, R19, UR5 ;  /* 0x0000000513137c36 */ /* 0x000fe20008000000 */
[----:B------:R-:W0:Y:S01]  /*d9ba0*/  LDCU UR5, c[0x0][0x3b8] ;  /* 0x00007700ff0577ac */ /* 0x000e220008000800 */
[----:B--2---:R-:W-:Y:S02]  /*d9bb0*/  LOP3.LUT R4, R26, 0xffff, RZ, 0xc0, !PT ;  /* 0x0000ffff1a047812 */ /* 0x004fe400078ec0ff */
[----:B---3--:R-:W-:-:S04]  /*d9bc0*/  LOP3.LUT R5, R22, 0xffff, RZ, 0xc0, !PT ;  /* 0x0000ffff16057812 */ /* 0x008fc800078ec0ff */
[----:B------:R-:W-:-:S04]  /*d9bd0*/  PRMT R21, R4, 0x3340, R5 ;  /* 0x0000334004157816 */ /* 0x000fc80000000005 */
[----:B------:R-:W-:Y:S02]  /*d9be0*/  PRMT R9, R21, 0x5410, R20 ;  /* 0x0000541015097816 */ /* 0x000fe40000000014 */
[----:B------:R-:W-:Y:S02]  /*d9bf0*/  SHF.R.U32.HI R20, RZ, 0x8, R8 ;  /* 0x00000008ff147819 */ /* 0x000fe40000011608 */
[----:B------:R-:W-:Y:S02]  /*d9c00*/  SHF.R.U32.HI R4, RZ, 0x8, R4 ;  /* 0x00000008ff047819 */ /* 0x000fe40000011604 */
[----:B------:R-:W-:Y:S01]  /*d9c10*/  SHF.R.U32.HI R21, RZ, 0x8, R5 ;  /* 0x00000008ff157819 */ /* 0x000fe20000011605 */
[----:B------:R1:W-:Y:S04]  /*d9c20*/  STL [R1+0x19dc], R9 ;  /* 0x0019dc0901007387 */ /* 0x0003e80000100800 */
[----:B------:R-:W2:Y:S04]  /*d9c30*/  LDL.LU R28, [R1+0x4fe0] ;  /* 0x004fe000011c7983 */ /* 0x000ea80000300800 */
[----:B------:R-:W3:Y:S04]  /*d9c40*/  LDL.LU R27, [R1+0x1f28] ;  /* 0x001f2800011b7983 */ /* 0x000ee80000300800 */
[----:B------:R-:W3:Y:S01]  /*d9c50*/  LDL.LU R29, [R1+0x4ee8] ;  /* 0x004ee800011d7983 */ /* 0x000ee20000300800 */
[----:B------:R-:W-:-:S02]  /*d9c60*/  LOP3.LUT R20, R20, 0xffff, RZ, 0xc0, !PT ;  /* 0x0000ffff14147812 */ /* 0x000fc400078ec0ff */
[----:B------:R-:W-:Y:S02]  /*d9c70*/  LOP3.LUT R4, R4, 0xffff, RZ, 0xc0, !PT ;  /* 0x0000ffff04047812 */ /* 0x000fe400078ec0ff */
[----:B------:R-:W-:Y:S02]  /*d9c80*/  LOP3.LUT R21, R21, 0xffff, RZ, 0xc0, !PT ;  /* 0x0000ffff15157812 */ /* 0x000fe400078ec0ff */
[----:B------:R-:W-:Y:S02]  /*d9c90*/  LOP3.LUT R8, R17, 0xffff, RZ, 0xc0, !PT ;  /* 0x0000ffff11087812 */ /* 0x000fe400078ec0ff */
[----:B------:R-:W-:Y:S01]  /*d9ca0*/  PRMT R5, R20, 0x3340, R0 ;  /* 0x0000334014057816 */ /* 0x000fe20000000000 */
[----:B------:R-:W3:Y:S01]  /*d9cb0*/  LDL.LU R25, [R1+0x4f68] ;  /* 0x004f680001197983 */ /* 0x000ee20000300800 */
[----:B-1----:R-:W-:Y:S02]  /*d9cc0*/  LOP3.LUT R9, R18, 0xffff, RZ, 0xc0, !PT ;  /* 0x0000ffff12097812 */ /* 0x002fe400078ec0ff */
[----:B------:R-:W-:-:S02]  /*d9cd0*/  PRMT R4, R4, 0x3340, R21 ;  /* 0x0000334004047816 */ /* 0x000fc40000000015 */
[----:B------:R-:W-:Y:S01]  /*d9ce0*/  PRMT R20, R8, 0x3340, R0 ;  /* 0x0000334008147816 */ /* 0x000fe20000000000 */
[----:B------:R-:W3:Y:S04]  /*d9cf0*/  LDL.LU R26, [R1+0x1e88] ;  /* 0x001e8800011a7983 */ /* 0x000ee80000300800 */
[----:B------:R-:W3:Y:S01]  /*d9d00*/  LDL.LU R22, [R1+0x2088] ;  /* 0x0020880001167983 */ /* 0x000ee20000300800 */
[----:B----4-:R-:W-:-:S03]  /*d9d10*/  LOP3.LUT R14, R24, 0xffff, RZ, 0xc0, !PT ;  /* 0x0000ffff180e7812 */ /* 0x010fc600078ec0ff */
[----:B------:R-:W-:Y:S01]  /*d9d20*/  STL [R1+0x24c], R5 ;  /* 0x00024c0501007387 */ /* 0x000fe20000100800 */
[----:B------:R-:W-:-:S03]  /*d9d30*/  PRMT R21, R9, 0x3340, R14 ;  /* 0x0000334009157816 */ /* 0x000fc6000000000e */
[----:B------:R1:W-:Y:S01]  /*d9d40*/  STL [R1+0x550], R4 ;  /* 0x0005500401007387 */ /* 0x0003e20000100800 */
[----:B------:R-:W-:Y:S02]  /*d9d50*/  PRMT R15, R21, 0x5410, R20 ;  /* 0x00005410150f7816 */ /* 0x000fe40000000014 */
[----:B------:R-:W-:Y:S02]  /*d9d60*/  SHF.R.S32.HI R20, RZ, 0x1f, R19 ;  /* 0x0000001fff147819 */ /* 0x000fe40000011413 */
[----:B-1----:R-:W-:Y:S01]  /*d9d70*/  IADD3 R4, P1, PT, R19, R0, RZ ;  /* 0x0000000013047210 */ /* 0x002fe20007f3e0ff */
[----:B------:R-:W-:Y:S04]  /*d9d80*/  STL [R1+0x5ec], R15 ;  /* 0x0005ec0f01007387 */ /* 0x000fe80000100800 */
        /* <DEDUP_REMOVED lines=17> */
[----:B------:R-:W-:Y:S02]  /*d9ea0*/  LOP3.LUT R29, R29, 0xffff, RZ, 0xc0, !PT ;  /* 0x0000ffff1d1d7812 */ /* 0x000fe400078ec0ff */
[----:B------:R-:W-:Y:S02]  /*d9eb0*/  PRMT R21, R8, 0x3340, R0 ;  /* 0x0000334008157816 */ /* 0x000fe40000000000 */
[----:B-1----:R-:W-:Y:S02]  /*d9ec0*/  PRMT R14, R28, 0x3340, R29 ;  /* 0x000033401c0e7816 */ /* 0x002fe4000000001d */
[----:B------:R-:W-:Y:S02]  /*d9ed0*/  LOP3.LUT R23, R25, 0xffff, RZ, 0xc0, !PT ;  /* 0x0000ffff19177812 */ /* 0x000fe400078ec0ff */
[----:B------:R-:W-:-:S02]  /*d9ee0*/  PRMT R14, R14, 0x5410, R21 ;  /* 0x000054100e0e7816 */ /* 0x000fc40000000015 */
[----:B0-----:R-:W-:Y:S02]  /*d9ef0*/  LOP3.LUT R9, R26, 0xffff, RZ, 0xc0, !PT ;  /* 0x0000ffff1a097812 */ /* 0x001fe400078ec0ff */
[----:B------:R-:W-:Y:S01]  /*d9f00*/  LOP3.LUT R27, R22, 0xffff, RZ, 0xc0, !PT ;  /* 0x0000ffff161b7812 */ /* 0x000fe200078ec0ff */
[----:B------:R0:W-:Y:S01]  /*d9f10*/  STL [R1+0x5e8], R14 ;  /* 0x0005e80e01007387 */ /* 0x0001e20000100800 */
[----:B------:R-:W-:-:S03]  /*d9f20*/  PRMT R21, R9, 0x3340, R0 ;  /* 0x0000334009157816 */ /* 0x000fc60000000000 */
[----:B------:R-:W2:Y:S04]  /*d9f30*/  LDL.LU R17, [R1+0x1a1c] ;  /* 0x001a1c0001117983 */ /* 0x000ea80000300800 */
[----:B------:R-:W3:Y:S04]  /*d9f40*/  LDL.LU R25, [R1+0x4f8c] ;  /* 0x004f8c0001197983 */ /* 0x000ee80000300800 */
[----:B------:R-:W3:Y:S04]  /*d9f50*/  LDL.LU R26, [R1+0x1ea8] ;  /* 0x001ea800011a7983 */ /* 0x000ee80000300800 */
[----:B------:R-:W3:Y:S01]  /*d9f60*/  LDL.LU R22, [R1+0x20e8] ;  /* 0x0020e80001167983 */ /* 0x000ee20000300800 */
[----:B0-----:R-:W-:-:S04]  /*d9f70*/  PRMT R14, R23, 0x3340, R27 ;  /* 0x00003340170e7816 */ /* 0x001fc8000000001b */
[----:B------:R-:W-:Y:S02]  /*d9f80*/  PRMT R21, R14, 0x5410, R21 ;  /* 0x000054100e157816 */ /* 0x000fe40000000015 */
[----:B------:R-:W-:-:S03]  /*d9f90*/  IADD3 R14, P1, PT, R19, R3, RZ ;  /* 0x00000003130e7210 */ /* 0x000fc60007f3e0ff */
[----:B------:R-:W-:Y:S02]  /*d9fa0*/  STL [R1+0x5e4], R21 ;  /* 0x0005e41501007387 */ /* 0x000fe40000100800 */
[----:B----4-:R-:W-:-:S05]  /*d9fb0*/  IMAD.X R15, R20, 0x1, R4, P1 ;  /* 0x00000001140f7824 */ /* 0x010fca00008e0604 */
        /* <DEDUP_REMOVED lines=11> */
[----:B------:R-:W-:-:S03]  /*da070*/  PRMT R21, R23, 0x3340, R27 ;  /* 0x0000334017157816 */ /* 0x000fc6000000001b */
[----:B------:R-:W-:Y:S04]  /*da080*/  STL [R1+0x478], R29 ;  /* 0x0004781d01007387 */ /* 0x000fe80000100800 */
[----:B------:R0:W-:Y:S01]  /*da090*/  STL [R1+0x470], R21 ;  /* 0x0004701501007387 */ /* 0x0001e20000100800 */
[----:B------:R-:W-:Y:S02]  /*da0a0*/  IADD3 R28, P1, PT, R19, R13, RZ ;  /* 0x0000000d131c7210 */ /* 0x000fe40007f3e0ff */
[----:B------:R-:W-:Y:S02]  /*da0b0*/  SHF.R.U32.HI R8, RZ, 0x8, R8 ;  /* 0x00000008ff087819 */ /* 0x000fe40000011608 */
[----:B0-----:R-:W-:Y:S02]  /*da0c0*/  SHF.R.U32.HI R21, RZ, 0x8, R9 ;  /* 0x00000008ff157819 */ /* 0x001fe40000011609 */
[----:B------:R-:W-:-:S02]  /*da0d0*/  LOP3.LUT R8, R8, 0xffff, RZ, 0xc0, !PT ;  /* 0x0000ffff08087812 */ /* 0x000fc400078ec0ff */
[----:B------:R-:W-:Y:S02]  /*da0e0*/  LOP3.LUT R21, R21, 0xffff, RZ, 0xc0, !PT ;  /* 0x0000ffff15157812 */ /* 0x000fe400078ec0ff */
[--C-:B------:R-:W-:Y:S02]  /*da0f0*/  PRMT R8, R8, 0x3340, R0.reuse ;  /* 0x0000334008087816 */ /* 0x100fe40000000000 */
[----:B------:R-:W-:Y:S02]  /*da100*/  PRMT R9, R21, 0x3340, R0 ;  /* 0x0000334015097816 */ /* 0x000fe40000000000 */
[----:B------:R-:W-:Y:S02]  /*da110*/  LOP3.LUT R24, R24, 0xffff, RZ, 0xc0, !PT ;  /* 0x0000ffff18187812 */ /* 0x000fe400078ec0ff */
[----:B------:R-:W-:-:S04]  /*da120*/  LOP3.LUT R18, R18, 0xffff, RZ, 0xc0, !PT ;  /* 0x0000ffff12127812 */ /* 0x000fc800078ec0ff */
[----:B------:R-:W-:Y:S02]  /*da130*/  PRMT R21, R18, 0x3340, R0 ;  /* 0x0000334012157816 */ /* 0x000fe40000000000 */
[----:B--2---:R-:W-:Y:S02]  /*da140*/  LOP3.LUT R23, R17, 0xffff, RZ, 0xc0, !PT ;  /* 0x0000ffff11177812 */ /* 0x004fe400078ec0ff */
[----:B---3--:R-:W-:Y:S02]  /*da150*/  LOP3.LUT R17, R25, 0xffff, RZ, 0xc0, !PT ;  /* 0x0000ffff19117812 */ /* 0x008fe400078ec0ff */
[----:B------:R-:W-:Y:S01]  /*da160*/  LOP3.LUT R22, R22, 0xffff, RZ, 0xc0, !PT ;  /* 0x0000ffff16167812 */ /* 0x000fe200078ec0ff */
[----:B----4-:R-:W-:-:S05]  /*da170*/  IMAD.X R29, R20, 0x1, R15, P1 ;  /* 0x00000001141d7824 */ /* 0x010fca00008e060f */
[----:B------:R0:W-:Y:S04]  /*da180*/  STL.64 [R1+0xa40], R28 ;  /* 0x000a401c01007387 */ /* 0x0001e80000100a00 */
[----:B------:R-:W2:Y:S04]  /*da190*/  LDL.LU R27, [R1+0x1c9c] ;  /* 0x001c9c00011b7983 */ /* 0x000ea80000300800 */
[----:B------:R1:W-:Y:S04]  /*da1a0*/  STL [R1+0x244], R9 ;  /* 0x0002440901007387 */ /* 0x0003e80000100800 */
[----:B0-----:R-:W3:Y:S04]  /*da1b0*/  LDL.LU R28, [R1+0x194c] ;  /* 0x00194c00011c7983 */ /* 0x001ee80000300800 */
[----:B------:R0:W-:Y:S04]  /*da1c0*/  STL [R1+0x240], R8 ;  /* 0x0002400801007387 */ /* 0x0001e80000100800 */
[----:B------:R-:W4:Y:S01]  /*da1d0*/  LDL.LU R29, [R1+0x1b18] ;  /* 0x001b1800011d7983 */ /* 0x000f220000300800 */
[----:B-1----:R-:W-:-:S04]  /*da1e0*/  PRMT R9, R24, 0x3340, R23 ;  /* 0x0000334018097816 */ /* 0x002fc80000000017 */
[----:B------:R-:W-:Y:S02]  /*da1f0*/  PRMT R9, R9, 0x5410, R21 ;  /* 0x0000541009097816 */ /* 0x000fe40000000015 */
[----:B0-----:R-:W-:-:S04]  /*da200*/  LOP3.LUT R8, R26, 0xffff, RZ, 0xc0, !PT ;  /* 0x0000ffff1a087812 */ /* 0x001fc800078ec0ff */
[----:B------:R-:W-:Y:S01]  /*da210*/  PRMT R21, R8, 0x3340, R0 ;  /* 0x0000334008157816 */ /* 0x000fe20000000000 */
[----:B------:R0:W-:Y:S04]  /*da220*/  STL [R1+0x36c], R8 ;  /* 0x00036c0801007387 */ /* 0x0001e80000100800 */
[----:B------:R1:W-:Y:S04]  /*da230*/  STL [R1+0x5dc], R9 ;  /* 0x0005dc0901007387 */ /* 0x0003e80000100800 */
[----:B------:R-:W4:Y:S01]  /*da240*/  LDL.LU R25, [R1+0x1bdc] ;  /* 0x001bdc0001197983 */ /* 0x000f220000300800 */
[----:B0-----:R-:W-:-:S04]  /*da250*/  PRMT R8, R17, 0x3340, R22 ;  /* 0x0000334011087816 */ /* 0x001fc80000000016 */
[----:B------:R-:W-:Y:S02]  /*da260*/  PRMT R21, R8, 0x5410, R21 ;  /* 0x0000541008157816 */ /* 0x000fe40000000015 */
[----:B------:R-:W-:-:S05]  /*da270*/  IADD3 R8, P1, PT, R19, R5, RZ ;  /* 0x0000000513087210 */ /* 0x000fca0007f3e0ff */
[----:B-1----:R-:W-:Y:S01]  /*da280*/  IMAD.X R9, R20, 0x1, R6, P1 ;  /* 0x0000000114097824 */ /* 0x002fe200008e0606 */
[----:B------:R0:W-:Y:S04]  /*da290*/  STL [R1+0x5e0], R21 ;  /* 0x0005e01501007387 */ /* 0x0001e80000100800 */
[----:B------:R-:W-:Y:S04]  /*da2a0*/  STL.64 [R1+0x5698], R4 ;  /* 0x0056980401007387 */ /* 0x000fe80000100a00 */
[----:B------:R1:W-:Y:S01]  /*da2b0*/  STL.64 [R1+0xa68], R8 ;  /* 0x000a680801007387 */ /* 0x0003e20000100a00 */
[----:B0-----:R-:W-:-:S03]  /*da2c0*/  SHF.R.U32.HI R21, RZ, 0x8, R22 ;  /* 0x00000008ff157819 */ /* 0x001fc60000011616 */
[----:B-1----:R-:W4:Y:S04]  /*da2d0*/  LDL.LU.64 R8, [R1+0x56a0] ;  /* 0x0056a00001087983 */ /* 0x002f280000300a00 */
[----:B------:R-:W4:Y:S04]  /*da2e0*/  LDL.LU R26, [R1+0x18fc] ;  /* 0x0018fc00011a7983 */ /* 0x000f280000300800 */
[----:B------:R-:W4:Y:S01]  /*da2f0*/  LDL.LU R22, [R1+0x19a8] ;  /* 0x0019a80001167983 */ /* 0x000f220000300800 */
        /* <DEDUP_REMOVED lines=16> */
[----:B------:R-:W-:-:S04]  /*da400*/  PRMT R23, R5, 0x3340, R17 ;  /* 0x0000334005177816 */ /* 0x000fc80000000011 */
[----:B------:R-:W-:Y:S02]  /*da410*/  PRMT R21, R23, 0x5410, R21 ;  /* 0x0000541017157816 */ /* 0x000fe40000000015 */
[----:B------:R-:W-:Y:S02]  /*da420*/  IADD3 R28, P1, PT, R19, R14, RZ ;  /* 0x0000000e131c7210 */ /* 0x000fe40007f3e0ff */
[----:B------:R-:W-:Y:S01]  /*da430*/  SHF.R.U32.HI R5, RZ, 0x8, R5 ;  /* 0x00000008ff057819 */ /* 0x000fe20000011605 */
[----:B------:R1:W-:Y:S01]  /*da440*/  STL [R1+0x5d8], R21 ;  /* 0x0005d81501007387 */ /* 0x0003e20000100800 */
[----:B0-----:R-:W-:Y:S02]  /*da450*/  SHF.R.U32.HI R14, RZ, 0x8, R17 ;  /* 0x00000008ff0e7819 */ /* 0x001fe40000011611 */
[----:B------:R-:W-:Y:S01]  /*da460*/  LOP3.LUT R5, R5, 0xffff, RZ, 0xc0, !PT ;  /* 0x0000ffff05057812 */ /* 0x000fe200078ec0ff */
[----:B------:R-:W-:Y:S01]  /*da470*/  IMAD.X R29, R20, 0x1, R16, P1 ;  /* 0x00000001141d7824 */ /* 0x000fe200008e0610 */
[----:B-1----:R-:W-:-:S02]  /*da480*/  SHF.R.U32.HI R21, RZ, 0x8, R18 ;  /* 0x00000008ff157819 */ /* 0x002fc40000011612 */
[----:B------:R-:W-:Y:S02]  /*da490*/  LOP3.LUT R14, R14, 0xffff, RZ, 0xc0, !PT ;  /* 0x0000ffff0e0e7812 */ /* 0x000fe400078ec0ff */
[----:B------:R-:W-:Y:S02]  /*da4a0*/  LOP3.LUT R21, R21, 0xffff, RZ, 0xc0, !PT ;  /* 0x0000ffff15157812 */ /* 0x000fe400078ec0ff */
[----:B------:R-:W-:Y:S02]  /*da4b0*/  PRMT R5, R5, 0x3340, R14 ;  /* 0x0000334005057816 */ /* 0x000fe4000000000e */
[----:B------:R-:W-:Y:S01]  /*da4c0*/  PRMT R17, R21, 0x3340, R0 ;  /* 0x0000334015117816 */ /* 0x000fe20000000000 */
[----:B------:R0:W-:Y:S01]  /*da4d0*/  STL.64 [R1+0xa78], R28 ;  /* 0x000a781c01007387 */ /* 0x0001e20000100a00 */
[----:B------:R-:W-:-:S03]  /*da4e0*/  LOP3.LUT R15, R25, 0xffff, RZ, 0xc0, !PT ;  /* 0x0000ffff190f7812 */ /* 0x000fc600078ec0ff */
[----:B------:R-:W-:Y:S04]  /*da4f0*/  STL [R1+0x23c], R17 ;  /* 0x00023c1101007387 */ /* 0x000fe80000100800 */
[----:B------:R-:W2:Y:S04]  /*da500*/  LDL.LU R23, [R1+0x1bec] ;  /* 0x001bec0001177983 */ /* 0x000ea80000300800 */
[----:B------:R1:W-:Y:S04]  /*da510*/  STL [R1+0x474], R5 ;  /* 0x0004740501007387 */ /* 0x0003e80000100800 */
[----:B0-----:R-:W3:Y:S04]  /*da520*/  LDL.LU R29, [R1+0x190c] ;  /* 0x00190c00011d7983 */ /* 0x001ee80000300800 */
[----:B------:R-:W4:Y:S01]  /*da530*/  LDL.LU R25, [R1+0x19bc] ;  /* 0x0019bc0001197983 */ /* 0x000f220000300800 */
[----:B-1----:R-:W-:-:S02]  /*da540*/  LOP3.LUT R5, R26, 0xffff, RZ, 0xc0, !PT ;  /* 0x0000ffff1a057812 */ /* 0x002fc400078ec0ff */
[----:B------:R-:W-:Y:S02]  /*da550*/  LOP3.LUT R14, R22, 0xffff, RZ, 0xc0, !PT ;  /* 0x0000ffff160e7812 */ /* 0x000fe400078ec0ff */
[----:B------:R-:W-:Y:S02]  /*da560*/  PRMT R21, R5, 0x3340, R0 ;  /* 0x0000334005157816 */ /* 0x000fe40000000000 */
[--C-:B------:R-:W-:Y:S01]  /*da570*/  PRMT R17, R15, 0x3340, R14.reuse ;  /* 0x000033400f117816 */ /* 0x100fe2000000000e */
[----:B------:R0:W-:Y:S01]  /*da580*/  STL.64 [R1+0x5688], R6 ;  /* 0x0056880601007387 */ /* 0x0001e20000100a00 */
[----:B------:R-:W-:Y:S02]  /*da590*/  IADD3 R26, P1, PT, R19, R7, RZ ;  /* 0x00000007131a7210 */ /* 0x000fe40007f3e0ff */
[----:B------:R-:W-:Y:S02]  /*da5a0*/  PRMT R17, R17, 0x5410, R21 ;  /* 0x0000541011117816 */ /* 0x000fe40000000015 */
[----:B------:R-:W-:-:S02]  /*da5b0*/  SHF.R.U32.HI R21, RZ, 0x8, R14 ;  /* 0x00000008ff157819 */ /* 0x000fc4000001160e */
[----:B------:R-:W-:Y:S01]  /*da5c0*/  SHF.R.U32.HI R5, RZ, 0x8, R5 ;  /* 0x00000008ff057819 */ /* 0x000fe20000011605 */
[----:B------:R-:W-:Y:S01]  /*da5d0*/  IMAD.X R27, R20, 0x1, R8, P1 ;  /* 0x00000001141b7824 */ /* 0x000fe200008e0608 */
[----:B------:R-:W-:Y:S02]  /*da5e0*/  LOP3.LUT R21, R21, 0xffff, RZ, 0xc0, !PT ;  /* 0x0000ffff15157812 */ /* 0x000fe400078ec0ff */
[----:B0-----:R-:W-:Y:S02]  /*da5f0*/  SHF.R.U32.HI R6, RZ, 0x8, R15 ;  /* 0x00000008ff067819 */ /* 0x001fe4000001160f */
[----:B------:R-:W-:Y:S02]  /*da600*/  LOP3.LUT R5, R5, 0xffff, RZ, 0xc0, !PT ;  /* 0x0000ffff05057812 */ /* 0x000fe400078ec0ff */
[----:B------:R-:W-:Y:S01]  /*da610*/  LOP3.LUT R6, R6, 0xffff, RZ, 0xc0, !PT ;  /* 0x0000ffff06067812 */ /* 0x000fe200078ec0ff */
[----:B------:R0:W-:Y:S04]  /*da620*/  STL [R1+0x5d4], R17 ;  /* 0x0005d41101007387 */ /* 0x0001e80000100800 */
[----:B------:R1:W-:Y:S01]  /*da630*/  STL.64 [R1+0xa70], R26 ;  /* 0x000a701a01007387 */ /* 0x0003e20000100a00 */
[----:B------:R-:W-:-:S02]  /*da640*/  PRMT R14, R6, 0x3340, R21 ;  /* 0x00003340060e7816 */ /* 0x000fc40000000015 */
[----:B------:R-:W-:Y:S02]  /*da650*/  IADD3 R6, P1, PT, R19, R9, RZ ;  /* 0x0000000913067210 */ /* 0x000fe40007f3e0ff */
[----:B------:R-:W-:Y:S01]  /*da660*/  PRMT R5, R5, 0x3340, R0 ;  /* 0x0000334005057816 */ /* 0x000fe20000000000 */
[----:B0-----:R-:W4:Y:S04]  /*da670*/  LDL.LU R17, [R1+0x1d0] ;  /* 0x0001d00001117983 */ /* 0x001f280000300800 */
[----:B------:R-:W4:Y:S04]  /*da680*/  LDL.LU R18, [R1+0x898] ;  /* 0x0008980001127983 */ /* 0x000f280000300800 */
[----:B-1----:R-:W4:Y:S04]  /*da690*/  LDL.LU R26, [R1+0x1cc] ;  /* 0x0001cc00011a7983 */ /* 0x002f280000300800 */
[----:B------:R-:W4:Y:S01]  /*da6a0*/  LDL.LU R22, [R1+0x450] ;  /* 0x0004500001167983 */ /* 0x000f220000300800 */
[----:B------:R-:W-:-:S03]  /*da6b0*/  IMAD.X R7, R20, 0x1, R11, P1 ;  /* 0x0000000114077824 */ /* 0x000fc600008e060b */
[----:B------:R-:W-:Y:S04]  /*da6c0*/  STL [R1+0x458], R14 ;  /* 0x0004580e01007387 */ /* 0x000fe80000100800 */
[----:B------:R2:W-:Y:S04]  /*da6d0*/  STL [R1+0x238], R5 ;  /* 0x0002380501007387 */ /* 0x0005e80000100800 */
[----:B------:R-:W4:Y:S04]  /*da6e0*/  LDL.LU R24, [R1+0x204c] ;  /* 0x00204c0001187983 */ /* 0x000f280000300800 */
[----:B------:R-:W4:Y:S04]  /*da6f0*/  LDL.LU R27, [R1+0x5030] ;  /* 0x00503000011b7983 */ /* 0x000f280000300800 */
[----:B------:R-:W-:Y:S04]  /*da700*/  STL.64 [R1+0xab8], R6 ;  /* 0x000ab80601007387 */ /* 0x000fe80000100a00 */
[----:B------:R-:W4:Y:S01]  /*da710*/  LDL.LU R28, [R1+0x4f54] ;  /* 0x004f5400011c7983 */ /* 0x000f220000300800 */
[----:B------:R-:W-:-:S04]  /*da720*/  SHF.R.U32.HI R21, RZ, 0x8, R4 ;  /* 0x00000008ff157819 */ /* 0x000fc80000011604 */
[----:B------:R-:W-:-:S04]  /*da730*/  LOP3.LUT R21, R21, 0xffff, RZ, 0xc0, !PT ;  /* 0x0000ffff15157812 */ /* 0x000fc800078ec0ff */
[----:B------:R-:W-:-:S05]  /*da740*/  PRMT R4, R21, 0x3340, R0 ;  /* 0x0000334015047816 */ /* 0x000fca0000000000 */
[----:B------:R4:W-:Y:S01]  /*da750*/  STL [R1+0x234], R4 ;  /* 0x0002340401007387 */ /* 0x0009e20000100800 */
[----:B--2---:R-:W-:Y:S02]  /*da760*/  LOP3.LUT R5, R23, 0xffff, RZ, 0xc0, !PT ;  /* 0x0000ffff17057812 */ /* 0x004fe400078ec0ff */
[----:B---3--:R-:W-:Y:S02]  /*da770*/  LOP3.LUT R23, R29, 0xffff, RZ, 0xc0, !PT ;  /* 0x0000ffff1d177812 */ /* 0x008fe400078ec0ff */
[----:B----4-:R-:W-:Y:S02]  /*da780*/  LOP3.LUT R4, R25, 0xffff, RZ, 0xc0, !PT ;  /* 0x0000ffff19047812 */ /* 0x010fe400078ec0ff */
[----:B------:R-:W-:Y:S02]  /*da790*/  PRMT R21, R23, 0x3340, R0 ;  /* 0x0000334017157816 */ /* 0x000fe40000000000 */
[----:B------:R-:W-:-:S04]  /*da7a0*/  PRMT R6, R5, 0x3340, R4 ;  /* 0x0000334005067816 */ /* 0x000fc80000000004 */
[----:B------:R-:W-:Y:S02]  /*da7b0*/  PRMT R14, R6, 0x5410, R21 ;  /* 0x00005410060e7816 */ /* 0x000fe40000000015 */
[----:B------:R-:W-:Y:S02]  /*da7c0*/  IADD3 R6, P1, PT, R19, R10, RZ ;  /* 0x0000000a13067210 */ /* 0x000fe40007f3e0ff */
[----:B------:R-:W-:Y:S01]  /*da7d0*/  SHF.R.U32.HI R21, RZ, 0x8, R5 ;  /* 0x00000008ff157819 */ /* 0x000fe20000011605 */
[----:B------:R-:W-:Y:S02]  /*da7e0*/  STL [R1+0x55b8], R23 ;  /* 0x0055b81701007387 */ /* 0x000fe40000100800 */
[----:B------:R-:W-:Y:S01]  /*da7f0*/  IMAD.X R7, R20, 0x1, R12, P1 ;  /* 0x0000000114077824 */ /* 0x000fe200008e060c */
[----:B------:R-:W-:Y:S01]  /*da800*/  SHF.R.U32.HI R20, RZ, 0x8, R4 ;  /* 0x00000008ff147819 */ /* 0x000fe20000011604 */
[----:B------:R-:W-:Y:S04]  /*da810*/  STL.64 [R1+0x5680], R10 ;  /* 0x0056800a01007387 */ /* 0x000fe80000100a00 */
[----:B------:R-:W-:Y:S01]  /*da820*/  STL [R1+0x5d0], R14 ;  /* 0x0005d00e01007387 */ /* 0x000fe20000100800 */
[----:B------:R-:W-:-:S02]  /*da830*/  LOP3.LUT R21, R21, 0xffff, RZ, 0xc0, !PT ;  /* 0x0000ffff15157812 */ /* 0x000fc400078ec0ff */
[----:B------:R-:W-:Y:S01]  /*da840*/  LOP3.LUT R20, R20, 0xffff, RZ, 0xc0, !PT ;  /* 0x0000ffff14147812 */ /* 0x000fe200078ec0ff */
[----:B------:R-:W2:Y:S04]  /*da850*/  LDL.LU R29, [R1+0x1bc] ;  /* 0x0001bc00011d7983 */ /* 0x000ea80000300800 */
[----:B------:R-:W2:Y:S04]  /*da860*/  LDL.LU R25, [R1+0x894] ;  /* 0x0008940001197983 */ /* 0x000ea80000300800 */
[----:B------:R0:W-:Y:S01]  /*da870*/  STL.64 [R1+0xab0], R6 ;  /* 0x000ab00601007387 */ /* 0x0001e20000100a00 */
[----:B------:R-:W-:Y:S01]  /*da880*/  VIADD R19, R19, UR5 ;  /* 0x0000000513137c36 */ /* 0x000fe20008000000 */
[----:B------:R-:W1:Y:S01]  /*da890*/  LDCU UR5, c[0x0][0x3b8] ;  /* 0x00007700ff0577ac */ /* 0x000e620008000800 */
[----:B0-----:R-:W-:-:S02]  /*da8a0*/  PRMT R6, R21, 0x3340, R20 ;  /* 0x0000334015067816 */ /* 0x001fc40000000014 */
[----:B------:R-:W-:-:S03]  /*da8b0*/  PRMT R5, R18, 0x5410, R17 ;  /* 0x0000541012057816 */ /* 0x000fc60000000011 */
[----:B------:R0:W-:Y:S01]  /*da8c0*/  STL [R1+0x52c], R6 ;  /* 0x00052c0601007387 */ /* 0x0001e20000100800 */
[----:B------:R-:W-:-:S03]  /*da8d0*/  PRMT R4, R22, 0x5410, R26 ;  /* 0x0000541016047816 */ /* 0x000fc6000000001a */
[----:B------:R-:W3:Y:S01]  /*da8e0*/  LDL.LU R10, [R1+0x890] ;  /* 0x00089000010a7983 */ /* 0x000ee20000300800 */
[----:B------:R-:W-:Y:S02]  /*da8f0*/  LOP3.LUT R11, R24, 0xffff, RZ, 0xc0, !PT ;  /* 0x0000ffff180b7812 */ /* 0x000fe400078ec0ff */
[----:B------:R-:W-:Y:S02]  /*da900*/  LOP3.LUT R14, R27, 0xffff, RZ, 0xc0, !PT ;  /* 0x0000ffff1b0e7812 */ /* 0x000fe400078ec0ff */
[----:B------:R-:W-:Y:S02]  /*da910*/  LOP3.LUT R15, R28, 0xffff, RZ, 0xc0, !PT ;  /* 0x0000ffff1c0f7812 */ /* 0x000fe400078ec0ff */
[----:B------:R-:W-:Y:S01]  /*da920*/  PRMT R20, R11, 0x3340, R0 ;  /* 0x000033400b147816 */ /* 0x000fe20000000000 */
[----:B------:R-:W-:Y:S04]  /*da930*/  STL [R1+0x19c8], R5 ;  /* 0x0019c80501007387 */ /* 0x000fe80000100800 */
[----:B------:R-:W4:Y:S01]  /*da940*/  LDL.LU R23, [R1+0x1b0] ;  /* 0x0001b00001177983 */ /* 0x000f220000300800 */
[----:B------:R-:W-:-:S03]  /*da950*/  PRMT R21, R14, 0x3340, R15 ;  /* 0x000033400e157816 */ /* 0x000fc6000000000f */
[----:B------:R1:W-:Y:S04]  /*da960*/  STL [R1+0x19bc], R4 ;  /* 0x0019bc0401007387 */ /* 0x0003e80000100800 */
[----:B0-----:R-:W4:Y:S04]  /*da970*/  LDL.LU R6, [R1+0x438] ;  /* 0x0004380001067983 */ /* 0x001f280000300800 */
[----:B------:R-:W3:Y:S01]  /*da980*/  LDL.LU R7, [R1+0x4fe8] ;  /* 0x004fe80001077983 */ /* 0x000ee20000300800 */
[----:B------:R-:W-:Y:S02]  /*da990*/  PRMT R17, R21, 0x5410, R20 ;  /* 0x0000541015117816 */ /* 0x000fe40000000014 */
[----:B------:R-:W-:Y:S01]  /*da9a0*/  SHF.R.S32.HI R20, RZ, 0x1f, R19 ;  /* 0x0000001fff147819 */ /* 0x000fe20000011413 */
[----:B------:R-:W3:Y:S04]  /*da9b0*/  LDL.LU R26, [R1+0x1f1c] ;  /* 0x001f1c00011a7983 */ /* 0x000ee80000300800 */
[----:B------:R-:W3:Y:S01]  /*da9c0*/  LDL.LU R22, [R1+0x21e4] ;  /* 0x0021e40001167983 */ /* 0x000ee20000300800 */
[----:B-1----:R-:W-:-:S03]  /*da9d0*/  IADD3 R4, P1, PT, R19, R0, RZ ;  /* 0x0000000013047210 */ /* 0x002fc60007f3e0ff */
[----:B------:R-:W-:Y:S02]  /*da9e0*/  STL [R1+0x5cc], R17 ;  /* 0x0005cc1101007387 */ /* 0x000fe40000100800 */
[----:B------:R-:W-:-:S05]  /*da9f0*/  IMAD.X R5, R20, 0x1, R2, P1 ;  /* 0x0000000114057824 */ /* 0x000fca00008e0602 */
[----:B------:R0:W-:Y:S04]  /*daa00*/  STL.64 [R1+0xaa8], R4 ;  /* 0x000aa80401007387 */ /* 0x0001e80000100a00 */
[----:B0-----:R-:W3:Y:S01]  /*daa10*/  LDL.LU.64 R4, [R1+0x5698] ;  /* 0x0056980001047983 */ /* 0x001ee20000300a00 */
[----:B------:R-:W-:Y:S02]  /*daa20*/  SHF.R.U32.HI R21, RZ, 0x8, R15 ;  /* 0x00000008ff157819 */ /* 0x000fe4000001160f */
[----:B------:R-:W-:Y:S02]  /*daa30*/  SHF.R.U32.HI R14, RZ, 0x8, R14 ;  /* 0x00000008ff0e7819 */ /* 0x000fe4000001160e */
[----:B------:R-:W-:Y:S02]  /*daa40*/  LOP3.LUT R21, R21, 0xffff, RZ, 0xc0, !PT ;  /* 0x0000ffff15157812 */ /* 0x000fe400078ec0ff */
[----:B------:R-:W-:-:S04]  /*daa50*/  LOP3.LUT R14, R14, 0xffff, RZ, 0xc0, !PT ;  /* 0x0000ffff0e0e7812 */ /* 0x000fc800078ec0ff */
[----:B------:R-:W-:Y:S02]  /*daa60*/  PRMT R15, R14, 0x3340, R21 ;  /* 0x000033400e0f7816 */ /* 0x000fe40000000015 */
[----:B------:R-:W4:Y:S04]  /*daa70*/  LDL.LU R21, [R1+0x1b8] ;  /* 0x0001b80001157983 */ /* 0x000f280000300800 */
[----:B------:R-:W-:Y:S04]  /*daa80*/  STL [R1+0x450], R15 ;  /* 0x0004500f01007387 */ /* 0x000fe80000100800 */
[----:B------:R-:W4:Y:S04]  /*daa90*/  LDL.LU R17, [R1+0x1b4] ;  /* 0x0001b40001117983 */ /* 0x000f280000300800 */
[----:B------:R-:W4:Y:S01]  /*daaa0*/  LDL.LU R18, [R1+0x888] ;  /* 0x0008880001127983 */ /* 0x000f220000300800 */
[----:B--2---:R-:W-:-:S05]  /*daab0*/  PRMT R14, R25, 0x5410, R29 ;  /* 0x00005410190e7816 */ /* 0x004fca000000001d */
[----:B------:R0:W-:Y:S04]  /*daac0*/  STL [R1+0x19b8], R14 ;  /* 0x0019b80e01007387 */ /* 0x0001e80000100800 */
[----:B------:R-:W2:Y:S04]  /*daad0*/  LDL.LU R24, [R1+0x1a4] ;  /* 0x0001a40001187983 */ /* 0x000ea80000300800 */
[----:B------:R-:W2:Y:S04]  /*daae0*/  LDL.LU R27, [R1+0x430] ;  /* 0x00043000011b7983 */ /* 0x000ea80000300800 */
[----:B------:R-:W2:Y:S04]  /*daaf0*/  LDL.LU R28, [R1+0x5050] ;  /* 0x00505000011c7983 */ /* 0x000ea80000300800 */
[----:B------:R-:W2:Y:S04]  /*dab00*/  LDL.LU R29, [R1+0x2098] ;  /* 0x00209800011d7983 */ /* 0x000ea80000300800 */
[----:B------:R-:W2:Y:S01]  /*dab10*/  LDL.LU R25, [R1+0x4f84] ;  /* 0x004f840001197983 */ /* 0x000ea20000300800 */
[----:B0-----:R-:W-:-:S03]  /*dab20*/  IADD3 R14, P1, PT, R19, R3, RZ ;  /* 0x00000003130e7210 */ /* 0x001fc60007f3e0ff */
[----:B------:R-:W-:Y:S02]  /*dab30*/  STL.64 [R1+0x5670], R2 ;  /* 0x0056700201007387 */ /* 0x000fe40000100a00 */
[----:B---3--:R-:W-:-:S05]  /*dab40*/  IMAD.X R15, R20, 0x1, R4, P1 ;  /* 0x00000001140f7824 */ /* 0x008fca00008e0604 */
[----:B------:R0:W-:Y:S04]  /*dab50*/  STL.64 [R1+0xaa0], R14 ;  /* 0x000aa00e01007387 */ /* 0x0001e80000100a00 */
[----:B0-----:R-:W3:Y:S01]  /*dab60*/  LDL.LU.64 R14, [R1+0x5690] ;  /* 0x00569000010e7983 */ /* 0x001ee20000300a00 */
[----:B----4-:R-:W-:Y:S02]  /*dab70*/  PRMT R2, R10, 0x5410, R21 ;  /* 0x000054100a027816 */ /* 0x010fe40000000015 */
[----:B------:R-:W-:Y:S02]  /*dab80*/  PRMT R3, R6, 0x5410, R23 ;  /* 0x0000541006037816 */ /* 0x000fe40000000017 */
[----:B------:R-:W-:Y:S01]  /*dab90*/  LOP3.LUT R10, R7, 0xffff, RZ, 0xc0, !PT ;  /* 0x0000ffff070a7812 */ /* 0x000fe200078ec0ff */
[----:B------:R0:W-:Y:S04]  /*daba0*/  STL [R1+0x19ac], R2 ;  /* 0x0019ac0201007387 */ /* 0x0001e80000100800 */
[----:B------:R1:W-:Y:S01]  /*dabb0*/  STL [R1+0x19a8], R3 ;  /* 0x0019a80301007387 */ /* 0x0003e20000100800 */
[----:B0-----:R-:W-:-:S02]  /*dabc0*/  LOP3.LUT R2, R26, 0xffff, RZ, 0xc0, !PT ;  /* 0x0000ffff1a027812 */ /* 0x001fc400078ec0ff */
[----:B-1----:R-:W-:Y:S01]  /*dabd0*/  LOP3.LUT R3, R22, 0xffff, RZ, 0xc0, !PT ;  /* 0x0000ffff16037812 */ /* 0x002fe200078ec0ff */
[----:B------:R-:W4:Y:S04]  /*dabe0*/  LDL.LU R26, [R1+0x19c] ;  /* 0x00019c00011a7983 */ /* 0x000f280000300800 */
[----:B------:R-:W4:Y:S01]  /*dabf0*/  LDL.LU R22, [R1+0x884] ;  /* 0x0008840001167983 */ /* 0x000f220000300800 */
[----:B------:R-:W-:Y:S02]  /*dac00*/  PRMT R21, R2, 0x3340, R0 ;  /* 0x0000334002157816 */ /* 0x000fe40000000000 */
[----:B------:R-:W-:Y:S01]  /*dac10*/  PRMT R6, R10, 0x3340, R3 ;  /* 0x000033400a067816 */ /* 0x000fe20000000003 */
[----:B------:R0:W-:Y:S03]  /*dac20*/  STL [R1+0x5678], R2 ;  /* 0x0056780201007387 */ /* 0x0001e60000100800 */
[----:B0-----:R-:W-:-:S02]  /*dac30*/  PRMT R2, R6, 0x5410, R21 ;  /* 0x0000541006027816 */ /* 0x001fc40000000015 */
[----:B------:R-:W-:-:S03]  /*dac40*/  IADD3 R6, P1, PT, R19, R13, RZ ;  /* 0x0000000d13067210 */ /* 0x000fc60007f3e0ff */
[----:B------:R-:W-:Y:S02]  /*dac50*/  STL [R1+0x5c8], R2 ;  /* 0x0005c80201007387 */ /* 0x000fe40000100800 */
[----:B---3--:R-:W-:-:S05]  /*dac60*/  IMAD.X R7, R20, 0x1, R15, P1 ;  /* 0x0000000114077824 */ /* 0x008fca00008e060f */
[----:B------:R0:W-:Y:S04]  /*dac70*/  STL.64 [R1+0xae0], R6 ;  /* 0x000ae00601007387 */ /* 0x0001e80000100a00 */
[----:B0-----:R-:W3:Y:S01]  /*dac80*/  LDL.LU.64 R6, [R1+0x5688] ;  /* 0x0056880001067983 */ /* 0x001ee20000300a00 */
[----:B------:R-:W-:Y:S02]  /*dac90*/  SHF.R.U32.HI R2, RZ, 0x8, R10 ;  /* 0x00000008ff027819 */ /* 0x000fe4000001160a */
[----:B------:R-:W-:Y:S02]  /*daca0*/  SHF.R.U32.HI R3, RZ, 0x8, R3 ;  /* 0x00000008ff037819 */ /* 0x000fe40000011603 */
[----:B------:R-:W-:Y:S02]  /*dacb0*/  SHF.R.U32.HI R21, RZ, 0x8, R11 ;  /* 0x00000008ff157819 */ /* 0x000fe4000001160b */
[----:B------:R-:W-:-:S02]  /*dacc0*/  LOP3.LUT R2, R2, 0xffff, RZ, 0xc0, !PT ;  /* 0x0000ffff02027812 */ /* 0x000fc400078ec0ff */
[----:B------:R-:W-:Y:S02]  /*dacd0*/  LOP3.LUT R3, R3, 0xffff, RZ, 0xc0, !PT ;  /* 0x0000ffff03037812 */ /* 0x000fe400078ec0ff */
[----:B------:R-:W-:Y:S02]  /*dace0*/  LOP3.LUT R21, R21, 0xffff, RZ, 0xc0, !PT ;  /* 0x0000ffff15157812 */ /* 0x000fe400078ec0ff */
[----:B------:R-:W-:Y:S02]  /*dacf0*/  PRMT R10, R2, 0x3340, R3 ;  /* 0x00003340020a7816 */ /* 0x000fe40000000003 */
[----:B------:R-:W-:Y:S02]  /*dad00*/  IADD3 R2, P1, PT, R19, R5, RZ ;  /* 0x0000000513027210 */ /* 0x000fe40007f3e0ff */
[----:B------:R-:W-:Y:S02]  /*dad10*/  PRMT R11, R21, 0x3340, R0 ;  /* 0x00003340150b7816 */ /* 0x000fe40000000000 */
[----:B--2---:R-:W-:-:S03]  /*dad20*/  LOP3.LUT R29, R29, 0xffff, RZ, 0xc0, !PT ;  /* 0x0000ffff1d1d7812 */ /* 0x004fc600078ec0ff */
[----:B------:R0:W-:Y:S04]  /*dad30*/  STL [R1+0x230], R11 ;  /* 0x0002300b01007387 */ /* 0x0001e80000100800 */
[----:B------:R1:W-:Y:S01]  /*dad40*/  STL [R1+0x438], R10 ;  /* 0x0004380a01007387 */ /* 0x0003e20000100800 */
[----:B------:R-:W-:Y:S02]  /*dad50*/  PRMT R21, R29, 0x3340, R0 ;  /* 0x000033401d157816 */ /* 0x000fe40000000000 */
[----:B0-----:R-:W-:Y:S02]  /*dad60*/  LOP3.LUT R11, R25, 0xffff, RZ, 0xc0, !PT ;  /* 0x0000ffff190b7812 */ /* 0x001fe400078ec0ff */
[----:B-1----:R-:W-:Y:S01]  /*dad70*/  LOP3.LUT R10, R28, 0xffff, RZ, 0xc0, !PT ;  /* 0x0000ffff1c0a7812 */ /* 0x002fe200078ec0ff */
[----:B---3--:R-:W-:-:S05]  /*dad80*/  IMAD.X R3, R20, 0x1, R6, P1 ;  /* 0x0000000114037824 */ /* 0x008fca00008e0606 */
[----:B------:R0:W-:Y:S02]  /*dad90*/  STL.64 [R1+0xad8], R2 ;  /* 0x000ad80201007387 */ /* 0x0001e40000100a00 */
[----:B0-----:R-:W-:Y:S02]  /*dada0*/  PRMT R3, R18, 0x5410, R17 ;  /* 0x0000541012037816 */ /* 0x001fe40000000011 */
[----:B------:R-:W-:Y:S02]  /*dadb0*/  PRMT R17, R10, 0x3340, R11 ;  /* 0x000033400a117816 */ /* 0x000fe4000000000b */
[----:B------:R-:W-:Y:S02]  /*dadc0*/  PRMT R2, R27, 0x5410, R24 ;  /* 0x000054101b027816 */ /* 0x000fe40000000018 */
[----:B------:R-:W-:Y:S02]  /*dadd0*/  SHF.R.U32.HI R10, RZ, 0x8, R10 ;  /* 0x00000008ff0a7819 */ /* 0x000fe4000001160a */
[----:B------:R-:W-:-:S02]  /*dade0*/  PRMT R17, R17, 0x5410, R21 ;  /* 0x0000541011117816 */ /* 0x000fc40000000015 */
[----:B------:R-:W-:Y:S02]  /*dadf0*/  SHF.R.U32.HI R21, RZ, 0x8, R11 ;  /* 0x00000008ff157819 */ /* 0x000fe4000001160b */
[----:B------:R-:W-:Y:S02]  /*dae00*/  IADD3 R24, P1, PT, R19, R14, RZ ;  /* 0x0000000e13187210 */ /* 0x000fe40007f3e0ff */
[----:B------:R-:W-:Y:S02]  /*dae10*/  LOP3.LUT R10, R10, 0xffff, RZ, 0xc0, !PT ;  /* 0x0000ffff0a0a7812 */ /* 0x000fe400078ec0ff */
[----:B------:R-:W-:Y:S01]  /*dae20*/  LOP3.LUT R21, R21, 0xffff, RZ, 0xc0, !PT ;  /* 0x0000ffff15157812 */ /* 0x000fe200078ec0ff */
[----:B------:R-:W-:Y:S01]  /*dae30*/  STL [R1+0x199c], R3 ;  /* 0x00199c0301007387 */ /* 0x000fe20000100800 */
[----:B------:R-:W-:-:S03]  /*dae40*/  IMAD.X R25, R20, 0x1, R16, P1 ;  /* 0x0000000114197824 */ /* 0x000fc600008e0610 */
[----:B------:R0:W-:Y:S01]  /*dae50*/  STL [R1+0x1998], R2 ;  /* 0x0019980201007387 */ /* 0x0001e20000100800 */
[----:B------:R-:W-:Y:S02]  /*dae60*/  PRMT R11, R10, 0x3340, R21 ;  /* 0x000033400a0b7816 */ /* 0x000fe40000000015 */
[----:B----4-:R-:W-:Y:S01]  /*dae70*/  PRMT R10, R22, 0x5410, R26 ;  /* 0x00005410160a7816 */ /* 0x010fe2000000001a */
[----:B0-----:R-:W2:Y:S04]  /*dae80*/  LDL.LU R2, [R1+0x194] ;  /* 0x0001940001027983 */ /* 0x001ea80000300800 */
[----:B------:R-:W2:Y:S04]  /*dae90*/  LDL.LU R3, [R1+0x87c] ;  /* 0x00087c0001037983 */ /* 0x000ea80000300800 */
[----:B------:R0:W-:Y:S04]  /*daea0*/  STL [R1+0x5c4], R17 ;  /* 0x0005c41101007387 */ /* 0x0001e80000100800 */
[----:B------:R1:W-:Y:S04]  /*daeb0*/  STL.64 [R1+0xb00], R24 ;  /* 0x000b001801007387 */ /* 0x0003e80000100a00 */
[----:B------:R-:W3:Y:S04]  /*daec0*/  LDL.LU R23, [R1+0x188] ;  /* 0x0001880001177983 */ /* 0x000ee80000300800 */
[----:B------:R-:W-:Y:S04]  /*daed0*/  STL [R1+0x430], R11 ;  /* 0x0004300b01007387 */ /* 0x000fe80000100800 */
[----:B0-----:R-:W3:Y:S04]  /*daee0*/  LDL.LU R17, [R1+0x418] ;  /* 0x0004180001117983 */ /* 0x001ee80000300800 */
[----:B------:R0:W-:Y:S04]  /*daef0*/  STL [R1+0x198c], R10 ;  /* 0x00198c0a01007387 */ /* 0x0001e80000100800 */
[----:B------:R-:W4:Y:S04]  /*daf00*/  LDL.LU R18, [R1+0x184] ;  /* 0x0001840001127983 */ /* 0x000f280000300800 */
[----:B-1----:R-:W4:Y:S04]  /*daf10*/  LDL.LU R24, [R1+0x414] ;  /* 0x0004140001187983 */ /* 0x002f280000300800 */
[----:B------:R-:W3:Y:S04]  /*daf20*/  LDL.LU R22, [R1+0x1d58] ;  /* 0x001d580001167983 */ /* 0x000ee80000300800 */
[----:B------:R-:W3:Y:S04]  /*daf30*/  LDL.LU R27, [R1+0x1a08] ;  /* 0x001a0800011b7983 */ /* 0x000ee80000300800 */
[----:B------:R-:W3:Y:S04]  /*daf40*/  LDL.LU R26, [R1+0x1bbc] ;  /* 0x001bbc00011a7983 */ /* 0x000ee80000300800 */
[----:B------:R-:W3:Y:S04]  /*daf50*/  LDL.LU R28, [R1+0x1d68] ;  /* 0x001d6800011c7983 */ /* 0x000ee80000300800 */
[----:B------:R-:W3:Y:S01]  /*daf60*/  LDL.LU R25, [R1+0x1a0c] ;  /* 0x001a0c0001197983 */ /* 0x000ee20000300800 */
[----:B0-----:R-:W-:-:S03]  /*daf70*/  IADD3 R10, P1, PT, R19, R7, RZ ;  /* 0x00000007130a7210 */ /* 0x001fc60007f3e0ff */
[----:B------:R0:W-:Y:S02]  /*daf80*/  STL.64 [R1+0x5668], R6 ;  /* 0x0056680601007387 */ /* 0x0001e40000100a00 */
[----:B------:R-:W-:Y:S02]  /*daf90*/  IMAD.X R11, R20, 0x1, R8, P1 ;  /* 0x00000001140b7824 */ /* 0x000fe400008e0608 */
[----:B0-----:R-:W3:Y:S04]  /*dafa0*/  LDL.LU R6, [R1+0x18c] ;  /* 0x00018c0001067983 */ /* 0x001ee80000300800 */
[----:B------:R-:W3:Y:S04]  /*dafb0*/  LDL.LU R7, [R1+0x870] ;  /* 0x0008700001077983 */ /* 0x000ee80000300800 */
[----:B------:R0:W-:Y:S04]  /*dafc0*/  STL.64 [R1+0xaf8], R10 ;  /* 0x000af80a01007387 */ /* 0x0001e80000100a00 */
[----:B0-----:R-:W3:Y:S01]  /*dafd0*/  LDL.LU.64 R10, [R1+0x5680] ;  /* 0x00568000010a7983 */ /* 0x001ee20000300a00 */
[----:B------:R-:W-:-:S03]  /*dafe0*/  SHF.R.U32.HI R21, RZ, 0x8, R29 ;  /* 0x00000008ff157819 */ /* 0x000fc6000001161d */
[----:B------:R-:W4:Y:S01]  /*daff0*/  LDL.LU R29, [R1+0x1bc8] ;  /* 0x001bc800011d7983 */ /* 0x000f220000300800 */
[----:B------:R-:W-:-:S04]  /*db000*/  LOP3.LUT R21, R21, 0xffff, RZ, 0xc0, !PT ;  /* 0x0000ffff15157812 */ /* 0x000fc800078ec0ff */
[----:B------:R-:W-:-:S05]  /*db010*/  PRMT R21, R21, 0x3340, R0 ;  /* 0x0000334015157816 */ /* 0x000fca0000000000 */
[----:B------:R2:W-:Y:S04]  /*db020*/  STL [R1+0x22c], R21 ;  /* 0x00022c1501007387 */ /* 0x0005e80000100800 */
[----:B------:R0:W-:Y:S01]  /*db030*/  STL.64 [R1+0x5650], R8 ;  /* 0x0056500801007387 */ /* 0x0001e20000100a00 */
[----:B--2---:R-:W-:Y:S02]  /*db040*/  PRMT R21, R3, 0x5410, R2 ;  /* 0x0000541003157816 */ /* 0x004fe40000000002 */
[----:B------:R-:W-:-:S03]  /*db050*/  IADD3 R2, P1, PT, R19, R9, RZ ;  /* 0x0000000913027210 */ /* 0x000fc60007f3e0ff */
[----:B------:R-:W-:Y:S04]  /*db060*/  STL [R1+0x1988], R21 ;  /* 0x0019881501007387 */ /* 0x000fe80000100800 */
[----:B0-----:R-:W2:Y:S04]  /*db070*/  LDL.LU R8, [R1+0x190] ;  /* 0x0001900001087983 */ /* 0x001ea80000300800 */
[----:B------:R-:W2:Y:S01]  /*db080*/  LDL.LU R9, [R1+0x874] ;  /* 0x0008740001097983 */ /* 0x000ea20000300800 */
[----:B---3--:R-:W-:-:S05]  /*db090*/  IMAD.X R3, R20, 0x1, R11, P1 ;  /* 0x0000000114037824 */ /* 0x008fca00008e060b */
[----:B------:R0:W-:Y:S04]  /*db0a0*/  STL.64 [R1+0xb30], R2 ;  /* 0x000b300201007387 */ /* 0x0001e80000100a00 */
[----:B0-----:R-:W3:Y:S02]  /*db0b0*/  LDL.LU R2, [R1+0x5678] ;  /* 0x0056780001027983 */ /* 0x001ee40000300800 */
[----:B---3--:R-:W-:-:S04]  /*db0c0*/  SHF.R.U32.HI R21, RZ, 0x8, R2 ;  /* 0x00000008ff157819 */ /* 0x008fc80000011602 */
[----:B------:R-:W-:Y:S02]  /*db0d0*/  LOP3.LUT R21, R21, 0xffff, RZ, 0xc0, !PT ;  /* 0x0000ffff15157812 */ /* 0x000fe400078ec0ff */
[----:B------:R-:W-:Y:S02]  /*db0e0*/  IADD3 R2, P1, PT, R19, R10, RZ ;  /* 0x0000000a13027210 */ /* 0x000fe40007f3e0ff */
[----:B------:R-:W-:Y:S02]  /*db0f0*/  PRMT R3, R21, 0x3340, R0 ;  /* 0x0000334015037816 */ /* 0x000fe40000000000 */
[----:B------:R-:W3:Y:S04]  /*db100*/  LDL.LU R21, [R1+0x878] ;  /* 0x0008780001157983 */ /* 0x000ee80000300800 */
[----:B------:R0:W-:Y:S04]  /*db110*/  STL [R1+0x228], R3 ;  /* 0x0002280301007387 */ /* 0x0001e80000100800 */
[----:B------:R1:W-:Y:S01]  /*db120*/  STL.64 [R1+0x5658], R10 ;  /* 0x0056580a01007387 */ /* 0x0003e20000100a00 */
[----:B0-----:R-:W-:-:S03]  /*db130*/  IMAD.X R3, R20, 0x1, R12, P1 ;  /* 0x0000000114037824 */ /* 0x001fc600008e060c */
[----:B-1----:R-:W3:Y:S04]  /*db140*/  LDL.LU R11, [R1+0x198] ;  /* 0x00019800010b7983 */ /* 0x002ee80000300800 */
[----:B------:R0:W-:Y:S04]  /*db150*/  STL.64 [R1+0xb28], R2 ;  /* 0x000b280201007387 */ /* 0x0001e80000100a00 */
[----:B0-----:R-:W4:Y:S01]  /*db160*/  LDL.LU.64 R2, [R1+0x5670] ;  /* 0x0056700001027983 */ /* 0x001f220000300a00 */
[----:B------:R-:W-:Y:S01]  /*db170*/  VIADD R19, R19, UR5 ;  /* 0x0000000513137c36 */ /* 0x000fe20008000000 */
[----:B--2---:R-:W-:-:S02]  /*db180*/  PRMT R9, R9, 0x5410, R8 ;  /* 0x0000541009097816 */ /* 0x004fc40000000008 */
[----:B------:R-:W-:Y:S02]  /*db190*/  PRMT R8, R7, 0x5410, R6 ;  /* 0x0000541007087816 */ /* 0x000fe40000000006 */
[----:B------:R-:W-:Y:S02]  /*db1a0*/  LOP3.LUT R22, R22, 0xffff, RZ, 0xc0, !PT ;  /* 0x0000ffff16167812 */ /* 0x000fe400078ec0ff */
[----:B------:R-:W-:Y:S02]  /*db1b0*/  LOP3.LUT R26, R26, 0xffff, RZ, 0xc0, !PT ;  /* 0x0000ffff1a1a7812 */ /* 0x000fe400078ec0ff */
[----:B------:R-:W-:Y:S02]  /*db1c0*/  SHF.R.S32.HI R20, RZ, 0x1f, R19 ;  /* 0x0000001fff147819 */ /* 0x000fe40000011413 */
[----:B------:R-:W-:Y:S01]  /*db1d0*/  IADD3 R6, P1, PT, R19, R0, RZ ;  /* 0x0000000013067210 */ /* 0x000fe20007f3e0ff */
[----:B------:R-:W0:Y:S01]  /*db1e0*/  LDCU UR5, c[0x0][0x3b8] ;  /* 0x00007700ff0577ac */ /* 0x000e220008000800 */
[----:B---3--:R-:W-:-:S05]  /*db1f0*/  PRMT R10, R21, 0x5410, R11 ;  /* 0x00005410150a7816 */ /* 0x008fca000000000b */
[----:B------:R-:W-:Y:S04]  /*db200*/  STL [R1+0x197c], R10 ;  /* 0x00197c0a01007387 */ /* 0x000fe80000100800 */
[----:B------:R-:W-:Y:S04]  /*db210*/  STL [R1+0x1978], R9 ;  /* 0x0019780901007387 */ /* 0x000fe80000100800 */
[----:B------:R1:W-:Y:S01]  /*db220*/  STL [R1+0x196c], R8 ;  /* 0x00196c0801007387 */ /* 0x0003e20000100800 */
[----:B----4-:R-:W-:-:S05]  /*db230*/  IMAD.X R7, R20, 0x1, R2, P1 ;  /* 0x0000000114077824 */ /* 0x010fca00008e0602 */
[----:B------:R2:W-:Y:S01]  /*db240*/  STL.64 [R1+0xb20], R6 ;  /* 0x000b200601007387 */ /* 0x0005e20000100a00 */
[----:B-1----:R-:W-:Y:S02]  /*db250*/  LOP3.LUT R8, R27, 0xffff, RZ, 0xc0, !PT ;  /* 0x0000ffff1b087812 */ /* 0x002fe400078ec0ff */
[----:B------:R-:W-:Y:S02]  /*db260*/  LOP3.LUT R9, R25, 0xffff, RZ, 0xc0, !PT ;  /* 0x0000ffff19097812 */ /* 0x000fe400078ec0ff */
[----:B------:R-:W-:Y:S02]  /*db270*/  PRMT R21, R8, 0x3340, R0 ;  /* 0x0000334008157816 */ /* 0x000fe40000000000 */
[----:B--2---:R-:W-:Y:S02]  /*db280*/  PRMT R7, R17, 0x5410, R23 ;  /* 0x0000541011077816 */ /* 0x004fe40000000017 */
[----:B------:R-:W-:Y:S02]  /*db290*/  PRMT R6, R24, 0x5410, R18 ;  /* 0x0000541018067816 */ /* 0x000fe40000000012 */
[----:B------:R-:W-:Y:S01]  /*db2a0*/  PRMT R17, R22, 0x3340, R26 ;  /* 0x0000334016117816 */ /* 0x000fe2000000001a */
[----:B------:R1:W-:Y:S04]  /*db2b0*/  STL [R1+0x1968], R7 ;  /* 0x0019680701007387 */ /* 0x0003e80000100800 */
[----:B------:R2:W-:Y:S01]  /*db2c0*/  STL [R1+0x195c], R6 ;  /* 0x00195c0601007387 */ /* 0x0005e20000100800 */
[----:B------:R-:W-:-:S02]  /*db2d0*/  PRMT R18, R17, 0x5410, R21 ;  /* 0x0000541011127816 */ /* 0x000fc40000000015 */
[----:B------:R-:W-:Y:S01]  /*db2e0*/  PRMT R21, R9, 0x3340, R0 ;  /* 0x0000334009157816 */ /* 0x000fe20000000000 */
[----:B------:R-:W3:Y:S04]  /*db2f0*/  LDL.LU R25, [R1+0x180] ;  /* 0x0001800001197983 */ /* 0x000ee80000300800 */
[----:B------:R-:W4:Y:S04]  /*db300*/  LDL.LU R10, [R1+0x17c] ;  /* 0x00017c00010a7983 */ /* 0x000f280000300800 */
[----:B------:R-:W4:Y:S01]  /*db310*/  LDL.LU R11, [R1+0x86c] ;  /* 0x00086c00010b7983 */ /* 0x000f220000300800 */
[----:B-1----:R-:W-:-:S02]  /*db320*/  LOP3.LUT R7, R29, 0xffff, RZ, 0xc0, !PT ;  /* 0x0000ffff1d077812 */ /* 0x002fc400078ec0ff */
[----:B--2---:R-:W-:Y:S02]  /*db330*/  LOP3.LUT R6, R28, 0xffff, RZ, 0xc0, !PT ;  /* 0x0000ffff1c067812 */ /* 0x004fe400078ec0ff */
[----:B------:R-:W-:Y:S02]  /*db340*/  IADD3 R28, P1, PT, R19, R3, RZ ;  /* 0x00000003131c7210 */ /* 0x000fe40007f3e0ff */
[----:B------:R-:W-:-:S04]  /*db350*/  PRMT R17, R6, 0x3340, R7 ;  /* 0x0000334006117816 */ /* 0x000fc80000000007 */
[----:B------:R-:W-:Y:S01]  /*db360*/  PRMT R17, R17, 0x5410, R21 ;  /* 0x0000541011117816 */ /* 0x000fe20000000015 */
[----:B------:R-:W-:Y:S01]  /*db370*/  STL [R1+0x5c0], R18 ;  /* 0x0005c01201007387 */ /* 0x000fe20000100800 */
[----:B------:R-:W-:Y:S01]  /*db380*/  IMAD.X R29, R20, 0x1, R4, P1 ;  /* 0x00000001141d7824 */ /* 0x000fe200008e0604 */
[----:B------:R-:W-:Y:S02]  /*db390*/  SHF.R.U32.HI R21, RZ, 0x8, R26 ;  /* 0x00000008ff157819 */ /* 0x000fe4000001161a */
[----:B------:R-:W-:Y:S01]  /*db3a0*/  SHF.R.U32.HI R22, RZ, 0x8, R22 ;  /* 0x00000008ff167819 */ /* 0x000fe20000011616 */
[----:B------:R1:W-:Y:S04]  /*db3b0*/  STL [R1+0x5bc], R17 ;  /* 0x0005bc1101007387 */ /* 0x0003e80000100800 */
[----:B------:R-:W2:Y:S01]  /*db3c0*/  LDL.LU R23, [R1+0x178] ;  /* 0x0001780001177983 */ /* 0x000ea20000300800 */
[----:B------:R-:W-:-:S02]  /*db3d0*/  LOP3.LUT R21, R21, 0xffff, RZ, 0xc0, !PT ;  /* 0x0000ffff15157812 */ /* 0x000fc400078ec0ff */
[----:B------:R-:W-:Y:S02]  /*db3e0*/  LOP3.LUT R22, R22, 0xffff, RZ, 0xc0, !PT ;  /* 0x0000ffff16167812 */ /* 0x000fe400078ec0ff */
[----:B------:R-:W-:Y:S01]  /*db3f0*/  SHF.R.U32.HI R6, RZ, 0x8, R6 ;  /* 0x00000008ff067819 */ /* 0x000fe20000011606 */
[----:B-1----:R-:W2:Y:S04]  /*db400*/  LDL.LU R17, [R1+0x410] ;  /* 0x0004100001117983 */ /* 0x002ea80000300800 */
[----:B------:R-:W2:Y:S04]  /*db410*/  LDL.LU R18, [R1+0x170] ;  /* 0x0001700001127983 */ /* 0x000ea80000300800 */
[----:B------:R1:W-:Y:S04]  /*db420*/  STL.64 [R1+0xb18], R28 ;  /* 0x000b181c01007387 */ /* 0x0003e80000100a00 */
[----:B------:R-:W2:Y:S04]  /*db430*/  LDL.LU R24, [R1+0x864] ;  /* 0x0008640001187983 */ /* 0x000ea80000300800 */
[----:B------:R-:W2:Y:S01]  /*db440*/  LDL.LU R27, [R1+0x1cdc] ;  /* 0x001cdc00011b7983 */ /* 0x000ea20000300800 */
[----:B------:R-:W-:-:S02]  /*db450*/  SHF.R.U32.HI R7, RZ, 0x8, R7 ;  /* 0x00000008ff077819 */ /* 0x000fc40000011607 */
[----:B------:R-:W-:Y:S02]  /*db460*/  PRMT R26, R22, 0x3340, R21 ;  /* 0x00003340161a7816 */ /* 0x000fe40000000015 */
[----:B------:R-:W-:Y:S02]  /*db470*/  LOP3.LUT R6, R6, 0xffff, RZ, 0xc0, !PT ;  /* 0x0000ffff06067812 */ /* 0x000fe400078ec0ff */
[----:B------:R-:W-:Y:S01]  /*db480*/  LOP3.LUT R7, R7, 0xffff, RZ, 0xc0, !PT ;  /* 0x0000ffff07077812 */ /* 0x000fe200078ec0ff */
[----:B-1----:R-:W2:Y:S04]  /*db490*/  LDL.LU R28, [R1+0x19cc] ;  /* 0x0019cc00011c7983 */ /* 0x002ea80000300800 */
[----:B------:R-:W2:Y:S04]  /*db4a0*/  LDL.LU R29, [R1+0x1b3c] ;  /* 0x001b3c00011d7983 */ /* 0x000ea80000300800 */
[----:B------:R-:W3:Y:S01]  /*db4b0*/  LDL.LU R21, [R1+0x868] ;  /* 0x0008680001157983 */ /* 0x000ee20000300800 */
[----:B------:R-:W-:-:S02]  /*db4c0*/  PRMT R22, R6, 0x3340, R7 ;  /* 0x0000334006167816 */ /* 0x000fc40000000007 */
[----:B------:R-:W-:Y:S01]  /*db4d0*/  IADD3 R6, P1, PT, R19, R13, RZ ;  /* 0x0000000d13067210 */ /* 0x000fe20007f3e0ff */
[----:B------:R-:W-:Y:S04]  /*db4e0*/  STL [R1+0x418], R26 ;  /* 0x0004181a01007387 */ /* 0x000fe80000100800 */
[----:B------:R-:W-:Y:S01]  /*db4f0*/  IMAD.X R7, R20, 0x1, R15, P1 ;  /* 0x0000000114077824 */ /* 0x000fe200008e060f */
[----:B------:R-:W-:Y:S04]  /*db500*/  STL [R1+0x414], R22 ;  /* 0x0004141601007387 */ /* 0x000fe80000100800 */
[----:B------:R1:W-:Y:S04]  /*db510*/  STL.64 [R1+0xb50], R6 ;  /* 0x000b500601007387 */ /* 0x0003e80000100a00 */
[----:B-1----:R-:W2:Y:S04]  /*db520*/  LDL.LU.64 R6, [R1+0x5668] ;  /* 0x0056680001067983 */ /* 0x002ea80000300a00 */
[----:B------:R-:W2:Y:S04]  /*db530*/  LDL.LU R26, [R1+0x16c] ;  /* 0x00016c00011a7983 */ /* 0x000ea80000300800 */
[----:B------:R-:W2:Y:S01]  /*db540*/  LDL.LU R22, [R1+0x85c] ;  /* 0x00085c0001167983 */ /* 0x000ea20000300800 */
[----:B------:R-:W-:-:S04]  /*db550*/  SHF.R.U32.HI R8, RZ, 0x8, R8 ;  /* 0x00000008ff087819 */ /* 0x000fc80000011608 */
[----:B------:R-:W-:Y:S02]  /*db560*/  LOP3.LUT R8, R8, 0xffff, RZ, 0xc0, !PT ;  /* 0x0000ffff08087812 */ /* 0x000fe400078ec0ff */
[----:B---3--:R-:W-:Y:S02]  /*db570*/  PRMT R21, R21, 0x5410, R25 ;  /* 0x0000541015157816 */ /* 0x008fe40000000019 */
[----:B------:R-:W3:Y:S04]  /*db580*/  LDL.LU R25, [R1+0x5660] ;  /* 0x0056600001197983 */ /* 0x000ee80000300800 */
[----:B------:R4:W-:Y:S02]  /*db590*/  STL [R1+0x194c], R21 ;  /* 0x00194c1501007387 */ /* 0x0009e40000100800 */
[----:B----4-:R-:W-:-:S02]  /*db5a0*/  PRMT R21, R11, 0x5410, R10 ;  /* 0x000054100b157816 */ /* 0x010fc4000000000a */
[----:B------:R-:W-:-:S03]  /*db5b0*/  IADD3 R10, P1, PT, R19, R5, RZ ;  /* 0x00000005130a7210 */ /* 0x000fc60007f3e0ff */
[----:B------:R1:W-:Y:S02]  /*db5c0*/  STL [R1+0x1948], R21 ;  /* 0x0019481501007387 */ /* 0x0003e40000100800 */
[----:B-1----:R-:W-:Y:S01]  /*db5d0*/  SHF.R.U32.HI R21, RZ, 0x8, R9 ;  /* 0x00000008ff157819 */ /* 0x002fe20000011609 */
[----:B--2---:R-:W-:-:S03]  /*db5e0*/  IMAD.X R11, R20, 0x1, R6, P1 ;  /* 0x00000001140b7824 */ /* 0x004fc600008e0606 */
[----:B------:R-:W-:-:S04]  /*db5f0*/  LOP3.LUT R21, R21, 0xffff, RZ, 0xc0, !PT ;  /* 0x0000ffff15157812 */ /* 0x000fc800078ec0ff */
[--C-:B------:R-:W-:Y:S02]  /*db600*/  PRMT R9, R21, 0x3340, R0.reuse ;  /* 0x0000334015097816 */ /* 0x100fe40000000000 */
[----:B------:R-:W-:Y:S02]  /*db610*/  PRMT R21, R8, 0x3340, R0 ;  /* 0x0000334008157816 */ /* 0x000fe40000000000 */
[----:B------:R-:W-:Y:S01]  /*db620*/  IADD3 R8, P1, PT, R19, R14, RZ ;  /* 0x0000000e13087210 */ /* 0x000fe20007f3e0ff */
[----:B------:R1:W-:Y:S04]  /*db630*/  STL.64 [R1+0xb48], R10 ;  /* 0x000b480a01007387 */ /* 0x0003e80000100a00 */
[----:B-1----:R-:W2:Y:S04]  /*db640*/  LDL.LU.64 R10, [R1+0x5658] ;  /* 0x00565800010a7983 */ /* 0x002ea80000300a00 */
[----:B------:R1:W-:Y:S04]  /*db650*/  STL [R1+0x224], R9 ;  /* 0x0002240901007387 */ /* 0x0003e80000100800 */
[----:B------:R-:W-:Y:S01]  /*db660*/  STL [R1+0x220], R21 ;  /* 0x0002201501007387 */ /* 0x000fe20000100800 */
[----:B-1----:R-:W-:-:S05]  /*db670*/  IMAD.X R9, R20, 0x1, R16, P1 ;  /* 0x0000000114097824 */ /* 0x002fca00008e0610 */
[----:B------:R1:W-:Y:S04]  /*db680*/  STL.64 [R1+0xb68], R8 ;  /* 0x000b680801007387 */ /* 0x0003e80000100a00 */
[----:B-1----:R-:W4:Y:S01]  /*db690*/  LDL.LU.64 R8, [R1+0x5650] ;  /* 0x0056500001087983 */ /* 0x002f220000300a00 */
[----:B------:R-:W-:Y:S02]  /*db6a0*/  PRMT R17, R17, 0x5410, R23 ;  /* 0x0000541011117816 */ /* 0x000fe40000000017 */
[----:B------:R-:W-:Y:S02]  /*db6b0*/  PRMT R21, R24, 0x5410, R18 ;  /* 0x0000541018157816 */ /* 0x000fe40000000012 */
[----:B------:R-:W-:Y:S02]  /*db6c0*/  LOP3.LUT R18, R27, 0xffff, RZ, 0xc0, !PT ;  /* 0x0000ffff1b127812 */ /* 0x000fe400078ec0ff */
[----:B------:R-:W-:Y:S01]  /*db6d0*/  LOP3.LUT R23, R29, 0xffff, RZ, 0xc0, !PT ;  /* 0x0000ffff1d177812 */ /* 0x000fe200078ec0ff */
[----:B------:R1:W-:Y:S04]  /*db6e0*/  STL [R1+0x1958], R17 ;  /* 0x0019581101007387 */ /* 0x0003e80000100800 */
[----:B------:R0:W-:Y:S01]  /*db6f0*/  STL [R1+0x193c], R21 ;  /* 0x00193c1501007387 */ /* 0x0001e20000100800 */
[----:B------:R-:W-:-:S02]  /*db700*/  PRMT R24, R18, 0x3340, R23 ;  /* 0x0000334012187816 */ /* 0x000fc40000000017 */
[----:B-1----:R-:W-:-:S04]  /*db710*/  LOP3.LUT R17, R28, 0xffff, RZ, 0xc0, !PT ;  /* 0x0000ffff1c117812 */ /* 0x002fc800078ec0ff */
[----:B0-----:R-:W-:-:S04]  /*db720*/  PRMT R21, R17, 0x3340, R0 ;  /* 0x0000334011157816 */ /* 0x001fc80000000000 */
[----:B------:R-:W-:Y:S01]  /*db730*/  PRMT R21, R24, 0x5410, R21 ;  /* 0x0000541018157816 */ /* 0x000fe20000000015 */
[----:B------:R0:W-:Y:S01]  /*db740*/  STL.64 [R1+0x5640], R6 ;  /* 0x0056400601007387 */ /* 0x0001e20000100a00 */
[----:B------:R-:W-:-:S03]  /*db750*/  SHF.R.U32.HI R18, RZ, 0x8, R18 ;  /* 0x00000008ff127819 */ /* 0x000fc60000011612 */
[----:B------:R1:W-:Y:S01]  /*db760*/  STL [R1+0x5b8], R21 ;  /* 0x0005b81501007387 */ /* 0x0003e20000100800 */
[----:B------:R-:W-:Y:S02]  /*db770*/  IADD3 R28, P1, PT, R19, R7, RZ ;  /* 0x00000007131c7210 */ /* 0x000fe40007f3e0ff */
[----:B------:R-:W-:Y:S01]  /*db780*/  LOP3.LUT R18, R18, 0xffff, RZ, 0xc0, !PT ;  /* 0x0000ffff12127812 */ /* 0x000fe200078ec0ff */
[----:B0-----:R-:W3:Y:S04]  /*db790*/  LDL.LU R6, [R1+0x50a4] ;  /* 0x0050a40001067983 */ /* 0x001ee80000300800 */
[----:B------:R-:W3:Y:S01]  /*db7a0*/  LDL.LU R7, [R1+0x4fe4] ;  /* 0x004fe40001077983 */ /* 0x000ee20000300800 */
[----:B-1----:R-:W-:-:S04]  /*db7b0*/  SHF.R.U32.HI R21, RZ, 0x8, R23 ;  /* 0x00000008ff157819 */ /* 0x002fc80000011617 */
[----:B------:R-:W-:-:S04]  /*db7c0*/  LOP3.LUT R21, R21, 0xffff, RZ, 0xc0, !PT ;  /* 0x0000ffff15157812 */ /* 0x000fc800078ec0ff */
[----:B------:R-:W-:Y:S02]  /*db7d0*/  PRMT R21, R18, 0x3340, R21 ;  /* 0x0000334012157816 */ /* 0x000fe40000000015 */
[----:B------:R-:W-:Y:S01]  /*db7e0*/  PRMT R18, R22, 0x5410, R26 ;  /* 0x0000541016127816 */ /* 0x000fe2000000001a */
[----:B----4-:R-:W-:Y:S01]  /*db7f0*/  IMAD.X R29, R20, 0x1, R8, P1 ;  /* 0x00000001141d7824 */ /* 0x010fe200008e0608 */
[----:B------:R-:W-:-:S04]  /*db800*/  IADD3 R22, P1, PT, R19, R9, RZ ;  /* 0x0000000913167210 */ /* 0x000fc80007f3e0ff */
[----:B------:R-:W-:Y:S04]  /*db810*/  STL.64 [R1+0xb90], R28 ;  /* 0x000b901c01007387 */ /* 0x000fe80000100a00 */
[----:B------:R0:W-:Y:S01]  /*db820*/  STL [R1+0x410], R21 ;  /* 0x0004101501007387 */ /* 0x0001e20000100800 */
[----:B--2---:R-:W-:-:S03]  /*db830*/  IMAD.X R23, R20, 0x1, R11, P1 ;  /* 0x0000000114177824 */ /* 0x004fc600008e060b */
[----:B------:R1:W-:Y:S04]  /*db840*/  STL.64 [R1+0x5628], R8 ;  /* 0x0056280801007387 */ /* 0x0003e80000100a00 */
[----:B------:R-:W-:Y:S01]  /*db850*/  STL [R1+0x1938], R18 ;  /* 0x0019381201007387 */ /* 0x000fe20000100800 */
[----:B0-----:R-:W-:-:S04]  /*db860*/  SHF.R.U32.HI R21, RZ, 0x8, R17 ;  /* 0x00000008ff157819 */ /* 0x001fc80000011611 */
[----:B------:R-:W-:Y:S01]  /*db870*/  LOP3.LUT R21, R21, 0xffff, RZ, 0xc0, !PT ;  /* 0x0000ffff15157812 */ /* 0x000fe200078ec0ff */
[----:B-1----:R-:W2:Y:S04]  /*db880*/  LDL.LU R8, [R1+0x150] ;  /* 0x0001500001087983 */ /* 0x002ea80000300800 */
[----:B------:R-:W2:Y:S04]  /*db890*/  LDL.LU R9, [R1+0x3f0] ;  /* 0x0003f00001097983 */ /* 0x000ea80000300800 */
[----:B------:R0:W-:Y:S01]  /*db8a0*/  STL.64 [R1+0xb88], R22 ;  /* 0x000b881601007387 */ /* 0x0001e20000100a00 */
[----:B------:R-:W-:-:S02]  /*db8b0*/  IADD3 R28, P1, PT, R19, R10, RZ ;  /* 0x0000000a131c7210 */ /* 0x000fc40007f3e0ff */
[----:B0-----:R-:W-:Y:S01]  /*db8c0*/  PRMT R22, R21, 0x3340, R0 ;  /* 0x0000334015167816 */ /* 0x001fe20000000000 */
[----:B------:R-:W4:Y:S04]  /*db8d0*/  LDL.LU R23, [R1+0x14c] ;  /* 0x00014c0001177983 */ /* 0x000f280000300800 */
[----:B------:R-:W4:Y:S04]  /*db8e0*/  LDL.LU R17, [R1+0x848] ;  /* 0x0008480001117983 */ /* 0x000f280000300800 */
[----:B------:R-:W4:Y:S04]  /*db8f0*/  LDL.LU R21, [R1+0x858] ;  /* 0x0008580001157983 */ /* 0x000f280000300800 */
[----:B------:R-:W4:Y:S04]  /*db900*/  LDL.LU R18, [R1+0x154] ;  /* 0x0001540001127983 */ /* 0x000f280000300800 */
[----:B------:R0:W-:Y:S04]  /*db910*/  STL [R1+0x21c], R22 ;  /* 0x00021c1601007387 */ /* 0x0001e80000100800 */
[----:B------:R-:W4:Y:S04]  /*db920*/  LDL.LU R24, [R1+0x850] ;  /* 0x0008500001187983 */ /* 0x000f280000300800 */
[----:B------:R-:W4:Y:S04]  /*db930*/  LDL.LU R27, [R1+0x144] ;  /* 0x00014400011b7983 */ /* 0x000f280000300800 */
[----:B------:R-:W4:Y:S01]  /*db940*/  LDL.LU R26, [R1+0x43c] ;  /* 0x00043c00011a7983 */ /* 0x000f220000300800 */
[----:B------:R-:W-:-:S03]  /*db950*/  IMAD.X R29, R20, 0x1, R12, P1 ;  /* 0x00000001141d7824 */ /* 0x000fc600008e060c */
[----:B0-----:R-:W4:Y:S04]  /*db960*/  LDL.LU R22, [R1+0x1d18] ;  /* 0x001d180001167983 */ /* 0x001f280000300800 */
[----:B------:R0:W-:Y:S04]  /*db970*/  STL.64 [R1+0x5638], R10 ;  /* 0x0056380a01007387 */ /* 0x0001e80000100a00 */
[----:B0-----:R-:W4:Y:S04]  /*db980*/  LDL.LU R10, [R1+0x854] ;  /* 0x00085400010a7983 */ /* 0x001f280000300800 */
[----:B------:R-:W4:Y:S04]  /*db990*/  LDL.LU R11, [R1+0x160] ;  /* 0x00016000010b7983 */ /* 0x000f280000300800 */
[----:B------:R0:W-:Y:S04]  /*db9a0*/  STL.64 [R1+0xbb8], R28 ;  /* 0x000bb81c01007387 */ /* 0x0001e80000100a00 */
[----:B0-----:R-:W4:Y:S04]  /*db9b0*/  LDL.LU.64 R28, [R1+0x5648] ;  /* 0x00564800011c7983 */ /* 0x001f280000300a00 */
[----:B------:R-:W4:Y:S01]  /*db9c0*/  LDL.LU R20, [R1+0x168] ;  /* 0x0001680001147983 */ /* 0x000f220000300800 */
[----:B--2---:R-:W-:-:S02]  /*db9d0*/  PRMT R9, R9, 0x5410, R8 ;  /* 0x0000541009097816 */ /* 0x004fc40000000008 */
[----:B---3--:R-:W-:Y:S02]  /*db9e0*/  LOP3.LUT R8, R6, 0xffff, RZ, 0xc0, !PT ;  /* 0x0000ffff06087812 */ /* 0x008fe400078ec0ff */
[----:B----4-:R-:W-:Y:S02]  /*db9f0*/  PRMT R20, R10, 0x5410, R20 ;  /* 0x000054100a147816 */ /* 0x010fe40000000014 */
[----:B------:R-:W-:-:S03]  /*dba00*/  PRMT R10, R21, 0x5410, R11 ;  /* 0x00005410150a7816 */ /* 0x000fc6000000000b */
[----:B------:R-:W-:Y:S04]  /*dba10*/  STL [R1+0x192c], R20 ;  /* 0x00192c1401007387 */ /* 0x000fe80000100800 */
[----:B------:R-:W-:Y:S04]  /*dba20*/  STL [R1+0x1928], R10 ;  /* 0x0019280a01007387 */ /* 0x000fe80000100800 */
[----:B------:R0:W-:Y:S04]  /*dba30*/  STL [R1+0x191c], R9 ;  /* 0x00191c0901007387 */ /* 0x0001e80000100800 */
[----:B------:R-:W2:Y:S01]  /*dba40*/  LDL.LU R6, [R1+0x19d8] ;  /* 0x0019d80001067983 */ /* 0x000ea20000300800 */
[----:B0-----:R-:W-:-:S03]  /*dba50*/  LOP3.LUT R9, R7, 0xffff, RZ, 0xc0, !PT ;  /* 0x0000ffff07097812 */ /* 0x001fc600078ec0ff */
[----:B------:R-:W3:Y:S01]  /*dba60*/  LDL.LU R7, [R1+0x1b6c] ;  /* 0x001b6c0001077983 */ /* 0x000ee20000300800 */
[----:B------:R-:W-:Y:S02]  /*dba70*/  LOP3.LUT R29, R29, 0xffff, RZ, 0xc0, !PT ;  /* 0x0000ffff1d1d7812 */ /* 0x000fe400078ec0ff */
[----:B------:R-:W-:Y:S01]  /*dba80*/  PRMT R21, R8, 0x3340, R9 ;  /* 0x0000334008157816 */ /* 0x000fe20000000009 */
[----:B------:R-:W-:Y:S01]  /*dba90*/  VIADD R19, R19, UR5 ;  /* 0x0000000513137c36 */ /* 0x000fe20008000000 */
[----:B------:R-:W-:Y:S02]  /*dbaa0*/  PRMT R20, R29, 0x3340, R0 ;  /* 0x000033401d147816 */ /* 0x000fe40000000000 */
[----:B------:R-:W-:Y:S01]  /*dbab0*/  SHF.R.U32.HI R8, RZ, 0x8, R8 ;  /* 0x00000008ff087819 */ /* 0x000fe20000011608 */
[----:B------:R-:W0:Y:S01]  /*dbac0*/  LDCU UR5, c[0x0][0x3b8] ;  /* 0x00007700ff0577ac */ /* 0x000e220008000800 */
[----:B------:R-:W-:Y:S02]  /*dbad0*/  PRMT R21, R21, 0x5410, R20 ;  /* 0x0000541015157816 */ /* 0x000fe40000000014 */
[----:B------:R-:W-:-:S02]  /*dbae0*/  SHF.R.S32.HI R20, RZ, 0x1f, R19 ;  /* 0x0000001fff147819 */ /* 0x000fc40000011413 */
[----:B------:R-:W-:Y:S01]  /*dbaf0*/  IADD3 R10, P1, PT, R19, R0, RZ ;  /* 0x00000000130a7210 */ /* 0x000fe20007f3e0ff */
[----:B------:R1:W-:Y:S04]  /*dbb00*/  STL [R1+0x5b0], R21 ;  /* 0x0005b01501007387 */ /* 0x0003e80000100800 */
[----:B------:R-:W-:Y:S01]  /*dbb10*/  IMAD.X R11, R20, 0x1, R2, P1 ;  /* 0x00000001140b7824 */ /* 0x000fe200008e0602 */
[----:B------:R-:W-:Y:S02]  /*dbb20*/  LOP3.LUT R8, R8, 0xffff, RZ, 0xc0, !PT ;  /* 0x0000ffff08087812 */ /* 0x000fe400078ec0ff */
[----:B-1----:R-:W-:Y:S02]  /*dbb30*/  SHF.R.U32.HI R21, RZ, 0x8, R9 ;  /* 0x00000008ff157819 */ /* 0x002fe40000011609 */
[----:B------:R1:W-:Y:S02]  /*dbb40*/  STL.64 [R1+0xb80], R10 ;  /* 0x000b800a01007387 */ /* 0x0003e40000100a00 */
[----:B------:R-:W-:-:S04]  /*dbb50*/  LOP3.LUT R21, R21, 0xffff, RZ, 0xc0, !PT ;  /* 0x0000ffff15157812 */ /* 0x000fc800078ec0ff */
[----:B-1----:R-:W-:Y:S02]  /*dbb60*/  PRMT R11, R8, 0x3340, R21 ;  /* 0x00003340080b7816 */ /* 0x002fe40000000015 */
[----:B------:R-:W-:Y:S02]  /*dbb70*/  IADD3 R8, P1, PT, R19, R3, RZ ;  /* 0x0000000313087210 */ /* 0x000fe40007f3e0ff */
[----:B------:R-:W-:Y:S01]  /*dbb80*/  PRMT R10, R17, 0x5410, R23 ;  /* 0x00005410110a7816 */ /* 0x000fe20000000017 */
[----:B------:R-:W-:Y:S04]  /*dbb90*/  STL [R1+0x3f0], R11 ;  /* 0x0003f00b01007387 */ /* 0x000fe80000100800 */
[----:B------:R1:W-:Y:S01]  /*dbba0*/  STL.64 [R1+0x5620], R2 ;  /* 0x0056200201007387 */ /* 0x0003e20000100a00 */
[----:B------:R-:W-:-:S03]  /*dbbb0*/  IMAD.X R9, R20, 0x1, R4, P1 ;  /* 0x0000000114097824 */ /* 0x000fc600008e0604 */
[----:B------:R4:W-:Y:S04]  /*dbbc0*/  STL [R1+0x1918], R10 ;  /* 0x0019180a01007387 */ /* 0x0009e80000100800 */
[----:B------:R0:W-:Y:S01]  /*dbbd0*/  STL.64 [R1+0xbb0], R8 ;  /* 0x000bb00801007387 */ /* 0x0001e20000100a00 */
[----:B-1----:R-:W-:Y:S02]  /*dbbe0*/  PRMT R3, R24, 0x5410, R18 ;  /* 0x0000541018037816 */ /* 0x002fe40000000012 */
[----:B------:R-:W-:Y:S02]  /*dbbf0*/  PRMT R2, R26, 0x5410, R27 ;  /* 0x000054101a027816 */ /* 0x000fe4000000001b */
[----:B----4-:R-:W-:Y:S01]  /*dbc00*/  LOP3.LUT R10, R22, 0xffff, RZ, 0xc0, !PT ;  /* 0x0000ffff160a7812 */ /* 0x010fe200078ec0ff */
[----:B------:R-:W-:Y:S04]  /*dbc10*/  STL [R1+0x190c], R3 ;  /* 0x00190c0301007387 */ /* 0x000fe80000100800 */
[----:B------:R-:W4:Y:S04]  /*dbc20*/  LDL.LU R26, [R1+0x148] ;  /* 0x00014800011a7983 */ /* 0x000f280000300800 */
[----:B------:R1:W-:Y:S04]  /*dbc30*/  STL [R1+0x1908], R2 ;  /* 0x0019080201007387 */ /* 0x0003e80000100800 */
[----:B0-----:R-:W4:Y:S04]  /*dbc40*/  LDL.LU R8, [R1+0x140] ;  /* 0x0001400001087983 */ /* 0x001f280000300800 */
[----:B------:R-:W4:Y:S04]  /*dbc50*/  LDL.LU R9, [R1+0x3d8] ;  /* 0x0003d80001097983 */ /* 0x000f280000300800 */
[----:B-1----:R-:W4:Y:S04]  /*dbc60*/  LDL.LU R2, [R1+0x134] ;  /* 0x0001340001027983 */ /* 0x002f280000300800 */
[----:B------:R-:W4:Y:S04]  /*dbc70*/  LDL.LU R23, [R1+0x3d4] ;  /* 0x0003d40001177983 */ /* 0x000f280000300800 */
[----:B------:R-:W4:Y:S04]  /*dbc80*/  LDL.LU R27, [R1+0x50c0] ;  /* 0x0050c000011b7983 */ /* 0x000f280000300800 */
[----:B------:R-:W4:Y:S04]  /*dbc90*/  LDL.LU R24, [R1+0x4e94] ;  /* 0x004e940001187983 */ /* 0x000f280000300800 */
[----:B------:R-:W4:Y:S04]  /*dbca0*/  LDL.LU R17, [R1+0x5000] ;  /* 0x0050000001117983 */ /* 0x000f280000300800 */
[----:B------:R-:W4:Y:S04]  /*dbcb0*/  LDL.LU R18, [R1+0x5068] ;  /* 0x0050680001127983 */ /* 0x000f280000300800 */
[----:B------:R-:W4:Y:S01]  /*dbcc0*/  LDL.LU R22, [R1+0x20cc] ;  /* 0x0020cc0001167983 */ /* 0x000f220000300800 */
[----:B--2---:R-:W-:-:S04]  /*dbcd0*/  LOP3.LUT R3, R6, 0xffff, RZ, 0xc0, !PT ;  /* 0x0000ffff06037812 */ /* 0x004fc800078ec0ff */
[----:B------:R-:W-:Y:S02]  /*dbce0*/  PRMT R21, R3, 0x3340, R0 ;  /* 0x0000334003157816 */ /* 0x000fe40000000000 */
[----:B---3--:R-:W-:-:S04]  /*dbcf0*/  LOP3.LUT R11, R7, 0xffff, RZ, 0xc0, !PT ;  /* 0x0000ffff070b7812 */ /* 0x008fc800078ec0ff */
[----:B------:R-:W-:Y:S01]  /*dbd00*/  PRMT R6, R10, 0x3340, R11 ;  /* 0x000033400a067816 */ /* 0x000fe2000000000b */
[----:B------:R0:W-:Y:S03]  /*dbd10*/  STL [R1+0x144], R3 ;  /* 0x0001440301007387 */ /* 0x0001e60000100800 */
[----:B------:R-:W-:Y:S02]  /*dbd20*/  PRMT R21, R6, 0x5410, R21 ;  /* 0x0000541006157816 */ /* 0x000fe40000000015 */
[----:B------:R-:W-:Y:S01]  /*dbd30*/  IADD3 R6, P1, PT, R19, R13, RZ ;  /* 0x0000000d13067210 */ /* 0x000fe20007f3e0ff */
[----:B0-----:R-:W2:Y:S04]  /*dbd40*/  LDL.LU R3, [R1+0x4f10] ;  /* 0x004f100001037983 */ /* 0x001ea80000300800 */
[----:B------:R0:W-:Y:S01]  /*dbd50*/  STL [R1+0x5b4], R21 ;  /* 0x0005b41501007387 */ /* 0x0001e20000100800 */
[----:B------:R-:W-:Y:S01]  /*dbd60*/  IMAD.X R7, R20, 0x1, R15, P1 ;  /* 0x0000000114077824 */ /* 0x000fe200008e060f */
[----:B------:R-:W-:-:S02]  /*dbd70*/  SHF.R.U32.HI R10, RZ, 0x8, R10 ;  /* 0x00000008ff0a7819 */ /* 0x000fc4000001160a */
[----:B------:R-:W-:Y:S02]  /*dbd80*/  SHF.R.U32.HI R11, RZ, 0x8, R11 ;  /* 0x00000008ff0b7819 */ /* 0x000fe4000001160b */
[----:B0-----:R-:W-:-:S04]  /*dbd90*/  SHF.R.U32.HI R21, RZ, 0x8, R29 ;  /* 0x00000008ff157819 */ /* 0x001fc8000001161d */
[----:B------:R-:W-:Y:S01]  /*dbda0*/  LOP3.LUT R21, R21, 0xffff, RZ, 0xc0, !PT ;  /* 0x0000ffff15157812 */ /* 0x000fe200078ec0ff */
[----:B------:R0:W-:Y:S01]  /*dbdb0*/  STL.64 [R1+0xba8], R6 ;  /* 0x000ba80601007387 */ /* 0x0001e20000100a00 */
[----:B------:R-:W-:Y:S02]  /*dbdc0*/  LOP3.LUT R10, R10, 0xffff, RZ, 0xc0, !PT ;  /* 0x0000ffff0a0a7812 */ /* 0x000fe400078ec0ff */
[----:B------:R-:W-:Y:S02]  /*dbdd0*/  PRMT R29, R21, 0x3340, R0 ;  /* 0x00003340151d7816 */ /* 0x000fe40000000000 */
[----:B------:R-:W-:Y:S01]  /*dbde0*/  LOP3.LUT R11, R11, 0xffff, RZ, 0xc0, !PT ;  /* 0x0000ffff0b0b7812 */ /* 0x000fe200078ec0ff */
[----:B0-----:R-:W3:Y:S04]  /*dbdf0*/  LDL.LU.64 R6, [R1+0x5640] ;  /* 0x0056400001067983 */ /* 0x001ee80000300a00 */
[----:B------:R-:W2:Y:S04]  /*dbe00*/  LDL.LU R21, [R1+0x838] ;  /* 0x0008380001157983 */ /* 0x000ea80000300800 */
[----:B------:R0:W-:Y:S02]  /*dbe10*/  STL [R1+0x218], R29 ;  /* 0x0002181d01007387 */ /* 0x0001e40000100800 */
[----:B0-----:R-:W-:-:S05]  /*dbe20*/  PRMT R29, R10, 0x3340, R11 ;  /* 0x000033400a1d7816 */ /* 0x001fca000000000b */
[----:B------:R0:W-:Y:S04]  /*dbe30*/  STL [R1+0x54c4], R29 ;  /* 0x0054c41d01007387 */ /* 0x0001e80000100800 */
[----:B0-----:R-:W2:Y:S04]  /*dbe40*/  LDL.LU R29, [R1+0x13c] ;  /* 0x00013c00011d7983 */ /* 0x001ea80000300800 */
[----:B------:R0:W-:Y:S04]  /*dbe50*/  STL [R1+0x5618], R28 ;  /* 0x0056181c01007387 */ /* 0x0001e80000100800 */
[----:B0-----:R-:W2:Y:S01]  /*dbe60*/  LDL.LU R28, [R1+0x83c] ;  /* 0x00083c00011c7983 */ /* 0x001ea20000300800 */
[----:B------:R-:W-:-:S02]  /*dbe70*/  IADD3 R10, P1, PT, R19, R5, RZ ;  /* 0x00000005130a7210 */ /* 0x000fc40007f3e0ff */
[----:B----4-:R-:W-:Y:S02]  /*dbe80*/  PRMT R2, R23, 0x5410, R2 ;  /* 0x0000541017027816 */ /* 0x010fe40000000002 */
[----:B------:R-:W-:Y:S01]  /*dbe90*/  LOP3.LUT R23, R17, 0xffff, RZ, 0xc0, !PT ;  /* 0x0000ffff11177812 */ /* 0x000fe200078ec0ff */
[----:B---3--:R-:W-:-:S05]  /*dbea0*/  IMAD.X R11, R20, 0x1, R6, P1 ;  /* 0x00000001140b7824 */ /* 0x008fca00008e0606 */
[----:B------:R0:W-:Y:S04]  /*dbeb0*/  STL.64 [R1+0xbe0], R10 ;  /* 0x000be00a01007387 */ /* 0x0001e80000100a00 */
[----:B0-----:R-:W3:Y:S01]  /*dbec0*/  LDL.LU.64 R10, [R1+0x5638] ;  /* 0x00563800010a7983 */ /* 0x001ee20000300a00 */
[----:B--2---:R-:W-:-:S03]  /*dbed0*/  PRMT R28, R28, 0x5410, R26 ;  /* 0x000054101c1c7816 */ /* 0x004fc6000000001a */
[----:B------:R-:W2:Y:S04]  /*dbee0*/  LDL.LU R26, [R1+0x5630] ;  /* 0x00563000011a7983 */ /* 0x000ea80000300800 */
[----:B------:R0:W-:Y:S02]  /*dbef0*/  STL [R1+0x18f8], R28 ;  /* 0x0018f81c01007387 */ /* 0x0001e40000100800 */
[----:B0-----:R-:W-:Y:S02]  /*dbf00*/  PRMT R28, R9, 0x5410, R8 ;  /* 0x00005410091c7816 */ /* 0x001fe40000000008 */
[----:B------:R-:W-:-:S05]  /*dbf10*/  IADD3 R8, P1, PT, R19, R14, RZ ;  /* 0x0000000e13087210 */ /* 0x000fca0007f3e0ff */
[----:B------:R-:W-:Y:S01]  /*dbf20*/  IMAD.X R9, R20, 0x1, R16, P1 ;  /* 0x0000000114097824 */ /* 0x000fe200008e0610 */
[----:B------:R-:W-:Y:S04]  /*dbf30*/  STL [R1+0x18dc], R28 ;  /* 0x0018dc1c01007387 */ /* 0x000fe80000100800 */
[----:B------:R0:W-:Y:S04]  /*dbf40*/  STL.64 [R1+0xbd8], R8 ;  /* 0x000bd80801007387 */ /* 0x0001e80000100a00 */
[----:B0-----:R-:W4:Y:S01]  /*dbf50*/  LDL.LU.64 R8, [R1+0x5628] ;  /* 0x0056280001087983 */ /* 0x001f220000300a00 */
[----:B------:R-:W-:-:S05]  /*dbf60*/  PRMT R21, R21, 0x5410, R29 ;  /* 0x0000541015157816 */ /* 0x000fca000000001d */
[----:B------:R-:W-:Y:S04]  /*dbf70*/  STL [R1+0x18d8], R21 ;  /* 0x0018d81501007387 */ /* 0x000fe80000100800 */
[----:B------:R0:W-:Y:S04]  /*dbf80*/  STL [R1+0x18fc], R2 ;  /* 0x0018fc0201007387 */ /* 0x0001e80000100800 */
[----:B------:R-:W2:Y:S01]  /*dbf90*/  LDL.LU R17, [R1+0x138] ;  /* 0x0001380001117983 */ /* 0x000ea20000300800 */
[----:B0-----:R-:W-:-:S03]  /*dbfa0*/  LOP3.LUT R2, R18, 0xffff, RZ, 0xc0, !PT ;  /* 0x0000ffff12027812 */ /* 0x001fc600078ec0ff */
[----:B------:R-:W2:Y:S01]  /*dbfb0*/  LDL.LU R18, [R1+0x834] ;  /* 0x0008340001127983 */ /* 0x000ea20000300800 */
[----:B------:R-:W-:Y:S02]  /*dbfc0*/  LOP3.LUT R27, R27, 0xffff, RZ, 0xc0, !PT ;  /* 0x0000ffff1b1b7812 */ /* 0x000fe400078ec0ff */
[----:B------:R-:W-:Y:S02]  /*dbfd0*/  LOP3.LUT R24, R24, 0xffff, RZ, 0xc0, !PT ;  /* 0x0000ffff18187812 */ /* 0x000fe400078ec0ff */
[----:B------:R-:W-:Y:S02]  /*dbfe0*/  LOP3.LUT R22, R22, 0xffff, RZ, 0xc0, !PT ;  /* 0x0000ffff16167812 */ /* 0x000fe400078ec0ff */
[----:B------:R-:W-:Y:S02]  /*dbff0*/  LOP3.LUT R3, R3, 0xffff, RZ, 0xc0, !PT ;  /* 0x0000ffff03037812 */ /* 0x000fe400078ec0ff */
[----:B------:R-:W-:Y:S02]  /*dc000*/  PRMT R28, R27, 0x3340, R23 ;  /* 0x000033401b1c7816 */ /* 0x000fe40000000017 */
[----:B------:R-:W-:-:S04]  /*dc010*/  PRMT R21, R24, 0x3340, R0 ;  /* 0x0000334018157816 */ /* 0x000fc80000000000 */
[----:B------:R-:W-:Y:S02]  /*dc020*/  PRMT R29, R28, 0x5410, R21 ;  /* 0x000054101c1d7816 */ /* 0x000fe40000000015 */
[----:B------:R-:W-:Y:S02]  /*dc030*/  PRMT R21, R22, 0x3340, R0 ;  /* 0x0000334016157816 */ /* 0x000fe40000000000 */
[----:B------:R-:W-:-:S04]  /*dc040*/  PRMT R28, R2, 0x3340, R3 ;  /* 0x00003340021c7816 */ /* 0x000fc80000000003 */
[----:B------:R-:W-:Y:S01]  /*dc050*/  PRMT R21, R28, 0x5410, R21 ;  /* 0x000054101c157816 */ /* 0x000fe20000000015 */
[----:B------:R-:W-:Y:S04]  /*dc060*/  STL [R1+0x5ac], R29 ;  /* 0x0005ac1d01007387 */ /* 0x000fe80000100800 */
[----:B------:R0:W-:Y:S01]  /*dc070*/  STL.64 [R1+0x5610], R6 ;  /* 0x0056100601007387 */ /* 0x0001e20000100a00 */
[----:B------:R-:W-:-:S03]  /*dc080*/  IADD3 R28, P1, PT, R19, R7, RZ ;  /* 0x00000007131c7210 */ /* 0x000fc60007f3e0ff */
[----:B------:R1:W-:Y:S01]  /*dc090*/  STL [R1+0x5a8], R21 ;  /* 0x0005a81501007387 */ /* 0x0003e20000100800 */
[----:B------:R-:W-:Y:S02]  /*dc0a0*/  SHF.R.U32.HI R2, RZ, 0x8, R2 ;  /* 0x00000008ff027819 */ /* 0x000fe40000011602 */
[----:B------:R-:W-:Y:S02]  /*dc0b0*/  SHF.R.U32.HI R3, RZ, 0x8, R3 ;  /* 0x00000008ff037819 */ /* 0x000fe40000011603 */
[----:B0-----:R-:W-:Y:S02]  /*dc0c0*/  SHF.R.U32.HI R6, RZ, 0x8, R27 ;  /* 0x00000008ff067819 */ /* 0x001fe4000001161b */
[----:B-1----:R-:W-:Y:S02]  /*dc0d0*/  SHF.R.U32.HI R21, RZ, 0x8, R23 ;  /* 0x00000008ff157819 */ /* 0x002fe40000011617 */
[----:B------:R-:W-:Y:S02]  /*dc0e0*/  LOP3.LUT R6, R6, 0xffff, RZ, 0xc0, !PT ;  /* 0x0000ffff06067812 */ /* 0x000fe400078ec0ff */
[----:B------:R-:W-:-:S02]  /*dc0f0*/  LOP3.LUT R21, R21, 0xffff, RZ, 0xc0, !PT ;  /* 0x0000ffff15157812 */ /* 0x000fc400078ec0ff */
[----:B------:R-:W-:Y:S02]  /*dc100*/  LOP3.LUT R2, R2, 0xffff, RZ, 0xc0, !PT ;  /* 0x0000ffff02027812 */ /* 0x000fe400078ec0ff */
[----:B------:R-:W-:Y:S02]  /*dc110*/  LOP3.LUT R3, R3, 0xffff, RZ, 0xc0, !PT ;  /* 0x0000ffff03037812 */ /* 0x000fe400078ec0ff */
[----:B------:R-:W-:Y:S02]  /*dc120*/  PRMT R6, R6, 0x3340, R21 ;  /* 0x0000334006067816 */ /* 0x000fe40000000015 */
[----:B------:R-:W-:Y:S01]  /*dc130*/  PRMT R2, R2, 0x3340, R3 ;  /* 0x0000334002027816 */ /* 0x000fe20000000003 */
[----:B----4-:R-:W-:-:S05]  /*dc140*/  IMAD.X R29, R20, 0x1, R8, P1 ;  /* 0x00000001141d7824 */ /* 0x010fca00008e0608 */
[----:B------:R-:W-:Y:S04]  /*dc150*/  STL.64 [R1+0xc20], R28 ;  /* 0x000c201c01007387 */ /* 0x000fe80000100a00 */
[----:B------:R-:W4:Y:S04]  /*dc160*/  LDL.LU R27, [R1+0x7c4] ;  /* 0x0007c400011b7983 */ /* 0x000f280000300800 */
[----:B------:R-:W4:Y:S04]  /*dc170*/  LDL.LU R21, [R1+0x81c] ;  /* 0x00081c0001157983 */ /* 0x000f280000300800 */
[----:B------:R0:W-:Y:S04]  /*dc180*/  STL [R1+0x3d8], R6 ;  /* 0x0003d80601007387 */ /* 0x0001e80000100800 */
[----:B0-----:R-:W4:Y:S04]  /*dc190*/  LDL.LU R6, [R1+0x11c] ;  /* 0x00011c0001067983 */ /* 0x001f280000300800 */
[----:B------:R-:W4:Y:S04]  /*dc1a0*/  LDL.LU R7, [R1+0x3f8] ;  /* 0x0003f80001077983 */ /* 0x000f280000300800 */
[----:B------:R0:W-:Y:S04]  /*dc1b0*/  STL [R1+0x3d4], R2 ;  /* 0x0003d40201007387 */ /* 0x0001e80000100800 */
[----:B------:R-:W4:Y:S04]  /*dc1c0*/  LDL.LU R28, [R1+0x108] ;  /* 0x00010800011c7983 */ /* 0x000f280000300800 */
[----:B------:R-:W4:Y:S04]  /*dc1d0*/  LDL.LU R29, [R1+0x5a4] ;  /* 0x0005a400011d7983 */ /* 0x000f280000300800 */
[----:B------:R-:W4:Y:S01]  /*dc1e0*/  LDL.LU R23, [R1+0x5088] ;  /* 0x0050880001177983 */ /* 0x000f220000300800 */
[----:B0-----:R-:W-:-:S03]  /*dc1f0*/  IADD3 R2, P1, PT, R19, R9, RZ ;  /* 0x0000000913027210 */ /* 0x001fc60007f3e0ff */
[----:B------:R0:W-:Y:S02]  /*dc200*/  STL.64 [R1+0x5608], R8 ;  /* 0x0056080801007387 */ /* 0x0001e40000100a00 */
[----:B---3--:R-:W-:Y:S02]  /*dc210*/  IMAD.X R3, R20, 0x1, R11, P1 ;  /* 0x0000000114037824 */ /* 0x008fe400008e060b */
[----:B0-----:R-:W3:Y:S04]  /*dc220*/  LDL.LU R8, [R1+0x7c8] ;  /* 0x0007c80001087983 */ /* 0x001ee80000300800 */
[----:B------:R-:W4:Y:S04]  /*dc230*/  LDL.LU R9, [R1+0x12c] ;  /* 0x00012c0001097983 */ /* 0x000f280000300800 */
[----:B------:R2:W-:Y:S02]  /*dc240*/  STL.64 [R1+0xc18], R2 ;  /* 0x000c180201007387 */ /* 0x0005e40000100a00 */
[----:B--2---:R-:W-:-:S02]  /*dc250*/  PRMT R2, R18, 0x5410, R17 ;  /* 0x0000541012027816 */ /* 0x004fc40000000011 */
[----:B------:R-:W2:Y:S04]  /*dc260*/  LDL.LU R17, [R1+0x210c] ;  /* 0x00210c0001117983 */ /* 0x000ea80000300800 */
[----:B------:R-:W2:Y:S04]  /*dc270*/  LDL.LU R18, [R1+0x4f3c] ;  /* 0x004f3c0001127983 */ /* 0x000ea80000300800 */
[----:B------:R0:W-:Y:S02]  /*dc280*/  STL [R1+0x18cc], R2 ;  /* 0x0018cc0201007387 */ /* 0x0001e40000100800 */
[----:B0-----:R-:W-:-:S05]  /*dc290*/  IADD3 R2, P1, PT, R19, R10, RZ ;  /* 0x0000000a13027210 */ /* 0x001fca0007f3e0ff */
[----:B------:R-:W-:Y:S01]  /*dc2a0*/  IMAD.X R3, R20, 0x1, R12, P1 ;  /* 0x0000000114037824 */ /* 0x000fe200008e060c */
[----:B------:R-:W-:-:S04]  /*dc2b0*/  SHF.R.U32.HI R20, RZ, 0x8, R22 ;  /* 0x00000008ff147819 */ /* 0x000fc80000011616 */
[----:B------:R-:W-:Y:S01]  /*dc2c0*/  LOP3.LUT R20, R20, 0xffff, RZ, 0xc0, !PT ;  /* 0x0000ffff14147812 */ /* 0x000fe200078ec0ff */
[----:B------:R0:W-:Y:S03]  /*dc2d0*/  STL.64 [R1+0xc58], R2 ;  /* 0x000c580201007387 */ /* 0x0001e60000100a00 */
[----:B------:R-:W-:Y:S01]  /*dc2e0*/  PRMT R20, R20, 0x3340, R0 ;  /* 0x0000334014147816 */ /* 0x000fe20000000000 */
[----:B0-----:R-:W2:Y:S04]  /*dc2f0*/  LDL.LU.64 R2, [R1+0x5620] ;  /* 0x0056200001027983 */ /* 0x001ea80000300a00 */
[----:B------:R-:W2:Y:S04]  /*dc300*/  LDL.LU R22, [R1+0x561c] ;  /* 0x00561c0001167983 */ /* 0x000ea80000300800 */
[----:B------:R0:W-:Y:S04]  /*dc310*/  STL [R1+0x214], R20 ;  /* 0x0002141401007387 */ /* 0x0001e80000100800 */
[----:B0-----:R-:W3:Y:S01]  /*dc320*/  LDL.LU R20, [R1+0x130] ;  /* 0x0001300001147983 */ /* 0x001ee20000300800 */
[----:B------:R-:W-:Y:S01]  /*dc330*/  VIADD R19, R19, UR5 ;  /* 0x0000000513137c36 */ /* 0x000fe20008000000 */
[----:B------:R-:W0:Y:S01]  /*dc340*/  LDCU UR5, c[0x0][0x3b8] ;  /* 0x00007700ff0577ac */ /* 0x000e220008000800 */
[----:B----4-:R-:W-:-:S02]  /*dc350*/  PRMT R21, R21, 0x5410, R9 ;  /* 0x0000541015157816 */ /* 0x010fc40000000009 */
[----:B---3--:R-:W-:Y:S02]  /*dc360*/  PRMT R8, R8, 0x5410, R20 ;  /* 0x0000541008087816 */ /* 0x008fe40000000014 */
[----:B------:R-:W-:-:S03]  /*dc370*/  SHF.R.S32.HI R20, RZ, 0x1f, R19 ;  /* 0x0000001fff147819 */ /* 0x000fc60000011413 */
[----:B------:R1:W-:Y:S04]  /*dc380*/  STL [R1+0x18c8], R8 ;  /* 0x0018c80801007387 */ /* 0x0003e80000100800 */
[----:B------:R3:W-:Y:S01]  /*dc390*/  STL [R1+0x894], R21 ;  /* 0x0008941501007387 */ /* 0x0007e20000100800 */
[----:B-1----:R-:W-:Y:S02]  /*dc3a0*/  IADD3 R8, P1, PT, R19, R0, RZ ;  /* 0x0000000013087210 */ /* 0x002fe40007f3e0ff */
[----:B---3--:R-:W-:-:S03]  /*dc3b0*/  SHF.R.U32.HI R21, RZ, 0x8, R24 ;  /* 0x00000008ff157819 */ /* 0x008fc60000011618 */
[----:B--2---:R-:W-:Y:S01]  /*dc3c0*/  IMAD.X R9, R20, 0x1, R2, P1 ;  /* 0x0000000114097824 */ /* 0x004fe200008e0602 */
[----:B------:R-:W-:-:S04]  /*dc3d0*/  LOP3.LUT R21, R21, 0xffff, RZ, 0xc0, !PT ;  /* 0x0000ffff15157812 */ /* 0x000fc800078ec0ff */
[----:B------:R1:W-:Y:S04]  /*dc3e0*/  STL.64 [R1+0xc48], R8 ;  /* 0x000c480801007387 */ /* 0x0003e80000100a00 */
[----:B------:R-:W2:Y:S01]  /*dc3f0*/  LDL.LU R24, [R1+0x110] ;  /* 0x0001100001187983 */ /* 0x000ea20000300800 */
[----:B-1----:R-:W-:Y:S02]  /*dc400*/  PRMT R9, R21, 0x3340, R0 ;  /* 0x0000334015097816 */ /* 0x002fe40000000000 */
[----:B------:R-:W-:-:S03]  /*dc410*/  PRMT R8, R27, 0x5410, R22 ;  /* 0x000054101b087816 */ /* 0x000fc60000000016 */
[----:B------:R-:W-:Y:S04]  /*dc420*/  STL [R1+0x210], R9 ;  /* 0x0002100901007387 */ /* 0x000fe80000100800 */
[----:B------:R-:W2:Y:S01]  /*dc430*/  LDL.LU R27, [R1+0x3d0] ;  /* 0x0003d000011b7983 */ /* 0x000ea20000300800 */
[----:B0-----:R-:W-:-:S03]  /*dc440*/  VIADD R21, R19, UR5 ;  /* 0x0000000513157c36 */ /* 0x001fc60008000000 */
[----:B------:R0:W-:Y:S01]  /*dc450*/  STL [R1+0x898], R8 ;  /* 0x0008980801007387 */ /* 0x0001e20000100800 */
[----:B------:R-:W-:Y:S01]  /*dc460*/  PRMT R6, R7, 0x5410, R6 ;  /* 0x0000541007067816 */ /* 0x000fe20000000006 */
[----:B------:R-:W1:Y:S01]  /*dc470*/  LDCU UR5, c[0x0][0x398] ;  /* 0x00007300ff0577ac */ /* 0x000e620008000800 */
[----:B------:R-:W-:Y:S02]  /*dc480*/  SHF.R.S32.HI R22, RZ, 0x1f, R21 ;  /* 0x0000001fff167819 */ /* 0x000fe40000011415 */
[----:B0-----:R-:W-:-:S05]  /*dc490*/  IADD3 R8, P1, PT, R21, R0, RZ ;  /* 0x0000000015087210 */ /* 0x001fca0007f3e0ff */
[----:B------:R-:W-:Y:S01]  /*dc4a0*/  IMAD.X R9, R22, 0x1, R2, P1 ;  /* 0x0000000116097824 */ /* 0x000fe200008e0602 */
[----:B------:R-:W-:-:S04]  /*dc4b0*/  PRMT R2, R29, 0x5410, R28 ;  /* 0x000054101d027816 */ /* 0x000fc8000000001c */
[----:B------:R0:W-:Y:S04]  /*dc4c0*/  STL.64 [R1+0xc50], R8 ;  /* 0x000c500801007387 */ /* 0x0001e80000100a00 */
[----:B------:R3:W-:Y:S01]  /*dc4d0*/  STL [R1+0x89c], R6 ;  /* 0x00089c0601007387 */ /* 0x0007e20000100800 */
[----:B------:R-:W-:Y:S02]  /*dc4e0*/  LOP3.LUT R7, R23, 0xffff, RZ, 0xc0, !PT ;  /* 0x0000ffff17077812 */ /* 0x000fe400078ec0ff */
[----:B------:R-:W-:Y:S01]  /*dc4f0*/  IADD3 R28, P1, PT, R19, R3, RZ ;  /* 0x00000003131c7210 */ /* 0x000fe20007f3e0ff */
[----:B0-----:R-:W4:Y:S04]  /*dc500*/  LDL.LU R8, [R1+0x1e68] ;  /* 0x001e680001087983 */ /* 0x001f280000300800 */
[----:B------:R0:W-:Y:S01]  /*dc510*/  STL [R1+0x890], R2 ;  /* 0x0008900201007387 */ /* 0x0001e20000100800 */
[----:B---3--:R-:W-:-:S03]  /*dc520*/  LOP3.LUT R6, R18, 0xffff, RZ, 0xc0, !PT ;  /* 0x0000ffff12067812 */ /* 0x008fc600078ec0ff */
[----:B------:R-:W3:Y:S04]  /*dc530*/  LDL.LU R9, [R1+0x1b58] ;  /* 0x001b580001097983 */ /* 0x000ee80000300800 */
[----:B------:R-:W3:Y:S01]  /*dc540*/  LDL.LU R23, [R1+0x1ce8] ;  /* 0x001ce80001177983 */ /* 0x000ee20000300800 */
[----:B0-----:R-:W-:-:S04]  /*dc550*/  LOP3.LUT R2, R17, 0xffff, RZ, 0xc0, !PT ;  /* 0x0000ffff11027812 */ /* 0x001fc800078ec0ff */
[----:B------:R-:W-:Y:S01]  /*dc560*/  PRMT R0, R2, 0x3340, R0 ;  /* 0x0000334002007816 */ /* 0x000fe20000000000 */
[----:B------:R0:W-:Y:S01]  /*dc570*/  STL [R1+0xec], R2 ;  /* 0x0000ec0201007387 */ /* 0x0001e20000100800 */
[----:B------:R-:W-:Y:S01]  /*dc580*/  IMAD.X R29, R20, 0x1, R4, P1 ;  /* 0x00000001141d7824 */ /* 0x000fe200008e0604 */
[----:B0-----:R-:W-:-:S04]  /*dc590*/  PRMT R2, R7, 0x3340, R6 ;  /* 0x0000334007027816 */ /* 0x001fc80000000006 */
[----:B------:R-:W-:-:S05]  /*dc5a0*/  PRMT R0, R2, 0x5410, R0 ;  /* 0x0000541002007816 */ /* 0x000fca0000000000 */
[----:B------:R0:W-:Y:S04]  /*dc5b0*/  STL [R1+0x5a4], R0 ;  /* 0x0005a40001007387 */ /* 0x0001e80000100800 */
[----:B------:R1:W-:Y:S01]  /*dc5c0*/  STL.64 [R1+0xc28], R28 ;  /* 0x000c281c01007387 */ /* 0x0003e20000100a00 */
[----:B------:R-:W-:-:S03]  /*dc5d0*/  SHF.R.U32.HI R2, RZ, 0x8, R7 ;  /* 0x00000008ff027819 */ /* 0x000fc60000011607 */
[----:B------:R1:W-:Y:S01]  /*dc5e0*/  STL [R1+0x5488], R3 ;  /* 0x0054880301007387 */ /* 0x0003e20000100800 */
[----:B------:R-:W-:Y:S02]  /*dc5f0*/  LOP3.LUT R2, R2, 0xffff, RZ, 0xc0, !PT ;  /* 0x0000ffff02027812 */ /* 0x000fe400078ec0ff */
[----:B0-----:R-:W-:Y:S02]  /*dc600*/  SHF.R.U32.HI R0, RZ, 0x8, R6 ;  /* 0x00000008ff007819 */ /* 0x001fe40000011606 */
[----:B-1----:R-:W-:Y:S02]  /*dc610*/  IADD3 R28, P1, PT, R21, R3, RZ ;  /* 0x00000003151c7210 */ /* 0x002fe40007f3e0ff */
[----:B------:R-:W-:Y:S01]  /*dc620*/  LOP3.LUT R0, R0, 0xffff, RZ, 0xc0, !PT ;  /* 0x0000ffff00007812 */ /* 0x000fe200078ec0ff */
[----:B------:R-:W4:Y:S02]  /*dc630*/  LDL.LU R3, [R1+0x3b8] ;  /* 0x0003b80001037983 */ /* 0x000f240000300800 */
[----:B------:R-:W-:-:S05]  /*dc640*/  IMAD.X R29, R22, 0x1, R4, P1 ;  /* 0x00000001161d7824 */ /* 0x000fca00008e0604 */
[----:B------:R0:W-:Y:S04]  /*dc650*/  STL.64 [R1+0xc40], R28 ;  /* 0x000c401c01007387 */ /* 0x0001e80000100a00 */
[----:B0-----:R-:W4:Y:S01]  /*dc660*/  LDL.LU R28, [R1+0x5618] ;  /* 0x00561800011c7983 */ /* 0x001f220000300800 */
[----:B------:R-:W-:-:S03]  /*dc670*/  PRMT R29, R2, 0x3340, R0 ;  /* 0x00003340021d7816 */ /* 0x000fc60000000000 */
[----:B------:R0:W-:Y:S04]  /*dc680*/  STL [R1+0x5490], R4 ;  /* 0x0054900401007387 */ /* 0x0001e80000100800 */
[----:B0-----:R-:W4:Y:S04]  /*dc690*/  LDL.LU R4, [R1+0xf4] ;  /* 0x0000f40001047983 */ /* 0x001f280000300800 */
[----:B------:R-:W4:Y:S04]  /*dc6a0*/  LDL.LU R2, [R1+0x118] ;  /* 0x0001180001027983 */ /* 0x000f280000300800 */
[----:B------:R-:W4:Y:S04]  /*dc6b0*/  LDL.LU R0, [R1+0x7c0] ;  /* 0x0007c00001007983 */ /* 0x000f280000300800 */
[----:B------:R-:W-:Y:S04]  /*dc6c0*/  STL [R1+0x54cc], R29 ;  /* 0x0054cc1d01007387 */ /* 0x000fe80000100800 */
[----:B------:R-:W4:Y:S04]  /*dc6d0*/  LDL.LU R17, [R1+0x10c] ;  /* 0x00010c0001117983 */ /* 0x000f280000300800 */
[----:B------:R-:W4:Y:S01]  /*dc6e0*/  LDL.LU R18, [R1+0x7b4] ;  /* 0x0007b40001127983 */ /* 0x000f220000300800 */
[----:B--2---:R-:W-:-:S05]  /*dc6f0*/  PRMT R6, R27, 0x5410, R24 ;  /* 0x000054101b067816 */ /* 0x004fca0000000018 */
[----:B------:R0:W-:Y:S04]  /*dc700*/  STL [R1+0x888], R6 ;  /* 0x0008880601007387 */ /* 0x0001e80000100800 */
[----:B------:R-:W2:Y:S04]  /*dc710*/  LDL.LU R24, [R1+0x100] ;  /* 0x0001000001187983 */ /* 0x000ea80000300800 */
[----:B------:R-:W2:Y:S01]  /*dc720*/  LDL.LU R27, [R1+0x208] ;  /* 0x00020800011b7983 */ /* 0x000ea20000300800 */
[----:B0-----:R-:W-:-:S05]  /*dc730*/  IADD3 R6, P1, PT, R19, R13, RZ ;  /* 0x0000000d13067210 */ /* 0x001fca0007f3e0ff */
[----:B------:R-:W-:-:S05]  /*dc740*/  IMAD.X R7, R20, 0x1, R15, P1 ;  /* 0x0000000114077824 */ /* 0x000fca00008e060f */
[----:B------:R0:W-:Y:S02]  /*dc750*/  STL.64 [R1+0xbf0], R6 ;  /* 0x000bf00601007387 */ /* 0x0001e40000100a00 */
[----:B0-----:R-:W-:-:S05]  /*dc760*/  IADD3 R6, P1, PT, R21, R13, RZ ;  /* 0x0000000d15067210 */ /* 0x001fca0007f3e0ff */
[----:B------:R-:W-:-:S05]  /*dc770*/  IMAD.X R7, R22, 0x1, R15, P1 ;  /* 0x0000000116077824 */ /* 0x000fca00008e060f */
[----:B------:R0:W-:Y:S04]  /*dc780*/  STL.64 [R1+0xc10], R6 ;  /* 0x000c100601007387 */ /* 0x0001e80000100a00 */
[----:B0-----:R-:W2:Y:S01]  /*dc790*/  LDL.LU.64 R6, [R1+0x5610] ;  /* 0x0056100001067983 */ /* 0x001ea20000300a00 */
[----:B---3--:R-:W-:Y:S02]  /*dc7a0*/  LOP3.LUT R13, R9, 0xffff, RZ, 0xc0, !PT ;  /* 0x0000ffff090d7812 */ /* 0x008fe400078ec0ff */
[----:B------:R-:W-:Y:S02]  /*dc7b0*/  LOP3.LUT R15, R23, 0xffff, RZ, 0xc0, !PT ;  /* 0x0000ffff170f7812 */ /* 0x000fe400078ec0ff */
[----:B----4-:R-:W-:Y:S02]  /*dc7c0*/  PRMT R2, R0, 0x5410, R2 ;  /* 0x0000541000027816 */ /* 0x010fe40000000002 */
[----:B------:R-:W-:-:S02]  /*dc7d0*/  PRMT R0, R3, 0x5410, R4 ;  /* 0x0000541003007816 */ /* 0x000fc40000000004 */
[----:B------:R-:W-:Y:S01]  /*dc7e0*/  LOP3.LUT R3, R8, 0xffff, RZ, 0xc0, !PT ;  /* 0x0000ffff08037812 */ /* 0x000fe200078ec0ff */
[----:B------:R0:W-:Y:S04]  /*dc7f0*/  STL [R1+0x884], R2 ;  /* 0x0008840201007387 */ /* 0x0001e80000100800 */
[----:B------:R1:W-:Y:S01]  /*dc800*/  STL [R1+0x87c], R0 ;  /* 0x00087c0001007387 */ /* 0x0003e20000100800 */
[----:B------:R-:W-:Y:S02]  /*dc810*/  IADD3 R8, P1, PT, R19, R5, RZ ;  /* 0x0000000513087210 */ /* 0x000fe40007f3e0ff */
[----:B0-----:R-:W-:Y:S02]  /*dc820*/  PRMT R2, R3, 0x3340, R15 ;  /* 0x0000334003027816 */ /* 0x001fe4000000000f */
[----:B-1----:R-:W-:-:S04]  /*dc830*/  PRMT R0, R13, 0x3340, R1 ;  /* 0x000033400d007816 */ /* 0x002fc80000000001 */
[----:B------:R-:W-:Y:S02]  /*dc840*/  PRMT R0, R2, 0x5410, R0 ;  /* 0x0000541002007816 */ /* 0x000fe40000000000 */
[----:B------:R-:W-:-:S03]  /*dc850*/  SHF.R.U32.HI R2, RZ, 0x8, R3 ;  /* 0x00000008ff027819 */ /* 0x000fc60000011603 */
[----:B------:R0:W-:Y:S01]  /*dc860*/  STL [R1+0x5a0], R0 ;  /* 0x0005a00001007387 */ /* 0x0001e20000100800 */
[----:B------:R-:W-:Y:S02]  /*dc870*/  LOP3.LUT R2, R2, 0xffff, RZ, 0xc0, !PT ;  /* 0x0000ffff02027812 */ /* 0x000fe400078ec0ff */
[----:B------:R-:W-:Y:S02]  /*dc880*/  SHF.R.U32.HI R13, RZ, 0x8, R13 ;  /* 0x00000008ff0d7819 */ /* 0x000fe4000001160d */
[----:B0-----:R-:W-:-:S04]  /*dc890*/  SHF.R.U32.HI R0, RZ, 0x8, R15 ;  /* 0x00000008ff007819 */ /* 0x001fc8000001160f */
[----:B------:R-:W-:Y:S02]  /*dc8a0*/  LOP3.LUT R0, R0, 0xffff, RZ, 0xc0, !PT ;  /* 0x0000ffff00007812 */ /* 0x000fe400078ec0ff */
[----:B------:R-:W-:Y:S02]  /*dc8b0*/  LOP3.LUT R13, R13, 0xffff, RZ, 0xc0, !PT ;  /* 0x0000ffff0d0d7812 */ /* 0x000fe400078ec0ff */
[----:B------:R-:W-:Y:S02]  /*dc8c0*/  PRMT R4, R2, 0x3340, R0 ;  /* 0x0000334002047816 */ /* 0x000fe40000000000 */
[----:B------:R-:W-:Y:S01]  /*dc8d0*/  PRMT R0, R13, 0x3340, R1 ;  /* 0x000033400d007816 */ /* 0x000fe20000000001 */
[----:B--2---:R-:W-:-:S05]  /*dc8e0*/  IMAD.X R9, R20, 0x1, R6, P1 ;  /* 0x0000000114097824 */ /* 0x004fca00008e0606 */
[----:B------:R0:W-:Y:S04]  /*dc8f0*/  STL.64 [R1+0xbc8], R8 ;  /* 0x000bc80801007387 */ /* 0x0001e80000100a00 */
[----:B------:R-:W-:Y:S01]  /*dc900*/  STL [R1+0x54a0], R5 ;  /* 0x0054a00501007387 */ /* 0x000fe20000100800 */
[----:B0-----:R-:W-:-:S05]  /*dc910*/  IADD3 R8, P1, PT, R21, R5, RZ ;  /* 0x0000000515087210 */ /* 0x001fca0007f3e0ff */
[----:B------:R-:W-:Y:S01]  /*dc920*/  IMAD.X R9, R22, 0x1, R6, P1 ;  /* 0x0000000116097824 */ /* 0x000fe200008e0606 */
[----:B------:R-:W-:-:S04]  /*dc930*/  IADD3 R2, P1, PT, R19, R14, RZ ;  /* 0x0000000e13027210 */ /* 0x000fc80007f3e0ff */
[----:B------:R0:W-:Y:S01]  /*dc940*/  STL.64 [R1+0xba0], R8 ;  /* 0x000ba00801007387 */ /* 0x0001e20000100a00 */
[----:B------:R-:W-:-:S03]  /*dc950*/  IMAD.X R3, R20, 0x1, R16, P1 ;  /* 0x0000000114037824 */ /* 0x000fc600008e0610 */
[----:B0-----:R-:W2:Y:S04]  /*dc960*/  LDL.LU.64 R8, [R1+0x5608] ;  /* 0x0056080001087983 */ /* 0x001ea80000300a00 */
[----:B------:R-:W-:Y:S04]  /*dc970*/  STL [R1+0x54a8], R6 ;  /* 0x0054a80601007387 */ /* 0x000fe80000100800 */
[----:B------:R-:W-:Y:S04]  /*dc980*/  STL [R1+0x3d0], R4 ;  /* 0x0003d00401007387 */ /* 0x000fe80000100800 */
[----:B------:R-:W-:Y:S04]  /*dc990*/  STL [R1+0x20c], R0 ;  /* 0x00020c0001007387 */ /* 0x000fe80000100800 */
[----:B------:R0:W-:Y:S02]  /*dc9a0*/  STL.64 [R1+0xb98], R2 ;  /* 0x000b980201007387 */ /* 0x0001e40000100a00 */
[----:B0-----:R-:W-:-:S05]  /*dc9b0*/  IADD3 R2, P1, PT, R21, R14, RZ ;  /* 0x0000000e15027210 */ /* 0x001fca0007f3e0ff */
[----:B------:R-:W-:-:S05]  /*dc9c0*/  IMAD.X R3, R22, 0x1, R16, P1 ;  /* 0x0000000116037824 */ /* 0x000fca00008e0610 */
[----:B------:R0:W-:Y:S04]  /*dc9d0*/  STL.64 [R1+0xaf0], R2 ;  /* 0x000af00201007387 */ /* 0x0001e80000100a00 */
[----:B------:R-:W3:Y:S01]  /*dc9e0*/  LDL.LU R0, [R1+0x209c] ;  /* 0x00209c0001007983 */ /* 0x000ee20000300800 */
[----:B0-----:R-:W-:Y:S02]  /*dc9f0*/  PRMT R3, R18, 0x5410, R17 ;  /* 0x0000541012037816 */ /* 0x001fe40000000011 */
[----:B------:R-:W-:-:S03]  /*dca00*/  PRMT R2, R27, 0x5410, R24 ;  /* 0x000054101b027816 */ /* 0x000fc60000000018 */
[----:B------:R-:W-:Y:S04]  /*dca10*/  STL [R1+0x878], R3 ;  /* 0x0008780301007387 */ /* 0x000fe80000100800 */
[----:B------:R-:W4:Y:S04]  /*dca20*/  LDL.LU R13, [R1+0x53ac] ;  /* 0x0053ac00010d7983 */ /* 0x000f280000300800 */
[----:B------:R0:W-:Y:S04]  /*dca30*/  STL [R1+0x874], R2 ;  /* 0x0008740201007387 */ /* 0x0001e80000100800 */
[----:B0-----:R-:W3:Y:S04]  /*dca40*/  LDL.LU R2, [R1+0x208c] ;  /* 0x00208c0001027983 */ /* 0x001ee80000300800 */
[----:B------:R-:W3:Y:S01]  /*dca50*/  LDL.LU R15, [R1+0x53cc] ;  /* 0x0053cc00010f7983 */ /* 0x000ee20000300800 */
[----:B------:R-:W-:-:S05]  /*dca60*/  IADD3 R4, P1, PT, R19, R7, RZ ;  /* 0x0000000713047210 */ /* 0x000fca0007f3e0ff */
[--C-:B--2---:R-:W-:Y:S01]  /*dca70*/  IMAD.X R5, R20, 0x1, R8.reuse, P1 ;  /* 0x0000000114057824 */ /* 0x104fe200008e0608 */
[----:B------:R-:W-:Y:S01]  /*dca80*/  IADD3 R14, P1, PT, R21, R7, RZ ;  /* 0x00000007150e7210 */ /* 0x000fe20007f3e0ff */
[----:B---3--:R0:W-:Y:S04]  /*dca90*/  STL [R1+0x5600], R15 ;  /* 0x0056000f01007387 */ /* 0x0081e80000100800 */
[----:B------:R-:W2:Y:S04]  /*dcaa0*/  LDL.LU R6, [R1+0x128] ;  /* 0x0001280001067983 */ /* 0x000ea80000300800 */
[----:B------:R-:W2:Y:S04]  /*dcab0*/  LDL.LU R17, [R1+0x7b8] ;  /* 0x0007b80001117983 */ /* 0x000ea80000300800 */
[----:B------:R-:W3:Y:S04]  /*dcac0*/  LDL.LU R18, [R1+0x120] ;  /* 0x0001200001127983 */ /* 0x000ee80000300800 */
[----:B------:R-:W3:Y:S04]  /*dcad0*/  LDL.LU R24, [R1+0x3b0] ;  /* 0x0003b00001187983 */ /* 0x000ee80000300800 */
[----:B------:R-:W3:Y:S04]  /*dcae0*/  LDL.LU R27, [R1+0x1e98] ;  /* 0x001e9800011b7983 */ /* 0x000ee80000300800 */
[----:B------:R1:W-:Y:S01]  /*dcaf0*/  STL.64 [R1+0xa60], R4 ;  /* 0x000a600401007387 */ /* 0x0003e20000100a00 */
[----:B0-----:R-:W-:-:S03]  /*dcb00*/  IMAD.X R15, R22, 0x1, R8, P1 ;  /* 0x00000001160f7824 */ /* 0x001fc600008e0608 */
[----:B-1----:R-:W3:Y:S04]  /*dcb10*/  LDL.LU R5, [R1+0x1b78] ;  /* 0x001b780001057983 */ /* 0x002ee80000300800 */
[----:B------:R-:W3:Y:S04]  /*dcb20*/  LDL.LU R29, [R1+0x1d1c] ;  /* 0x001d1c00011d7983 */ /* 0x000ee80000300800 */
[----:B------:R-:W3:Y:S04]  /*dcb30*/  LDL.LU R4, [R1+0x1d9c] ;  /* 0x001d9c0001047983 */ /* 0x000ee80000300800 */
[----:B------:R-:W3:Y:S04]  /*dcb40*/  LDL.LU R3, [R1+0x1a18] ;  /* 0x001a180001037983 */ /* 0x000ee80000300800 */
[----:B------:R-:W-:Y:S04]  /*dcb50*/  STL [R1+0x54b4], R7 ;  /* 0x0054b40701007387 */ /* 0x000fe80000100800 */
[----:B------:R-:W3:Y:S04]  /*dcb60*/  LDL.LU R23, [R1+0x1c68] ;  /* 0x001c680001177983 */ /* 0x000ee80000300800 */
[----:B------:R-:W-:Y:S04]  /*dcb70*/  STL [R1+0x54b8], R8 ;  /* 0x0054b80801007387 */ /* 0x000fe80000100800 */
[----:B------:R0:W-:Y:S02]  /*dcb80*/  STL.64 [R1+0x9d8], R14 ;  /* 0x0009d80e01007387 */ /* 0x0001e40000100a00 */
[----:B0-----:R-:W-:-:S05]  /*dcb90*/  IADD3 R14, P1, PT, R19, R9, RZ ;  /* 0x00000009130e7210 */ /* 0x001fca0007f3e0ff */
[----:B------:R-:W-:-:S05]  /*dcba0*/  IMAD.X R15, R20, 0x1, R11, P1 ;  /* 0x00000001140f7824 */ /* 0x000fca00008e060b */
[----:B------:R0:W-:Y:S04]  /*dcbb0*/  STL.64 [R1+0x940], R14 ;  /* 0x0009400e01007387 */ /* 0x0001e80000100a00 */
[----:B------:R-:W-:Y:S01]  /*dcbc0*/  STL [R1+0x54ac], R9 ;  /* 0x0054ac0901007387 */ /* 0x000fe20000100800 */
[----:B0-----:R-:W-:-:S05]  /*dcbd0*/  IADD3 R14, P1, PT, R21, R9, RZ ;  /* 0x00000009150e7210 */ /* 0x001fca0007f3e0ff */
[----:B------:R-:W-:-:S05]  /*dcbe0*/  IMAD.X R15, R22, 0x1, R11, P1 ;  /* 0x00000001160f7824 */ /* 0x000fca00008e060b */
[----:B------:R0:W-:Y:S04]  /*dcbf0*/  STL.64 [R1+0x8b0], R14 ;  /* 0x0008b00e01007387 */ /* 0x0001e80000100a00 */
[----:B0-----:R-:W3:Y:S01]  /*dcc00*/  LDL.LU R15, [R1+0x5600] ;  /* 0x00560000010f7983 */ /* 0x001ee20000300800 */
[----:B------:R-:W-:Y:S02]  /*dcc10*/  IADD3 R8, P1, PT, R21, R10, RZ ;  /* 0x0000000a15087210 */ /* 0x000fe40007f3e0ff */
[----:B------:R-:W-:-:S03]  /*dcc20*/  LOP3.LUT R0, R0, 0xffff, RZ, 0xc0, !PT ;  /* 0x0000ffff00007812 */ /* 0x000fc600078ec0ff */
[----:B------:R-:W-:Y:S01]  /*dcc30*/  IMAD.X R9, R22, 0x1, R12, P1 ;  /* 0x0000000116097824 */ /* 0x000fe200008e060c */
[----:B------:R-:W-:Y:S04]  /*dcc40*/  STL [R1+0x548c], R11 ;  /* 0x00548c0b01007387 */ /* 0x000fe80000100800 */
[----:B------:R0:W-:Y:S04]  /*dcc50*/  STL.64 [R1+0x8a8], R8 ;  /* 0x0008a80801007387 */ /* 0x0001e80000100a00 */
[----:B------:R-:W-:Y:S04]  /*dcc60*/  STL [R1+0x5494], R10 ;  /* 0x0054940a01007387 */ /* 0x000fe80000100800 */
[----:B------:R1:W-:Y:S01]  /*dcc70*/  STL [R1+0x1b8], R0 ;  /* 0x0001b80001007387 */ /* 0x0003e20000100800 */
[----:B------:R-:W-:-:S02]  /*dcc80*/  LOP3.LUT R2, R2, 0xffff, RZ, 0xc0, !PT ;  /* 0x0000ffff02027812 */ /* 0x000fc400078ec0ff */
[----:B0-----:R-:W-:Y:S02]  /*dcc90*/  IADD3 R8, P1, PT, R19, R10, RZ ;  /* 0x0000000a13087210 */ /* 0x001fe40007f3e0ff */
[----:B-1----:R-:W-:-:S03]  /*dcca0*/  PRMT R0, R0, 0x3340, R1 ;  /* 0x0000334000007816 */ /* 0x002fc60000000001 */
[----:B------:R-:W-:Y:S01]  /*dccb0*/  IMAD.X R9, R20, 0x1, R12, P1 ;  /* 0x0000000114097824 */ /* 0x000fe200008e060c */
[----:B----4-:R-:W-:-:S04]  /*dccc0*/  PRMT R0, R13, 0x5410, R0 ;  /* 0x000054100d007816 */ /* 0x010fc80000000000 */
[----:B------:R-:W-:Y:S04]  /*dccd0*/  STL.64 [R1+0x8a0], R8 ;  /* 0x0008a00801007387 */ /* 0x000fe80000100a00 */
[----:B------:R-:W-:Y:S04]  /*dcce0*/  STL [R1+0x680], R2 ;  /* 0x0006800201007387 */ /* 0x000fe80000100800 */
[----:B------:R0:W-:Y:S02]  /*dccf0*/  STL [R1+0x1b18], R0 ;  /* 0x001b180001007387 */ /* 0x0001e40000100800 */
[----:B0-----:R-:W-:-:S02]  /*dcd00*/  PRMT R0, R2, 0x3340, R1 ;  /* 0x0000334002007816 */ /* 0x001fc40000000001 */
[----:B--2---:R-:W-:Y:S02]  /*dcd10*/  PRMT R2, R17, 0x5410, R6 ;  /* 0x0000541011027816 */ /* 0x004fe40000000006 */
[----:B---3--:R-:W-:Y:S02]  /*dcd20*/  PRMT R7, R15, 0x5410, R0 ;  /* 0x000054100f077816 */ /* 0x008fe40000000000 */
[----:B------:R-:W-:-:S03]  /*dcd30*/  PRMT R0, R24, 0x5410, R18 ;  /* 0x0000541018007816 */ /* 0x000fc60000000012 */
[----:B------:R-:W-:Y:S04]  /*dcd40*/  STL [R1+0x1b28], R7 ;  /* 0x001b280701007387 */ /* 0x000fe80000100800 */
[----:B------:R-:W-:Y:S04]  /*dcd50*/  STL [R1+0x870], R2 ;  /* 0x0008700201007387 */ /* 0x000fe80000100800 */
[----:B------:R-:W2:Y:S04]  /*dcd60*/  LDL.LU R17, [R1+0x114] ;  /* 0x0001140001117983 */ /* 0x000ea80000300800 */
[----:B------:R0:W-:Y:S04]  /*dcd70*/  STL [R1+0x86c], R0 ;  /* 0x00086c0001007387 */ /* 0x0001e80000100800 */
[----:B------:R-:W2:Y:S01]  /*dcd80*/  LDL.LU R18, [R1+0x204] ;  /* 0x0002040001127983 */ /* 0x000ea20000300800 */
[----:B------:R-:W-:-:S03]  /*dcd90*/  LOP3.LUT R15, R27, 0xffff, RZ, 0xc0, !PT ;  /* 0x0000ffff1b0f7812 */ /* 0x000fc600078ec0ff */
[----:B------:R-:W3:Y:S04]  /*dcda0*/  LDL.LU R24, [R1+0x104] ;  /* 0x0001040001187983 */ /* 0x000ee80000300800 */
[----:B------:R-:W3:Y:S01]  /*dcdb0*/  LDL.LU R27, [R1+0x7b0] ;  /* 0x0007b000011b7983 */ /* 0x000ee20000300800 */
[----:B------:R-:W-:Y:S02]  /*dcdc0*/  LOP3.LUT R19, R5, 0xffff, RZ, 0xc0, !PT ;  /* 0x0000ffff05137812 */ /* 0x000fe400078ec0ff */
[----:B------:R-:W-:Y:S02]  /*dcdd0*/  LOP3.LUT R13, R29, 0xffff, RZ, 0xc0, !PT ;  /* 0x0000ffff1d0d7812 */ /* 0x000fe400078ec0ff */
[----:B------:R-:W-:Y:S02]  /*dcde0*/  LOP3.LUT R14, R4, 0xffff, RZ, 0xc0, !PT ;  /* 0x0000ffff040e7812 */ /* 0x000fe400078ec0ff */
[----:B------:R-:W-:-:S02]  /*dcdf0*/  LOP3.LUT R16, R3, 0xffff, RZ, 0xc0, !PT ;  /* 0x0000ffff03107812 */ /* 0x000fc400078ec0ff */
[----:B------:R-:W-:Y:S02]  /*dce00*/  LOP3.LUT R12, R23, 0xffff, RZ, 0xc0, !PT ;  /* 0x0000ffff170c7812 */ /* 0x000fe400078ec0ff */
[----:B0-----:R-:W-:Y:S02]  /*dce10*/  PRMT R0, R19, 0x3340, R1 ;  /* 0x0000334013007816 */ /* 0x001fe40000000001 */
[----:B------:R-:W-:-:S04]  /*dce20*/  PRMT R2, R15, 0x3340, R13 ;  /* 0x000033400f027816 */ /* 0x000fc8000000000d */
[----:B------:R-:W-:Y:S02]  /*dce30*/  PRMT R3, R2, 0x5410, R0 ;  /* 0x0000541002037816 */ /* 0x000fe40000000000 */
[----:B------:R-:W-:Y:S02]  /*dce40*/  PRMT R0, R16, 0x3340, R1 ;  /* 0x0000334010007816 */ /* 0x000fe40000000001 */
[----:B------:R-:W-:-:S04]  /*dce50*/  PRMT R2, R14, 0x3340, R12 ;  /* 0x000033400e027816 */ /* 0x000fc8000000000c */
[----:B------:R-:W-:Y:S01]  /*dce60*/  PRMT R0, R2, 0x5410, R0 ;  /* 0x0000541002007816 */ /* 0x000fe20000000000 */
[----:B------:R-:W-:Y:S04]  /*dce70*/  STL [R1+0x59c], R3 ;  /* 0x00059c0301007387 */ /* 0x000fe80000100800 */
[----:B------:R-:W4:Y:S04]  /*dce80*/  LDL.LU R20, [R1+0x7a4] ;  /* 0x0007a40001147983 */ /* 0x000f280000300800 */
[----:B------:R-:W4:Y:S01]  /*dce90*/  LDL.LU R10, [R1+0x5118] ;  /* 0x00511800010a7983 */ /* 0x000f220000300800 */
[----:B------:R-:W-:-:S03]  /*dcea0*/  SHF.R.U32.HI R2, RZ, 0x8, R15 ;  /* 0x00000008ff027819 */ /* 0x000fc6000001160f */
[----:B------:R0:W-:Y:S01]  /*dceb0*/  STL [R1+0x598], R0 ;  /* 0x0005980001007387 */ /* 0x0001e20000100800 */
[----:B------:R-:W-:Y:S02]  /*dcec0*/  SHF.R.U32.HI R14, RZ, 0x8, R14 ;  /* 0x00000008ff0e7819 */ /* 0x000fe4000001160e */
[----:B------:R-:W-:Y:S02]  /*dced0*/  SHF.R.U32.HI R12, RZ, 0x8, R12 ;  /* 0x00000008ff0c7819 */ /* 0x000fe4000001160c */
[----:B------:R-:W-:Y:S01]  /*dcee0*/  LOP3.LUT R2, R2, 0xffff, RZ, 0xc0, !PT ;  /* 0x0000ffff02027812 */ /* 0x000fe200078ec0ff */
[----:B------:R-:W4:Y:S04]  /*dcef0*/  LDL.LU R22, [R1+0x4f20] ;  /* 0x004f200001167983 */ /* 0x000f280000300800 */
[----:B------:R-:W4:Y:S01]  /*dcf00*/  LDL.LU R21, [R1+0x5070] ;  /* 0x0050700001157983 */ /* 0x000f220000300800 */
[----:B0-----:R-:W-:-:S02]  /*dcf10*/  SHF.R.U32.HI R0, RZ, 0x8, R13 ;  /* 0x00000008ff007819 */ /* 0x001fc4000001160d */
[----:B------:R-:W-:Y:S02]  /*dcf20*/  LOP3.LUT R13, R14, 0xffff, RZ, 0xc0, !PT ;  /* 0x0000ffff0e0d7812 */ /* 0x000fe400078ec0ff */
[----:B------:R-:W-:Y:S01]  /*dcf30*/  LOP3.LUT R12, R12, 0xffff, RZ, 0xc0, !PT ;  /* 0x0000ffff0c0c7812 */ /* 0x000fe200078ec0ff */
[----:B------:R-:W4:Y:S01]  /*dcf40*/  LDL.LU R15, [R1+0xe4] ;  /* 0x0000e400010f7983 */ /* 0x000f220000300800 */
[----:B------:R-:W-:-:S03]  /*dcf50*/  LOP3.LUT R0, R0, 0xffff, RZ, 0xc0, !PT ;  /* 0x0000ffff00007812 */ /* 0x000fc600078ec0ff */
[----:B------:R-:W4:Y:S01]  /*dcf60*/  LDL.LU R14, [R1+0x7a0] ;  /* 0x0007a000010e7983 */ /* 0x000f220000300800 */
[----:B------:R-:W-:Y:S02]  /*dcf70*/  PRMT R2, R2, 0x3340, R0 ;  /* 0x0000334002027816 */ /* 0x000fe40000000000 */
[----:B------:R-:W-:Y:S02]  /*dcf80*/  PRMT R0, R13, 0x3340, R12 ;  /* 0x000033400d007816 */ /* 0x000fe4000000000c */
[----:B------:R-:W4:Y:S04]  /*dcf90*/  LDL.LU R13, [R1+0x7a8] ;  /* 0x0007a800010d7983 */ /* 0x000f280000300800 */
[----:B------:R2:W-:Y:S04]  /*dcfa0*/  STL [R1+0x3b8], R2 ;  /* 0x0003b80201007387 */ /* 0x0005e80000100800 */
[----:B------:R-:W4:Y:S04]  /*dcfb0*/  LDL.LU R12, [R1+0xe8] ;  /* 0x0000e800010c7983 */ /* 0x000f280000300800 */
[----:B------:R3:W-:Y:S04]  /*dcfc0*/  STL [R1+0x3b0], R0 ;  /* 0x0003b00001007387 */ /* 0x0007e80000100800 */
[----:B------:R-:W4:Y:S01]  /*dcfd0*/  LDL.LU R11, [R1+0xe0] ;  /* 0x0000e000010b7983 */ /* 0x000f220000300800 */
[----:B--2---:R-:W-:-:S02]  /*dcfe0*/  PRMT R2, R18, 0x5410, R17 ;  /* 0x0000541012027816 */ /* 0x004fc40000000011 */
[----:B---3--:R-:W-:-:S03]  /*dcff0*/  PRMT R0, R27, 0x5410, R24 ;  /* 0x000054101b007816 */ /* 0x008fc60000000018 */
[----:B------:R-:W-:Y:S04]  /*dd000*/  STL [R1+0x868], R2 ;  /* 0x0008680201007387 */ /* 0x000fe80000100800 */
[----:B------:R-:W2:Y:S04]  /*dd010*/  LDL.LU R9, [R1+0x794] ;  /* 0x0007940001097983 */ /* 0x000ea80000300800 */
[----:B------:R0:W-:Y:S04]  /*dd020*/  STL [R1+0x864], R0 ;  /* 0x0008640001007387 */ /* 0x0001e80000100800 */
[----:B------:R-:W3:Y:S04]  /*dd030*/  LDL.LU R8, [R1+0xdc] ;  /* 0x0000dc0001087983 */ /* 0x000ee80000300800 */
[----:B------:R-:W3:Y:S04]  /*dd040*/  LDL.LU R7, [R1+0x798] ;  /* 0x0007980001077983 */ /* 0x000ee80000300800 */
        /* <DEDUP_REMOVED lines=9> */
[----:B------:R-:W2:Y:S01]  /*dd0e0*/  LDL.LU R27, [R1+0x5084] ;  /* 0x00508400011b7983 */ /* 0x000ea20000300800 */
[----:B0-----:R-:W-:-:S03]  /*dd0f0*/  SHF.R.U32.HI R0, RZ, 0x8, R16 ;  /* 0x00000008ff007819 */ /* 0x001fc60000011610 */
[----:B------:R-:W2:Y:S01]  /*dd100*/  LDL.LU R16, [R1+0xfc] ;  /* 0x0000fc0001107983 */ /* 0x000ea20000300800 */
[----:B------:R-:W-:Y:S02]  /*dd110*/  SHF.R.U32.HI R2, RZ, 0x8, R19 ;  /* 0x00000008ff027819 */ /* 0x000fe40000011613 */
[----:B------:R-:W-:Y:S02]  /*dd120*/  LOP3.LUT R0, R0, 0xffff, RZ, 0xc0, !PT ;  /* 0x0000ffff00007812 */ /* 0x000fe400078ec0ff */
[----:B------:R-:W-:Y:S02]  /*dd130*/  LOP3.LUT R2, R2, 0xffff, RZ, 0xc0, !PT ;  /* 0x0000ffff02027812 */ /* 0x000fe400078ec0ff */
[--C-:B------:R-:W-:Y:S02]  /*dd140*/  PRMT R19, R0, 0x3340, R1.reuse ;  /* 0x0000334000137816 */ /* 0x100fe40000000001 */
[----:B------:R-:W-:-:S03]  /*dd150*/  PRMT R0, R2, 0x3340, R1 ;  /* 0x0000334002007816 */ /* 0x000fc60000000001 */
[----:B------:R-:W-:Y:S04]  /*dd160*/  STL [R1+0x208], R19 ;  /* 0x0002081301007387 */ /* 0x000fe80000100800 */
[----:B------:R4:W-:Y:S02]  /*dd170*/  STL [R1+0x204], R0 ;  /* 0x0002040001007387 */ /* 0x0009e40000100800 */
[----:B----4-:R-:W-:Y:S02]  /*dd180*/  PRMT R0, R20, 0x5410, R15 ;  /* 0x0000541014007816 */ /* 0x010fe4000000000f */
[----:B------:R-:W-:Y:S02]  /*dd190*/  PRMT R2, R14, 0x5410, R12 ;  /* 0x000054100e027816 */ /* 0x000fe4000000000c */
[----:B------:R-:W-:-:S02]  /*dd1a0*/  LOP3.LUT R14, R10, 0xffff, RZ, 0xc0, !PT ;  /* 0x0000ffff0a0e7812 */ /* 0x000fc400078ec0ff */
[----:B------:R-:W-:Y:S02]  /*dd1b0*/  LOP3.LUT R12, R22, 0xffff, RZ, 0xc0, !PT ;  /* 0x0000ffff160c7812 */ /* 0x000fe400078ec0ff */
[----:B--2---:R-:W-:-:S05]  /*dd1c0*/  PRMT R13, R13, 0x5410, R16 ;  /* 0x000054100d0d7816 */ /* 0x004fca0000000010 */
[----:B------:R0:W-:Y:S04]  /*dd1d0*/  STL [R1+0x854], R13 ;  /* 0x0008540d01007387 */ /* 0x0001e80000100800 */
[----:B------:R-:W-:Y:S04]  /*dd1e0*/  STL [R1+0x858], R2 ;  /* 0x0008580201007387 */ /* 0x000fe80000100800 */
[----:B------:R1:W-:Y:S01]  /*dd1f0*/  STL [R1+0x850], R0 ;  /* 0x0008500001007387 */ /* 0x0003e20000100800 */
[----:B0-----:R-:W-:Y:S02]  /*dd200*/  LOP3.LUT R13, R21, 0xffff, RZ, 0xc0, !PT ;  /* 0x0000ffff150d7812 */ /* 0x001fe400078ec0ff */
[----:B-1----:R-:W-:-:S02]  /*dd210*/  PRMT R0, R12, 0x3340, R1 ;  /* 0x000033400c007816 */ /* 0x002fc40000000001 */
        /* <DEDUP_REMOVED lines=8> */
[----:B------:R0:W-:Y:S01]  /*dd2a0*/  STL [R1+0x588], R10 ;  /* 0x0005880a01007387 */ /* 0x0001e20000100800 */
[----:B---3--:R-:W-:Y:S02]  /*dd2b0*/  PRMT R7, R7, 0x5410, R8 ;  /* 0x0000541007077816 */ /* 0x008fe40000000008 */
[----:B0-----:R-:W-:Y:S02]  /*dd2c0*/  PRMT R10, R2, 0x3340, R0 ;  /* 0x00003340020a7816 */ /* 0x001fe40000000000 */
[----:B------:R-:W-:Y:S02]  /*dd2d0*/  PRMT R0, R12, 0x3340, R1 ;  /* 0x000033400c007816 */ /* 0x000fe40000000001 */
[----:B------:R-:W-:Y:S01]  /*dd2e0*/  PRMT R2, R9, 0x5410, R11 ;  /* 0x0000541009027816 */ /* 0x000fe2000000000b */
[----:B------:R-:W-:Y:S04]  /*dd2f0*/  STL [R1+0x3ac], R10 ;  /* 0x0003ac0a01007387 */ /* 0x000fe80000100800 */
[----:B------:R0:W-:Y:S04]  /*dd300*/  STL [R1+0x200], R0 ;  /* 0x0002000001007387 */ /* 0x0001e80000100800 */
[----:B------:R1:W-:Y:S04]  /*dd310*/  STL [R1+0x85c], R2 ;  /* 0x00085c0201007387 */ /* 0x0003e80000100800 */
[----:B------:R-:W-:Y:S01]  /*dd320*/  STL [R1+0x83c], R7 ;  /* 0x00083c0701007387 */ /* 0x000fe20000100800 */
[----:B0-----:R-:W-:-:S02]  /*dd330*/  PRMT R0, R5, 0x5410, R6 ;  /* 0x0000541005007816 */ /* 0x001fc40000000006 */
[----:B-1----:R-:W-:-:S03]  /*dd340*/  PRMT R2, R4, 0x5410, R29 ;  /* 0x0000541004027816 */ /* 0x002fc6000000001d */
[----:B------:R0:W-:Y:S04]  /*dd350*/  STL [R1+0x848], R0 ;  /* 0x0008480001007387 */ /* 0x0001e80000100800 */
[----:B------:R-:W-:Y:S01]  /*dd360*/  STL [R1+0x838], R2 ;  /* 0x0008380201007387 */ /* 0x000fe20000100800 */
[----:B0-----:R-:W-:-:S05]  /*dd370*/  LOP3.LUT R0, R23, 0xffff, RZ, 0xc0, !PT ;  /* 0x0000ffff17007812 */ /* 0x001fca00078ec0ff */
[----:B------:R0:W-:Y:S04]  /*dd380*/  STL [R1+0xd0], R0 ;  /* 0x0000d00001007387 */ /* 0x0001e80000100800 */
[----:B------:R-:W2:Y:S04]  /*dd390*/  LDL.LU R16, [R1+0xcc] ;  /* 0x0000cc0001107983 */ /* 0x000ea80000300800 */
[----:B------:R-:W2:Y:S01]  /*dd3a0*/  LDL.LU R20, [R1+0x740] ;  /* 0x0007400001147983 */ /* 0x000ea20000300800 */
[----:B------:R-:W-:-:S03]  /*dd3b0*/  LOP3.LUT R14, R27, 0xffff, RZ, 0xc0, !PT ;  /* 0x0000ffff1b0e7812 */ /* 0x000fc600078ec0ff */
[----:B------:R-:W3:Y:S04]  /*dd3c0*/  LDL.LU R10, [R1+0xc8] ;  /* 0x0000c800010a7983 */ /* 0x000ee80000300800 */
[----:B------:R-:W3:Y:S01]  /*dd3d0*/  LDL.LU R27, [R1+0x750] ;  /* 0x00075000011b7983 */ /* 0x000ee20000300800 */
[----:B------:R-:W-:Y:S02]  /*dd3e0*/  LOP3.LUT R13, R3, 0xffff, RZ, 0xc0, !PT ;  /* 0x0000ffff030d7812 */ /* 0x000fe400078ec0ff */
[----:B------:R-:W-:Y:S01]  /*dd3f0*/  LOP3.LUT R12, R17, 0xffff, RZ, 0xc0, !PT ;  /* 0x0000ffff110c7812 */ /* 0x000fe200078ec0ff */
[----:B------:R-:W4:Y:S04]  /*dd400*/  LDL.LU R22, [R1+0xc0] ;  /* 0x0000c00001167983 */ /* 0x000f280000300800 */
[----:B------:R-:W4:Y:S01]  /*dd410*/  LDL.LU R11, [R1+0x728] ;  /* 0x00072800010b7983 */ /* 0x000f220000300800 */
[----:B0-----:R-:W-:-:S02]  /*dd420*/  PRMT R0, R0, 0x3340, R1 ;  /* 0x0000334000007816 */ /* 0x001fc40000000001 */
[----:B------:R-:W-:-:S04]  /*dd430*/  PRMT R2, R13, 0x3340, R12 ;  /* 0x000033400d027816 */ /* 0x000fc8000000000c */
[----:B------:R-:W-:-:S05]  /*dd440*/  PRMT R0, R2, 0x5410, R0 ;  /* 0x0000541002007816 */ /* 0x000fca0000000000 */
[----:B------:R0:W-:Y:S04]  /*dd450*/  STL [R1+0x594], R0 ;  /* 0x0005940001007387 */ /* 0x0001e80000100800 */
[----:B------:R-:W4:Y:S04]  /*dd460*/  LDL.LU R9, [R1+0x50e0] ;  /* 0x0050e00001097983 */ /* 0x000f280000300800 */
[----:B------:R-:W4:Y:S04]  /*dd470*/  LDL.LU R23, [R1+0x4ec4] ;  /* 0x004ec40001177983 */ /* 0x000f280000300800 */
[----:B------:R-:W4:Y:S01]  /*dd480*/  LDL.LU R17, [R1+0x4fd8] ;  /* 0x004fd80001117983 */ /* 0x000f220000300800 */
[----:B------:R-:W-:-:S02]  /*dd490*/  LOP3.LUT R15, R18, 0xffff, RZ, 0xc0, !PT ;  /* 0x0000ffff120f7812 */ /* 0x000fc400078ec0ff */
[----:B------:R-:W-:Y:S01]  /*dd4a0*/  LOP3.LUT R21, R24, 0xffff, RZ, 0xc0, !PT ;  /* 0x0000ffff18157812 */ /* 0x000fe200078ec0ff */
[----:B------:R-:W4:Y:S04]  /*dd4b0*/  LDL.LU R8, [R1+0xbc] ;  /* 0x0000bc0001087983 */ /* 0x000f280000300800 */
[----:B------:R-:W4:Y:S01]  /*dd4c0*/  LDL.LU R7, [R1+0x714] ;  /* 0x0007140001077983 */ /* 0x000f220000300800 */
[----:B------:R-:W-:Y:S02]  /*dd4d0*/  PRMT R2, R15, 0x3340, R14 ;  /* 0x000033400f027816 */ /* 0x000fe4000000000e */
[----:B0-----:R-:W-:-:S04]  /*dd4e0*/  PRMT R0, R21, 0x3340, R1 ;  /* 0x0000334015007816 */ /* 0x001fc80000000001 */
[----:B------:R-:W-:Y:S02]  /*dd4f0*/  PRMT R0, R2, 0x5410, R0 ;  /* 0x0000541002007816 */ /* 0x000fe40000000000 */
[----:B------:R-:W-:Y:S02]  /*dd500*/  SHF.R.U32.HI R2, RZ, 0x8, R13 ;  /* 0x00000008ff027819 */ /* 0x000fe4000001160d */
[----:B------:R-:W-:Y:S01]  /*dd510*/  SHF.R.U32.HI R13, RZ, 0x8, R15 ;  /* 0x00000008ff0d7819 */ /* 0x000fe2000001160f */
[----:B------:R0:W-:Y:S04]  /*dd520*/  STL [R1+0x584], R0 ;  /* 0x0005840001007387 */ /* 0x0001e80000100800 */
[----:B------:R-:W4:Y:S04]  /*dd530*/  LDL.LU R6, [R1+0xb8] ;  /* 0x0000b80001067983 */ /* 0x000f280000300800 */
[----:B------:R-:W4:Y:S04]  /*dd540*/  LDL.LU R5, [R1+0x724] ;  /* 0x0007240001057983 */ /* 0x000f280000300800 */
[----:B------:R-:W4:Y:S04]  /*dd550*/  LDL.LU R4, [R1+0xb4] ;  /* 0x0000b40001047983 */ /* 0x000f280000300800 */
[----:B------:R-:W4:Y:S01]  /*dd560*/  LDL.LU R3, [R1+0x3b4] ;  /* 0x0003b40001037983 */ /* 0x000f220000300800 */
[----:B------:R-:W-:-:S02]  /*dd570*/  LOP3.LUT R2, R2, 0xffff, RZ, 0xc0, !PT ;  /* 0x0000ffff02027812 */ /* 0x000fc400078ec0ff */
[----:B------:R-:W-:Y:S01]  /*dd580*/  LOP3.LUT R13, R13, 0xffff, RZ, 0xc0, !PT ;  /* 0x0000ffff0d0d7812 */ /* 0x000fe200078ec0ff */
[----:B------:R-:W4:Y:S04]  /*dd590*/  LDL.LU R18, [R1+0x50f0] ;  /* 0x0050f00001127983 */ /* 0x000f280000300800 */
[----:B------:R-:W4:Y:S01]  /*dd5a0*/  LDL.LU R24, [R1+0x4ec8] ;  /* 0x004ec80001187983 */ /* 0x000f220000300800 */
[----:B0-----:R-:W-:Y:S02]  /*dd5b0*/  SHF.R.U32.HI R0, RZ, 0x8, R12 ;  /* 0x00000008ff007819 */ /* 0x001fe4000001160c */
[----:B------:R-:W-:Y:S02]  /*dd5c0*/  SHF.R.U32.HI R12, RZ, 0x8, R14 ;  /* 0x00000008ff0c7819 */ /* 0x000fe4000001160e */
[----:B------:R-:W-:-:S02]  /*dd5d0*/  LOP3.LUT R0, R0, 0xffff, RZ, 0xc0, !PT ;  /* 0x0000ffff00007812 */ /* 0x000fc400078ec0ff */
[----:B------:R-:W-:Y:S02]  /*dd5e0*/  LOP3.LUT R12, R12, 0xffff, RZ, 0xc0, !PT ;  /* 0x0000ffff0c0c7812 */ /* 0x000fe400078ec0ff */
[----:B------:R-:W-:Y:S02]  /*dd5f0*/  PRMT R29, R2, 0x3340, R0 ;  /* 0x00003340021d7816 */ /* 0x000fe40000000000 */
[----:B------:R-:W-:-:S03]  /*dd600*/  PRMT R0, R13, 0x3340, R12 ;  /* 0x000033400d007816 */ /* 0x000fc6000000000c */
[----:B------:R-:W-:Y:S01]  /*dd610*/  STL [R1+0x54d4], R29 ;  /* 0x0054d41d01007387 */ /* 0x000fe20000100800 */
[----:B--2---:R-:W-:Y:S02]  /*dd620*/  PRMT R12, R20, 0x5410, R16 ;  /* 0x00005410140c7816 */ /* 0x004fe40000000010 */
[----:B---3--:R-:W-:-:S03]  /*dd630*/  PRMT R2, R27, 0x5410, R10 ;  /* 0x000054101b027816 */ /* 0x008fc6000000000a */
[----:B------:R-:W-:Y:S04]  /*dd640*/  STL [R1+0x55c8], R12 ;  /* 0x0055c80c01007387 */ /* 0x000fe80000100800 */
[----:B------:R0:W-:Y:S04]  /*dd650*/  STL [R1+0x3a8], R0 ;  /* 0x0003a80001007387 */ /* 0x0001e80000100800 */
[----:B------:R-:W2:Y:S01]  /*dd660*/  LDL.LU R27, [R1+0x4fec] ;  /* 0x004fec00011b7983 */ /* 0x000ea20000300800 */
[----:B----4-:R-:W-:-:S03]  /*dd670*/  PRMT R13, R11, 0x5410, R22 ;  /* 0x000054100b0d7816 */ /* 0x010fc60000000016 */
[----:B------:R-:W-:Y:S01]  /*dd680*/  STL [R1+0x55cc], R2 ;  /* 0x0055cc0201007387 */ /* 0x000fe20000100800 */
[----:B------:R-:W-:Y:S02]  /*dd690*/  LOP3.LUT R19, R9, 0xffff, RZ, 0xc0, !PT ;  /* 0x0000ffff09137812 */ /* 0x000fe400078ec0ff */
[----:B------:R-:W-:Y:S02]  /*dd6a0*/  LOP3.LUT R15, R23, 0xffff, RZ, 0xc0, !PT ;  /* 0x0000ffff170f7812 */ /* 0x000fe400078ec0ff */
[----:B------:R-:W-:Y:S02]  /*dd6b0*/  LOP3.LUT R16, R17, 0xffff, RZ, 0xc0, !PT ;  /* 0x0000ffff11107812 */ /* 0x000fe400078ec0ff */
[----:B0-----:R-:W-:Y:S02]  /*dd6c0*/  PRMT R0, R15, 0x3340, R1 ;  /* 0x000033400f007816 */ /* 0x001fe40000000001 */
[----:B------:R-:W-:Y:S01]  /*dd6d0*/  PRMT R14, R19, 0x3340, R16 ;  /* 0x00003340130e7816 */ /* 0x000fe20000000010 */
[----:B------:R-:W-:Y:S04]  /*dd6e0*/  STL [R1+0x55c0], R13 ;  /* 0x0055c00d01007387 */ /* 0x000fe80000100800 */
[----:B------:R-:W3:Y:S04]  /*dd6f0*/  LDL.LU R23, [R1+0xb0] ;  /* 0x0000b00001177983 */ /* 0x000ee80000300800 */
[----:B------:R-:W3:Y:S01]  /*dd700*/  LDL.LU R17, [R1+0x710] ;  /* 0x0007100001117983 */ /* 0x000ee20000300800 */
[----:B------:R-:W-:-:S02]  /*dd710*/  PRMT R0, R14, 0x5410, R0 ;  /* 0x000054100e007816 */ /* 0x000fc40000000000 */
        /* <DEDUP_REMOVED lines=9> */
[----:B------:R-:W-:Y:S02]  /*dd7b0*/  PRMT R14, R5, 0x5410, R6 ;  /* 0x00005410050e7816 */ /* 0x000fe40000000006 */
[----:B------:R-:W-:Y:S02]  /*dd7c0*/  PRMT R0, R7, 0x5410, R8 ;  /* 0x0000541007007816 */ /* 0x000fe40000000008 */
[----:B------:R-:W-:Y:S01]  /*dd7d0*/  PRMT R16, R3, 0x5410, R4 ;  /* 0x0000541003107816 */ /* 0x000fe20000000004 */
[----:B------:R-:W-:Y:S04]  /*dd7e0*/  STL [R1+0x3a4], R9 ;  /* 0x0003a40901007387 */ /* 0x000fe80000100800 */
[----:B------:R-:W-:Y:S04]  /*dd7f0*/  STL [R1+0x1fc], R2 ;  /* 0x0001fc0201007387 */ /* 0x000fe80000100800 */
[----:B------:R-:W-:Y:S04]  /*dd800*/  STL [R1+0x55c4], R14 ;  /* 0x0055c40e01007387 */ /* 0x000fe80000100800 */
[----:B------:R0:W-:Y:S04]  /*dd810*/  STL [R1+0x834], R0 ;  /* 0x0008340001007387 */ /* 0x0001e80000100800 */
[----:B------:R-:W-:Y:S04]  /*dd820*/  STL [R1+0x55bc], R16 ;  /* 0x0055bc1001007387 */ /* 0x000fe80000100800 */
[----:B------:R-:W4:Y:S04]  /*dd830*/  LDL.LU R12, [R1+0xac] ;  /* 0x0000ac00010c7983 */ /* 0x000f280000300800 */
[----:B------:R-:W4:Y:S01]  /*dd840*/  LDL.LU R3, [R1+0x704] ;  /* 0x0007040001037983 */ /* 0x000f220000300800 */
[----:B------:R-:W-:-:S03]  /*dd850*/  LOP3.LUT R20, R18, 0xffff, RZ, 0xc0, !PT ;  /* 0x0000ffff12147812 */ /* 0x000fc600078ec0ff */
[----:B------:R-:W4:Y:S01]  /*dd860*/  LDL.LU R18, [R1+0xa4] ;  /* 0x0000a40001127983 */ /* 0x000f220000300800 */
[----:B0-----:R-:W-:-:S05]  /*dd870*/  LOP3.LUT R0, R24, 0xffff, RZ, 0xc0, !PT ;  /* 0x0000ffff18007812 */ /* 0x001fca00078ec0ff */
[----:B------:R0:W-:Y:S04]  /*dd880*/  STL [R1+0xc4], R0 ;  /* 0x0000c40001007387 */ /* 0x0001e80000100800 */
[----:B------:R-:W4:Y:S04]  /*dd890*/  LDL.LU R24, [R1+0x39c] ;  /* 0x00039c0001187983 */ /* 0x000f280000300800 */
[----:B------:R-:W4:Y:S01]  /*dd8a0*/  LDL.LU R22, [R1+0x1f08] ;  /* 0x001f080001167983 */ /* 0x000f220000300800 */
[----:B--2---:R-:W-:-:S03]  /*dd8b0*/  LOP3.LUT R19, R27, 0xffff, RZ, 0xc0, !PT ;  /* 0x0000ffff1b137812 */ /* 0x004fc600078ec0ff */
[----:B------:R-:W2:Y:S01]  /*dd8c0*/  LDL.LU R27, [R1+0x1c48] ;  /* 0x001c4800011b7983 */ /* 0x000ea20000300800 */
[----:B0-----:R-:W-:Y:S02]  /*dd8d0*/  PRMT R0, R0, 0x3340, R1 ;  /* 0x0000334000007816 */ /* 0x001fe40000000001 */
[----:B------:R-:W-:-:S04]  /*dd8e0*/  PRMT R15, R20, 0x3340, R19 ;  /* 0x00003340140f7816 */ /* 0x000fc80000000013 */
[----:B------:R-:W-:Y:S02]  /*dd8f0*/  PRMT R0, R15, 0x5410, R0 ;  /* 0x000054100f007816 */ /* 0x000fe40000000000 */
[----:B------:R-:W-:Y:S02]  /*dd900*/  SHF.R.U32.HI R20, RZ, 0x8, R20 ;  /* 0x00000008ff147819 */ /* 0x000fe40000011614 */
[----:B------:R-:W-:Y:S01]  /*dd910*/  SHF.R.U32.HI R15, RZ, 0x8, R19 ;  /* 0x00000008ff0f7819 */ /* 0x000fe20000011613 */
[----:B------:R0:W-:Y:S04]  /*dd920*/  STL [R1+0x578], R0 ;  /* 0x0005780001007387 */ /* 0x0001e80000100800 */
[----:B------:R-:W2:Y:S01]  /*dd930*/  LDL.LU R2, [R1+0x1d8c] ;  /* 0x001d8c0001027983 */ /* 0x000ea20000300800 */
[----:B------:R-:W-:-:S02]  /*dd940*/  LOP3.LUT R19, R20, 0xffff, RZ, 0xc0, !PT ;  /* 0x0000ffff14137812 */ /* 0x000fc400078ec0ff */
[----:B------:R-:W-:Y:S02]  /*dd950*/  LOP3.LUT R15, R15, 0xffff, RZ, 0xc0, !PT ;  /* 0x0000ffff0f0f7812 */ /* 0x000fe400078ec0ff */
[----:B0-----:R-:W-:Y:S02]  /*dd960*/  SHF.R.U32.HI R0, RZ, 0x8, R21 ;  /* 0x00000008ff007819 */ /* 0x001fe40000011615 */
[----:B------:R-:W-:Y:S02]  /*dd970*/  PRMT R29, R19, 0x3340, R15 ;  /* 0x00003340131d7816 */ /* 0x000fe4000000000f */
[----:B------:R-:W-:-:S04]  /*dd980*/  LOP3.LUT R0, R0, 0xffff, RZ, 0xc0, !PT ;  /* 0x0000ffff00007812 */ /* 0x000fc800078ec0ff */
[----:B------:R-:W-:Y:S01]  /*dd990*/  PRMT R0, R0, 0x3340, R1 ;  /* 0x0000334000007816 */ /* 0x000fe20000000001 */
[----:B------:R-:W-:Y:S04]  /*dd9a0*/  STL [R1+0x54dc], R29 ;  /* 0x0054dc1d01007387 */ /* 0x000fe80000100800 */
[----:B------:R0:W-:Y:S04]  /*dd9b0*/  STL [R1+0x1f8], R0 ;  /* 0x0001f80001007387 */ /* 0x0001e80000100800 */
[----:B------:R-:W2:Y:S04]  /*dd9c0*/  LDL.LU R10, [R1+0xa8] ;  /* 0x0000a800010a7983 */ /* 0x000ea80000300800 */
[----:B------:R-:W2:Y:S04]  /*dd9d0*/  LDL.LU R11, [R1+0x6fc] ;  /* 0x0006fc00010b7983 */ /* 0x000ea80000300800 */
[----:B------:R-:W2:Y:S04]  /*dd9e0*/  LDL.LU R9, [R1+0xa0] ;  /* 0x0000a00001097983 */ /* 0x000ea80000300800 */
[----:B------:R-:W2:Y:S04]  /*dd9f0*/  LDL.LU R8, [R1+0x6f0] ;  /* 0x0006f00001087983 */ /* 0x000ea80000300800 */
[----:B------:R-:W2:Y:S04]  /*dda00*/  LDL.LU R7, [R1+0x8] ;  /* 0x0000080001077983 */ /* 0x000ea80000300800 */
[----:B------:R-:W2:Y:S01]  /*dda10*/  LDL.LU R6, [R1+0x394] ;  /* 0x0003940001067983 */ /* 0x000ea20000300800 */
[----:B---3--:R-:W-:-:S03]  /*dda20*/  PRMT R15, R17, 0x5410, R23 ;  /* 0x00005410110f7816 */ /* 0x008fc60000000017 */
[----:B------:R-:W3:Y:S04]  /*dda30*/  LDL.LU R5, [R1] ;  /* 0x0000000001057983 */ /* 0x000ee80000300800 */
[----:B------:R-:W3:Y:S04]  /*dda40*/  LDL.LU R23, [R1+0x390] ;  /* 0x0003900001177983 */ /* 0x000ee80000300800 */
[----:B------:R-:W3:Y:S04]  /*dda50*/  LDL.LU R4, [R1+0x1f2c] ;  /* 0x001f2c0001047983 */ /* 0x000ee80000300800 */
[----:B------:R-:W3:Y:S04]  /*dda60*/  LDL.LU R17, [R1+0x1c5c] ;  /* 0x001c5c0001117983 */ /* 0x000ee80000300800 */
[----:B------:R-:W-:Y:S01]  /*dda70*/  STL [R1+0x55d0], R15 ;  /* 0x0055d00f01007387 */ /* 0x000fe20000100800 */
[----:B----4-:R-:W-:-:S05]  /*dda80*/  PRMT R19, R3, 0x5410, R12 ;  /* 0x0000541003137816 */ /* 0x010fca000000000c */
[----:B------:R-:W-:Y:S04]  /*dda90*/  STL [R1+0x55d4], R19 ;  /* 0x0055d41301007387 */ /* 0x000fe80000100800 */
[----:B------:R-:W4:Y:S01]  /*ddaa0*/  LDL.LU R3, [R1+0x1d98] ;  /* 0x001d980001037983 */ /* 0x000f220000300800 */
[----:B------:R-:W-:Y:S02]  /*ddab0*/  PRMT R21, R24, 0x5410, R18 ;  /* 0x0000541018157816 */ /* 0x000fe40000000012 */
[----:B------:R-:W-:Y:S01]  /*ddac0*/  LOP3.LUT R12, R22, 0xffff, RZ, 0xc0, !PT ;  /* 0x0000ffff160c7812 */ /* 0x000fe200078ec0ff */
[----:B------:R-:W4:Y:S04]  /*ddad0*/  LDL.LU R18, [R1+0x1e9c] ;  /* 0x001e9c0001127983 */ /* 0x000f280000300800 */
[----:B------:R-:W4:Y:S04]  /*ddae0*/  LDL.LU R24, [R1+0x1b88] ;  /* 0x001b880001187983 */ /* 0x000f280000300800 */
[----:B------:R-:W-:Y:S01]  /*ddaf0*/  STL [R1+0x55d8], R21 ;  /* 0x0055d81501007387 */ /* 0x000fe20000100800 */
[----:B--2---:R-:W-:-:S03]  /*ddb00*/  LOP3.LUT R22, R27, 0xffff, RZ, 0xc0, !PT ;  /* 0x0000ffff1b167812 */ /* 0x004fc600078ec0ff */
[----:B------:R-:W2:Y:S01]  /*ddb10*/  LDL.LU R27, [R1+0x1d28] ;  /* 0x001d2800011b7983 */ /* 0x000ea20000300800 */
[----:B0-----:R-:W-:Y:S02]  /*ddb20*/  PRMT R0, R22, 0x3340, R1 ;  /* 0x0000334016007816 */ /* 0x001fe40000000001 */
[----:B------:R-:W-:-:S04]  /*ddb30*/  LOP3.LUT R2, R2, 0xffff, RZ, 0xc0, !PT ;  /* 0x0000ffff02027812 */ /* 0x000fc800078ec0ff */
[----:B------:R-:W-:Y:S02]  /*ddb40*/  PRMT R20, R12, 0x3340, R2 ;  /* 0x000033400c147816 */ /* 0x000fe40000000002 */
[----:B------:R-:W-:Y:S02]  /*ddb50*/  SHF.R.U32.HI R22, RZ, 0x8, R22 ;  /* 0x00000008ff167819 */ /* 0x000fe40000011616 */
[----:B------:R-:W-:Y:S02]  /*ddb60*/  PRMT R13, R20, 0x5410, R0 ;  /* 0x00005410140d7816 */ /* 0x000fe40000000000 */
[----:B------:R-:W-:Y:S02]  /*ddb70*/  SHF.R.U32.HI R20, RZ, 0x8, R12 ;  /* 0x00000008ff147819 */ /* 0x000fe4000001160c */
[----:B------:R-:W-:Y:S02]  /*ddb80*/  SHF.R.U32.HI R0, RZ, 0x8, R2 ;  /* 0x00000008ff007819 */ /* 0x000fe40000011602 */
[----:B------:R-:W-:-:S02]  /*ddb90*/  LOP3.LUT R22, R22, 0xffff, RZ, 0xc0, !PT ;  /* 0x0000ffff16167812 */ /* 0x000fc400078ec0ff */
[----:B------:R-:W-:Y:S02]  /*ddba0*/  LOP3.LUT R20, R20, 0xffff, RZ, 0xc0, !PT ;  /* 0x0000ffff14147812 */ /* 0x000fe400078ec0ff */
[----:B------:R-:W-:-:S04]  /*ddbb0*/  LOP3.LUT R0, R0, 0xffff, RZ, 0xc0, !PT ;  /* 0x0000ffff00007812 */ /* 0x000fc800078ec0ff */
[----:B------:R-:W-:Y:S02]  /*ddbc0*/  PRMT R2, R20, 0x3340, R0 ;  /* 0x0000334014027816 */ /* 0x000fe40000000000 */
[----:B------:R-:W-:Y:S01]  /*ddbd0*/  PRMT R0, R22, 0x3340, R1 ;  /* 0x0000334016007816 */ /* 0x000fe20000000001 */
[----:B------:R-:W-:Y:S01]  /*ddbe0*/  STL [R1+0x564], R13 ;  /* 0x0005640d01007387 */ /* 0x000fe20000100800 */
[----:B------:R-:W-:Y:S02]  /*ddbf0*/  PRMT R20, R11, 0x5410, R10 ;  /* 0x000054100b147816 */ /* 0x000fe4000000000a */
[----:B------:R-:W-:Y:S01]  /*ddc00*/  PRMT R22, R8, 0x5410, R9 ;  /* 0x0000541008167816 */ /* 0x000fe20000000009 */
[----:B------:R3:W-:Y:S01]  /*ddc10*/  STL [R1+0x39c], R2 ;  /* 0x00039c0201007387 */ /* 0x0007e20000100800 */
[----:B------:R-:W-:-:S03]  /*ddc20*/  PRMT R6, R6, 0x5410, R7 ;  /* 0x0000541006067816 */ /* 0x000fc60000000007 */
[----:B------:R-:W-:Y:S04]  /*ddc30*/  STL [R1+0x55e8], R20 ;  /* 0x0055e81401007387 */ /* 0x000fe80000100800 */
[----:B------:R-:W-:Y:S04]  /*ddc40*/  STL [R1+0x1f4], R0 ;  /* 0x0001f40001007387 */ /* 0x000fe80000100800 */
[----:B------:R-:W-:Y:S04]  /*ddc50*/  STL [R1+0x55ec], R22 ;  /* 0x0055ec1601007387 */ /* 0x000fe80000100800 */
[----:B------:R2:W-:Y:S04]  /*ddc60*/  STL [R1+0x55f0], R6 ;  /* 0x0055f00601007387 */ /* 0x0005e80000100800 */
[----:B------:R-:W2:Y:S04]  /*ddc70*/  LDL.LU R12, [R1+0x4] ;  /* 0x00000400010c7983 */ /* 0x000ea80000300800 */
[----:B------:R-:W2:Y:S04]  /*ddc80*/  LDL.LU R10, [R1+0x6d8] ;  /* 0x0006d800010a7983 */ /* 0x000ea80000300800 */
[----:B------:R-:W2:Y:S01]  /*ddc90*/  LDL.LU R11, [R1+0xc] ;  /* 0x00000c00010b7983 */ /* 0x000ea20000300800 */
[----:B---3--:R-:W-:-:S03]  /*ddca0*/  LOP3.LUT R2, R17, 0xffff, RZ, 0xc0, !PT ;  /* 0x0000ffff11027812 */ /* 0x008fc600078ec0ff */
[----:B------:R-:W3:Y:S01]  /*ddcb0*/  LDL.LU R17, [R1+0x6bc] ;  /* 0x0006bc0001117983 */ /* 0x000ee20000300800 */
[----:B------:R-:W-:-:S03]  /*ddcc0*/  PRMT R23, R23, 0x5410, R5 ;  /* 0x0000541017177816 */ /* 0x000fc60000000005 */
[----:B------:R-:W3:Y:S01]  /*ddcd0*/  LDL.LU R9, [R1+0x10] ;  /* 0x0000100001097983 */ /* 0x000ee20000300800 */
[----:B----4-:R-:W-:Y:S02]  /*ddce0*/  LOP3.LUT R7, R3, 0xffff, RZ, 0xc0, !PT ;  /* 0x0000ffff03077812 */ /* 0x010fe400078ec0ff */
[----:B------:R-:W-:Y:S02]  /*ddcf0*/  LOP3.LUT R5, R18, 0xffff, RZ, 0xc0, !PT ;  /* 0x0000ffff12057812 */ /* 0x000fe400078ec0ff */
[----:B------:R-:W-:Y:S01]  /*ddd00*/  LOP3.LUT R3, R24, 0xffff, RZ, 0xc0, !PT ;  /* 0x0000ffff18037812 */ /* 0x000fe200078ec0ff */
[----:B------:R-:W4:Y:S04]  /*ddd10*/  LDL.LU R18, [R1+0x6c8] ;  /* 0x0006c80001127983 */ /* 0x000f280000300800 */
[----:B------:R-:W4:Y:S01]  /*ddd20*/  LDL.LU R24, [R1+0x14] ;  /* 0x0000140001187983 */ /* 0x000f220000300800 */
[----:B--2---:R-:W-:-:S03]  /*ddd30*/  LOP3.LUT R6, R27, 0xffff, RZ, 0xc0, !PT ;  /* 0x0000ffff1b067812 */ /* 0x004fc600078ec0ff */
[----:B------:R-:W2:Y:S01]  /*ddd40*/  LDL.LU R27, [R1+0x534] ;  /* 0x00053400011b7983 */ /* 0x000ea20000300800 */
[----:B------:R-:W-:Y:S02]  /*ddd50*/  LOP3.LUT R4, R4, 0xffff, RZ, 0xc0, !PT ;  /* 0x0000ffff04047812 */ /* 0x000fe400078ec0ff */
[----:B------:R-:W-:Y:S02]  /*ddd60*/  PRMT R0, R2, 0x3340, R1 ;  /* 0x0000334002007816 */ /* 0x000fe40000000001 */
[----:B------:R-:W-:-:S04]  /*ddd70*/  PRMT R8, R4, 0x3340, R7 ;  /* 0x0000334004087816 */ /* 0x000fc80000000007 */
[----:B------:R-:W-:Y:S02]  /*ddd80*/  PRMT R13, R8, 0x5410, R0 ;  /* 0x00005410080d7816 */ /* 0x000fe40000000000 */
[----:B------:R-:W-:Y:S02]  /*ddd90*/  PRMT R0, R3, 0x3340, R1 ;  /* 0x0000334003007816 */ /* 0x000fe40000000001 */
[----:B------:R-:W-:Y:S02]  /*ddda0*/  PRMT R8, R5, 0x3340, R6 ;  /* 0x0000334005087816 */ /* 0x000fe40000000006 */
[----:B------:R-:W-:Y:S02]  /*dddb0*/  SHF.R.U32.HI R5, RZ, 0x8, R5 ;  /* 0x00000008ff057819 */ /* 0x000fe40000011605 */
[----:B------:R-:W-:Y:S02]  /*dddc0*/  PRMT R0, R8, 0x5410, R0 ;  /* 0x0000541008007816 */ /* 0x000fe40000000000 */
[----:B------:R-:W-:Y:S01]  /*dddd0*/  SHF.R.U32.HI R4, RZ, 0x8, R4 ;  /* 0x00000008ff047819 */ /* 0x000fe20000011604 */
[----:B------:R0:W-:Y:S04]  /*ddde0*/  STL [R1+0x55c], R13 ;  /* 0x00055c0d01007387 */ /* 0x0001e80000100800 */
[----:B------:R1:W-:Y:S01]  /*dddf0*/  STL [R1+0x558], R0 ;  /* 0x0005580001007387 */ /* 0x0003e20000100800 */
[----:B------:R-:W-:-:S02]  /*dde00*/  SHF.R.U32.HI R14, RZ, 0x8, R6 ;  /* 0x00000008ff0e7819 */ /* 0x000fc40000011606 */
[----:B------:R-:W-:Y:S02]  /*dde10*/  LOP3.LUT R6, R5, 0xffff, RZ, 0xc0, !PT ;  /* 0x0000ffff05067812 */ /* 0x000fe400078ec0ff */
[----:B------:R-:W-:Y:S01]  /*dde20*/  LOP3.LUT R15, R4, 0xffff, RZ, 0xc0, !PT ;  /* 0x0000ffff040f7812 */ /* 0x000fe200078ec0ff */
[----:B0-----:R-:W2:Y:S04]  /*dde30*/  LDL.LU R13, [R1+0x18] ;  /* 0x00001800010d7983 */ /* 0x001ea80000300800 */
[----:B------:R-:W2:Y:S04]  /*dde40*/  LDL.LU R8, [R1+0x1e8] ;  /* 0x0001e80001087983 */ /* 0x000ea80000300800 */
[----:B------:R-:W2:Y:S01]  /*dde50*/  LDL.LU R5, [R1+0x5168] ;  /* 0x0051680001057983 */ /* 0x000ea20000300800 */
[----:B-1----:R-:W-:-:S03]  /*dde60*/  SHF.R.U32.HI R0, RZ, 0x8, R7 ;  /* 0x00000008ff007819 */ /* 0x002fc60000011607 */
[----:B------:R-:W2:Y:S04]  /*dde70*/  LDL.LU R4, [R1+0x4fa8] ;  /* 0x004fa80001047983 */ /* 0x000ea80000300800 */
[----:B------:R-:W2:Y:S01]  /*dde80*/  LDL.LU R7, [R1+0x50cc] ;  /* 0x0050cc0001077983 */ /* 0x000ea20000300800 */
[----:B------:R-:W-:Y:S02]  /*dde90*/  LOP3.LUT R14, R14, 0xffff, RZ, 0xc0, !PT ;  /* 0x0000ffff0e0e7812 */ /* 0x000fe400078ec0ff */
[----:B------:R-:W-:-:S04]  /*ddea0*/  LOP3.LUT R0, R0, 0xffff, RZ, 0xc0, !PT ;  /* 0x0000ffff00007812 */ /* 0x000fc800078ec0ff */
[----:B------:R-:W-:Y:S02]  /*ddeb0*/  PRMT R15, R15, 0x3340, R0 ;  /* 0x000033400f0f7816 */ /* 0x000fe40000000000 */
[----:B------:R-:W-:Y:S02]  /*ddec0*/  PRMT R0, R6, 0x3340, R14 ;  /* 0x0000334006007816 */ /* 0x000fe4000000000e */
[----:B------:R-:W-:Y:S01]  /*dded0*/  PRMT R10, R10, 0x5410, R12 ;  /* 0x000054100a0a7816 */ /* 0x000fe2000000000c */
[----:B------:R-:W-:Y:S04]  /*ddee0*/  STL [R1+0x394], R15 ;  /* 0x0003940f01007387 */ /* 0x000fe80000100800 */
[----:B------:R0:W-:Y:S01]  /*ddef0*/  STL [R1+0x390], R0 ;  /* 0x0003900001007387 */ /* 0x0001e20000100800 */
[----:B---3--:R-:W-:-:S02]  /*ddf00*/  PRMT R6, R17, 0x5410, R11 ;  /* 0x0000541011067816 */ /* 0x008fc4000000000b */
[----:B------:R-:W-:Y:S01]  /*ddf10*/  SHF.R.U32.HI R2, RZ, 0x8, R2 ;  /* 0x00000008ff027819 */ /* 0x000fe20000011602 */
[----:B------:R-:W-:Y:S04]  /*ddf20*/  STL [R1+0x4], R10 ;  /* 0x0000040a01007387 */ /* 0x000fe80000100800 */
[----:B------:R1:W-:Y:S01]  /*ddf30*/  STL [R1+0xc], R6 ;  /* 0x00000c0601007387 */ /* 0x0003e20000100800 */
[----:B0-----:R-:W-:Y:S02]  /*ddf40*/  SHF.R.U32.HI R0, RZ, 0x8, R3 ;  /* 0x00000008ff007819 */ /* 0x001fe40000011603 */
[----:B------:R-:W-:Y:S01]  /*ddf50*/  LOP3.LUT R2, R2, 0xffff, RZ, 0xc0, !PT ;  /* 0x0000ffff02027812 */ /* 0x000fe200078ec0ff */
[----:B------:R-:W3:Y:S04]  /*ddf60*/  LDL.LU R3, [R1+0x1c] ;  /* 0x00001c0001037983 */ /* 0x000ee80000300800 */
[----:B------:R-:W3:Y:S01]  /*ddf70*/  LDL.LU R17, [R1+0x6a0] ;  /* 0x0006a00001117983 */ /* 0x000ee20000300800 */
[----:B------:R-:W-:-:S02]  /*ddf80*/  LOP3.LUT R0, R0, 0xffff, RZ, 0xc0, !PT ;  /* 0x0000ffff00007812 */ /* 0x000fc400078ec0ff */
[--C-:B-1----:R-:W-:Y:S02]  /*ddf90*/  PRMT R6, R2, 0x3340, R1.reuse ;  /* 0x0000334002067816 */ /* 0x102fe40000000001 */
[----:B------:R-:W-:Y:S02]  /*ddfa0*/  PRMT R0, R0, 0x3340, R1 ;  /* 0x0000334000007816 */ /* 0x000fe40000000001 */
[----:B----4-:R-:W-:-:S03]  /*ddfb0*/  PRMT R2, R18, 0x5410, R9 ;  /* 0x0000541012027816 */ /* 0x010fc60000000009 */
[----:B------:R2:W-:Y:S04]  /*ddfc0*/  STL [R1+0x1f0], R0 ;  /* 0x0001f00001007387 */ /* 0x0005e80000100800 */
[----:B------:R-:W-:Y:S04]  /*ddfd0*/  STL [R1+0x1ec], R6 ;  /* 0x0001ec0601007387 */ /* 0x000fe80000100800 */
[----:B------:R-:W4:Y:S04]  /*ddfe0*/  LDL.LU R29, [R1+0x20] ;  /* 0x00002000011d7983 */ /* 0x000f280000300800 */
[----:B------:R0:W-:Y:S04]  /*ddff0*/  STL [R1+0x10], R2 ;  /* 0x0000100201007387 */ /* 0x0001e80000100800 */
[----:B------:R-:W4:Y:S01]  /*de000*/  LDL.LU R16, [R1+0x514] ;  /* 0x0005140001107983 */ /* 0x000f220000300800 */
[----:B--2---:R-:W-:-:S05]  /*de010*/  PRMT R0, R27, 0x5410, R24 ;  /* 0x000054101b007816 */ /* 0x004fca0000000018 */
[----:B------:R1:W-:Y:S04]  /*de020*/  STL [R1+0x14], R0 ;  /* 0x0000140001007387 */ /* 0x0003e80000100800 */
[----:B------:R-:W2:Y:S04]  /*de030*/  LDL.LU R14, [R1+0x24] ;  /* 0x00002400010e7983 */ /* 0x000ea80000300800 */
        /* <DEDUP_REMOVED lines=8> */
[----:B-1----:R-:W-:-:S02]  /*de0c0*/  PRMT R0, R8, 0x5410, R13 ;  /* 0x0000541008007816 */ /* 0x002fc4000000000d */
[----:B------:R-:W-:Y:S02]  /*de0d0*/  LOP3.LUT R5, R5, 0xffff, RZ, 0xc0, !PT ;  /* 0x0000ffff05057812 */ /* 0x000fe400078ec0ff */
[----:B------:R-:W-:Y:S02]  /*de0e0*/  LOP3.LUT R4, R4, 0xffff, RZ, 0xc0, !PT ;  /* 0x0000ffff04047812 */ /* 0x000fe400078ec0ff */
[----:B------:R-:W-:Y:S01]  /*de0f0*/  LOP3.LUT R6, R7, 0xffff, RZ, 0xc0, !PT ;  /* 0x0000ffff07067812 */ /* 0x000fe200078ec0ff */
[----:B------:R0:W-:Y:S04]  /*de100*/  STL [R1+0x18], R0 ;  /* 0x0000180001007387 */ /* 0x0001e80000100800 */
[----:B------:R-:W2:Y:S01]  /*de110*/  LDL.LU R13, [R1+0x50d8] ;  /* 0x0050d800010d7983 */ /* 0x000ea20000300800 */
[----:B------:R-:W-:-:S02]  /*de120*/  PRMT R7, R5, 0x3340, R6 ;  /* 0x0000334005077816 */ /* 0x000fc40000000006 */
[----:B------:R-:W-:Y:S02]  /*de130*/  SHF.R.U32.HI R5, RZ, 0x8, R5 ;  /* 0x00000008ff057819 */ /* 0x000fe40000011605 */
[----:B0-----:R-:W-:Y:S02]  /*de140*/  PRMT R0, R4, 0x3340, R1 ;  /* 0x0000334004007816 */ /* 0x001fe40000000001 */
[----:B------:R-:W-:Y:S02]  /*de150*/  SHF.R.U32.HI R4, RZ, 0x8, R4 ;  /* 0x00000008ff047819 */ /* 0x000fe40000011604 */
[----:B------:R-:W-:Y:S02]  /*de160*/  PRMT R7, R7, 0x5410, R0 ;  /* 0x0000541007077816 */ /* 0x000fe40000000000 */
[----:B------:R-:W-:Y:S02]  /*de170*/  SHF.R.U32.HI R0, RZ, 0x8, R6 ;  /* 0x00000008ff007819 */ /* 0x000fe40000011606 */
[----:B------:R-:W-:-:S02]  /*de180*/  LOP3.LUT R5, R5, 0xffff, RZ, 0xc0, !PT ;  /* 0x0000ffff05057812 */ /* 0x000fc400078ec0ff */
[----:B------:R-:W-:Y:S02]  /*de190*/  LOP3.LUT R4, R4, 0xffff, RZ, 0xc0, !PT ;  /* 0x0000ffff04047812 */ /* 0x000fe400078ec0ff */
[----:B------:R-:W-:Y:S02]  /*de1a0*/  LOP3.LUT R0, R0, 0xffff, RZ, 0xc0, !PT ;  /* 0x0000ffff00007812 */ /* 0x000fe400078ec0ff */
[----:B------:R-:W-:Y:S02]  /*de1b0*/  PRMT R4, R4, 0x3340, R1 ;  /* 0x0000334004047816 */ /* 0x000fe40000000001 */
[----:B------:R-:W-:Y:S01]  /*de1c0*/  PRMT R5, R5, 0x3340, R0 ;  /* 0x0000334005057816 */ /* 0x000fe20000000000 */
[----:B------:R0:W-:Y:S01]  /*de1d0*/  STL [R1+0x534], R7 ;  /* 0x0005340701007387 */ /* 0x0001e20000100800 */
[----:B---3--:R-:W-:-:S03]  /*de1e0*/  PRMT R0, R17, 0x5410, R3 ;  /* 0x0000541011007816 */ /* 0x008fc60000000003 */
[----:B------:R1:W-:Y:S04]  /*de1f0*/  STL [R1+0x38c], R5 ;  /* 0x00038c0501007387 */ /* 0x0003e80000100800 */
[----:B------:R-:W3:Y:S04]  /*de200*/  LDL.LU R8, [R1+0x2c] ;  /* 0x00002c0001087983 */ /* 0x000ee80000300800 */
[----:B------:R1:W-:Y:S04]  /*de210*/  STL [R1+0x1e8], R4 ;  /* 0x0001e80401007387 */ /* 0x0003e80000100800 */
[----:B0-----:R-:W3:Y:S04]  /*de220*/  LDL.LU R7, [R1+0x68c] ;  /* 0x00068c0001077983 */ /* 0x001ee80000300800 */
[----:B------:R0:W-:Y:S04]  /*de230*/  STL [R1+0x1c], R0 ;  /* 0x00001c0001007387 */ /* 0x0001e80000100800 */
[----:B-1----:R-:W3:Y:S04]  /*de240*/  LDL.LU R5, [R1+0x30] ;  /* 0x0000300001057983 */ /* 0x002ee80000300800 */
[----:B------:R-:W3:Y:S04]  /*de250*/  LDL.LU R4, [R1+0x37c] ;  /* 0x00037c0001047983 */ /* 0x000ee80000300800 */
[----:B------:R-:W3:Y:S04]  /*de260*/  LDL.LU R3, [R1+0x34] ;  /* 0x0000340001037983 */ /* 0x000ee80000300800 */
[----:B------:R-:W3:Y:S01]  /*de270*/  LDL.LU R17, [R1+0x1e4] ;  /* 0x0001e40001117983 */ /* 0x000ee20000300800 */
[----:B----4-:R-:W-:-:S05]  /*de280*/  PRMT R6, R16, 0x5410, R29 ;  /* 0x0000541010067816 */ /* 0x010fca000000001d */
[----:B------:R-:W-:Y:S01]  /*de290*/  STL [R1+0x20], R6 ;  /* 0x0000200601007387 */ /* 0x000fe20000100800 */
[----:B--2---:R-:W-:Y:S02]  /*de2a0*/  PRMT R2, R2, 0x5410, R14 ;  /* 0x0000541002027816 */ /* 0x004fe4000000000e */
[----:B0-----:R-:W-:Y:S02]  /*de2b0*/  PRMT R0, R10, 0x5410, R12 ;  /* 0x000054100a007816 */ /* 0x001fe4000000000c */
[----:B------:R-:W-:Y:S01]  /*de2c0*/  LOP3.LUT R29, R11, 0xffff, RZ, 0xc0, !PT ;  /* 0x0000ffff0b1d7812 */ /* 0x000fe200078ec0ff */
[----:B------:R0:W-:Y:S04]  /*de2d0*/  STL [R1+0x24], R2 ;  /* 0x0000240201007387 */ /* 0x0001e80000100800 */
[----:B------:R1:W-:Y:S01]  /*de2e0*/  STL [R1+0x28], R0 ;  /* 0x0000280001007387 */ /* 0x0003e20000100800 */
[----:B------:R-:W-:-:S02]  /*de2f0*/  LOP3.LUT R11, R18, 0xffff, RZ, 0xc0, !PT ;  /* 0x0000ffff120b7812 */ /* 0x000fc400078ec0ff */
[----:B------:R-:W-:Y:S01]  /*de300*/  LOP3.LUT R10, R27, 0xffff, RZ, 0xc0, !PT ;  /* 0x0000ffff1b0a7812 */ /* 0x000fe200078ec0ff */
[----:B------:R-:W2:Y:S01]  /*de310*/  LDL.LU R18, [R1+0x5130] ;  /* 0x0051300001127983 */ /* 0x000ea20000300800 */
[----:B0-----:R-:W-:-:S03]  /*de320*/  LOP3.LUT R2, R24, 0xffff, RZ, 0xc0, !PT ;  /* 0x0000ffff18027812 */ /* 0x001fc600078ec0ff */
[----:B------:R-:W4:Y:S04]  /*de330*/  LDL.LU R24, [R1+0x4f4c] ;  /* 0x004f4c0001187983 */ /* 0x000f280000300800 */
[----:B------:R-:W4:Y:S01]  /*de340*/  LDL.LU R27, [R1+0x5044] ;  /* 0x00504400011b7983 */ /* 0x000f220000300800 */
[----:B------:R-:W-:Y:S02]  /*de350*/  LOP3.LUT R9, R9, 0xffff, RZ, 0xc0, !PT ;  /* 0x0000ffff09097812 */ /* 0x000fe400078ec0ff */
[----:B-1----:R-:W-:Y:S02]  /*de360*/  PRMT R0, R29, 0x3340, R1 ;  /* 0x000033401d007816 */ /* 0x002fe40000000001 */
[----:B------:R-:W-:Y:S02]  /*de370*/  PRMT R12, R9, 0x3340, R11 ;  /* 0x00003340090c7816 */ /* 0x000fe4000000000b */
[----:B------:R-:W-:-:S02]  /*de380*/  LOP3.LUT R6, R13, 0xffff, RZ, 0xc0, !PT ;  /* 0x0000ffff0d067812 */ /* 0x000fc400078ec0ff */
[----:B------:R-:W-:Y:S02]  /*de390*/  PRMT R13, R12, 0x5410, R0 ;  /* 0x000054100c0d7816 */ /* 0x000fe40000000000 */
[----:B------:R-:W-:Y:S02]  /*de3a0*/  PRMT R0, R10, 0x3340, R1 ;  /* 0x000033400a007816 */ /* 0x000fe40000000001 */
[----:B------:R-:W-:Y:S02]  /*de3b0*/  PRMT R12, R2, 0x3340, R6 ;  /* 0x00003340020c7816 */ /* 0x000fe40000000006 */
[----:B------:R-:W-:Y:S02]  /*de3c0*/  SHF.R.U32.HI R9, RZ, 0x8, R9 ;  /* 0x00000008ff097819 */ /* 0x000fe40000011609 */
[----:B------:R-:W-:Y:S02]  /*de3d0*/  SHF.R.U32.HI R2, RZ, 0x8, R2 ;  /* 0x00000008ff027819 */ /* 0x000fe40000011602 */
[----:B------:R-:W-:-:S02]  /*de3e0*/  PRMT R12, R12, 0x5410, R0 ;  /* 0x000054100c0c7816 */ /* 0x000fc40000000000 */
[----:B------:R-:W-:Y:S02]  /*de3f0*/  SHF.R.U32.HI R0, RZ, 0x8, R11 ;  /* 0x00000008ff007819 */ /* 0x000fe4000001160b */
[----:B------:R-:W-:Y:S02]  /*de400*/  SHF.R.U32.HI R6, RZ, 0x8, R6 ;  /* 0x00000008ff067819 */ /* 0x000fe40000011606 */
[----:B------:R-:W-:Y:S02]  /*de410*/  LOP3.LUT R9, R9, 0xffff, RZ, 0xc0, !PT ;  /* 0x0000ffff09097812 */ /* 0x000fe400078ec0ff */
[----:B------:R-:W-:Y:S02]  /*de420*/  LOP3.LUT R2, R2, 0xffff, RZ, 0xc0, !PT ;  /* 0x0000ffff02027812 */ /* 0x000fe400078ec0ff */
[----:B------:R-:W-:Y:S02]  /*de430*/  LOP3.LUT R0, R0, 0xffff, RZ, 0xc0, !PT ;  /* 0x0000ffff00007812 */ /* 0x000fe400078ec0ff */
[----:B------:R-:W-:-:S02]  /*de440*/  LOP3.LUT R6, R6, 0xffff, RZ, 0xc0, !PT ;  /* 0x0000ffff06067812 */ /* 0x000fc400078ec0ff */
[----:B------:R-:W-:Y:S02]  /*de450*/  PRMT R9, R9, 0x3340, R0 ;  /* 0x0000334009097816 */ /* 0x000fe40000000000 */
[----:B------:R-:W-:Y:S01]  /*de460*/  PRMT R0, R2, 0x3340, R6 ;  /* 0x0000334002007816 */ /* 0x000fe20000000006 */
[----:B------:R-:W-:Y:S04]  /*de470*/  STL [R1+0x544], R13 ;  /* 0x0005440d01007387 */ /* 0x000fe80000100800 */
[----:B------:R-:W-:Y:S04]  /*de480*/  STL [R1+0x528], R12 ;  /* 0x0005280c01007387 */ /* 0x000fe80000100800 */
[----:B------:R-:W-:Y:S04]  /*de490*/  STL [R1+0x398], R9 ;  /* 0x0003980901007387 */ /* 0x000fe80000100800 */
[----:B------:R0:W-:Y:S01]  /*de4a0*/  STL [R1+0x384], R0 ;  /* 0x0003840001007387 */ /* 0x0001e20000100800 */
[----:B---3--:R-:W-:-:S02]  /*de4b0*/  PRMT R6, R7, 0x5410, R8 ;  /* 0x0000541007067816 */ /* 0x008fc40000000008 */
[----:B------:R-:W-:-:S03]  /*de4c0*/  PRMT R2, R4, 0x5410, R5 ;  /* 0x0000541004027816 */ /* 0x000fc60000000005 */
[----:B------:R-:W-:Y:S01]  /*de4d0*/  STL [R1+0x2c], R6 ;  /* 0x00002c0601007387 */ /* 0x000fe20000100800 */
[----:B0-----:R-:W-:-:S03]  /*de4e0*/  PRMT R0, R17, 0x5410, R3 ;  /* 0x0000541011007816 */ /* 0x001fc60000000003 */
[----:B------:R-:W3:Y:S04]  /*de4f0*/  LDL.LU R21, [R1+0x38] ;  /* 0x0000380001157983 */ /* 0x000ee80000300800 */
[----:B------:R0:W-:Y:S04]  /*de500*/  STL [R1+0x30], R2 ;  /* 0x0000300201007387 */ /* 0x0001e80000100800 */
[----:B------:R-:W3:Y:S04]  /*de510*/  LDL.LU R19, [R1+0x4b4] ;  /* 0x0004b40001137983 */ /* 0x000ee80000300800 */
[----:B------:R1:W-:Y:S04]  /*de520*/  STL [R1+0x34], R0 ;  /* 0x0000340001007387 */ /* 0x0003e80000100800 */
[----:B------:R-:W3:Y:S04]  /*de530*/  LDL.LU R15, [R1+0x3c] ;  /* 0x00003c00010f7983 */ /* 0x000ee80000300800 */
[----:B------:R-:W3:Y:S04]  /*de540*/  LDL.LU R16, [R1+0x454] ;  /* 0x0004540001107983 */ /* 0x000ee80000300800 */
[----:B------:R-:W3:Y:S04]  /*de550*/  LDL.LU R14, [R1+0x40] ;  /* 0x00004000010e7983 */ /* 0x000ee80000300800 */
[----:B0-----:R-:W3:Y:S04]  /*de560*/  LDL.LU R2, [R1+0x513c] ;  /* 0x00513c0001027983 */ /* 0x001ee80000300800 */
[----:B------:R-:W3:Y:S04]  /*de570*/  LDL.LU R13, [R1+0x4f5c] ;  /* 0x004f5c00010d7983 */ /* 0x000ee80000300800 */
[----:B------:R-:W3:Y:S01]  /*de580*/  LDL.LU R12, [R1+0x5048] ;  /* 0x00504800010c7983 */ /* 0x000ee20000300800 */
[----:B--2---:R-:W-:-:S02]  /*de590*/  LOP3.LUT R5, R18, 0xffff, RZ, 0xc0, !PT ;  /* 0x0000ffff12057812 */ /* 0x004fc400078ec0ff */
[----:B----4-:R-:W-:Y:S02]  /*de5a0*/  LOP3.LUT R3, R24, 0xffff, RZ, 0xc0, !PT ;  /* 0x0000ffff18037812 */ /* 0x010fe400078ec0ff */
[----:B------:R-:W-:Y:S02]  /*de5b0*/  LOP3.LUT R4, R27, 0xffff, RZ, 0xc0, !PT ;  /* 0x0000ffff1b047812 */ /* 0x000fe400078ec0ff */
[----:B-1----:R-:W-:Y:S02]  /*de5c0*/  PRMT R0, R3, 0x3340, R1 ;  /* 0x0000334003007816 */ /* 0x002fe40000000001 */
[----:B------:R-:W-:-:S04]  /*de5d0*/  PRMT R6, R5, 0x3340, R4 ;  /* 0x0000334005067816 */ /* 0x000fc80000000004 */
[----:B------:R-:W-:Y:S02]  /*de5e0*/  PRMT R6, R6, 0x5410, R0 ;  /* 0x0000541006067816 */ /* 0x000fe40000000000 */
[----:B------:R-:W-:-:S03]  /*de5f0*/  SHF.R.U32.HI R17, RZ, 0x8, R5 ;  /* 0x00000008ff117819 */ /* 0x000fc60000011605 */
[----:B------:R0:W-:Y:S04]  /*de600*/  STL [R1+0x51c], R6 ;  /* 0x00051c0601007387 */ /* 0x0001e80000100800 */
[----:B------:R-:W2:Y:S04]  /*de610*/  LDL.LU R11, [R1+0x48] ;  /* 0x00004800010b7983 */ /* 0x000ea80000300800 */
[----:B------:R-:W2:Y:S01]  /*de620*/  LDL.LU R5, [R1+0x434] ;  /* 0x0004340001057983 */ /* 0x000ea20000300800 */
[----:B------:R-:W-:-:S03]  /*de630*/  SHF.R.U32.HI R0, RZ, 0x8, R4 ;  /* 0x00000008ff007819 */ /* 0x000fc60000011604 */
[----:B------:R-:W4:Y:S04]  /*de640*/  LDL.LU R9, [R1+0x44] ;  /* 0x0000440001097983 */ /* 0x000f280000300800 */
[----:B------:R-:W4:Y:S04]  /*de650*/  LDL.LU R4, [R1+0x41c] ;  /* 0x00041c0001047983 */ /* 0x000f280000300800 */
[----:B------:R-:W4:Y:S01]  /*de660*/  LDL.LU R8, [R1+0x4c] ;  /* 0x00004c0001087983 */ /* 0x000f220000300800 */
[----:B------:R-:W-:Y:S02]  /*de670*/  LOP3.LUT R20, R17, 0xffff, RZ, 0xc0, !PT ;  /* 0x0000ffff11147812 */ /* 0x000fe400078ec0ff */
[----:B0-----:R-:W-:-:S02]  /*de680*/  SHF.R.U32.HI R6, RZ, 0x8, R3 ;  /* 0x00000008ff067819 */ /* 0x001fc40000011603 */
[----:B------:R-:W-:Y:S01]  /*de690*/  LOP3.LUT R0, R0, 0xffff, RZ, 0xc0, !PT ;  /* 0x0000ffff00007812 */ /* 0x000fe200078ec0ff */
[----:B------:R-:W4:Y:S04]  /*de6a0*/  LDL.LU R7, [R1+0x54] ;  /* 0x0000540001077983 */ /* 0x000f280000300800 */
[----:B------:R-:W4:Y:S01]  /*de6b0*/  LDL.LU R3, [R1+0x370] ;  /* 0x0003700001037983 */ /* 0x000f220000300800 */
[----:B------:R-:W-:Y:S02]  /*de6c0*/  LOP3.LUT R6, R6, 0xffff, RZ, 0xc0, !PT ;  /* 0x0000ffff06067812 */ /* 0x000fe400078ec0ff */
[----:B------:R-:W-:Y:S01]  /*de6d0*/  PRMT R20, R20, 0x3340, R0 ;  /* 0x0000334014147816 */ /* 0x000fe20000000000 */
[----:B------:R-:W4:Y:S04]  /*de6e0*/  LDL.LU R17, [R1+0x1cf8] ;  /* 0x001cf80001117983 */ /* 0x000f280000300800 */
[----:B------:R-:W4:Y:S01]  /*de6f0*/  LDL.LU R27, [R1+0x1e6c] ;  /* 0x001e6c00011b7983 */ /* 0x000f220000300800 */
[----:B------:R-:W-:-:S03]  /*de700*/  PRMT R0, R6, 0x3340, R1 ;  /* 0x0000334006007816 */ /* 0x000fc60000000001 */
[----:B------:R-:W4:Y:S04]  /*de710*/  LDL.LU R18, [R1+0x205c] ;  /* 0x00205c0001127983 */ /* 0x000f280000300800 */
[----:B------:R-:W4:Y:S04]  /*de720*/  LDL.LU R24, [R1+0x1cfc] ;  /* 0x001cfc0001187983 */ /* 0x000f280000300800 */
[----:B------:R-:W-:Y:S04]  /*de730*/  STL [R1+0x37c], R20 ;  /* 0x00037c1401007387 */ /* 0x000fe80000100800 */
[----:B------:R0:W-:Y:S01]  /*de740*/  STL [R1+0x1e4], R0 ;  /* 0x0001e40001007387 */ /* 0x0001e20000100800 */
[----:B---3--:R-:W-:-:S02]  /*de750*/  PRMT R19, R19, 0x5410, R21 ;  /* 0x0000541013137816 */ /* 0x008fc40000000015 */
[----:B------:R-:W-:Y:S02]  /*de760*/  PRMT R6, R16, 0x5410, R15 ;  /* 0x0000541010067816 */ /* 0x000fe4000000000f */
[----:B0-----:R-:W-:Y:S01]  /*de770*/  PRMT R0, R26, 0x5410, R14 ;  /* 0x000054101a007816 */ /* 0x001fe2000000000e */
[----:B------:R-:W-:Y:S04]  /*de780*/  STL [R1+0x38], R19 ;  /* 0x0000381301007387 */ /* 0x000fe80000100800 */
[----:B------:R-:W3:Y:S04]  /*de790*/  LDL.LU R26, [R1+0x55fc] ;  /* 0x0055fc00011a7983 */ /* 0x000ee80000300800 */
[----:B------:R0:W-:Y:S01]  /*de7a0*/  STL [R1+0x3c], R6 ;  /* 0x00003c0601007387 */ /* 0x0001e20000100800 */
[----:B------:R-:W-:-:S02]  /*de7b0*/  LOP3.LUT R2, R2, 0xffff, RZ, 0xc0, !PT ;  /* 0x0000ffff02027812 */ /* 0x000fc400078ec0ff */
[----:B------:R-:W-:Y:S01]  /*de7c0*/  LOP3.LUT R16, R13, 0xffff, RZ, 0xc0, !PT ;  /* 0x0000ffff0d107812 */ /* 0x000fe200078ec0ff */
[----:B------:R1:W-:Y:S01]  /*de7d0*/  STL [R1+0x40], R0 ;  /* 0x0000400001007387 */ /* 0x0003e20000100800 */
[----:B0-----:R-:W-:Y:S02]  /*de7e0*/  LOP3.LUT R6, R12, 0xffff, RZ, 0xc0, !PT ;  /* 0x0000ffff0c067812 */ /* 0x001fe400078ec0ff */
[----:B-1----:R-:W-:Y:S02]  /*de7f0*/  PRMT R0, R16, 0x3340, R1 ;  /* 0x0000334010007816 */ /* 0x002fe40000000001 */
[----:B------:R-:W-:Y:S02]  /*de800*/  PRMT R12, R2, 0x3340, R6 ;  /* 0x00003340020c7816 */ /* 0x000fe40000000006 */
[----:B------:R-:W-:Y:S02]  /*de810*/  SHF.R.U32.HI R2, RZ, 0x8, R2 ;  /* 0x00000008ff027819 */ /* 0x000fe40000011602 */
[----:B------:R-:W-:-:S02]  /*de820*/  PRMT R12, R12, 0x5410, R0 ;  /* 0x000054100c0c7816 */ /* 0x000fc40000000000 */
[----:B------:R-:W-:Y:S02]  /*de830*/  SHF.R.U32.HI R0, RZ, 0x8, R10 ;  /* 0x00000008ff007819 */ /* 0x000fe4000001160a */
[----:B------:R-:W-:Y:S02]  /*de840*/  SHF.R.U32.HI R6, RZ, 0x8, R6 ;  /* 0x00000008ff067819 */ /* 0x000fe40000011606 */
[----:B------:R-:W-:Y:S02]  /*de850*/  LOP3.LUT R2, R2, 0xffff, RZ, 0xc0, !PT ;  /* 0x0000ffff02027812 */ /* 0x000fe400078ec0ff */
[----:B------:R-:W-:Y:S02]  /*de860*/  LOP3.LUT R0, R0, 0xffff, RZ, 0xc0, !PT ;  /* 0x0000ffff00007812 */ /* 0x000fe400078ec0ff */
[----:B------:R-:W-:Y:S02]  /*de870*/  LOP3.LUT R6, R6, 0xffff, RZ, 0xc0, !PT ;  /* 0x0000ffff06067812 */ /* 0x000fe400078ec0ff */
[----:B------:R-:W-:-:S02]  /*de880*/  PRMT R10, R0, 0x3340, R1 ;  /* 0x00003340000a7816 */ /* 0x000fc40000000001 */
[----:B------:R-:W-:Y:S01]  /*de890*/  PRMT R0, R2, 0x3340, R6 ;  /* 0x0000334002007816 */ /* 0x000fe20000000006 */
[----:B------:R-:W-:Y:S04]  /*de8a0*/  STL [R1+0x514], R12 ;  /* 0x0005140c01007387 */ /* 0x000fe80000100800 */
[----:B------:R-:W-:Y:S01]  /*de8b0*/  STL [R1+0x1e0], R10 ;  /* 0x0001e00a01007387 */ /* 0x000fe20000100800 */
[----:B--2---:R-:W-:Y:S02]  /*de8c0*/  PRMT R5, R5, 0x5410, R11 ;  /* 0x0000541005057816 */ /* 0x004fe4000000000b */
[----:B----4-:R-:W-:-:S03]  /*de8d0*/  PRMT R2, R25, 0x5410, R8 ;  /* 0x0000541019027816 */ /* 0x010fc60000000008 */
[----:B------:R-:W-:Y:S04]  /*de8e0*/  STL [R1+0x55b0], R5 ;  /* 0x0055b00501007387 */ /* 0x000fe80000100800 */
[----:B------:R0:W-:Y:S04]  /*de8f0*/  STL [R1+0x388], R0 ;  /* 0x0003880001007387 */ /* 0x0001e80000100800 */
[----:B------:R-:W2:Y:S04]  /*de900*/  LDL.LU R25, [R1+0x55f8] ;  /* 0x0055f80001197983 */ /* 0x000ea80000300800 */
[----:B------:R-:W-:Y:S01]  /*de910*/  STL [R1+0x4c], R2 ;  /* 0x00004c0201007387 */ /* 0x000fe20000100800 */
[----:B0-----:R-:W-:-:S02]  /*de920*/  PRMT R0, R3, 0x5410, R7 ;  /* 0x0000541003007816 */ /* 0x001fc40000000007 */
[----:B------:R-:W-:Y:S02]  /*de930*/  LOP3.LUT R5, R17, 0xffff, RZ, 0xc0, !PT ;  /* 0x0000ffff11057812 */ /* 0x000fe400078ec0ff */
[----:B------:R-:W-:Y:S01]  /*de940*/  LOP3.LUT R27, R27, 0xffff, RZ, 0xc0, !PT ;  /* 0x0000ffff1b1b7812 */ /* 0x000fe200078ec0ff */
[----:B------:R0:W-:Y:S04]  /*de950*/  STL [R1+0x54], R0 ;  /* 0x0000540001007387 */ /* 0x0001e80000100800 */
[----:B------:R-:W4:Y:S04]  /*de960*/  LDL.LU R21, [R1+0x50] ;  /* 0x0000500001157983 */ /* 0x000f280000300800 */
[----:B------:R-:W4:Y:S04]  /*de970*/  LDL.LU R10, [R1+0x1d8] ;  /* 0x0001d800010a7983 */ /* 0x000f280000300800 */
[----:B------:R-:W4:Y:S04]  /*de980*/  LDL.LU R19, [R1+0x58] ;  /* 0x0000580001137983 */ /* 0x000f280000300800 */
[----:B------:R-:W4:Y:S04]  /*de990*/  LDL.LU R15, [R1+0x5c] ;  /* 0x00005c00010f7983 */ /* 0x000f280000300800 */
[----:B------:R-:W4:Y:S01]  /*de9a0*/  LDL.LU R11, [R1+0x3fc] ;  /* 0x0003fc00010b7983 */ /* 0x000f220000300800 */
[----:B0-----:R-:W-:-:S02]  /*de9b0*/  PRMT R0, R5, 0x3340, R1 ;  /* 0x0000334005007816 */ /* 0x001fc40000000001 */
[----:B---3--:R-:W-:-:S04]  /*de9c0*/  LOP3.LUT R26, R26, 0xffff, RZ, 0xc0, !PT ;  /* 0x0000ffff1a1a7812 */ /* 0x008fc800078ec0ff */
[----:B------:R-:W-:-:S04]  /*de9d0*/  PRMT R2, R26, 0x3340, R27 ;  /* 0x000033401a027816 */ /* 0x000fc8000000001b */
[----:B------:R-:W-:Y:S02]  /*de9e0*/  PRMT R0, R2, 0x5410, R0 ;  /* 0x0000541002007816 */ /* 0x000fe40000000000 */
[----:B------:R-:W-:-:S03]  /*de9f0*/  PRMT R4, R4, 0x5410, R9 ;  /* 0x0000541004047816 */ /* 0x000fc60000000009 */
[----:B------:R0:W-:Y:S04]  /*dea00*/  STL [R1+0x4b4], R0 ;  /* 0x0004b40001007387 */ /* 0x0001e80000100800 */
        /* <DEDUP_REMOVED lines=8> */
[----:B------:R-:W-:-:S03]  /*dea90*/  LOP3.LUT R20, R18, 0xffff, RZ, 0xc0, !PT ;  /* 0x0000ffff12147812 */ /* 0x000fc600078ec0ff */
[----:B------:R-:W3:Y:S01]  /*deaa0*/  LDL.LU R17, [R1+0x1dbc] ;  /* 0x001dbc0001117983 */ /* 0x000ee20000300800 */
[----:B------:R-:W-:-:S03]  /*deab0*/  LOP3.LUT R6, R24, 0xffff, RZ, 0xc0, !PT ;  /* 0x0000ffff18067812 */ /* 0x000fc600078ec0ff */
[----:B------:R-:W3:Y:S04]  /*deac0*/  LDL.LU R18, [R1+0x51b8] ;  /* 0x0051b80001127983 */ /* 0x000ee80000300800 */
[----:B------:R-:W3:Y:S01]  /*dead0*/  LDL.LU R24, [R1+0x5010] ;  /* 0x0050100001187983 */ /* 0x000ee20000300800 */
[----:B0-----:R-:W-:Y:S02]  /*deae0*/  PRMT R0, R6, 0x3340, R1 ;  /* 0x0000334006007816 */ /* 0x001fe40000000001 */
[----:B--2---:R-:W-:-:S04]  /*deaf0*/  LOP3.LUT R22, R25, 0xffff, RZ, 0xc0, !PT ;  /* 0x0000ffff19167812 */ /* 0x004fc800078ec0ff */
[----:B------:R-:W-:-:S04]  /*deb00*/  PRMT R25, R20, 0x3340, R22 ;  /* 0x0000334014197816 */ /* 0x000fc80000000016 */
[----:B------:R-:W-:Y:S02]  /*deb10*/  PRMT R0, R25, 0x5410, R0 ;  /* 0x0000541019007816 */ /* 0x000fe40000000000 */
[----:B------:R-:W2:Y:S04]  /*deb20*/  LDL.LU R25, [R1+0x5114] ;  /* 0x0051140001197983 */ /* 0x000ea80000300800 */
[----:B------:R0:W-:Y:S01]  /*deb30*/  STL [R1+0x4b0], R0 ;  /* 0x0004b00001007387 */ /* 0x0001e20000100800 */
[----:B------:R-:W-:Y:S02]  /*deb40*/  SHF.R.U32.HI R26, RZ, 0x8, R26 ;  /* 0x00000008ff1a7819 */ /* 0x000fe4000001161a */
[----:B------:R-:W-:Y:S02]  /*deb50*/  SHF.R.U32.HI R20, RZ, 0x8, R20 ;  /* 0x00000008ff147819 */ /* 0x000fe40000011614 */
[----:B------:R-:W-:-:S02]  /*deb60*/  SHF.R.U32.HI R22, RZ, 0x8, R22 ;  /* 0x00000008ff167819 */ /* 0x000fc40000011616 */
[----:B------:R-:W-:Y:S02]  /*deb70*/  LOP3.LUT R26, R26, 0xffff, RZ, 0xc0, !PT ;  /* 0x0000ffff1a1a7812 */ /* 0x000fe400078ec0ff */
[----:B0-----:R-:W-:Y:S02]  /*deb80*/  SHF.R.U32.HI R0, RZ, 0x8, R27 ;  /* 0x00000008ff007819 */ /* 0x001fe4000001161b */
[----:B------:R-:W-:Y:S02]  /*deb90*/  LOP3.LUT R20, R20, 0xffff, RZ, 0xc0, !PT ;  /* 0x0000ffff14147812 */ /* 0x000fe400078ec0ff */
[----:B------:R-:W-:Y:S01]  /*deba0*/  LOP3.LUT R22, R22, 0xffff, RZ, 0xc0, !PT ;  /* 0x0000ffff16167812 */ /* 0x000fe200078ec0ff */
[----:B------:R-:W2:Y:S01]  /*debb0*/  LDL.LU R27, [R1+0x55f4] ;  /* 0x0055f400011b7983 */ /* 0x000ea20000300800 */
[----:B------:R-:W-:-:S04]  /*debc0*/  LOP3.LUT R0, R0, 0xffff, RZ, 0xc0, !PT ;  /* 0x0000ffff00007812 */ /* 0x000fc800078ec0ff */
[----:B------:R-:W-:Y:S02]  /*debd0*/  PRMT R26, R26, 0x3340, R0 ;  /* 0x000033401a1a7816 */ /* 0x000fe40000000000 */
[----:B------:R-:W-:Y:S02]  /*debe0*/  PRMT R0, R20, 0x3340, R22 ;  /* 0x0000334014007816 */ /* 0x000fe40000000016 */
[----:B------:R-:W-:Y:S01]  /*debf0*/  SHF.R.U32.HI R5, RZ, 0x8, R5 ;  /* 0x00000008ff057819 */ /* 0x000fe20000011605 */
[----:B------:R-:W-:Y:S04]  /*dec00*/  STL [R1+0x5504], R26 ;  /* 0x0055041a01007387 */ /* 0x000fe80000100800 */
[----:B------:R0:W-:Y:S01]  /*dec10*/  STL [R1+0x370], R0 ;  /* 0x0003700001007387 */ /* 0x0001e20000100800 */
[----:B------:R-:W-:-:S02]  /*dec20*/  LOP3.LUT R5, R5, 0xffff, RZ, 0xc0, !PT ;  /* 0x0000ffff05057812 */ /* 0x000fc400078ec0ff */
[----:B----4-:R-:W-:Y:S02]  /*dec30*/  PRMT R19, R28, 0x5410, R19 ;  /* 0x000054101c137816 */ /* 0x010fe40000000013 */
[----:B0-----:R-:W-:Y:S02]  /*dec40*/  SHF.R.U32.HI R0, RZ, 0x8, R6 ;  /* 0x00000008ff007819 */ /* 0x001fe40000011606 */
[--C-:B------:R-:W-:Y:S02]  /*dec50*/  PRMT R28, R5, 0x3340, R1.reuse ;  /* 0x00003340051c7816 */ /* 0x100fe40000000001 */
[----:B------:R-:W-:Y:S01]  /*dec60*/  LOP3.LUT R0, R0, 0xffff, RZ, 0xc0, !PT ;  /* 0x0000ffff00007812 */ /* 0x000fe200078ec0ff */
[----:B------:R-:W-:Y:S03]  /*dec70*/  STL [R1+0x58], R19 ;  /* 0x0000581301007387 */ /* 0x000fe60000100800 */
[----:B------:R-:W-:Y:S01]  /*dec80*/  PRMT R0, R0, 0x3340, R1 ;  /* 0x0000334000007816 */ /* 0x000fe20000000001 */
[----:B------:R-:W-:Y:S01]  /*dec90*/  STL [R1+0x5508], R28 ;  /* 0x0055081c01007387 */ /* 0x000fe20000100800 */
[----:B---3--:R-:W-:-:S02]  /*deca0*/  PRMT R5, R13, 0x5410, R14 ;  /* 0x000054100d057816 */ /* 0x008fc4000000000e */
[----:B------:R-:W-:Y:S01]  /*decb0*/  PRMT R2, R12, 0x5410, R2 ;  /* 0x000054100c027816 */ /* 0x000fe20000000002 */
[----:B------:R0:W-:Y:S01]  /*decc0*/  STL [R1+0x1dc], R0 ;  /* 0x0001dc0001007387 */ /* 0x0001e20000100800 */
[----:B------:R-:W-:Y:S02]  /*decd0*/  LOP3.LUT R7, R7, 0xffff, RZ, 0xc0, !PT ;  /* 0x0000ffff07077812 */ /* 0x000fe400078ec0ff */
[----:B------:R-:W-:Y:S02]  /*dece0*/  LOP3.LUT R22, R3, 0xffff, RZ, 0xc0, !PT ;  /* 0x0000ffff03167812 */ /* 0x000fe400078ec0ff */
[----:B------:R-:W-:Y:S01]  /*decf0*/  LOP3.LUT R6, R17, 0xffff, RZ, 0xc0, !PT ;  /* 0x0000ffff11067812 */ /* 0x000fe200078ec0ff */
[----:B------:R-:W-:Y:S04]  /*ded00*/  STL [R1+0x68], R5 ;  /* 0x0000680501007387 */ /* 0x000fe80000100800 */
[----:B------:R1:W-:Y:S01]  /*ded10*/  STL [R1+0x64], R2 ;  /* 0x0000640201007387 */ /* 0x0003e20000100800 */
[----:B0-----:R-:W-:-:S02]  /*ded20*/  PRMT R0, R8, 0x5410, R9 ;  /* 0x0000541008007816 */ /* 0x001fc40000000009 */
[----:B------:R-:W-:-:S03]  /*ded30*/  PRMT R3, R7, 0x3340, R6 ;  /* 0x0000334007037816 */ /* 0x000fc60000000006 */
[----:B------:R0:W-:Y:S01]  /*ded40*/  STL [R1+0x7c], R0 ;  /* 0x00007c0001007387 */ /* 0x0001e20000100800 */
[----:B-1----:R-:W-:Y:S02]  /*ded50*/  LOP3.LUT R2, R18, 0xffff, RZ, 0xc0, !PT ;  /* 0x0000ffff12027812 */ /* 0x002fe400078ec0ff */
[----:B------:R-:W-:Y:S01]  /*ded60*/  LOP3.LUT R5, R24, 0xffff, RZ, 0xc0, !PT ;  /* 0x0000ffff18057812 */ /* 0x000fe200078ec0ff */
[----:B------:R-:W3:Y:S04]  /*ded70*/  LDL.LU R28, [R1+0x378] ;  /* 0x00037800011c7983 */ /* 0x000ee80000300800 */
[----:B------:R-:W4:Y:S01]  /*ded80*/  LDL.LU R26, [R1+0x8c] ;  /* 0x00008c00011a7983 */ /* 0x000f220000300800 */
[----:B0-----:R-:W-:-:S04]  /*ded90*/  PRMT R0, R22, 0x3340, R1 ;  /* 0x0000334016007816 */ /* 0x001fc80000000001 */
[----:B------:R-:W-:-:S05]  /*deda0*/  PRMT R0, R3, 0x5410, R0 ;  /* 0x0000541003007816 */ /* 0x000fca0000000000 */
[----:B------:R0:W-:Y:S04]  /*dedb0*/  STL [R1+0x454], R0 ;  /* 0x0004540001007387 */ /* 0x0001e80000100800 */
[----:B------:R-:W3:Y:S01]  /*dedc0*/  LDL.LU R20, [R1+0x98] ;  /* 0x0000980001147983 */ /* 0x000ee20000300800 */
[----:B0-----:R-:W-:Y:S02]  /*dedd0*/  PRMT R0, R5, 0x3340, R1 ;  /* 0x0000334005007816 */ /* 0x001fe40000000001 */
[----:B------:R-:W-:Y:S02]  /*dede0*/  PRMT R10, R10, 0x5410, R21 ;  /* 0x000054100a0a7816 */ /* 0x000fe40000000015 */
[----:B------:R-:W-:Y:S02]  /*dedf0*/  PRMT R11, R11, 0x5410, R15 ;  /* 0x000054100b0b7816 */ /* 0x000fe4000000000f */
[----:B--2---:R-:W-:-:S04]  /*dee00*/  LOP3.LUT R8, R25, 0xffff, RZ, 0xc0, !PT ;  /* 0x0000ffff19087812 */ /* 0x004fc800078ec0ff */
[----:B------:R-:W-:-:S04]  /*dee10*/  PRMT R3, R2, 0x3340, R8 ;  /* 0x0000334002037816 */ /* 0x000fc80000000008 */
[----:B------:R-:W-:Y:S02]  /*dee20*/  PRMT R0, R3, 0x5410, R0 ;  /* 0x0000541003007816 */ /* 0x000fe40000000000 */
[----:B------:R-:W2:Y:S04]  /*dee30*/  LDL.LU R3, [R1+0x358] ;  /* 0x0003580001037983 */ /* 0x000ea80000300800 */
[----:B------:R0:W-:Y:S04]  /*dee40*/  STL [R1+0x41c], R0 ;  /* 0x00041c0001007387 */ /* 0x0001e80000100800 */
[----:B------:R-:W2:Y:S04]  /*dee50*/  LDL.LU R21, [R1+0x94] ;  /* 0x0000940001157983 */ /* 0x000ea80000300800 */
[----:B------:R-:W2:Y:S04]  /*dee60*/  LDL.LU R19, [R1+0x1c4] ;  /* 0x0001c40001137983 */ /* 0x000ea80000300800 */
[----:B------:R-:W2:Y:S04]  /*dee70*/  LDL.LU R15, [R1+0x90] ;  /* 0x00009000010f7983 */ /* 0x000ea80000300800 */
[----:B------:R-:W2:Y:S01]  /*dee80*/  LDL.LU R14, [R1+0x350] ;  /* 0x00035000010e7983 */ /* 0x000ea20000300800 */
[----:B------:R-:W-:-:S03]  /*dee90*/  SHF.R.U32.HI R2, RZ, 0x8, R2 ;  /* 0x00000008ff027819 */ /* 0x000fc60000011602 */
[----:B------:R-:W2:Y:S04]  /*deea0*/  LDL.LU R13, [R1+0x88] ;  /* 0x00008800010d7983 */ /* 0x000ea80000300800 */
[----:B------:R-:W2:Y:S04]  /*deeb0*/  LDL.LU R18, [R1+0x1a8] ;  /* 0x0001a80001127983 */ /* 0x000ea80000300800 */
[----:B------:R-:W2:Y:S04]  /*deec0*/  LDL.LU R12, [R1+0x1f5c] ;  /* 0x001f5c00010c7983 */ /* 0x000ea80000300800 */
[----:B------:R-:W2:Y:S01]  /*deed0*/  LDL.LU R9, [R1+0x1c98] ;  /* 0x001c980001097983 */ /* 0x000ea20000300800 */
[----:B0-----:R-:W-:-:S02]  /*deee0*/  SHF.R.U32.HI R0, RZ, 0x8, R8 ;  /* 0x00000008ff007819 */ /* 0x001fc40000011608 */
[----:B------:R-:W-:Y:S01]  /*deef0*/  LOP3.LUT R25, R2, 0xffff, RZ, 0xc0, !PT ;  /* 0x0000ffff02197812 */ /* 0x000fe200078ec0ff */
[----:B------:R-:W2:Y:S04]  /*def00*/  LDL.LU R17, [R1+0x1e58] ;  /* 0x001e580001117983 */ /* 0x000ea80000300800 */
[----:B------:R-:W2:Y:S01]  /*def10*/  LDL.LU R8, [R1+0x51c4] ;  /* 0x0051c40001087983 */ /* 0x000ea20000300800 */
[----:B------:R-:W-:-:S03]  /*def20*/  LOP3.LUT R0, R0, 0xffff, RZ, 0xc0, !PT ;  /* 0x0000ffff00007812 */ /* 0x000fc600078ec0ff */
[----:B------:R-:W2:Y:S04]  /*def30*/  LDL.LU R2, [R1+0x5028] ;  /* 0x0050280001027983 */ /* 0x000ea80000300800 */
[----:B------:R-:W2:Y:S01]  /*def40*/  LDL.LU R24, [R1+0x5128] ;  /* 0x0051280001187983 */ /* 0x000ea20000300800 */
[----:B------:R-:W-:-:S03]  /*def50*/  PRMT R25, R25, 0x3340, R0 ;  /* 0x0000334019197816 */ /* 0x000fc60000000000 */
[----:B------:R-:W3:Y:S01]  /*def60*/  LDL.LU R0, [R1+0x6c] ;  /* 0x00006c0001007983 */ /* 0x000ee20000300800 */
[----:B------:R-:W-:Y:S02]  /*def70*/  SHF.R.U32.HI R7, RZ, 0x8, R7 ;  /* 0x00000008ff077819 */ /* 0x000fe40000011607 */
[----:B------:R-:W-:Y:S02]  /*def80*/  SHF.R.U32.HI R6, RZ, 0x8, R6 ;  /* 0x00000008ff067819 */ /* 0x000fe40000011606 */
[----:B------:R-:W-:Y:S02]  /*def90*/  LOP3.LUT R7, R7, 0xffff, RZ, 0xc0, !PT ;  /* 0x0000ffff07077812 */ /* 0x000fe400078ec0ff */
[----:B------:R-:W-:Y:S01]  /*defa0*/  LOP3.LUT R6, R6, 0xffff, RZ, 0xc0, !PT ;  /* 0x0000ffff06067812 */ /* 0x000fe200078ec0ff */
[----:B------:R-:W-:Y:S03]  /*defb0*/  STL [R1+0x550c], R25 ;  /* 0x00550c1901007387 */ /* 0x000fe60000100800 */
[----:B------:R-:W-:-:S02]  /*defc0*/  PRMT R7, R7, 0x3340, R6 ;  /* 0x0000334007077816 */ /* 0x000fc40000000006 */
[----:B------:R-:W2:Y:S04]  /*defd0*/  LDL.LU R6, [R1+0x55f0] ;  /* 0x0055f00001067983 */ /* 0x000ea80000300800 */
[----:B------:R3:W-:Y:S01]  /*defe0*/  STL [R1+0x5510], R7 ;  /* 0x0055100701007387 */ /* 0x0007e20000100800 */
[----:B------:R-:W-:-:S04]  /*deff0*/  SHF.R.U32.HI R5, RZ, 0x8, R5 ;  /* 0x00000008ff057819 */ /* 0x000fc80000011605 */
[----:B------:R-:W-:Y:S02]  /*df000*/  LOP3.LUT R5, R5, 0xffff, RZ, 0xc0, !PT ;  /* 0x0000ffff05057812 */ /* 0x000fe400078ec0ff */
[----:B----4-:R-:W-:Y:S02]  /*df010*/  PRMT R26, R27, 0x5410, R26 ;  /* 0x000054101b1a7816 */ /* 0x010fe4000000001a */
[----:B---3--:R-:W-:Y:S02]  /*df020*/  PRMT R7, R28, 0x5410, R0 ;  /* 0x000054101c077816 */ /* 0x008fe40000000000 */
[----:B------:R-:W-:-:S04]  /*df030*/  SHF.R.U32.HI R0, RZ, 0x8, R22 ;  /* 0x00000008ff007819 */ /* 0x000fc80000011616 */
[----:B------:R-:W-:-:S04]  /*df040*/  LOP3.LUT R0, R0, 0xffff, RZ, 0xc0, !PT ;  /* 0x0000ffff00007812 */ /* 0x000fc800078ec0ff */
[--C-:B------:R-:W-:Y:S02]  /*df050*/  PRMT R27, R0, 0x3340, R1.reuse ;  /* 0x00003340001b7816 */ /* 0x100fe40000000001 */
[----:B------:R-:W-:Y:S01]  /*df060*/  PRMT R0, R5, 0x3340, R1 ;  /* 0x0000334005007816 */ /* 0x000fe20000000001 */
[----:B------:R-:W-:Y:S04]  /*df070*/  STL [R1+0x6c], R7 ;  /* 0x00006c0701007387 */ /* 0x000fe80000100800 */
[----:B------:R-:W-:Y:S01]  /*df080*/  STL [R1+0x5514], R27 ;  /* 0x0055141b01007387 */ /* 0x000fe20000100800 */
[----:B--2---:R-:W-:-:S03]  /*df090*/  PRMT R18, R18, 0x5410, R13 ;  /* 0x0000541012127816 */ /* 0x004fc6000000000d */
[----:B------:R0:W-:Y:S01]  /*df0a0*/  STL [R1+0x1d0], R0 ;  /* 0x0001d00001007387 */ /* 0x0001e20000100800 */
[----:B------:R-:W-:Y:S02]  /*df0b0*/  LOP3.LUT R5, R12, 0xffff, RZ, 0xc0, !PT ;  /* 0x0000ffff0c057812 */ /* 0x000fe400078ec0ff */
[----:B------:R-:W-:Y:S02]  /*df0c0*/  LOP3.LUT R13, R9, 0xffff, RZ, 0xc0, !PT ;  /* 0x0000ffff090d7812 */ /* 0x000fe400078ec0ff */
[----:B------:R-:W-:Y:S02]  /*df0d0*/  PRMT R25, R19, 0x5410, R21 ;  /* 0x0000541013197816 */ /* 0x000fe40000000015 */
[----:B0-----:R-:W-:Y:S02]  /*df0e0*/  PRMT R0, R14, 0x5410, R15 ;  /* 0x000054100e007816 */ /* 0x001fe4000000000f */
[----:B------:R-:W-:Y:S02]  /*df0f0*/  LOP3.LUT R15, R17, 0xffff, RZ, 0xc0, !PT ;  /* 0x0000ffff110f7812 */ /* 0x000fe400078ec0ff */
[----:B------:R-:W-:-:S02]  /*df100*/  LOP3.LUT R8, R8, 0xffff, RZ, 0xc0, !PT ;  /* 0x0000ffff08087812 */ /* 0x000fc400078ec0ff */
[----:B------:R-:W-:Y:S01]  /*df110*/  LOP3.LUT R2, R2, 0xffff, RZ, 0xc0, !PT ;  /* 0x0000ffff02027812 */ /* 0x000fe200078ec0ff */
[----:B------:R0:W-:Y:S01]  /*df120*/  STL [R1+0xac], R0 ;  /* 0x0000ac0001007387 */ /* 0x0001e20000100800 */
[----:B------:R-:W-:Y:S02]  /*df130*/  PRMT R19, R5, 0x3340, R15 ;  /* 0x0000334005137816 */ /* 0x000fe4000000000f */
[----:B------:R-:W-:Y:S02]  /*df140*/  LOP3.LUT R7, R24, 0xffff, RZ, 0xc0, !PT ;  /* 0x0000ffff18077812 */ /* 0x000fe400078ec0ff */
[----:B------:R-:W-:Y:S01]  /*df150*/  PRMT R3, R3, 0x5410, R20 ;  /* 0x0000541003037816 */ /* 0x000fe20000000014 */
[----:B------:R-:W2:Y:S04]  /*df160*/  LDL.LU R17, [R1+0x84] ;  /* 0x0000840001117983 */ /* 0x000ea80000300800 */
[----:B------:R-:W3:Y:S04]  /*df170*/  LDL.LU R21, [R1+0x1a0] ;  /* 0x0001a00001157983 */ /* 0x000ee80000300800 */
[----:B------:R-:W4:Y:S04]  /*df180*/  LDL.LU R14, [R1+0x78] ;  /* 0x00007800010e7983 */ /* 0x000f280000300800 */
[----:B------:R-:W2:Y:S01]  /*df190*/  LDL.LU R12, [R1+0x5190] ;  /* 0x00519000010c7983 */ /* 0x000ea20000300800 */
[----:B0-----:R-:W-:-:S02]  /*df1a0*/  PRMT R0, R13, 0x3340, R1 ;  /* 0x000033400d007816 */ /* 0x001fc40000000001 */
[----:B------:R-:W-:Y:S01]  /*df1b0*/  SHF.R.U32.HI R5, RZ, 0x8, R5 ;  /* 0x00000008ff057819 */ /* 0x000fe20000011605 */
[----:B------:R-:W2:Y:S01]  /*df1c0*/  LDL.LU R9, [R1+0x4fcc] ;  /* 0x004fcc0001097983 */ /* 0x000ea20000300800 */
[----:B------:R-:W-:Y:S02]  /*df1d0*/  PRMT R20, R19, 0x5410, R0 ;  /* 0x0000541013147816 */ /* 0x000fe40000000000 */
[----:B------:R-:W-:Y:S02]  /*df1e0*/  PRMT R0, R2, 0x3340, R1 ;  /* 0x0000334002007816 */ /* 0x000fe40000000001 */
[----:B------:R-:W-:-:S04]  /*df1f0*/  PRMT R19, R8, 0x3340, R7 ;  /* 0x0000334008137816 */ /* 0x000fc80000000007 */
[----:B------:R-:W-:Y:S02]  /*df200*/  PRMT R19, R19, 0x5410, R0 ;  /* 0x0000541013137816 */ /* 0x000fe40000000000 */
[----:B------:R-:W-:Y:S01]  /*df210*/  SHF.R.U32.HI R0, RZ, 0x8, R15 ;  /* 0x00000008ff007819 */ /* 0x000fe2000001160f */
[----:B------:R0:W-:Y:S01]  /*df220*/  STL [R1+0x434], R20 ;  /* 0x0004341401007387 */ /* 0x0001e20000100800 */
[----:B------:R-:W-:-:S03]  /*df230*/  SHF.R.U32.HI R24, RZ, 0x8, R8 ;  /* 0x00000008ff187819 */ /* 0x000fc60000011608 */
[----:B------:R1:W-:Y:S01]  /*df240*/  STL [R1+0x3fc], R19 ;  /* 0x0003fc1301007387 */ /* 0x0003e20000100800 */
[----:B------:R-:W-:Y:S02]  /*df250*/  LOP3.LUT R22, R5, 0xffff, RZ, 0xc0, !PT ;  /* 0x0000ffff05167812 */ /* 0x000fe400078ec0ff */
[----:B------:R-:W-:Y:S02]  /*df260*/  LOP3.LUT R0, R0, 0xffff, RZ, 0xc0, !PT ;  /* 0x0000ffff00007812 */ /* 0x000fe400078ec0ff */
[----:B------:R-:W-:Y:S02]  /*df270*/  LOP3.LUT R24, R24, 0xffff, RZ, 0xc0, !PT ;  /* 0x0000ffff18187812 */ /* 0x000fe400078ec0ff */
[----:B0-----:R-:W-:Y:S01]  /*df280*/  SHF.R.U32.HI R20, RZ, 0x8, R7 ;  /* 0x00000008ff147819 */ /* 0x001fe20000011607 */
[----:B-1----:R-:W2:Y:S04]  /*df290*/  LDL.LU R19, [R1+0x74] ;  /* 0x0000740001137983 */ /* 0x002ea80000300800 */
[----:B------:R-:W2:Y:S04]  /*df2a0*/  LDL.LU R7, [R1+0x15c] ;  /* 0x00015c0001077983 */ /* 0x000ea80000300800 */
[----:B------:R-:W2:Y:S01]  /*df2b0*/  LDL.LU R27, [R1+0x60] ;  /* 0x00006000011b7983 */ /* 0x000ea20000300800 */
[----:B------:R-:W-:-:S03]  /*df2c0*/  LOP3.LUT R20, R20, 0xffff, RZ, 0xc0, !PT ;  /* 0x0000ffff14147812 */ /* 0x000fc600078ec0ff */
[----:B------:R-:W2:Y:S01]  /*df2d0*/  LDL.LU R28, [R1+0x158] ;  /* 0x00015800011c7983 */ /* 0x000ea20000300800 */
[----:B------:R-:W-:-:S03]  /*df2e0*/  PRMT R0, R22, 0x3340, R0 ;  /* 0x0000334016007816 */ /* 0x000fc60000000000 */
[----:B------:R-:W2:Y:S04]  /*df2f0*/  LDL.LU R5, [R1+0x5198] ;  /* 0x0051980001057983 */ /* 0x000ea80000300800 */
[----:B------:R-:W2:Y:S04]  /*df300*/  LDL.LU R8, [R1+0x4fdc] ;  /* 0x004fdc0001087983 */ /* 0x000ea80000300800 */
[----:B------:R-:W2:Y:S01]  /*df310*/  LDL.LU R15, [R1+0x50bc] ;  /* 0x0050bc00010f7983 */ /* 0x000ea20000300800 */
[----:B------:R-:W-:-:S03]  /*df320*/  PRMT R24, R24, 0x3340, R20 ;  /* 0x0000334018187816 */ /* 0x000fc60000000014 */
[----:B------:R-:W2:Y:S04]  /*df330*/  LDL.LU R22, [R1+0x55ec] ;  /* 0x0055ec0001167983 */ /* 0x000ea80000300800 */
[----:B------:R0:W-:Y:S04]  /*df340*/  STL [R1+0x35c], R0 ;  /* 0x00035c0001007387 */ /* 0x0001e80000100800 */
[----:B0-----:R-:W3:Y:S04]  /*df350*/  LDL.LU R0, [R1+0x80] ;  /* 0x0000800001007983 */ /* 0x001ee80000300800 */
[----:B------:R-:W2:Y:S04]  /*df360*/  LDL.LU R20, [R1+0x55e8] ;  /* 0x0055e80001147983 */ /* 0x000ea80000300800 */
[----:B------:R0:W-:Y:S04]  /*df370*/  STL [R1+0x358], R24 ;  /* 0x0003581801007387 */ /* 0x0001e80000100800 */
[----:B0-----:R-:W2:Y:S02]  /*df380*/  LDL.LU R24, [R1+0x55e4] ;  /* 0x0055e40001187983 */ /* 0x001ea40000300800 */
[----:B--2---:R-:W-:-:S02]  /*df390*/  PRMT R24, R24, 0x5410, R17 ;  /* 0x0000541018187816 */ /* 0x004fc40000000011 */
[----:B------:R-:W4:Y:S04]  /*df3a0*/  LDL.LU R17, [R1+0x55e0] ;  /* 0x0055e00001117983 */ /* 0x000f280000300800 */
[----:B------:R0:W-:Y:S04]  /*df3b0*/  STL [R1+0xe0], R24 ;  /* 0x0000e01801007387 */ /* 0x0001e80000100800 */
[----:B0-----:R-:W2:Y:S01]  /*df3c0*/  LDL.LU R24, [R1+0x55dc] ;  /* 0x0055dc0001187983 */ /* 0x001ea20000300800 */
[----:B---3--:R-:W-:Y:S02]  /*df3d0*/  PRMT R0, R21, 0x5410, R0 ;  /* 0x0000541015007816 */ /* 0x008fe40000000000 */
[----:B------:R-:W-:-:S02]  /*df3e0*/  LOP3.LUT R21, R12, 0xffff, RZ, 0xc0, !PT ;  /* 0x0000ffff0c157812 */ /* 0x000fc400078ec0ff */
[----:B------:R-:W-:Y:S01]  /*df3f0*/  LOP3.LUT R12, R9, 0xffff, RZ, 0xc0, !PT ;  /* 0x0000ffff090c7812 */ /* 0x000fe200078ec0ff */
[----:B------:R0:W-:Y:S03]  /*df400*/  STL [R1+0xe8], R0 ;  /* 0x0000e80001007387 */ /* 0x0001e60000100800 */
[----:B0-----:R-:W-:Y:S02]  /*df410*/  PRMT R0, R12, 0x3340, R1 ;  /* 0x000033400c007816 */ /* 0x001fe40000000001 */
[----:B----4-:R-:W-:Y:S02]  /*df420*/  PRMT R17, R17, 0x5410, R14 ;  /* 0x0000541011117816 */ /* 0x010fe4000000000e */
[----:B--2---:R-:W-:-:S04]  /*df430*/  LOP3.LUT R14, R24, 0xffff, RZ, 0xc0, !PT ;  /* 0x0000ffff180e7812 */ /* 0x004fc800078ec0ff */
[----:B------:R-:W-:-:S04]  /*df440*/  PRMT R9, R21, 0x3340, R14 ;  /* 0x0000334015097816 */ /* 0x000fc8000000000e */
[----:B------:R-:W-:Y:S02]  /*df450*/  PRMT R0, R9, 0x5410, R0 ;  /* 0x0000541009007816 */ /* 0x000fe40000000000 */
[----:B------:R-:W2:Y:S04]  /*df460*/  LDL.LU R9, [R1+0x1b8c] ;  /* 0x001b8c0001097983 */ /* 0x000ea80000300800 */
[----:B------:R0:W-:Y:S01]  /*df470*/  STL [R1+0x3f4], R0 ;  /* 0x0003f40001007387 */ /* 0x0001e20000100800 */
[----:B------:R-:W-:-:S04]  /*df480*/  SHF.R.U32.HI R24, RZ, 0x8, R21 ;  /* 0x00000008ff187819 */ /* 0x000fc80000011615 */
[----:B------:R-:W-:Y:S02]  /*df490*/  LOP3.LUT R24, R24, 0xffff, RZ, 0xc0, !PT ;  /* 0x0000ffff18187812 */ /* 0x000fe400078ec0ff */
[----:B0-----:R-:W-:Y:S02]  /*df4a0*/  SHF.R.U32.HI R0, RZ, 0x8, R14 ;  /* 0x00000008ff007819 */ /* 0x001fe4000001160e */
[----:B------:R-:W-:Y:S01]  /*df4b0*/  SHF.R.U32.HI R21, RZ, 0x8, R12 ;  /* 0x00000008ff157819 */ /* 0x000fe2000001160c */
[----:B------:R-:W3:Y:S04]  /*df4c0*/  LDL.LU R14, [R1+0x1b7c] ;  /* 0x001b7c00010e7983 */ /* 0x000ee80000300800 */
[----:B------:R-:W4:Y:S01]  /*df4d0*/  LDL.LU R12, [R1+0x88c] ;  /* 0x00088c00010c7983 */ /* 0x000f220000300800 */
[----:B------:R-:W-:-:S04]  /*df4e0*/  LOP3.LUT R0, R0, 0xffff, RZ, 0xc0, !PT ;  /* 0x0000ffff00007812 */ /* 0x000fc800078ec0ff */
[----:B------:R-:W-:Y:S02]  /*df4f0*/  PRMT R24, R24, 0x3340, R0 ;  /* 0x0000334018187816 */ /* 0x000fe40000000000 */
[----:B------:R-:W2:Y:S04]  /*df500*/  LDL.LU R0, [R1+0x164] ;  /* 0x0001640001007983 */ /* 0x000ea80000300800 */
[----:B------:R0:W-:Y:S04]  /*df510*/  STL [R1+0x5500], R24 ;  /* 0x0055001801007387 */ /* 0x0001e80000100800 */
[----:B0-----:R-:W2:Y:S01]  /*df520*/  LDL.LU R24, [R1+0x70] ;  /* 0x0000700001187983 */ /* 0x001ea20000300800 */
[----:B------:R-:W-:-:S04]  /*df530*/  LOP3.LUT R21, R21, 0xffff, RZ, 0xc0, !PT ;  /* 0x0000ffff15157812 */ /* 0x000fc800078ec0ff */
[----:B------:R-:W-:Y:S02]  /*df540*/  PRMT R21, R21, 0x3340, R1 ;  /* 0x0000334015157816 */ /* 0x000fe40000000001 */
[----:B------:R-:W-:Y:S02]  /*df550*/  PRMT R7, R7, 0x5410, R19 ;  /* 0x0000541007077816 */ /* 0x000fe40000000013 */
[----:B------:R-:W-:Y:S01]  /*df560*/  LOP3.LUT R8, R8, 0xffff, RZ, 0xc0, !PT ;  /* 0x0000ffff08087812 */ /* 0x000fe200078ec0ff */
[----:B------:R0:W-:Y:S04]  /*df570*/  STL [R1+0x1cc], R21 ;  /* 0x0001cc1501007387 */ /* 0x0001e80000100800 */
[----:B0-----:R-:W3:Y:S04]  /*df580*/  LDL.LU R21, [R1+0x55d8] ;  /* 0x0055d80001157983 */ /* 0x001ee80000300800 */
[----:B------:R-:W3:Y:S01]  /*df590*/  LDL.LU R19, [R1+0x55d4] ;  /* 0x0055d40001137983 */ /* 0x000ee20000300800 */
[----:B--2---:R-:W-:-:S02]  /*df5a0*/  PRMT R24, R0, 0x5410, R24 ;  /* 0x0000541000187816 */ /* 0x004fc40000000018 */
[----:B------:R-:W-:Y:S02]  /*df5b0*/  PRMT R0, R28, 0x5410, R27 ;  /* 0x000054101c007816 */ /* 0x000fe4000000001b */
[----:B------:R-:W-:Y:S02]  /*df5c0*/  LOP3.LUT R27, R5, 0xffff, RZ, 0xc0, !PT ;  /* 0x0000ffff051b7812 */ /* 0x000fe400078ec0ff */
[----:B------:R-:W-:Y:S01]  /*df5d0*/  LOP3.LUT R28, R15, 0xffff, RZ, 0xc0, !PT ;  /* 0x0000ffff0f1c7812 */ /* 0x000fe200078ec0ff */
[----:B------:R0:W-:Y:S04]  /*df5e0*/  STL [R1+0x1bc], R24 ;  /* 0x0001bc1801007387 */ /* 0x0001e80000100800 */
[----:B------:R1:W-:Y:S01]  /*df5f0*/  STL [R1+0x81c], R0 ;  /* 0x00081c0001007387 */ /* 0x0003e20000100800 */
[----:B------:R-:W-:-:S03]  /*df600*/  PRMT R15, R27, 0x3340, R28 ;  /* 0x000033401b0f7816 */ /* 0x000fc6000000001c */
[----:B0-----:R-:W2:Y:S01]  /*df610*/  LDL.LU R24, [R1+0x860] ;  /* 0x0008600001187983 */ /* 0x001ea20000300800 */
[----:B-1----:R-:W-:-:S03]  /*df620*/  PRMT R0, R8, 0x3340, R1 ;  /* 0x0000334008007816 */ /* 0x002fc60000000001 */
[----:B------:R-:W2:Y:S01]  /*df630*/  LDL.LU R5, [R1+0x844] ;  /* 0x0008440001057983 */ /* 0x000ea20000300800 */
[----:B------:R-:W-:-:S03]  /*df640*/  PRMT R0, R15, 0x5410, R0 ;  /* 0x000054100f007816 */ /* 0x000fc60000000000 */
[----:B------:R-:W2:Y:S04]  /*df650*/  LDL.LU R15, [R1+0x55d0] ;  /* 0x0055d000010f7983 */ /* 0x000ea80000300800 */
[----:B------:R0:W-:Y:S02]  /*df660*/  STL [R1+0x3dc], R0 ;  /* 0x0003dc0001007387 */ /* 0x0001e40000100800 */
[----:B0-----:R-:W-:Y:S02]  /*df670*/  SHF.R.U32.HI R0, RZ, 0x8, R2 ;  /* 0x00000008ff007819 */ /* 0x001fe40000011602 */
[----:B------:R-:W2:Y:S02]  /*df680*/  LDL.LU R2, [R1+0x55cc] ;  /* 0x0055cc0001027983 */ /* 0x000ea40000300800 */
[----:B------:R-:W-:-:S02]  /*df690*/  LOP3.LUT R0, R0, 0xffff, RZ, 0xc0, !PT ;  /* 0x0000ffff00007812 */ /* 0x000fc400078ec0ff */
[----:B------:R-:W-:Y:S02]  /*df6a0*/  SHF.R.U32.HI R27, RZ, 0x8, R27 ;  /* 0x00000008ff1b7819 */ /* 0x000fe4000001161b */
[----:B------:R-:W-:Y:S02]  /*df6b0*/  SHF.R.U32.HI R28, RZ, 0x8, R28 ;  /* 0x00000008ff1c7819 */ /* 0x000fe4000001161c */
[----:B------:R-:W-:Y:S02]  /*df6c0*/  PRMT R0, R0, 0x3340, R1 ;  /* 0x0000334000007816 */ /* 0x000fe40000000001 */
[----:B------:R-:W-:Y:S02]  /*df6d0*/  LOP3.LUT R27, R27, 0xffff, RZ, 0xc0, !PT ;  /* 0x0000ffff1b1b7812 */ /* 0x000fe400078ec0ff */
[----:B------:R-:W-:Y:S01]  /*df6e0*/  LOP3.LUT R28, R28, 0xffff, RZ, 0xc0, !PT ;  /* 0x0000ffff1c1c7812 */ /* 0x000fe200078ec0ff */
[----:B------:R0:W-:Y:S03]  /*df6f0*/  STL [R1+0x1c0], R0 ;  /* 0x0001c00001007387 */ /* 0x0001e60000100800 */
[----:B------:R-:W-:-:S02]  /*df700*/  PRMT R28, R27, 0x3340, R28 ;  /* 0x000033401b1c7816 */ /* 0x000fc4000000001c */
[----:B------:R-:W3:Y:S01]  /*df710*/  LDL.LU R27, [R1+0x4f0c] ;  /* 0x004f0c00011b7983 */ /* 0x000ee20000300800 */
[----:B0-----:R-:W-:-:S03]  /*df720*/  LOP3.LUT R0, R9, 0xffff, RZ, 0xc0, !PT ;  /* 0x0000ffff09007812 */ /* 0x001fc600078ec0ff */
[----:B------:R0:W-:Y:S01]  /*df730*/  STL [R1+0x348], R28 ;  /* 0x0003481c01007387 */ /* 0x0001e20000100800 */
[----:B----4-:R-:W-:-:S03]  /*df740*/  PRMT R12, R12, 0x4210, R0 ;  /* 0x000042100c0c7816 */ /* 0x010fc60000000000 */
[----:B0-----:R-:W4:Y:S04]  /*df750*/  LDL.LU R28, [R1+0x4ea4] ;  /* 0x004ea400011c7983 */ /* 0x001f280000300800 */
[----:B------:R-:W4:Y:S04]  /*df760*/  LDL.LU R9, [R1+0x840] ;  /* 0x0008400001097983 */ /* 0x000f280000300800 */
[----:B------:R0:W-:Y:S04]  /*df770*/  STL [R1+0x7c0], R12 ;  /* 0x0007c00c01007387 */ /* 0x0001e80000100800 */
[----:B0-----:R-:W4:Y:S01]  /*df780*/  LDL.LU R12, [R1+0x55c8] ;  /* 0x0055c800010c7983 */ /* 0x001f220000300800 */
[----:B--2---:R-:W-:-:S03]  /*df790*/  PRMT R2, R2, 0x5210, R0 ;  /* 0x0000521002027816 */ /* 0x004fc60000000000 */
[----:B------:R-:W2:Y:S01]  /*df7a0*/  LDL.LU R0, [R1+0x880] ;  /* 0x0008800001007983 */ /* 0x000ea20000300800 */
[----:B---3--:R-:W-:-:S03]  /*df7b0*/  LOP3.LUT R14, R14, 0xffff, RZ, 0xc0, !PT ;  /* 0x0000ffff0e0e7812 */ /* 0x008fc600078ec0ff */
[----:B------:R4:W-:Y:S02]  /*df7c0*/  STL [R1+0x740], R2 ;  /* 0x0007400201007387 */ /* 0x0009e40000100800 */
[--C-:B----4-:R-:W-:Y:S02]  /*df7d0*/  PRMT R2, R12, 0x5210, R14.reuse ;  /* 0x000052100c027816 */ /* 0x110fe4000000000e */
[----:B--2---:R-:W-:Y:S02]  /*df7e0*/  PRMT R0, R0, 0x4210, R14 ;  /* 0x0000421000007816 */ /* 0x004fe4000000000e */
[----:B------:R-:W2:Y:S04]  /*df7f0*/  LDL.LU R14, [R1+0x55c4] ;  /* 0x0055c400010e7983 */ /* 0x000ea80000300800 */
[----:B------:R0:W-:Y:S04]  /*df800*/  STL [R1+0x7c4], R0 ;  /* 0x0007c40001007387 */ /* 0x0001e80000100800 */
[----:B------:R-:W3:Y:S01]  /*df810*/  LDL.LU R12, [R1+0x4f08] ;  /* 0x004f0800010c7983 */ /* 0x000ee20000300800 */
[----:B0-----:R-:W-:-:S04]  /*df820*/  SHF.R.U32.HI R0, RZ, 0x8, R8 ;  /* 0x00000008ff007819 */ /* 0x001fc80000011608 */
[----:B------:R-:W-:Y:S01]  /*df830*/  LOP3.LUT R0, R0, 0xffff, RZ, 0xc0, !PT ;  /* 0x0000ffff00007812 */ /* 0x000fe200078ec0ff */
[----:B------:R0:W-:Y:S04]  /*df840*/  STL [R1+0x744], R2 ;  /* 0x0007440201007387 */ /* 0x0001e80000100800 */
[----:B------:R-:W4:Y:S01]  /*df850*/  LDL.LU R8, [R1+0x830] ;  /* 0x0008300001087983 */ /* 0x000f220000300800 */
[----:B------:R-:W-:Y:S02]  /*df860*/  PRMT R0, R0, 0x3340, R1 ;  /* 0x0000334000007816 */ /* 0x000fe40000000001 */
[----:B0-----:R-:W-:Y:S02]  /*df870*/  SHF.R.U32.HI R2, RZ, 0x8, R13 ;  /* 0x00000008ff027819 */ /* 0x001fe4000001160d */
[----:B------:R-:W4:Y:S04]  /*df880*/  LDL.LU R13, [R1+0x55c0] ;  /* 0x0055c000010d7983 */ /* 0x000f280000300800 */
[----:B------:R0:W-:Y:S04]  /*df890*/  STL [R1+0x1c8], R0 ;  /* 0x0001c80001007387 */ /* 0x0001e80000100800 */
[----:B0-----:R-:W4:Y:S01]  /*df8a0*/  LDL.LU R0, [R1+0x770] ;  /* 0x0007700001007983 */ /* 0x001f220000300800 */
[----:B------:R-:W-:-:S04]  /*df8b0*/  LOP3.LUT R2, R2, 0xffff, RZ, 0xc0, !PT ;  /* 0x0000ffff02027812 */ /* 0x000fc800078ec0ff */
[----:B------:R-:W-:-:S05]  /*df8c0*/  PRMT R2, R2, 0x3340, R1 ;  /* 0x0000334002027816 */ /* 0x000fca0000000001 */
[----:B------:R3:W-:Y:S02]  /*df8d0*/  STL [R1+0x1c4], R2 ;  /* 0x0001c40201007387 */ /* 0x0007e40000100800 */
[----:B---3--:R-:W-:-:S04]  /*df8e0*/  LOP3.LUT R2, R12, 0xffff, RZ, 0xc0, !PT ;  /* 0x0000ffff0c027812 */ /* 0x008fc800078ec0ff */
[--C-:B------:R-:W-:Y:S02]  /*df8f0*/  PRMT R5, R5, 0x4210, R2.reuse ;  /* 0x0000421005057816 */ /* 0x100fe40000000002 */
[----:B--2---:R-:W-:Y:S02]  /*df900*/  PRMT R2, R14, 0x5210, R2 ;  /* 0x000052100e027816 */ /* 0x004fe40000000002 */
[----:B----4-:R-:W-:-:S04]  /*df910*/  LOP3.LUT R0, R0, 0xffff, RZ, 0xc0, !PT ;  /* 0x0000ffff00007812 */ /* 0x010fc800078ec0ff */
[--C-:B------:R-:W-:Y:S02]  /*df920*/  PRMT R12, R24, 0x4210, R0.reuse ;  /* 0x00004210180c7816 */ /* 0x100fe40000000000 */
[----:B------:R-:W-:-:S03]  /*df930*/  PRMT R0, R13, 0x5210, R0 ;  /* 0x000052100d007816 */ /* 0x000fc60000000000 */
[----:B------:R-:W-:Y:S04]  /*df940*/  STL [R1+0x7c8], R12 ;  /* 0x0007c80c01007387 */ /* 0x000fe80000100800 */
[----:B------:R0:W-:Y:S04]  /*df950*/  STL [R1+0x748], R0 ;  /* 0x0007480001007387 */ /* 0x0001e80000100800 */
[----:B------:R1:W-:Y:S01]  /*df960*/  STL [R1+0x7b0], R5 ;  /* 0x0007b00501007387 */ /* 0x0003e20000100800 */
[----:B0-----:R-:W-:-:S03]  /*df970*/  SHF.R.U32.HI R0, RZ, 0x8, R16 ;  /* 0x00000008ff007819 */ /* 0x001fc60000011610 */
[----:B------:R-:W2:Y:S04]  /*df980*/  LDL.LU R16, [R1+0x55bc] ;  /* 0x0055bc0001107983 */ /* 0x000ea80000300800 */
[----:B------:R0:W-:Y:S01]  /*df990*/  STL [R1+0x730], R2 ;  /* 0x0007300201007387 */ /* 0x0001e20000100800 */
[----:B------:R-:W-:-:S03]  /*df9a0*/  LOP3.LUT R0, R0, 0xffff, RZ, 0xc0, !PT ;  /* 0x0000ffff00007812 */ /* 0x000fc600078ec0ff */
[----:B------:R-:W3:Y:S04]  /*df9b0*/  LDL.LU R24, [R1+0xec] ;  /* 0x0000ec0001187983 */ /* 0x000ee80000300800 */
[----:B-1----:R-:W4:Y:S01]  /*df9c0*/  LDL.LU R5, [R1+0x144] ;  /* 0x0001440001057983 */ /* 0x002f220000300800 */
[----:B0-----:R-:W-:-:S04]  /*df9d0*/  SHF.R.U32.HI R2, RZ, 0x8, R29 ;  /* 0x00000008ff027819 */ /* 0x001fc8000001161d */
[----:B------:R-:W-:Y:S02]  /*df9e0*/  LOP3.LUT R2, R2, 0xffff, RZ, 0xc0, !PT ;  /* 0x0000ffff02027812 */ /* 0x000fe400078ec0ff */
[--C-:B------:R-:W-:Y:S02]  /*df9f0*/  PRMT R0, R0, 0x3340, R1.reuse ;  /* 0x0000334000007816 */ /* 0x100fe40000000001 */
[----:B------:R-:W-:-:S05]  /*dfa00*/  PRMT R29, R2, 0x3340, R1 ;  /* 0x00003340021d7816 */ /* 0x000fca0000000001 */
[----:B------:R0:W-:Y:S04]  /*dfa10*/  STL [R1+0x54e0], R29 ;  /* 0x0054e01d01007387 */ /* 0x0001e80000100800 */
[----:B------:R1:W-:Y:S04]  /*dfa20*/  STL [R1+0x1b0], R0 ;  /* 0x0001b00001007387 */ /* 0x0003e80000100800 */
[----:B0-----:R-:W3:Y:S01]  /*dfa30*/  LDL.LU R29, [R1+0x820] ;  /* 0x00082000011d7983 */ /* 0x001ee20000300800 */
[----:B-1----:R-:W-:-:S03]  /*dfa40*/  LOP3.LUT R0, R27, 0xffff, RZ, 0xc0, !PT ;  /* 0x0000ffff1b007812 */ /* 0x002fc600078ec0ff */
[----:B------:R-:W3:Y:S04]  /*dfa50*/  LDL.LU R27, [R1+0x774] ;  /* 0x00077400011b7983 */ /* 0x000ee80000300800 */
[----:B------:R-:W3:Y:S01]  /*dfa60*/  LDL.LU R14, [R1+0x4f30] ;  /* 0x004f3000010e7983 */ /* 0x000ee20000300800 */
[----:B------:R-:W-:-:S05]  /*dfa70*/  PRMT R9, R9, 0x4210, R0 ;  /* 0x0000421009097816 */ /* 0x000fca0000000000 */
[----:B------:R0:W-:Y:S04]  /*dfa80*/  STL [R1+0x7b4], R9 ;  /* 0x0007b40901007387 */ /* 0x0001e80000100800 */
[----:B------:R-:W3:Y:S01]  /*dfa90*/  LDL.LU R13, [R1+0x828] ;  /* 0x00082800010d7983 */ /* 0x000ee20000300800 */
[----:B0-----:R-:W-:-:S03]  /*dfaa0*/  PRMT R9, R15, 0x5210, R0 ;  /* 0x000052100f097816 */ /* 0x001fc60000000000 */
[----:B------:R-:W3:Y:S01]  /*dfab0*/  LDL.LU R0, [R1+0xc4] ;  /* 0x0000c40001007983 */ /* 0x000ee20000300800 */
[----:B------:R-:W-:-:S03]  /*dfac0*/  LOP3.LUT R2, R28, 0xffff, RZ, 0xc0, !PT ;  /* 0x0000ffff1c027812 */ /* 0x000fc600078ec0ff */
[----:B------:R-:W4:Y:S04]  /*dfad0*/  LDL.LU R15, [R1+0x82c] ;  /* 0x00082c00010f7983 */ /* 0x000f280000300800 */
[----:B------:R0:W-:Y:S04]  /*dfae0*/  STL [R1+0x734], R9 ;  /* 0x0007340901007387 */ /* 0x0001e80000100800 */
[----:B------:R-:W4:Y:S01]  /*dfaf0*/  LDL.LU R12, [R1+0x818] ;  /* 0x00081800010c7983 */ /* 0x000f220000300800 */
[----:B0-----:R-:W-:-:S05]  /*dfb00*/  PRMT R9, R8, 0x4210, R2 ;  /* 0x0000421008097816 */ /* 0x001fca0000000002 */
[----:B------:R0:W-:Y:S01]  /*dfb10*/  STL [R1+0x7b8], R9 ;  /* 0x0007b80901007387 */ /* 0x0001e20000100800 */
[----:B--2---:R-:W-:-:S03]  /*dfb20*/  PRMT R8, R16, 0x5210, R2 ;  /* 0x0000521010087816 */ /* 0x004fc60000000002 */
[----:B------:R-:W2:Y:S04]  /*dfb30*/  LDL.LU R2, [R1+0xd0] ;  /* 0x0000d00001027983 */ /* 0x000ea80000300800 */
[----:B------:R-:W4:Y:S04]  /*dfb40*/  LDL.LU R16, [R1+0x1ba8] ;  /* 0x001ba80001107983 */ /* 0x000f280000300800 */
[----:B------:R1:W-:Y:S04]  /*dfb50*/  STL [R1+0x738], R8 ;  /* 0x0007380801007387 */ /* 0x0003e80000100800 */
[----:B------:R-:W4:Y:S04]  /*dfb60*/  LDL.LU R28, [R1+0x51b0] ;  /* 0x0051b000011c7983 */ /* 0x000f280000300800 */
[----:B0-----:R-:W4:Y:S04]  /*dfb70*/  LDL.LU R9, [R1+0x5004] ;  /* 0x0050040001097983 */ /* 0x001f280000300800 */
[----:B-1----:R-:W4:Y:S01]  /*dfb80*/  LDL.LU R8, [R1+0x50d0] ;  /* 0x0050d00001087983 */ /* 0x002f220000300800 */
[----:B---3--:R-:W-:-:S04]  /*dfb90*/  SHF.R.U32.HI R0, RZ, 0x8, R0 ;  /* 0x00000008ff007819 */ /* 0x008fc80000011600 */
[----:B------:R-:W-:-:S04]  /*dfba0*/  LOP3.LUT R0, R0, 0xffff, RZ, 0xc0, !PT ;  /* 0x0000ffff00007812 */ /* 0x000fc800078ec0ff */
[----:B------:R-:W-:-:S05]  /*dfbb0*/  PRMT R0, R0, 0x3340, R1 ;  /* 0x0000334000007816 */ /* 0x000fca0000000001 */
[----:B------:R0:W-:Y:S04]  /*dfbc0*/  STL [R1+0x1a8], R0 ;  /* 0x0001a80001007387 */ /* 0x0001e80000100800 */
[----:B0-----:R-:W3:Y:S01]  /*dfbd0*/  LDL.LU R0, [R1+0x1bac] ;  /* 0x001bac0001007983 */ /* 0x001ee20000300800 */
[----:B--2---:R-:W-:-:S04]  /*dfbe0*/  SHF.R.U32.HI R2, RZ, 0x8, R2 ;  /* 0x00000008ff027819 */ /* 0x004fc80000011602 */
[----:B------:R-:W-:-:S04]  /*dfbf0*/  LOP3.LUT R2, R2, 0xffff, RZ, 0xc0, !PT ;  /* 0x0000ffff02027812 */ /* 0x000fc800078ec0ff */
[----:B------:R-:W-:-:S05]  /*dfc00*/  PRMT R2, R2, 0x3340, R1 ;  /* 0x0000334002027816 */ /* 0x000fca0000000001 */
[----:B------:R4:W-:Y:S02]  /*dfc10*/  STL [R1+0x1a4], R2 ;  /* 0x0001a40201007387 */ /* 0x0009e40000100800 */
[----:B----4-:R-:W-:-:S04]  /*dfc20*/  LOP3.LUT R2, R16, 0xffff, RZ, 0xc0, !PT ;  /* 0x0000ffff10027812 */ /* 0x010fc800078ec0ff */
[----:B------:R-:W-:Y:S02]  /*dfc30*/  PRMT R16, R29, 0x4210, R2 ;  /* 0x000042101d107816 */ /* 0x000fe40000000002 */
[----:B---3--:R-:W-:-:S04]  /*dfc40*/  LOP3.LUT R0, R0, 0xffff, RZ, 0xc0, !PT ;  /* 0x0000ffff00007812 */ /* 0x008fc800078ec0ff */
[--C-:B------:R-:W-:Y:S02]  /*dfc50*/  PRMT R15, R15, 0x4210, R0.reuse ;  /* 0x000042100f0f7816 */ /* 0x100fe40000000000 */
[----:B------:R-:W-:-:S03]  /*dfc60*/  PRMT R0, R19, 0x5210, R0 ;  /* 0x0000521013007816 */ /* 0x000fc60000000000 */
[----:B------:R0:W-:Y:S04]  /*dfc70*/  STL [R1+0x7a0], R15 ;  /* 0x0007a00f01007387 */ /* 0x0001e80000100800 */
[----:B------:R1:W-:Y:S04]  /*dfc80*/  STL [R1+0x720], R0 ;  /* 0x0007200001007387 */ /* 0x0003e80000100800 */
[----:B------:R-:W-:Y:S01]  /*dfc90*/  STL [R1+0x7a4], R16 ;  /* 0x0007a41001007387 */ /* 0x000fe20000100800 */
[----:B0-----:R-:W-:Y:S02]  /*dfca0*/  PRMT R15, R20, 0x5210, R2 ;  /* 0x00005210140f7816 */ /* 0x001fe40000000002 */
[----:B------:R-:W-:-:S03]  /*dfcb0*/  SHF.R.U32.HI R2, RZ, 0x8, R5 ;  /* 0x00000008ff027819 */ /* 0x000fc60000011605 */
[----:B------:R-:W-:Y:S04]  /*dfcc0*/  STL [R1+0x724], R15 ;  /* 0x0007240f01007387 */ /* 0x000fe80000100800 */
[----:B------:R-:W2:Y:S04]  /*dfcd0*/  LDL.LU R29, [R1+0x4f40] ;  /* 0x004f4000011d7983 */ /* 0x000ea80000300800 */
[----:B------:R-:W3:Y:S01]  /*dfce0*/  LDL.LU R5, [R1+0x718] ;  /* 0x0007180001057983 */ /* 0x000ee20000300800 */
[----:B-1----:R-:W-:Y:S02]  /*dfcf0*/  SHF.R.U32.HI R0, RZ, 0x8, R24 ;  /* 0x00000008ff007819 */ /* 0x002fe40000011618 */
[----:B------:R-:W-:Y:S01]  /*dfd00*/  LOP3.LUT R2, R2, 0xffff, RZ, 0xc0, !PT ;  /* 0x0000ffff02027812 */ /* 0x000fe200078ec0ff */
[----:B------:R-:W4:Y:S01]  /*dfd10*/  LDL.LU R24, [R1+0x4ec0] ;  /* 0x004ec00001187983 */ /* 0x000f220000300800 */
[----:B------:R-:W-:-:S02]  /*dfd20*/  LOP3.LUT R0, R0, 0xffff, RZ, 0xc0, !PT ;  /* 0x0000ffff00007812 */ /* 0x000fc400078ec0ff */
[--C-:B------:R-:W-:Y:S02]  /*dfd30*/  PRMT R2, R2, 0x3340, R1.reuse ;  /* 0x0000334002027816 */ /* 0x100fe40000000001 */
[----:B------:R-:W-:-:S05]  /*dfd40*/  PRMT R0, R0, 0x3340, R1 ;  /* 0x0000334000007816 */ /* 0x000fca0000000001 */
[----:B------:R0:W-:Y:S04]  /*dfd50*/  STL [R1+0x190], R0 ;  /* 0x0001900001007387 */ /* 0x0001e80000100800 */
[----:B------:R1:W-:Y:S01]  /*dfd60*/  STL [R1+0x18c], R2 ;  /* 0x00018c0201007387 */ /* 0x0003e20000100800 */
[----:B0-----:R-:W-:Y:S02]  /*dfd70*/  LOP3.LUT R0, R27, 0xffff, RZ, 0xc0, !PT ;  /* 0x0000ffff1b007812 */ /* 0x001fe400078ec0ff */
[----:B-1----:R-:W-:Y:S01]  /*dfd80*/  LOP3.LUT R2, R14, 0xffff, RZ, 0xc0, !PT ;  /* 0x0000ffff0e027812 */ /* 0x002fe200078ec0ff */
[----:B------:R-:W4:Y:S01]  /*dfd90*/  LDL.LU R27, [R1+0x810] ;  /* 0x00081000011b7983 */ /* 0x000f220000300800 */
[--C-:B------:R-:W-:Y:S02]  /*dfda0*/  PRMT R14, R13, 0x4210, R0.reuse ;  /* 0x000042100d0e7816 */ /* 0x100fe40000000000 */
[----:B------:R-:W-:-:S02]  /*dfdb0*/  PRMT R13, R21, 0x5210, R0 ;  /* 0x00005210150d7816 */ /* 0x000fc40000000000 */
[--C-:B------:R-:W-:Y:S02]  /*dfdc0*/  PRMT R12, R12, 0x4210, R2.reuse ;  /* 0x000042100c0c7816 */ /* 0x100fe40000000002 */
[----:B------:R-:W-:Y:S01]  /*dfdd0*/  PRMT R0, R22, 0x5210, R2 ;  /* 0x0000521016007816 */ /* 0x000fe20000000002 */
[----:B------:R0:W-:Y:S04]  /*dfde0*/  STL [R1+0x7a8], R14 ;  /* 0x0007a80e01007387 */ /* 0x0001e80000100800 */
[----:B------:R1:W-:Y:S04]  /*dfdf0*/  STL [R1+0x728], R13 ;  /* 0x0007280d01007387 */ /* 0x0003e80000100800 */
[----:B------:R1:W-:Y:S04]  /*dfe00*/  STL [R1+0x790], R12 ;  /* 0x0007900c01007387 */ /* 0x0003e80000100800 */
[----:B------:R1:W-:Y:S01]  /*dfe10*/  STL [R1+0x710], R0 ;  /* 0x0007100001007387 */ /* 0x0003e20000100800 */
[----:B0-----:R-:W-:-:S02]  /*dfe20*/  LOP3.LUT R14, R9, 0xffff, RZ, 0xc0, !PT ;  /* 0x0000ffff090e7812 */ /* 0x001fc400078ec0ff */
[----:B-1----:R-:W-:Y:S02]  /*dfe30*/  LOP3.LUT R13, R28, 0xffff, RZ, 0xc0, !PT ;  /* 0x0000ffff1c0d7812 */ /* 0x002fe400078ec0ff */
[----:B------:R-:W-:Y:S02]  /*dfe40*/  LOP3.LUT R12, R8, 0xffff, RZ, 0xc0, !PT ;  /* 0x0000ffff080c7812 */ /* 0x000fe400078ec0ff */
[----:B------:R-:W-:Y:S01]  /*dfe50*/  PRMT R0, R14, 0x3340, R1 ;  /* 0x000033400e007816 */ /* 0x000fe20000000001 */
[----:B------:R-:W4:Y:S01]  /*dfe60*/  LDL.LU R8, [R1+0x1bfc] ;  /* 0x001bfc0001087983 */ /* 0x000f220000300800 */
[----:B------:R-:W-:-:S03]  /*dfe70*/  PRMT R2, R13, 0x3340, R12 ;  /* 0x000033400d027816 */ /* 0x000fc6000000000c */
[----:B------:R-:W4:Y:S04]  /*dfe80*/  LDL.LU R21, [R1+0x80c] ;  /* 0x00080c0001157983 */ /* 0x000f280000300800 */
[----:B------:R-:W4:Y:S01]  /*dfe90*/  LDL.LU R28, [R1+0x4] ;  /* 0x00000400011c7983 */ /* 0x000f220000300800 */
[----:B------:R-:W-:Y:S02]  /*dfea0*/  PRMT R0, R2, 0x5410, R0 ;  /* 0x0000541002007816 */ /* 0x000fe40000000000 */
[----:B------:R-:W-:-:S03]  /*dfeb0*/  SHF.R.U32.HI R2, RZ, 0x8, R13 ;  /* 0x00000008ff027819 */ /* 0x000fc6000001160d */
[----:B------:R0:W-:Y:S01]  /*dfec0*/  STL [R1+0x574], R0 ;  /* 0x0005740001007387 */ /* 0x0001e20000100800 */
[----:B------:R-:W-:-:S03]  /*dfed0*/  LOP3.LUT R2, R2, 0xffff, RZ, 0xc0, !PT ;  /* 0x0000ffff02027812 */ /* 0x000fc600078ec0ff */
[----:B------:R-:W4:Y:S04]  /*dfee0*/  LDL.LU R20, [R1+0x1c3c] ;  /* 0x001c3c0001147983 */ /* 0x000f280000300800 */
[----:B------:R-:W4:Y:S04]  /*dfef0*/  LDL.LU R9, [R1+0x36c] ;  /* 0x00036c0001097983 */ /* 0x000f280000300800 */
[----:B------:R-:W4:Y:S04]  /*dff00*/  LDL.LU R19, [R1+0x804] ;  /* 0x0008040001137983 */ /* 0x000f280000300800 */
[----:B------:R-:W4:Y:S04]  /*dff10*/  LDL.LU R16, [R1+0xc] ;  /* 0x00000c0001107983 */ /* 0x000f280000300800 */
[----:B------:R-:W4:Y:S01]  /*dff20*/  LDL.LU R15, [R1+0x778] ;  /* 0x00077800010f7983 */ /* 0x000f220000300800 */
[----:B0-----:R-:W-:-:S04]  /*dff30*/  SHF.R.U32.HI R0, RZ, 0x8, R12 ;  /* 0x00000008ff007819 */ /* 0x001fc8000001160c */
[----:B------:R-:W-:-:S04]  /*dff40*/  LOP3.LUT R0, R0, 0xffff, RZ, 0xc0, !PT ;  /* 0x0000ffff00007812 */ /* 0x000fc800078ec0ff */
[----:B------:R-:W-:-:S05]  /*dff50*/  PRMT R2, R2, 0x3340, R0 ;  /* 0x0000334002027816 */ /* 0x000fca0000000000 */
[----:B------:R0:W-:Y:S01]  /*dff60*/  STL [R1+0x344], R2 ;  /* 0x0003440201007387 */ /* 0x0001e20000100800 */
[----:B--2---:R-:W-:-:S04]  /*dff70*/  LOP3.LUT R12, R29, 0xffff, RZ, 0xc0, !PT ;  /* 0x0000ffff1d0c7812 */ /* 0x004fc800078ec0ff */
[--C-:B---3--:R-:W-:Y:S02]  /*dff80*/  PRMT R0, R5, 0x4210, R12.reuse ;  /* 0x0000421005007816 */ /* 0x108fe4000000000c */
[----:B0-----:R-:W-:-:S03]  /*dff90*/  PRMT R2, R23, 0x5210, R12 ;  /* 0x0000521017027816 */ /* 0x001fc6000000000c */
[----:B------:R4:W-:Y:S04]  /*dffa0*/  STL [R1+0x794], R0 ;  /* 0x0007940001007387 */ /* 0x0009e80000100800 */
[----:B------:R-:W2:Y:S04]  /*dffb0*/  LDL.LU R23, [R1+0x55b8] ;  /* 0x0055b80001177983 */ /* 0x000ea80000300800 */
[----:B------:R-:W3:Y:S04]  /*dffc0*/  LDL.LU R5, [R1+0x808] ;  /* 0x0008080001057983 */ /* 0x000ee80000300800 */
[----:B------:R0:W-:Y:S04]  /*dffd0*/  STL [R1+0x714], R2 ;  /* 0x0007140201007387 */ /* 0x0001e80000100800 */
[----:B------:R-:W3:Y:S01]  /*dffe0*/  LDL.LU R29, [R1+0x10] ;  /* 0x00001000011d7983 */ /* 0x000ee20000300800 */
[----:B----4-:R-:W-:-:S04]  /*dfff0*/  LOP3.LUT R0, R24, 0xffff, RZ, 0xc0, !PT ;  /* 0x0000ffff18007812 */ /* 0x010fc800078ec0ff */
[--C-:B0-----:R-:W-:Y:S02]  /*e0000*/  PRMT R2, R27, 0x4210, R0.reuse ;  /* 0x000042101b027816 */ /* 0x101fe40000000000 */
[----:B------:R-:W-:-:S03]  /*e0010*/  PRMT R0, R6, 0x5210, R0 ;  /* 0x0000521006007816 */ /* 0x000fc60000000000 */
[----:B------:R-:W-:Y:S04]  /*e0020*/  STL [R1+0x798], R2 ;  /* 0x0007980201007387 */ /* 0x000fe80000100800 */
[----:B------:R-:W4:Y:S04]  /*e0030*/  LDL.LU R24, [R1+0x4f70] ;  /* 0x004f700001187983 */ /* 0x000f280000300800 */
[----:B------:R0:W-:Y:S04]  /*e0040*/  STL [R1+0x718], R0 ;  /* 0x0007180001007387 */ /* 0x0001e80000100800 */
[----:B------:R-:W3:Y:S01]  /*e0050*/  LDL.LU R27, [R1+0x3a0] ;  /* 0x0003a000011b7983 */ /* 0x000ee20000300800 */
[----:B------:R-:W-:-:S04]  /*e0060*/  SHF.R.U32.HI R14, RZ, 0x8, R14 ;  /* 0x00000008ff0e7819 */ /* 0x000fc8000001160e */
[----:B0-----:R-:W-:-:S04]  /*e0070*/  LOP3.LUT R0, R14, 0xffff, RZ, 0xc0, !PT ;  /* 0x0000ffff0e007812 */ /* 0x001fc800078ec0ff */
[----:B------:R-:W-:Y:S02]  /*e0080*/  PRMT R12, R0, 0x3340, R1 ;  /* 0x00003340000c7816 */ /* 0x000fe40000000001 */
[----:B--2---:R-:W-:Y:S02]  /*e0090*/  SHF.R.U32.HI R2, RZ, 0x8, R23 ;  /* 0x00000008ff027819 */ /* 0x004fe40000011617 */
[----:B------:R-:W2:Y:S04]  /*e00a0*/  LDL.LU R23, [R1+0x55b4] ;  /* 0x0055b40001177983 */ /* 0x000ea80000300800 */
[----:B------:R-:W3:Y:S01]  /*e00b0*/  LDL.LU R6, [R1+0x800] ;  /* 0x0008000001067983 */ /* 0x000ee20000300800 */
[----:B------:R-:W-:Y:S02]  /*e00c0*/  LOP3.LUT R0, R2, 0xffff, RZ, 0xc0, !PT ;  /* 0x0000ffff02007812 */ /* 0x000fe400078ec0ff */
[----:B------:R-:W-:-:S02]  /*e00d0*/  LOP3.LUT R2, R8, 0xffff, RZ, 0xc0, !PT ;  /* 0x0000ffff08027812 */ /* 0x000fc400078ec0ff */
[----:B------:R-:W-:Y:S02]  /*e00e0*/  PRMT R8, R0, 0x3340, R1 ;  /* 0x0000334000087816 */ /* 0x000fe40000000001 */
[--C-:B------:R-:W-:Y:S02]  /*e00f0*/  PRMT R0, R21, 0x4210, R2.reuse ;  /* 0x0000421015007816 */ /* 0x100fe40000000002 */
[----:B------:R-:W-:Y:S01]  /*e0100*/  PRMT R2, R28, 0x5210, R2 ;  /* 0x000052101c027816 */ /* 0x000fe20000000002 */
[----:B------:R-:W-:Y:S04]  /*e0110*/  STL [R1+0x174], R12 ;  /* 0x0001740c01007387 */ /* 0x000fe80000100800 */
[----:B------:R-:W-:Y:S04]  /*e0120*/  STL [R1+0x54bc], R8 ;  /* 0x0054bc0801007387 */ /* 0x000fe80000100800 */
[----:B------:R-:W4:Y:S04]  /*e0130*/  LDL.LU R28, [R1+0x14] ;  /* 0x00001400011c7983 */ /* 0x000f280000300800 */
[----:B------:R-:W-:Y:S04]  /*e0140*/  STL [R1+0x780], R0 ;  /* 0x0007800001007387 */ /* 0x000fe80000100800 */
[----:B------:R0:W-:Y:S02]  /*e0150*/  STL [R1+0xd0], R2 ;  /* 0x0000d00201007387 */ /* 0x0001e40000100800 */
[----:B0-----:R-:W-:-:S02]  /*e0160*/  SHF.R.U32.HI R2, RZ, 0x8, R9 ;  /* 0x00000008ff027819 */ /* 0x001fc40000011609 */
[----:B------:R-:W4:Y:S01]  /*e0170*/  LDL.LU R9, [R1+0x6dc] ;  /* 0x0006dc0001097983 */ /* 0x000f220000300800 */
[----:B------:R-:W-:-:S04]  /*e0180*/  LOP3.LUT R0, R20, 0xffff, RZ, 0xc0, !PT ;  /* 0x0000ffff14007812 */ /* 0x000fc800078ec0ff */
[--C-:B------:R-:W-:Y:S02]  /*e0190*/  PRMT R12, R19, 0x4210, R0.reuse ;  /* 0x00004210130c7816 */ /* 0x100fe40000000000 */
[----:B------:R-:W-:Y:S02]  /*e01a0*/  PRMT R8, R16, 0x5210, R0 ;  /* 0x0000521010087816 */ /* 0x000fe40000000000 */
[----:B------:R-:W-:Y:S01]  /*e01b0*/  LOP3.LUT R0, R2, 0xffff, RZ, 0xc0, !PT ;  /* 0x0000ffff02007812 */ /* 0x000fe200078ec0ff */
[----:B------:R-:W-:Y:S04]  /*e01c0*/  STL [R1+0x784], R12 ;  /* 0x0007840c01007387 */ /* 0x000fe80000100800 */
[----:B------:R0:W-:Y:S01]  /*e01d0*/  STL [R1+0xd4], R8 ;  /* 0x0000d40801007387 */ /* 0x0001e20000100800 */
[----:B--2---:R-:W-:-:S02]  /*e01e0*/  SHF.R.U32.HI R2, RZ, 0x8, R23 ;  /* 0x00000008ff027819 */ /* 0x004fc40000011617 */
[--C-:B------:R-:W-:Y:S02]  /*e01f0*/  PRMT R23, R0, 0x3340, R1.reuse ;  /* 0x0000334000177816 */ /* 0x100fe40000000001 */
[----:B------:R-:W-:Y:S02]  /*e0200*/  LOP3.LUT R0, R2, 0xffff, RZ, 0xc0, !PT ;  /* 0x0000ffff02007812 */ /* 0x000fe400078ec0ff */
[----:B------:R-:W-:Y:S02]  /*e0210*/  LOP3.LUT R2, R15, 0xffff, RZ, 0xc0, !PT ;  /* 0x0000ffff0f027812 */ /* 0x000fe400078ec0ff */
[----:B0-----:R-:W-:Y:S02]  /*e0220*/  PRMT R8, R0, 0x3340, R1 ;  /* 0x0000334000087816 */ /* 0x001fe40000000001 */
[--C-:B---3--:R-:W-:Y:S01]  /*e0230*/  PRMT R0, R5, 0x4210, R2.reuse ;  /* 0x0000421005007816 */ /* 0x108fe20000000002 */
[----:B------:R0:W-:Y:S04]  /*e0240*/  STL [R1+0x54c0], R23 ;  /* 0x0054c01701007387 */ /* 0x0001e80000100800 */
[----:B------:R-:W2:Y:S04]  /*e0250*/  LDL.LU R5, [R1+0x7f4] ;  /* 0x0007f40001057983 */ /* 0x000ea80000300800 */
[----:B------:R1:W-:Y:S01]  /*e0260*/  STL [R1+0x1a0], R8 ;  /* 0x0001a00801007387 */ /* 0x0003e20000100800 */
[----:B------:R-:W-:-:S03]  /*e0270*/  PRMT R2, R29, 0x5210, R2 ;  /* 0x000052101d027816 */ /* 0x000fc60000000002 */
[----:B0-----:R-:W3:Y:S04]  /*e0280*/  LDL.LU R23, [R1+0x708] ;  /* 0x0007080001177983 */ /* 0x001ee80000300800 */
[----:B------:R4:W-:Y:S04]  /*e0290*/  STL [R1+0x788], R0 ;  /* 0x0007880001007387 */ /* 0x0009e80000100800 */
[----:B-1----:R-:W2:Y:S04]  /*e02a0*/  LDL.LU R8, [R1+0x7fc] ;  /* 0x0007fc0001087983 */ /* 0x002ea80000300800 */
[----:B------:R-:W2:Y:S04]  /*e02b0*/  LDL.LU R14, [R1+0x1c] ;  /* 0x00001c00010e7983 */ /* 0x000ea80000300800 */
[----:B------:R-:W2:Y:S04]  /*e02c0*/  LDL.LU R12, [R1+0x72c] ;  /* 0x00072c00010c7983 */ /* 0x000ea80000300800 */
[----:B------:R0:W-:Y:S04]  /*e02d0*/  STL [R1+0xd8], R2 ;  /* 0x0000d80201007387 */ /* 0x0001e80000100800 */
[----:B------:R-:W2:Y:S04]  /*e02e0*/  LDL.LU R13, [R1+0x1c4c] ;  /* 0x001c4c00010d7983 */ /* 0x000ea80000300800 */
[----:B------:R-:W2:Y:S04]  /*e02f0*/  LDL.LU R22, [R1+0x7e8] ;  /* 0x0007e80001167983 */ /* 0x000ea80000300800 */
[----:B------:R-:W2:Y:S01]  /*e0300*/  LDL.LU R21, [R1+0x20] ;  /* 0x0000200001157983 */ /* 0x000ea20000300800 */
[----:B----4-:R-:W-:-:S04]  /*e0310*/  LOP3.LUT R0, R24, 0xffff, RZ, 0xc0, !PT ;  /* 0x0000ffff18007812 */ /* 0x010fc800078ec0ff */
[--C-:B------:R-:W-:Y:S02]  /*e0320*/  PRMT R6, R6, 0x4210, R0.reuse ;  /* 0x0000421006067816 */ /* 0x100fe40000000000 */
[----:B0-----:R-:W-:Y:S02]  /*e0330*/  SHF.R.U32.HI R2, RZ, 0x8, R27 ;  /* 0x00000008ff027819 */ /* 0x001fe4000001161b */
[----:B------:R-:W-:Y:S01]  /*e0340*/  PRMT R24, R28, 0x5210, R0 ;  /* 0x000052101c187816 */ /* 0x000fe20000000000 */
[----:B------:R0:W-:Y:S04]  /*e0350*/  STL [R1+0x770], R6 ;  /* 0x0007700601007387 */ /* 0x0001e80000100800 */
[----:B------:R-:W4:Y:S04]  /*e0360*/  LDL.LU R20, [R1+0x1c58] ;  /* 0x001c580001147983 */ /* 0x000f280000300800 */
[----:B------:R-:W2:Y:S01]  /*e0370*/  LDL.LU R19, [R1+0x77c] ;  /* 0x00077c0001137983 */ /* 0x000ea20000300800 */
[----:B------:R-:W-:-:S03]  /*e0380*/  LOP3.LUT R0, R2, 0xffff, RZ, 0xc0, !PT ;  /* 0x0000ffff02007812 */ /* 0x000fc600078ec0ff */
[----:B------:R-:W2:Y:S04]  /*e0390*/  LDL.LU R16, [R1+0x7f0] ;  /* 0x0007f00001107983 */ /* 0x000ea80000300800 */
[----:B------:R-:W2:Y:S01]  /*e03a0*/  LDL.LU R15, [R1+0x24] ;  /* 0x00002400010f7983 */ /* 0x000ea20000300800 */
[----:B------:R-:W-:Y:S02]  /*e03b0*/  SHF.R.U32.HI R2, RZ, 0x8, R9 ;  /* 0x00000008ff027819 */ /* 0x000fe40000011609 */
[----:B------:R-:W-:Y:S01]  /*e03c0*/  PRMT R9, R0, 0x3340, R1 ;  /* 0x0000334000097816 */ /* 0x000fe20000000001 */
[----:B0-----:R-:W2:Y:S04]  /*e03d0*/  LDL.LU R6, [R1+0x7e4] ;  /* 0x0007e40001067983 */ /* 0x001ea80000300800 */
[----:B------:R-:W2:Y:S04]  /*e03e0*/  LDL.LU R29, [R1+0x28] ;  /* 0x00002800011d7983 */ /* 0x000ea80000300800 */
[----:B------:R0:W-:Y:S01]  /*e03f0*/  STL [R1+0xc0], R24 ;  /* 0x0000c01801007387 */ /* 0x0001e20000100800 */
[----:B------:R-:W-:-:S04]  /*e0400*/  LOP3.LUT R0, R2, 0xffff, RZ, 0xc0, !PT ;  /* 0x0000ffff02007812 */ /* 0x000fc800078ec0ff */
[----:B------:R-:W-:Y:S01]  /*e0410*/  PRMT R0, R0, 0x3340, R1 ;  /* 0x0000334000007816 */ /* 0x000fe20000000001 */
[----:B0-----:R-:W2:Y:S04]  /*e0420*/  LDL.LU R24, [R1+0x51d8] ;  /* 0x0051d80001187983 */ /* 0x001ea80000300800 */
[----:B------:R-:W2:Y:S04]  /*e0430*/  LDL.LU R27, [R1+0x502c] ;  /* 0x00502c00011b7983 */ /* 0x000ea80000300800 */
[----:B------:R-:W2:Y:S04]  /*e0440*/  LDL.LU R28, [R1+0x50fc] ;  /* 0x0050fc00011c7983 */ /* 0x000ea80000300800 */
[----:B------:R0:W-:Y:S04]  /*e0450*/  STL [R1+0x54c8], R9 ;  /* 0x0054c80901007387 */ /* 0x0001e80000100800 */
[----:B0-----:R-:W2:Y:S04]  /*e0460*/  LDL.LU R9, [R1+0x4eec] ;  /* 0x004eec0001097983 */ /* 0x001ea80000300800 */
[----:B------:R-:W2:Y:S04]  /*e0470*/  LDL.LU R2, [R1+0x4f7c] ;  /* 0x004f7c0001027983 */ /* 0x000ea80000300800 */
[----:B------:R0:W-:Y:S04]  /*e0480*/  STL [R1+0x19c], R0 ;  /* 0x00019c0001007387 */ /* 0x0001e80000100800 */
[----:B0-----:R-:W3:Y:S01]  /*e0490*/  LDL.LU R0, [R1+0x18] ;  /* 0x0000180001007983 */ /* 0x001ee20000300800 */
[----:B--2---:R-:W-:-:S04]  /*e04a0*/  LOP3.LUT R2, R2, 0xffff, RZ, 0xc0, !PT ;  /* 0x0000ffff02027812 */ /* 0x004fc800078ec0ff */
[--C-:B------:R-:W-:Y:S02]  /*e04b0*/  PRMT R5, R5, 0x4210, R2.reuse ;  /* 0x0000421005057816 */ /* 0x100fe40000000002 */
[----:B---3--:R-:W-:-:S03]  /*e04c0*/  PRMT R2, R0, 0x5210, R2 ;  /* 0x0000521000027816 */ /* 0x008fc60000000002 */
[----:B------:R0:W-:Y:S01]  /*e04d0*/  STL [R1+0x774], R5 ;  /* 0x0007740501007387 */ /* 0x0001e20000100800 */
[----:B------:R-:W-:-:S04]  /*e04e0*/  LOP3.LUT R0, R9, 0xffff, RZ, 0xc0, !PT ;  /* 0x0000ffff09007812 */ /* 0x000fc800078ec0ff */
[--C-:B------:R-:W-:Y:S02]  /*e04f0*/  PRMT R9, R8, 0x4210, R0.reuse ;  /* 0x0000421008097816 */ /* 0x100fe40000000000 */
[----:B------:R-:W-:Y:S01]  /*e0500*/  PRMT R8, R14, 0x5210, R0 ;  /* 0x000052100e087816 */ /* 0x000fe20000000000 */
[----:B0-----:R-:W2:Y:S04]  /*e0510*/  LDL.LU R5, [R1+0x55b0] ;  /* 0x0055b00001057983 */ /* 0x001ea80000300800 */
[----:B------:R0:W-:Y:S04]  /*e0520*/  STL [R1+0xc4], R2 ;  /* 0x0000c40201007387 */ /* 0x0001e80000100800 */
[----:B------:R-:W-:Y:S04]  /*e0530*/  STL [R1+0x778], R9 ;  /* 0x0007780901007387 */ /* 0x000fe80000100800 */
[----:B------:R1:W-:Y:S01]  /*e0540*/  STL [R1+0xc8], R8 ;  /* 0x0000c80801007387 */ /* 0x0003e20000100800 */
[----:B0-----:R-:W-:-:S04]  /*e0550*/  SHF.R.U32.HI R2, RZ, 0x8, R23 ;  /* 0x00000008ff027819 */ /* 0x001fc80000011617 */
[----:B------:R-:W-:Y:S02]  /*e0560*/  LOP3.LUT R0, R2, 0xffff, RZ, 0xc0, !PT ;  /* 0x0000ffff02007812 */ /* 0x000fe400078ec0ff */
[----:B------:R-:W-:Y:S02]  /*e0570*/  SHF.R.U32.HI R2, RZ, 0x8, R12 ;  /* 0x00000008ff027819 */ /* 0x000fe4000001160c */
[--C-:B-1----:R-:W-:Y:S02]  /*e0580*/  PRMT R8, R0, 0x3340, R1.reuse ;  /* 0x0000334000087816 */ /* 0x102fe40000000001 */
[----:B------:R-:W-:Y:S02]  /*e0590*/  LOP3.LUT R0, R2, 0xffff, RZ, 0xc0, !PT ;  /* 0x0000ffff02007812 */ /* 0x000fe400078ec0ff */
[----:B------:R-:W-:Y:S02]  /*e05a0*/  LOP3.LUT R2, R13, 0xffff, RZ, 0xc0, !PT ;  /* 0x0000ffff0d027812 */ /* 0x000fe400078ec0ff */
[----:B------:R-:W-:Y:S01]  /*e05b0*/  PRMT R0, R0, 0x3340, R1 ;  /* 0x0000334000007816 */ /* 0x000fe20000000001 */
[----:B------:R0:W-:Y:S01]  /*e05c0*/  STL [R1+0x188], R8 ;  /* 0x0001880801007387 */ /* 0x0001e20000100800 */
[----:B------:R-:W-:-:S03]  /*e05d0*/  PRMT R9, R22, 0x4210, R2 ;  /* 0x0000421016097816 */ /* 0x000fc60000000002 */
[----:B------:R4:W-:Y:S04]  /*e05e0*/  STL [R1+0x194], R0 ;  /* 0x0001940001007387 */ /* 0x0009e80000100800 */
[----:B------:R1:W-:Y:S01]  /*e05f0*/  STL [R1+0x750], R9 ;  /* 0x0007500901007387 */ /* 0x0003e20000100800 */
[----:B0-----:R-:W-:Y:S02]  /*e0600*/  PRMT R8, R21, 0x5210, R2 ;  /* 0x0000521015087816 */ /* 0x001fe40000000002 */
[----:B----4-:R-:W-:Y:S02]  /*e0610*/  LOP3.LUT R0, R20, 0xffff, RZ, 0xc0, !PT ;  /* 0x0000ffff14007812 */ /* 0x010fe400078ec0ff */
[----:B------:R-:W-:Y:S01]  /*e0620*/  LOP3.LUT R2, R19, 0xffff, RZ, 0xc0, !PT ;  /* 0x0000ffff13027812 */ /* 0x000fe200078ec0ff */
[----:B------:R0:W-:Y:S01]  /*e0630*/  STL [R1+0xb0], R8 ;  /* 0x0000b00801007387 */ /* 0x0001e20000100800 */
[----:B-1----:R-:W-:-:S05]  /*e0640*/  PRMT R9, R16, 0x4210, R0 ;  /* 0x0000421010097816 */ /* 0x002fca0000000000 */
[----:B------:R1:W-:Y:S01]  /*e0650*/  STL [R1+0x754], R9 ;  /* 0x0007540901007387 */ /* 0x0003e20000100800 */
[----:B0-----:R-:W-:Y:S02]  /*e0660*/  PRMT R8, R15, 0x5210, R0 ;  /* 0x000052100f087816 */ /* 0x001fe40000000000 */
[----:B------:R-:W-:Y:S01]  /*e0670*/  PRMT R0, R6, 0x4210, R2 ;  /* 0x0000421006007816 */ /* 0x000fe20000000002 */
[----:B-1----:R-:W3:Y:S04]  /*e0680*/  LDL.LU R9, [R1+0x2c] ;  /* 0x00002c0001097983 */ /* 0x002ee80000300800 */
[----:B------:R0:W-:Y:S04]  /*e0690*/  STL [R1+0xb4], R8 ;  /* 0x0000b40801007387 */ /* 0x0001e80000100800 */
[----:B------:R-:W4:Y:S04]  /*e06a0*/  LDL.LU R6, [R1+0x4fa0] ;  /* 0x004fa00001067983 */ /* 0x000f280000300800 */
[----:B------:R1:W-:Y:S01]  /*e06b0*/  STL [R1+0x758], R0 ;  /* 0x0007580001007387 */ /* 0x0003e20000100800 */
[----:B------:R-:W-:-:S02]  /*e06c0*/  LOP3.LUT R13, R24, 0xffff, RZ, 0xc0, !PT ;  /* 0x0000ffff180d7812 */ /* 0x000fc400078ec0ff */
[----:B------:R-:W-:Y:S02]  /*e06d0*/  LOP3.LUT R14, R27, 0xffff, RZ, 0xc0, !PT ;  /* 0x0000ffff1b0e7812 */ /* 0x000fe400078ec0ff */
[----:B------:R-:W-:Y:S01]  /*e06e0*/  LOP3.LUT R12, R28, 0xffff, RZ, 0xc0, !PT ;  /* 0x0000ffff1c0c7812 */ /* 0x000fe200078ec0ff */
[----:B------:R-:W2:Y:S04]  /*e06f0*/  LDL.LU R23, [R1+0x73c] ;  /* 0x00073c0001177983 */ /* 0x000ea80000300800 */
[----:B0-----:R-:W2:Y:S01]  /*e0700*/  LDL.LU R8, [R1+0x7e0] ;  /* 0x0007e00001087983 */ /* 0x001ea20000300800 */
[----:B-1----:R-:W-:Y:S02]  /*e0710*/  PRMT R0, R29, 0x5210, R2 ;  /* 0x000052101d007816 */ /* 0x002fe40000000002 */
[----:B------:R-:W-:-:S03]  /*e0720*/  PRMT R2, R13, 0x3340, R12 ;  /* 0x000033400d027816 */ /* 0x000fc6000000000c */
[----:B------:R0:W-:Y:S04]  /*e0730*/  STL [R1+0xb8], R0 ;  /* 0x0000b80001007387 */ /* 0x0001e80000100800 */
[----:B------:R-:W2:Y:S04]  /*e0740*/  LDL.LU R22, [R1+0x30] ;  /* 0x0000300001167983 */ /* 0x000ea80000300800 */
[----:B------:R-:W2:Y:S04]  /*e0750*/  LDL.LU R21, [R1+0x75c] ;  /* 0x00075c0001157983 */ /* 0x000ea80000300800 */
[----:B------:R-:W2:Y:S04]  /*e0760*/  LDL.LU R28, [R1+0x4f14] ;  /* 0x004f1400011c7983 */ /* 0x000ea80000300800 */
[----:B------:R-:W2:Y:S04]  /*e0770*/  LDL.LU R20, [R1+0x7dc] ;  /* 0x0007dc0001147983 */ /* 0x000ea80000300800 */
[----:B------:R-:W2:Y:S01]  /*e0780*/  LDL.LU R19, [R1+0x34] ;  /* 0x0000340001137983 */ /* 0x000ea20000300800 */
[----:B0-----:R-:W-:-:S04]  /*e0790*/  PRMT R0, R14, 0x3340, R1 ;  /* 0x000033400e007816 */ /* 0x001fc80000000001 */
[----:B------:R-:W-:Y:S02]  /*e07a0*/  PRMT R0, R2, 0x5410, R0 ;  /* 0x0000541002007816 */ /* 0x000fe40000000000 */
[----:B------:R-:W-:-:S03]  /*e07b0*/  SHF.R.U32.HI R2, RZ, 0x8, R13 ;  /* 0x00000008ff027819 */ /* 0x000fc6000001160d */
[----:B------:R0:W-:Y:S04]  /*e07c0*/  STL [R1+0x19cc], R0 ;  /* 0x0019cc0001007387 */ /* 0x0001e80000100800 */
[----:B------:R-:W2:Y:S04]  /*e07d0*/  LDL.LU R16, [R1+0x1c88] ;  /* 0x001c880001107983 */ /* 0x000ea80000300800 */
[----:B------:R-:W2:Y:S04]  /*e07e0*/  LDL.LU R15, [R1+0x1c0c] ;  /* 0x001c0c00010f7983 */ /* 0x000ea80000300800 */
[----:B------:R-:W2:Y:S01]  /*e07f0*/  LDL.LU R13, [R1+0x7ec] ;  /* 0x0007ec00010d7983 */ /* 0x000ea20000300800 */
[----:B0-----:R-:W-:-:S03]  /*e0800*/  SHF.R.U32.HI R0, RZ, 0x8, R12 ;  /* 0x00000008ff007819 */ /* 0x001fc6000001160c */
[----:B------:R-:W2:Y:S01]  /*e0810*/  LDL.LU R12, [R1+0x4f9c] ;  /* 0x004f9c00010c7983 */ /* 0x000ea20000300800 */
[----:B------:R-:W-:Y:S02]  /*e0820*/  LOP3.LUT R2, R2, 0xffff, RZ, 0xc0, !PT ;  /* 0x0000ffff02027812 */ /* 0x000fe400078ec0ff */
[----:B------:R-:W-:Y:S01]  /*e0830*/  LOP3.LUT R0, R0, 0xffff, RZ, 0xc0, !PT ;  /* 0x0000ffff00007812 */ /* 0x000fe200078ec0ff */
[----:B------:R-:W3:Y:S01]  /*e0840*/  LDL.LU R29, [R1+0x7d8] ;  /* 0x0007d800011d7983 */ /* 0x000ee20000300800 */
[----:B------:R-:W-:-:S03]  /*e0850*/  SHF.R.U32.HI R14, RZ, 0x8, R14 ;  /* 0x00000008ff0e7819 */ /* 0x000fc6000001160e */
[----:B------:R-:W3:Y:S01]  /*e0860*/  LDL.LU R24, [R1+0x38] ;  /* 0x0000380001187983 */ /* 0x000ee20000300800 */
[----:B------:R-:W-:-:S05]  /*e0870*/  PRMT R0, R2, 0x3340, R0 ;  /* 0x0000334002007816 */ /* 0x000fca0000000000 */
[----:B------:R0:W-:Y:S04]  /*e0880*/  STL [R1+0x350], R0 ;  /* 0x0003500001007387 */ /* 0x0001e80000100800 */
[----:B------:R-:W3:Y:S01]  /*e0890*/  LDL.LU R27, [R1+0x1c1c] ;  /* 0x001c1c00011b7983 */ /* 0x000ee20000300800 */
[----:B0-----:R-:W-:-:S04]  /*e08a0*/  LOP3.LUT R0, R14, 0xffff, RZ, 0xc0, !PT ;  /* 0x0000ffff0e007812 */ /* 0x001fc800078ec0ff */
[----:B------:R-:W-:-:S05]  /*e08b0*/  PRMT R0, R0, 0x3340, R1 ;  /* 0x0000334000007816 */ /* 0x000fca0000000001 */
[----:B------:R4:W-:Y:S02]  /*e08c0*/  STL [R1+0x180], R0 ;  /* 0x0001800001007387 */ /* 0x0009e40000100800 */
[----:B----4-:R-:W-:Y:S02]  /*e08d0*/  LOP3.LUT R0, R6, 0xffff, RZ, 0xc0, !PT ;  /* 0x0000ffff06007812 */ /* 0x010fe400078ec0ff */
[----:B--2---:R-:W-:-:S04]  /*e08e0*/  LOP3.LUT R2, R12, 0xffff, RZ, 0xc0, !PT ;  /* 0x0000ffff0c027812 */ /* 0x004fc800078ec0ff */
[----:B------:R-:W-:-:S05]  /*e08f0*/  PRMT R12, R13, 0x4210, R2 ;  /* 0x000042100d0c7816 */ /* 0x000fca0000000002 */
[----:B------:R-:W-:Y:S04]  /*e0900*/  STL [R1+0x160], R12 ;  /* 0x0001600c01007387 */ /* 0x000fe80000100800 */
[----:B------:R-:W2:Y:S01]  /*e0910*/  LDL.LU R6, [R1+0x1c8c] ;  /* 0x001c8c0001067983 */ /* 0x000ea20000300800 */
[----:B---3--:R-:W-:Y:S02]  /*e0920*/  PRMT R2, R9, 0x5210, R2 ;  /* 0x0000521009027816 */ /* 0x008fe40000000002 */
[--C-:B------:R-:W-:Y:S02]  /*e0930*/  PRMT R9, R8, 0x4210, R0.reuse ;  /* 0x0000421008097816 */ /* 0x100fe40000000000 */
[----:B------:R-:W-:Y:S01]  /*e0940*/  PRMT R8, R22, 0x5210, R0 ;  /* 0x0000521016087816 */ /* 0x000fe20000000000 */
        /* <DEDUP_REMOVED lines=10> */
[----:B------:R-:W-:Y:S04]  /*e09f0*/  STL [R1+0x17c], R8 ;  /* 0x00017c0801007387 */ /* 0x000fe80000100800 */
[----:B------:R-:W3:Y:S04]  /*e0a00*/  LDL.LU R28, [R1+0x3c] ;  /* 0x00003c00011c7983 */ /* 0x000ee80000300800 */
[----:B------:R-:W4:Y:S04]  /*e0a10*/  LDL.LU R14, [R1+0x79c] ;  /* 0x00079c00010e7983 */ /* 0x000f280000300800 */
[----:B------:R-:W3:Y:S04]  /*e0a20*/  LDL.LU R12, [R1+0x1dec] ;  /* 0x001dec00010c7983 */ /* 0x000ee80000300800 */
[----:B------:R0:W-:Y:S04]  /*e0a30*/  STL [R1+0x178], R0 ;  /* 0x0001780001007387 */ /* 0x0001e80000100800 */
[----:B------:R-:W3:Y:S04]  /*e0a40*/  LDL.LU R13, [R1+0x7d4] ;  /* 0x0007d400010d7983 */ /* 0x000ee80000300800 */
[----:B------:R-:W3:Y:S01]  /*e0a50*/  LDL.LU R21, [R1+0x40] ;  /* 0x0000400001157983 */ /* 0x000ee20000300800 */
[----:B0-----:R-:W-:-:S02]  /*e0a60*/  PRMT R0, R20, 0x4210, R2 ;  /* 0x0000421014007816 */ /* 0x001fc40000000002 */
[----:B------:R-:W-:Y:S01]  /*e0a70*/  PRMT R2, R19, 0x5210, R2 ;  /* 0x0000521013027816 */ /* 0x000fe20000000002 */
[----:B------:R-:W3:Y:S04]  /*e0a80*/  LDL.LU R20, [R1+0x1df8] ;  /* 0x001df80001147983 */ /* 0x000ee80000300800 */
[----:B------:R0:W-:Y:S04]  /*e0a90*/  STL [R1+0x168], R0 ;  /* 0x0001680001007387 */ /* 0x0001e80000100800 */
[----:B------:R-:W3:Y:S04]  /*e0aa0*/  LDL.LU R19, [R1+0x4fbc] ;  /* 0x004fbc0001137983 */ /* 0x000ee80000300800 */
[----:B------:R1:W-:Y:S01]  /*e0ab0*/  STL [R1+0xa8], R2 ;  /* 0x0000a80201007387 */ /* 0x0003e20000100800 */
[----:B0-----:R-:W-:-:S03]  /*e0ac0*/  LOP3.LUT R0, R16, 0xffff, RZ, 0xc0, !PT ;  /* 0x0000ffff10007812 */ /* 0x001fc600078ec0ff */
[----:B------:R-:W3:Y:S01]  /*e0ad0*/  LDL.LU R16, [R1+0x71c] ;  /* 0x00071c0001107983 */ /* 0x000ee20000300800 */
[----:B-1----:R-:W-:Y:S02]  /*e0ae0*/  SHF.R.U32.HI R2, RZ, 0x8, R15 ;  /* 0x00000008ff027819 */ /* 0x002fe4000001160f */
[--C-:B------:R-:W-:Y:S02]  /*e0af0*/  PRMT R9, R29, 0x4210, R0.reuse ;  /* 0x000042101d097816 */ /* 0x100fe40000000000 */
[----:B------:R-:W-:Y:S02]  /*e0b00*/  PRMT R8, R24, 0x5210, R0 ;  /* 0x0000521018087816 */ /* 0x000fe40000000000 */
[----:B------:R-:W-:Y:S02]  /*e0b10*/  LOP3.LUT R0, R2, 0xffff, RZ, 0xc0, !PT ;  /* 0x0000ffff02007812 */ /* 0x000fe400078ec0ff */
[----:B------:R-:W-:Y:S01]  /*e0b20*/  SHF.R.U32.HI R2, RZ, 0x8, R27 ;  /* 0x00000008ff027819 */ /* 0x000fe2000001161b */
[----:B------:R0:W-:Y:S01]  /*e0b30*/  STL [R1+0x150], R9 ;  /* 0x0001500901007387 */ /* 0x0001e20000100800 */
[----:B------:R-:W-:-:S03]  /*e0b40*/  PRMT R0, R0, 0x3340, R1 ;  /* 0x0000334000007816 */ /* 0x000fc60000000001 */
[----:B------:R1:W-:Y:S04]  /*e0b50*/  STL [R1+0x90], R8 ;  /* 0x0000900801007387 */ /* 0x0003e80000100800 */
[----:B0-----:R-:W3:Y:S04]  /*e0b60*/  LDL.LU R9, [R1+0x4fc0] ;  /* 0x004fc00001097983 */ /* 0x001ee80000300800 */
[----:B------:R-:W3:Y:S04]  /*e0b70*/  LDL.LU R23, [R1+0x4f38] ;  /* 0x004f380001177983 */ /* 0x000ee80000300800 */
[----:B------:R0:W-:Y:S04]  /*e0b80*/  STL [R1+0x16c], R0 ;  /* 0x00016c0001007387 */ /* 0x0001e80000100800 */
[----:B-1----:R-:W3:Y:S04]  /*e0b90*/  LDL.LU R8, [R1+0x764] ;  /* 0x0007640001087983 */ /* 0x002ee80000300800 */
[----:B------:R-:W3:Y:S04]  /*e0ba0*/  LDL.LU R22, [R1+0x70c] ;  /* 0x00070c0001167983 */ /* 0x000ee80000300800 */
[----:B------:R-:W3:Y:S04]  /*e0bb0*/  LDL.LU R15, [R1+0x4c] ;  /* 0x00004c00010f7983 */ /* 0x000ee80000300800 */
[----:B------:R-:W3:Y:S04]  /*e0bc0*/  LDL.LU R29, [R1+0x51ec] ;  /* 0x0051ec00011d7983 */ /* 0x000ee80000300800 */
[----:B------:R-:W3:Y:S04]  /*e0bd0*/  LDL.LU R24, [R1+0x504c] ;  /* 0x00504c0001187983 */ /* 0x000ee80000300800 */
[----:B------:R-:W3:Y:S01]  /*e0be0*/  LDL.LU R27, [R1+0x5108] ;  /* 0x00510800011b7983 */ /* 0x000ee20000300800 */
[----:B0-----:R-:W-:-:S02]  /*e0bf0*/  LOP3.LUT R0, R2, 0xffff, RZ, 0xc0, !PT ;  /* 0x0000ffff02007812 */ /* 0x001fc400078ec0ff */
[----:B--2---:R-:W-:Y:S02]  /*e0c00*/  LOP3.LUT R2, R6, 0xffff, RZ, 0xc0, !PT ;  /* 0x0000ffff06027812 */ /* 0x004fe400078ec0ff */
[----:B------:R-:W-:Y:S02]  /*e0c10*/  PRMT R6, R0, 0x3340, R1 ;  /* 0x0000334000067816 */ /* 0x000fe40000000001 */
[----:B------:R-:W2:Y:S04]  /*e0c20*/  LDL.LU R0, [R1+0x7d0] ;  /* 0x0007d00001007983 */ /* 0x000ea80000300800 */
[----:B------:R-:W-:Y:S01]  /*e0c30*/  STL [R1+0x54d0], R6 ;  /* 0x0054d00601007387 */ /* 0x000fe20000100800 */
[--C-:B--2---:R-:W-:Y:S02]  /*e0c40*/  PRMT R0, R0, 0x4210, R2.reuse ;  /* 0x0000421000007816 */ /* 0x104fe40000000002 */
[----:B---3--:R-:W-:-:S02]  /*e0c50*/  PRMT R2, R28, 0x5210, R2 ;  /* 0x000052101c027816 */ /* 0x008fc40000000002 */
[----:B------:R-:W2:Y:S04]  /*e0c60*/  LDL.LU R28, [R1+0x1fbc] ;  /* 0x001fbc00011c7983 */ /* 0x000ea80000300800 */
[----:B------:R4:W-:Y:S04]  /*e0c70*/  STL [R1+0x154], R0 ;  /* 0x0001540001007387 */ /* 0x0009e80000100800 */
[----:B------:R0:W-:Y:S01]  /*e0c80*/  STL [R1+0x94], R2 ;  /* 0x0000940201007387 */ /* 0x0001e20000100800 */
[----:B----4-:R-:W-:Y:S02]  /*e0c90*/  LOP3.LUT R0, R14, 0xffff, RZ, 0xc0, !PT ;  /* 0x0000ffff0e007812 */ /* 0x010fe400078ec0ff */
[----:B0-----:R-:W-:-:S02]  /*e0ca0*/  SHF.R.U32.HI R2, RZ, 0x8, R12 ;  /* 0x00000008ff027819 */ /* 0x001fc4000001160c */
[--C-:B------:R-:W-:Y:S02]  /*e0cb0*/  PRMT R12, R13, 0x4210, R0.reuse ;  /* 0x000042100d0c7816 */ /* 0x100fe40000000000 */
[----:B------:R-:W-:Y:S02]  /*e0cc0*/  PRMT R6, R21, 0x5210, R0 ;  /* 0x0000521015067816 */ /* 0x000fe40000000000 */
[----:B------:R-:W-:Y:S02]  /*e0cd0*/  LOP3.LUT R0, R2, 0xffff, RZ, 0xc0, !PT ;  /* 0x0000ffff02007812 */ /* 0x000fe400078ec0ff */
[----:B------:R-:W-:Y:S01]  /*e0ce0*/  SHF.R.U32.HI R2, RZ, 0x8, R20 ;  /* 0x00000008ff027819 */ /* 0x000fe20000011614 */
[----:B------:R-:W-:Y:S04]  /*e0cf0*/  STL [R1+0x158], R12 ;  /* 0x0001580c01007387 */ /* 0x000fe80000100800 */
[----:B------:R0:W-:Y:S02]  /*e0d00*/  STL [R1+0x98], R6 ;  /* 0x0000980601007387 */ /* 0x0001e40000100800 */
[----:B0-----:R-:W-:-:S02]  /*e0d10*/  PRMT R6, R0, 0x3340, R1 ;  /* 0x0000334000067816 */ /* 0x001fc40000000001 */
[----:B------:R-:W-:Y:S02]  /*e0d20*/  LOP3.LUT R0, R2, 0xffff, RZ, 0xc0, !PT ;  /* 0x0000ffff02007812 */ /* 0x000fe400078ec0ff */
[----:B------:R-:W-:Y:S02]  /*e0d30*/  LOP3.LUT R2, R19, 0xffff, RZ, 0xc0, !PT ;  /* 0x0000ffff13027812 */ /* 0x000fe400078ec0ff */
[----:B------:R-:W-:Y:S01]  /*e0d40*/  PRMT R12, R0, 0x3340, R1 ;  /* 0x00003340000c7816 */ /* 0x000fe20000000001 */
[----:B------:R0:W-:Y:S01]  /*e0d50*/  STL [R1+0x14c], R6 ;  /* 0x00014c0601007387 */ /* 0x0001e20000100800 */
[----:B------:R-:W-:-:S03]  /*e0d60*/  PRMT R0, R4, 0x5210, R2 ;  /* 0x0000521004007816 */ /* 0x000fc60000000002 */
[----:B------:R-:W-:Y:S04]  /*e0d70*/  STL [R1+0x13c], R12 ;  /* 0x00013c0c01007387 */ /* 0x000fe80000100800 */
[----:B------:R-:W3:Y:S01]  /*e0d80*/  LDL.LU R21, [R1+0x1cd8] ;  /* 0x001cd80001157983 */ /* 0x000ee20000300800 */
[----:B0-----:R-:W-:-:S05]  /*e0d90*/  PRMT R6, R16, 0x4210, R2 ;  /* 0x0000421010067816 */ /* 0x001fca0000000002 */
[----:B------:R-:W-:Y:S04]  /*e0da0*/  STL [R1+0x140], R6 ;  /* 0x0001400601007387 */ /* 0x000fe80000100800 */
[----:B------:R-:W4:Y:S04]  /*e0db0*/  LDL.LU R20, [R1+0x1cbc] ;  /* 0x001cbc0001147983 */ /* 0x000f280000300800 */
[----:B------:R0:W-:Y:S04]  /*e0dc0*/  STL [R1+0x80], R0 ;  /* 0x0000800001007387 */ /* 0x0001e80000100800 */
[----:B------:R-:W4:Y:S04]  /*e0dd0*/  LDL.LU R19, [R1+0x700] ;  /* 0x0007000001137983 */ /* 0x000f280000300800 */
[----:B------:R-:W4:Y:S04]  /*e0de0*/  LDL.LU R16, [R1+0x54] ;  /* 0x0000540001107983 */ /* 0x000f280000300800 */
[----:B------:R-:W4:Y:S01]  /*e0df0*/  LDL.LU R4, [R1+0x6f4] ;  /* 0x0006f40001047983 */ /* 0x000f220000300800 */
[----:B0-----:R-:W-:-:S04]  /*e0e00*/  LOP3.LUT R0, R9, 0xffff, RZ, 0xc0, !PT ;  /* 0x0000ffff09007812 */ /* 0x001fc800078ec0ff */
[--C-:B------:R-:W-:Y:S02]  /*e0e10*/  PRMT R6, R8, 0x4210, R0.reuse ;  /* 0x0000421008067816 */ /* 0x100fe40000000000 */
[----:B------:R-:W-:Y:S02]  /*e0e20*/  PRMT R0, R5, 0x5210, R0 ;  /* 0x0000521005007816 */ /* 0x000fe40000000000 */
[----:B------:R-:W4:Y:S01]  /*e0e30*/  LDL.LU R5, [R1+0x1fc8] ;  /* 0x001fc80001057983 */ /* 0x000f220000300800 */
[----:B------:R-:W-:-:S03]  /*e0e40*/  LOP3.LUT R2, R23, 0xffff, RZ, 0xc0, !PT ;  /* 0x0000ffff17027812 */ /* 0x000fc600078ec0ff */
[----:B------:R0:W-:Y:S04]  /*e0e50*/  STL [R1+0x144], R6 ;  /* 0x0001440601007387 */ /* 0x0001e80000100800 */
[----:B------:R1:W-:Y:S01]  /*e0e60*/  STL [R1+0x84], R0 ;  /* 0x0000840001007387 */ /* 0x0003e20000100800 */
[----:B------:R-:W-:Y:S02]  /*e0e70*/  LOP3.LUT R13, R29, 0xffff, RZ, 0xc0, !PT ;  /* 0x0000ffff1d0d7812 */ /* 0x000fe400078ec0ff */
[----:B------:R-:W-:Y:S02]  /*e0e80*/  LOP3.LUT R14, R24, 0xffff, RZ, 0xc0, !PT ;  /* 0x0000ffff180e7812 */ /* 0x000fe400078ec0ff */
[----:B------:R-:W-:Y:S02]  /*e0e90*/  LOP3.LUT R12, R27, 0xffff, RZ, 0xc0, !PT ;  /* 0x0000ffff1b0c7812 */ /* 0x000fe400078ec0ff */
[----:B0-----:R-:W-:-:S02]  /*e0ea0*/  PRMT R6, R22, 0x4210, R2 ;  /* 0x0000421016067816 */ /* 0x001fc40000000002 */
[----:B-1----:R-:W-:Y:S02]  /*e0eb0*/  PRMT R0, R15, 0x5210, R2 ;  /* 0x000052100f007816 */ /* 0x002fe40000000002 */
[----:B------:R-:W-:Y:S01]  /*e0ec0*/  PRMT R2, R13, 0x3340, R12 ;  /* 0x000033400d027816 */ /* 0x000fe2000000000c */
[----:B------:R-:W-:Y:S04]  /*e0ed0*/  STL [R1+0x148], R6 ;  /* 0x0001480601007387 */ /* 0x000fe80000100800 */
[----:B------:R0:W-:Y:S04]  /*e0ee0*/  STL [R1+0x88], R0 ;  /* 0x0000880001007387 */ /* 0x0001e80000100800 */
        /* <DEDUP_REMOVED lines=8> */
[----:B0-----:R-:W-:Y:S02]  /*e0f70*/  SHF.R.U32.HI R2, RZ, 0x8, R12 ;  /* 0x00000008ff027819 */ /* 0x001fe4000001160c */
[----:B------:R-:W-:Y:S02]  /*e0f80*/  LOP3.LUT R12, R13, 0xffff, RZ, 0xc0, !PT ;  /* 0x0000ffff0d0c7812 */ /* 0x000fe400078ec0ff */
[----:B------:R-:W-:-:S04]  /*e0f90*/  LOP3.LUT R2, R2, 0xffff, RZ, 0xc0, !PT ;  /* 0x0000ffff02027812 */ /* 0x000fc800078ec0ff */
[----:B------:R-:W-:Y:S02]  /*e0fa0*/  PRMT R6, R12, 0x3340, R2 ;  /* 0x000033400c067816 */ /* 0x000fe40000000002 */
[----:B--2---:R-:W-:Y:S02]  /*e0fb0*/  SHF.R.U32.HI R0, RZ, 0x8, R28 ;  /* 0x00000008ff007819 */ /* 0x004fe4000001161c */
[----:B------:R-:W2:Y:S02]  /*e0fc0*/  LDL.LU R28, [R1+0x6ec] ;  /* 0x0006ec00011c7983 */ /* 0x000ea40000300800 */
[----:B------:R-:W-:-:S04]  /*e0fd0*/  LOP3.LUT R0, R0, 0xffff, RZ, 0xc0, !PT ;  /* 0x0000ffff00007812 */ /* 0x000fc800078ec0ff */
[----:B------:R-:W-:-:S05]  /*e0fe0*/  PRMT R8, R0, 0x3340, R1 ;  /* 0x0000334000087816 */ /* 0x000fca0000000001 */
[----:B------:R0:W-:Y:S04]  /*e0ff0*/  STL [R1+0x11c], R8 ;  /* 0x00011c0801007387 */ /* 0x0001e80000100800 */
[----:B------:R1:W-:Y:S01]  /*e1000*/  STL [R1+0x354], R6 ;  /* 0x0003540601007387 */ /* 0x0003e20000100800 */
[----:B---3--:R-:W-:Y:S02]  /*e1010*/  LOP3.LUT R0, R21, 0xffff, RZ, 0xc0, !PT ;  /* 0x0000ffff15007812 */ /* 0x008fe400078ec0ff */
[----:B----4-:R-:W-:Y:S02]  /*e1020*/  LOP3.LUT R2, R20, 0xffff, RZ, 0xc0, !PT ;  /* 0x0000ffff14027812 */ /* 0x010fe400078ec0ff */
[--C-:B0-----:R-:W-:Y:S02]  /*e1030*/  PRMT R8, R19, 0x4210, R0.reuse ;  /* 0x0000421013087816 */ /* 0x101fe40000000000 */
[----:B-1----:R-:W-:-:S02]  /*e1040*/  PRMT R6, R16, 0x5210, R0 ;  /* 0x0000521010067816 */ /* 0x002fc40000000000 */
[--C-:B------:R-:W-:Y:S01]  /*e1050*/  PRMT R0, R4, 0x4210, R2.reuse ;  /* 0x0000421004007816 */ /* 0x100fe20000000002 */
[----:B------:R-:W-:Y:S04]  /*e1060*/  STL [R1+0x130], R8 ;  /* 0x0001300801007387 */ /* 0x000fe80000100800 */
[----:B------:R-:W3:Y:S04]  /*e1070*/  LDL.LU R4, [R1+0x1fd8] ;  /* 0x001fd80001047983 */ /* 0x000ee80000300800 */
[----:B------:R-:W-:Y:S01]  /*e1080*/  STL [R1+0x70], R6 ;  /* 0x0000700601007387 */ /* 0x000fe20000100800 */
[----:B------:R-:W-:-:S03]  /*e1090*/  PRMT R2, R10, 0x5210, R2 ;  /* 0x000052100a027816 */ /* 0x000fc60000000002 */
[----:B------:R0:W-:Y:S04]  /*e10a0*/  STL [R1+0x134], R0 ;  /* 0x0001340001007387 */ /* 0x0001e80000100800 */
[----:B------:R-:W4:Y:S04]  /*e10b0*/  LDL.LU R10, [R1+0x219c] ;  /* 0x00219c00010a7983 */ /* 0x000f280000300800 */
[----:B------:R1:W-:Y:S04]  /*e10c0*/  STL [R1+0x74], R2 ;  /* 0x0000740201007387 */ /* 0x0003e80000100800 */
[----:B------:R-:W4:Y:S01]  /*e10d0*/  LDL.LU R13, [R1+0x4ffc] ;  /* 0x004ffc00010d7983 */ /* 0x000f220000300800 */
[----:B0-----:R-:W-:-:S02]  /*e10e0*/  SHF.R.U32.HI R0, RZ, 0x8, R14 ;  /* 0x00000008ff007819 */ /* 0x001fc4000001160e */
[----:B-1----:R-:W-:Y:S02]  /*e10f0*/  SHF.R.U32.HI R2, RZ, 0x8, R5 ;  /* 0x00000008ff027819 */ /* 0x002fe40000011605 */
[----:B------:R-:W-:Y:S02]  /*e1100*/  LOP3.LUT R0, R0, 0xffff, RZ, 0xc0, !PT ;  /* 0x0000ffff00007812 */ /* 0x000fe400078ec0ff */
[----:B------:R-:W-:Y:S02]  /*e1110*/  LOP3.LUT R2, R2, 0xffff, RZ, 0xc0, !PT ;  /* 0x0000ffff02027812 */ /* 0x000fe400078ec0ff */
[--C-:B------:R-:W-:Y:S02]  /*e1120*/  PRMT R5, R0, 0x3340, R1.reuse ;  /* 0x0000334000057816 */ /* 0x100fe40000000001 */
[----:B------:R-:W-:-:S03]  /*e1130*/  PRMT R0, R2, 0x3340, R1 ;  /* 0x0000334002007816 */ /* 0x000fc60000000001 */
[----:B------:R0:W-:Y:S04]  /*e1140*/  STL [R1+0xfc], R5 ;  /* 0x0000fc0501007387 */ /* 0x0001e80000100800 */
[----:B------:R-:W4:Y:S04]  /*e1150*/  LDL.LU R6, [R1+0x4f78] ;  /* 0x004f780001067983 */ /* 0x000f280000300800 */
[----:B------:R1:W-:Y:S04]  /*e1160*/  STL [R1+0x10c], R0 ;  /* 0x00010c0001007387 */ /* 0x0003e80000100800 */
[----:B------:R-:W4:Y:S04]  /*e1170*/  LDL.LU R9, [R1+0x6e8] ;  /* 0x0006e80001097983 */ /* 0x000f280000300800 */
[----:B------:R-:W4:Y:S04]  /*e1180*/  LDL.LU R23, [R1+0x64] ;  /* 0x0000640001177983 */ /* 0x000f280000300800 */
[----:B------:R-:W4:Y:S04]  /*e1190*/  LDL.LU R8, [R1+0x6e0] ;  /* 0x0006e00001087983 */ /* 0x000f280000300800 */
[----:B------:R-:W4:Y:S04]  /*e11a0*/  LDL.LU R22, [R1+0x68] ;  /* 0x0000680001167983 */ /* 0x000f280000300800 */
[----:B------:R-:W4:Y:S04]  /*e11b0*/  LDL.LU R21, [R1+0x21a8] ;  /* 0x0021a80001157983 */ /* 0x000f280000300800 */
[----:B0-----:R-:W4:Y:S01]  /*e11c0*/  LDL.LU R5, [R1+0x21b8] ;  /* 0x0021b80001057983 */ /* 0x001f220000300800 */
[----:B-1----:R-:W-:-:S02]  /*e11d0*/  LOP3.LUT R0, R15, 0xffff, RZ, 0xc0, !PT ;  /* 0x0000ffff0f007812 */ /* 0x002fc400078ec0ff */
[----:B------:R-:W-:Y:S02]  /*e11e0*/  LOP3.LUT R2, R29, 0xffff, RZ, 0xc0, !PT ;  /* 0x0000ffff1d027812 */ /* 0x000fe400078ec0ff */
[--C-:B------:R-:W-:Y:S02]  /*e11f0*/  PRMT R14, R24, 0x4210, R0.reuse ;  /* 0x00004210180e7816 */ /* 0x100fe40000000000 */
[----:B------:R-:W-:-:S03]  /*e1200*/  PRMT R12, R27, 0x5210, R0 ;  /* 0x000052101b0c7816 */ /* 0x000fc60000000000 */
[----:B------:R-:W-:Y:S04]  /*e1210*/  STL [R1+0x138], R14 ;  /* 0x0001380e01007387 */ /* 0x000fe80000100800 */
[----:B------:R-:W4:Y:S04]  /*e1220*/  LDL.LU R20, [R1+0x1d0c] ;  /* 0x001d0c0001147983 */ /* 0x000f280000300800 */
[----:B------:R-:W-:Y:S04]  /*e1230*/  STL [R1+0x78], R12 ;  /* 0x0000780c01007387 */ /* 0x000fe80000100800 */
        /* <DEDUP_REMOVED lines=8> */
[----:B0-----:R-:W-:-:S05]  /*e12c0*/  PRMT R0, R11, 0x5210, R2 ;  /* 0x000052100b007816 */ /* 0x001fca0000000002 */
[----:B------:R3:W-:Y:S04]  /*e12d0*/  STL [R1+0x60], R0 ;  /* 0x0000600001007387 */ /* 0x0007e80000100800 */
[----:B------:R-:W2:Y:S01]  /*e12e0*/  LDL.LU R11, [R1+0x506c] ;  /* 0x00506c00010b7983 */ /* 0x000ea20000300800 */
[----:B---3--:R-:W-:-:S03]  /*e12f0*/  SHF.R.U32.HI R0, RZ, 0x8, R4 ;  /* 0x00000008ff007819 */ /* 0x008fc60000011604 */
[----:B------:R-:W3:Y:S04]  /*e1300*/  LDL.LU R4, [R1+0x5120] ;  /* 0x0051200001047983 */ /* 0x000ee80000300800 */
[----:B------:R-:W3:Y:S01]  /*e1310*/  LDL.LU R24, [R1+0x4d68] ;  /* 0x004d680001187983 */ /* 0x000ee20000300800 */
[----:B----4-:R-:W-:Y:S02]  /*e1320*/  SHF.R.U32.HI R2, RZ, 0x8, R10 ;  /* 0x00000008ff027819 */ /* 0x010fe4000001160a */
[----:B------:R-:W-:Y:S02]  /*e1330*/  LOP3.LUT R0, R0, 0xffff, RZ, 0xc0, !PT ;  /* 0x0000ffff00007812 */ /* 0x000fe400078ec0ff */
[----:B------:R-:W-:Y:S02]  /*e1340*/  LOP3.LUT R2, R2, 0xffff, RZ, 0xc0, !PT ;  /* 0x0000ffff02027812 */ /* 0x000fe400078ec0ff */
[----:B------:R-:W-:-:S02]  /*e1350*/  PRMT R10, R0, 0x3340, R1 ;  /* 0x00003340000a7816 */ /* 0x000fc40000000001 */
[----:B------:R-:W-:-:S03]  /*e1360*/  PRMT R0, R2, 0x3340, R1 ;  /* 0x0000334002007816 */ /* 0x000fc60000000001 */
[----:B------:R0:W-:Y:S04]  /*e1370*/  STL [R1+0xdc], R10 ;  /* 0x0000dc0a01007387 */ /* 0x0001e80000100800 */
[----:B0-----:R-:W4:Y:S04]  /*e1380*/  LDL.LU R10, [R1+0x4d70] ;  /* 0x004d7000010a7983 */ /* 0x001f280000300800 */
[----:B------:R0:W-:Y:S01]  /*e1390*/  STL [R1+0xec], R0 ;  /* 0x0000ec0001007387 */ /* 0x0001e20000100800 */
[----:B------:R-:W-:Y:S02]  /*e13a0*/  LOP3.LUT R2, R6, 0xffff, RZ, 0xc0, !PT ;  /* 0x0000ffff06027812 */ /* 0x000fe400078ec0ff */
[----:B0-----:R-:W-:-:S04]  /*e13b0*/  LOP3.LUT R0, R13, 0xffff, RZ, 0xc0, !PT ;  /* 0x0000ffff0d007812 */ /* 0x001fc800078ec0ff */
[--C-:B------:R-:W-:Y:S02]  /*e13c0*/  PRMT R6, R9, 0x4210, R0.reuse ;  /* 0x0000421009067816 */ /* 0x100fe40000000000 */
[----:B------:R-:W-:-:S03]  /*e13d0*/  PRMT R0, R23, 0x5210, R0 ;  /* 0x0000521017007816 */ /* 0x000fc60000000000 */
[----:B------:R-:W-:Y:S04]  /*e13e0*/  STL [R1+0x124], R6 ;  /* 0x0001240601007387 */ /* 0x000fe80000100800 */
[----:B------:R0:W-:Y:S01]  /*e13f0*/  STL [R1+0x64], R0 ;  /* 0x0000640001007387 */ /* 0x0001e20000100800 */
[--C-:B------:R-:W-:Y:S02]  /*e1400*/  PRMT R8, R8, 0x4210, R2.reuse ;  /* 0x0000421008087816 */ /* 0x100fe40000000002 */
[----:B0-----:R-:W-:Y:S02]  /*e1410*/  SHF.R.U32.HI R0, RZ, 0x8, R21 ;  /* 0x00000008ff007819 */ /* 0x001fe40000011615 */
[----:B------:R-:W-:Y:S02]  /*e1420*/  PRMT R6, R22, 0x5210, R2 ;  /* 0x0000521016067816 */ /* 0x000fe40000000002 */
[----:B------:R-:W-:-:S02]  /*e1430*/  SHF.R.U32.HI R2, RZ, 0x8, R5 ;  /* 0x00000008ff027819 */ /* 0x000fc40000011605 */
[----:B------:R-:W-:Y:S01]  /*e1440*/  LOP3.LUT R0, R0, 0xffff, RZ, 0xc0, !PT ;  /* 0x0000ffff00007812 */ /* 0x000fe200078ec0ff */
[----:B------:R-:W-:Y:S01]  /*e1450*/  STL [R1+0x128], R8 ;  /* 0x0001280801007387 */ /* 0x000fe20000100800 */
[----:B------:R-:W-:Y:S02]  /*e1460*/  LOP3.LUT R2, R2, 0xffff, RZ, 0xc0, !PT ;  /* 0x0000ffff02027812 */ /* 0x000fe400078ec0ff */
[--C-:B------:R-:W-:Y:S02]  /*e1470*/  PRMT R5, R0, 0x3340, R1.reuse ;  /* 0x0000334000057816 */ /* 0x100fe40000000001 */
[----:B------:R-:W-:Y:S01]  /*e1480*/  LOP3.LUT R0, R20, 0xffff, RZ, 0xc0, !PT ;  /* 0x0000ffff14007812 */ /* 0x000fe200078ec0ff */
[----:B------:R-:W-:Y:S04]  /*e1490*/  STL [R1+0x68], R6 ;  /* 0x0000680601007387 */ /* 0x000fe80000100800 */
[----:B------:R0:W-:Y:S02]  /*e14a0*/  STL [R1+0x54a4], R5 ;  /* 0x0054a40501007387 */ /* 0x0001e40000100800 */
[----:B0-----:R-:W-:-:S02]  /*e14b0*/  PRMT R5, R2, 0x3340, R1 ;  /* 0x0000334002057816 */ /* 0x001fc40000000001 */
[----:B------:R-:W-:-:S03]  /*e14c0*/  LOP3.LUT R2, R19, 0xffff, RZ, 0xc0, !PT ;  /* 0x0000ffff13027812 */ /* 0x000fc600078ec0ff */
[----:B------:R0:W-:Y:S01]  /*e14d0*/  STL [R1+0xcc], R5 ;  /* 0x0000cc0501007387 */ /* 0x0001e20000100800 */
[--C-:B--2---:R-:W-:Y:S02]  /*e14e0*/  PRMT R6, R16, 0x4210, R0.reuse ;  /* 0x0000421010067816 */ /* 0x104fe40000000000 */
[----:B------:R-:W-:Y:S02]  /*e14f0*/  PRMT R0, R15, 0x5210, R0 ;  /* 0x000052100f007816 */ /* 0x000fe40000000000 */
[----:B0-----:R-:W-:Y:S01]  /*e1500*/  PRMT R5, R27, 0x4210, R2 ;  /* 0x000042101b057816 */ /* 0x001fe20000000002 */
[----:B------:R-:W-:Y:S04]  /*e1510*/  STL [R1+0x110], R6 ;  /* 0x0001100601007387 */ /* 0x000fe80000100800 */
[----:B------:R-:W2:Y:S04]  /*e1520*/  LDL.LU R27, [R1+0x7bc] ;  /* 0x0007bc00011b7983 */ /* 0x000ea80000300800 */
[----:B------:R0:W-:Y:S04]  /*e1530*/  STL [R1+0x50], R0 ;  /* 0x0000500001007387 */ /* 0x0001e80000100800 */
[----:B------:R-:W-:Y:S01]  /*e1540*/  STL [R1+0x114], R5 ;  /* 0x0001140501007387 */ /* 0x000fe20000100800 */
[----:B------:R-:W-:-:S02]  /*e1550*/  LOP3.LUT R14, R28, 0xffff, RZ, 0xc0, !PT ;  /* 0x0000ffff1c0e7812 */ /* 0x000fc400078ec0ff */
[----:B0-----:R-:W-:-:S05]  /*e1560*/  PRMT R0, R29, 0x5210, R2 ;  /* 0x000052101d007816 */ /* 0x001fca0000000002 */
[----:B------:R0:W-:Y:S04]  /*e1570*/  STL [R1+0x54], R0 ;  /* 0x0000540001007387 */ /* 0x0001e80000100800 */
[----:B------:R-:W2:Y:S01]  /*e1580*/  LDL.LU R28, [R1+0x6c4] ;  /* 0x0006c400011c7983 */ /* 0x000ea20000300800 */
[----:B------:R-:W-:-:S03]  /*e1590*/  LOP3.LUT R15, R11, 0xffff, RZ, 0xc0, !PT ;  /* 0x0000ffff0b0f7812 */ /* 0x000fc600078ec0ff */
[----:B------:R-:W2:Y:S01]  /*e15a0*/  LDL.LU R11, [R1+0x4d78] ;  /* 0x004d7800010b7983 */ /* 0x000ea20000300800 */
[----:B---3--:R-:W-:-:S03]  /*e15b0*/  LOP3.LUT R12, R4, 0xffff, RZ, 0xc0, !PT ;  /* 0x0000ffff040c7812 */ /* 0x008fc600078ec0ff */
[----:B------:R-:W3:Y:S01]  /*e15c0*/  LDL.LU R4, [R1+0x4d7c] ;  /* 0x004d7c0001047983 */ /* 0x000ee20000300800 */
[----:B0-----:R-:W-:Y:S02]  /*e15d0*/  PRMT R0, R15, 0x3340, R1 ;  /* 0x000033400f007816 */ /* 0x001fe40000000001 */
[----:B------:R-:W-:-:S04]  /*e15e0*/  PRMT R2, R14, 0x3340, R12 ;  /* 0x000033400e027816 */ /* 0x000fc8000000000c */
[----:B------:R-:W-:Y:S02]  /*e15f0*/  PRMT R0, R2, 0x5410, R0 ;  /* 0x0000541002007816 */ /* 0x000fe40000000000 */
[----:B------:R-:W-:Y:S02]  /*e1600*/  SHF.R.U32.HI R2, RZ, 0x8, R24 ;  /* 0x00000008ff027819 */ /* 0x000fe40000011618 */
[----:B------:R-:W-:Y:S01]  /*e1610*/  SHF.R.U32.HI R14, RZ, 0x8, R14 ;  /* 0x00000008ff0e7819 */ /* 0x000fe2000001160e */
[----:B------:R0:W-:Y:S04]  /*e1620*/  STL [R1+0x1a08], R0 ;  /* 0x001a080001007387 */ /* 0x0001e80000100800 */
[----:B------:R-:W3:Y:S01]  /*e1630*/  LDL.LU R9, [R1+0x5014] ;  /* 0x0050140001097983 */ /* 0x000ee20000300800 */
[----:B------:R-:W-:-:S03]  /*e1640*/  LOP3.LUT R2, R2, 0xffff, RZ, 0xc0, !PT ;  /* 0x0000ffff02027812 */ /* 0x000fc600078ec0ff */
[----:B------:R-:W3:Y:S01]  /*e1650*/  LDL.LU R21, [R1+0x4d80] ;  /* 0x004d800001157983 */ /* 0x000ee20000300800 */
[----:B------:R-:W-:-:S03]  /*e1660*/  SHF.R.U32.HI R15, RZ, 0x8, R15 ;  /* 0x00000008ff0f7819 */ /* 0x000fc6000001160f */
[----:B------:R-:W3:Y:S04]  /*e1670*/  LDL.LU R23, [R1+0x6d0] ;  /* 0x0006d00001177983 */ /* 0x000ee80000300800 */
[----:B------:R-:W3:Y:S01]  /*e1680*/  LDL.LU R20, [R1+0x4d84] ;  /* 0x004d840001147983 */ /* 0x000ee20000300800 */
[----:B0-----:R-:W-:Y:S02]  /*e1690*/  SHF.R.U32.HI R0, RZ, 0x8, R12 ;  /* 0x00000008ff007819 */ /* 0x001fe4000001160c */
[----:B----4-:R-:W-:Y:S02]  /*e16a0*/  SHF.R.U32.HI R13, RZ, 0x8, R10 ;  /* 0x00000008ff0d7819 */ /* 0x010fe4000001160a */
[----:B------:R-:W-:Y:S02]  /*e16b0*/  LOP3.LUT R12, R14, 0xffff, RZ, 0xc0, !PT ;  /* 0x0000ffff0e0c7812 */ /* 0x000fe400078ec0ff */
[----:B------:R-:W-:-:S02]  /*e16c0*/  LOP3.LUT R0, R0, 0xffff, RZ, 0xc0, !PT ;  /* 0x0000ffff00007812 */ /* 0x000fc400078ec0ff */
[----:B------:R-:W-:Y:S02]  /*e16d0*/  LOP3.LUT R13, R13, 0xffff, RZ, 0xc0, !PT ;  /* 0x0000ffff0d0d7812 */ /* 0x000fe400078ec0ff */
[--C-:B------:R-:W-:Y:S02]  /*e16e0*/  PRMT R2, R2, 0x3340, R1.reuse ;  /* 0x0000334002027816 */ /* 0x100fe40000000001 */
[----:B------:R-:W-:Y:S02]  /*e16f0*/  PRMT R10, R12, 0x3340, R0 ;  /* 0x000033400c0a7816 */ /* 0x000fe40000000000 */
[----:B------:R-:W-:Y:S02]  /*e1700*/  LOP3.LUT R12, R15, 0xffff, RZ, 0xc0, !PT ;  /* 0x0000ffff0f0c7812 */ /* 0x000fe400078ec0ff */
[--C-:B------:R-:W-:Y:S01]  /*e1710*/  PRMT R13, R13, 0x3340, R1.reuse ;  /* 0x000033400d0d7816 */ /* 0x100fe20000000001 */
[----:B------:R0:W-:Y:S01]  /*e1720*/  STL [R1+0x5498], R2 ;  /* 0x0054980201007387 */ /* 0x0001e20000100800 */
[----:B------:R-:W-:-:S03]  /*e1730*/  PRMT R12, R12, 0x3340, R1 ;  /* 0x000033400c0c7816 */ /* 0x000fc60000000001 */
[----:B------:R-:W-:Y:S04]  /*e1740*/  STL [R1+0x549c], R13 ;  /* 0x00549c0d01007387 */ /* 0x000fe80000100800 */
[----:B------:R-:W-:Y:S04]  /*e1750*/  STL [R1+0x54d8], R10 ;  /* 0x0054d80a01007387 */ /* 0x000fe80000100800 */
[----:B------:R-:W4:Y:S04]  /*e1760*/  LDL.LU R16, [R1+0x4d88] ;  /* 0x004d880001107983 */ /* 0x000f280000300800 */
[----:B------:R-:W-:Y:S01]  /*e1770*/  STL [R1+0x54e4], R12 ;  /* 0x0054e40c01007387 */ /* 0x000fe20000100800 */
[----:B--2---:R-:W-:-:S04]  /*e1780*/  LOP3.LUT R0, R27, 0xffff, RZ, 0xc0, !PT ;  /* 0x0000ffff1b007812 */ /* 0x004fc800078ec0ff */
[----:B0-----:R-:W-:Y:S02]  /*e1790*/  PRMT R2, R28, 0x4210, R0 ;  /* 0x000042101c027816 */ /* 0x001fe40000000000 */
[----:B------:R-:W-:-:S03]  /*e17a0*/  SHF.R.U32.HI R15, RZ, 0x8, R11 ;  /* 0x00000008ff0f7819 */ /* 0x000fc6000001160b */
[----:B------:R-:W-:Y:S04]  /*e17b0*/  STL [R1+0x118], R2 ;  /* 0x0001180201007387 */ /* 0x000fe80000100800 */
[----:B------:R-:W2:Y:S01]  /*e17c0*/  LDL.LU R11, [R1+0x4d8c] ;  /* 0x004d8c00010b7983 */ /* 0x000ea20000300800 */
[----:B------:R-:W-:-:S05]  /*e17d0*/  PRMT R0, R26, 0x5210, R0 ;  /* 0x000052101a007816 */ /* 0x000fca0000000000 */
[----:B------:R0:W-:Y:S04]  /*e17e0*/  STL [R1+0x58], R0 ;  /* 0x0000580001007387 */ /* 0x0001e80000100800 */
        /* <DEDUP_REMOVED lines=8> */
[----:B---3--:R-:W-:-:S03]  /*e1870*/  SHF.R.U32.HI R14, RZ, 0x8, R4 ;  /* 0x00000008ff0e7819 */ /* 0x008fc60000011604 */
[----:B------:R-:W3:Y:S01]  /*e1880*/  LDL.LU R4, [R1+0x5144] ;  /* 0x0051440001047983 */ /* 0x000ee20000300800 */
[----:B------:R-:W-:Y:S02]  /*e1890*/  LOP3.LUT R15, R15, 0xffff, RZ, 0xc0, !PT ;  /* 0x0000ffff0f0f7812 */ /* 0x000fe400078ec0ff */
[----:B------:R-:W-:Y:S02]  /*e18a0*/  LOP3.LUT R14, R14, 0xffff, RZ, 0xc0, !PT ;  /* 0x0000ffff0e0e7812 */ /* 0x000fe400078ec0ff */
[--C-:B------:R-:W-:Y:S02]  /*e18b0*/  PRMT R15, R15, 0x3340, R1.reuse ;  /* 0x000033400f0f7816 */ /* 0x100fe40000000001 */
[----:B------:R-:W-:Y:S02]  /*e18c0*/  PRMT R14, R14, 0x3340, R1 ;  /* 0x000033400e0e7816 */ /* 0x000fe40000000001 */
[----:B0-----:R-:W-:Y:S02]  /*e18d0*/  LOP3.LUT R0, R9, 0xffff, RZ, 0xc0, !PT ;  /* 0x0000ffff09007812 */ /* 0x001fe400078ec0ff */
[----:B------:R-:W-:Y:S01]  /*e18e0*/  SHF.R.U32.HI R21, RZ, 0x8, R21 ;  /* 0x00000008ff157819 */ /* 0x000fe20000011615 */
[----:B------:R-:W-:Y:S01]  /*e18f0*/  STL [R1+0x54e8], R15 ;  /* 0x0054e80f01007387 */ /* 0x000fe20000100800 */
[----:B------:R-:W-:-:S02]  /*e1900*/  SHF.R.U32.HI R20, RZ, 0x8, R20 ;  /* 0x00000008ff147819 */ /* 0x000fc40000011614 */
[--C-:B------:R-:W-:Y:S01]  /*e1910*/  PRMT R2, R23, 0x4210, R0.reuse ;  /* 0x0000421017027816 */ /* 0x100fe20000000000 */
[----:B------:R-:W-:Y:S01]  /*e1920*/  STL [R1+0x54ec], R14 ;  /* 0x0054ec0e01007387 */ /* 0x000fe20000100800 */
[----:B------:R-:W-:Y:S02]  /*e1930*/  PRMT R0, R3, 0x5210, R0 ;  /* 0x0000521003007816 */ /* 0x000fe40000000000 */
[----:B------:R-:W-:Y:S01]  /*e1940*/  LOP3.LUT R21, R21, 0xffff, RZ, 0xc0, !PT ;  /* 0x0000ffff15157812 */ /* 0x000fe200078ec0ff */
[----:B------:R-:W3:Y:S01]  /*e1950*/  LDL.LU R3, [R1+0x4d90] ;  /* 0x004d900001037983 */ /* 0x000ee20000300800 */
[----:B------:R-:W-:Y:S02]  /*e1960*/  LOP3.LUT R20, R20, 0xffff, RZ, 0xc0, !PT ;  /* 0x0000ffff14147812 */ /* 0x000fe400078ec0ff */
[--C-:B------:R-:W-:Y:S01]  /*e1970*/  PRMT R21, R21, 0x3340, R1.reuse ;  /* 0x0000334015157816 */ /* 0x100fe20000000001 */
[----:B------:R-:W-:Y:S01]  /*e1980*/  STL [R1+0x100], R2 ;  /* 0x0001000201007387 */ /* 0x000fe20000100800 */
[----:B------:R-:W-:-:S03]  /*e1990*/  PRMT R20, R20, 0x3340, R1 ;  /* 0x0000334014147816 */ /* 0x000fc60000000001 */
[----:B------:R4:W-:Y:S04]  /*e19a0*/  STL [R1+0x40], R0 ;  /* 0x0000400001007387 */ /* 0x0009e80000100800 */
[----:B------:R-:W-:Y:S04]  /*e19b0*/  STL [R1+0x54f0], R21 ;  /* 0x0054f01501007387 */ /* 0x000fe80000100800 */
[----:B------:R-:W-:Y:S01]  /*e19c0*/  STL [R1+0x54f4], R20 ;  /* 0x0054f41401007387 */ /* 0x000fe20000100800 */
[----:B----4-:R-:W-:-:S04]  /*e19d0*/  SHF.R.U32.HI R0, RZ, 0x8, R16 ;  /* 0x00000008ff007819 */ /* 0x010fc80000011610 */
[----:B------:R-:W-:-:S04]  /*e19e0*/  LOP3.LUT R0, R0, 0xffff, RZ, 0xc0, !PT ;  /* 0x0000ffff00007812 */ /* 0x000fc800078ec0ff */
[----:B------:R-:W-:Y:S02]  /*e19f0*/  PRMT R2, R0, 0x3340, R1 ;  /* 0x0000334000027816 */ /* 0x000fe40000000001 */
[----:B--2---:R-:W-:Y:S02]  /*e1a00*/  SHF.R.U32.HI R16, RZ, 0x8, R11 ;  /* 0x00000008ff107819 */ /* 0x004fe4000001160b */
[----:B------:R-:W2:Y:S02]  /*e1a10*/  LDL.LU R11, [R1+0x4d94] ;  /* 0x004d9400010b7983 */ /* 0x000ea40000300800 */
[----:B------:R-:W-:Y:S02]  /*e1a20*/  LOP3.LUT R0, R16, 0xffff, RZ, 0xc0, !PT ;  /* 0x0000ffff10007812 */ /* 0x000fe400078ec0ff */
[----:B------:R-:W-:Y:S01]  /*e1a30*/  LOP3.LUT R16, R8, 0xffff, RZ, 0xc0, !PT ;  /* 0x0000ffff08107812 */ /* 0x000fe200078ec0ff */
[----:B------:R0:W-:Y:S01]  /*e1a40*/  STL [R1+0x8], R2 ;  /* 0x0000080201007387 */ /* 0x0001e20000100800 */
[----:B------:R-:W-:-:S02]  /*e1a50*/  PRMT R5, R0, 0x3340, R1 ;  /* 0x0000334000057816 */ /* 0x000fc40000000001 */
[--C-:B------:R-:W-:Y:S02]  /*e1a60*/  PRMT R0, R19, 0x5210, R16.reuse ;  /* 0x0000521013007816 */ /* 0x100fe40000000010 */
[----:B------:R-:W-:Y:S01]  /*e1a70*/  LOP3.LUT R6, R29, 0xffff, RZ, 0xc0, !PT ;  /* 0x0000ffff1d067812 */ /* 0x000fe200078ec0ff */
[----:B------:R1:W-:Y:S01]  /*e1a80*/  STL [R1+0x4], R5 ;  /* 0x0000040501007387 */ /* 0x0003e20000100800 */
[----:B0-----:R-:W-:-:S05]  /*e1a90*/  PRMT R2, R22, 0x4210, R16 ;  /* 0x0000421016027816 */ /* 0x001fca0000000010 */
[----:B------:R0:W-:Y:S01]  /*e1aa0*/  STL [R1+0x104], R2 ;  /* 0x0001040201007387 */ /* 0x0001e20000100800 */
[----:B-1----:R-:W-:-:S03]  /*e1ab0*/  LOP3.LUT R5, R27, 0xffff, RZ, 0xc0, !PT ;  /* 0x0000ffff1b057812 */ /* 0x002fc600078ec0ff */
[----:B------:R1:W-:Y:S01]  /*e1ac0*/  STL [R1+0x44], R0 ;  /* 0x0000440001007387 */ /* 0x0003e20000100800 */
[----:B------:R-:W-:Y:S02]  /*e1ad0*/  PRMT R16, R6, 0x3340, R5 ;  /* 0x0000334006107816 */ /* 0x000fe40000000005 */
[----:B0-----:R-:W-:Y:S02]  /*e1ae0*/  LOP3.LUT R2, R24, 0xffff, RZ, 0xc0, !PT ;  /* 0x0000ffff18027812 */ /* 0x001fe400078ec0ff */
[----:B---3--:R-:W-:Y:S02]  /*e1af0*/  LOP3.LUT R19, R4, 0xffff, RZ, 0xc0, !PT ;  /* 0x0000ffff04137812 */ /* 0x008fe400078ec0ff */
[----:B-1----:R-:W-:Y:S02]  /*e1b00*/  PRMT R0, R2, 0x3340, R1 ;  /* 0x0000334002007816 */ /* 0x002fe40000000001 */
[----:B------:R-:W-:Y:S02]  /*e1b10*/  LOP3.LUT R22, R28, 0xffff, RZ, 0xc0, !PT ;  /* 0x0000ffff1c167812 */ /* 0x000fe400078ec0ff */
[----:B------:R-:W3:Y:S01]  /*e1b20*/  LDL.LU R28, [R1+0x4fd4] ;  /* 0x004fd400011c7983 */ /* 0x000ee20000300800 */
[----:B------:R-:W-:-:S02]  /*e1b30*/  PRMT R4, R16, 0x5410, R0 ;  /* 0x0000541010047816 */ /* 0x000fc40000000000 */
[----:B------:R-:W-:-:S03]  /*e1b40*/  LOP3.LUT R8, R26, 0xffff, RZ, 0xc0, !PT ;  /* 0x0000ffff1a087812 */ /* 0x000fc600078ec0ff */
[----:B------:R0:W-:Y:S04]  /*e1b50*/  STL [R1+0x1a18], R4 ;  /* 0x001a180401007387 */ /* 0x0001e80000100800 */
[----:B------:R-:W4:Y:S01]  /*e1b60*/  LDL.LU R26, [R1+0x6cc] ;  /* 0x0006cc00011a7983 */ /* 0x000f220000300800 */
[----:B------:R-:W-:Y:S02]  /*e1b70*/  PRMT R0, R8, 0x3340, R1 ;  /* 0x0000334008007816 */ /* 0x000fe40000000001 */
[----:B------:R-:W-:-:S04]  /*e1b80*/  PRMT R16, R22, 0x3340, R19 ;  /* 0x0000334016107816 */ /* 0x000fc80000000013 */
[----:B0-----:R-:W-:Y:S02]  /*e1b90*/  PRMT R4, R16, 0x5410, R0 ;  /* 0x0000541010047816 */ /* 0x001fe40000000000 */
[----:B------:R-:W-:Y:S02]  /*e1ba0*/  SHF.R.U32.HI R0, RZ, 0x8, R3 ;  /* 0x00000008ff007819 */ /* 0x000fe40000011603 */
[----:B------:R-:W-:Y:S02]  /*e1bb0*/  SHF.R.U32.HI R16, RZ, 0x8, R22 ;  /* 0x00000008ff107819 */ /* 0x000fe40000011616 */
[----:B------:R-:W-:Y:S02]  /*e1bc0*/  SHF.R.U32.HI R22, RZ, 0x8, R19 ;  /* 0x00000008ff167819 */ /* 0x000fe40000011613 */
[----:B------:R-:W-:Y:S02]  /*e1bd0*/  LOP3.LUT R19, R0, 0xffff, RZ, 0xc0, !PT ;  /* 0x0000ffff00137812 */ /* 0x000fe400078ec0ff */
[----:B------:R-:W-:-:S02]  /*e1be0*/  LOP3.LUT R16, R16, 0xffff, RZ, 0xc0, !PT ;  /* 0x0000ffff10107812 */ /* 0x000fc400078ec0ff */
[----:B------:R-:W-:-:S04]  /*e1bf0*/  LOP3.LUT R0, R22, 0xffff, RZ, 0xc0, !PT ;  /* 0x0000ffff16007812 */ /* 0x000fc800078ec0ff */
[----:B------:R-:W-:Y:S01]  /*e1c00*/  PRMT R9, R16, 0x3340, R0 ;  /* 0x0000334010097816 */ /* 0x000fe20000000000 */
[----:B------:R0:W-:Y:S01]  /*e1c10*/  STL [R1+0x1a0c], R4 ;  /* 0x001a0c0401007387 */ /* 0x0001e20000100800 */
[----:B------:R-:W-:Y:S02]  /*e1c20*/  SHF.R.U32.HI R16, RZ, 0x8, R8 ;  /* 0x00000008ff107819 */ /* 0x000fe40000011608 */
[----:B------:R-:W-:Y:S01]  /*e1c30*/  SHF.R.U32.HI R22, RZ, 0x8, R6 ;  /* 0x00000008ff167819 */ /* 0x000fe20000011606 */
[----:B0-----:R-:W4:Y:S04]  /*e1c40*/  LDL.LU R4, [R1+0x53c0] ;  /* 0x0053c00001047983 */ /* 0x001f280000300800 */
[----:B------:R-:W4:Y:S01]  /*e1c50*/  LDL.LU R3, [R1+0x53d8] ;  /* 0x0053d80001037983 */ /* 0x000f220000300800 */
[----:B------:R-:W-:-:S02]  /*e1c60*/  LOP3.LUT R16, R16, 0xffff, RZ, 0xc0, !PT ;  /* 0x0000ffff10107812 */ /* 0x000fc400078ec0ff */
[--C-:B------:R-:W-:Y:S02]  /*e1c70*/  PRMT R19, R19, 0x3340, R1.reuse ;  /* 0x0000334013137816 */ /* 0x100fe40000000001 */
[----:B------:R-:W-:Y:S02]  /*e1c80*/  LOP3.LUT R22, R22, 0xffff, RZ, 0xc0, !PT ;  /* 0x0000ffff16167812 */ /* 0x000fe400078ec0ff */
[----:B------:R-:W-:Y:S01]  /*e1c90*/  PRMT R16, R16, 0x3340, R1 ;  /* 0x0000334010107816 */ /* 0x000fe20000000001 */
[----:B------:R-:W-:Y:S04]  /*e1ca0*/  STL [R1+0x54f8], R19 ;  /* 0x0054f81301007387 */ /* 0x000fe80000100800 */
[----:B------:R-:W-:Y:S04]  /*e1cb0*/  STL [R1+0x36c], R9 ;  /* 0x00036c0901007387 */ /* 0x000fe80000100800 */
[----:B------:R-:W-:Y:S01]  /*e1cc0*/  STL [R1+0x54fc], R16 ;  /* 0x0054fc1001007387 */ /* 0x000fe20000100800 */
[----:B------:R-:W-:-:S02]  /*e1cd0*/  SHF.R.U32.HI R2, RZ, 0x8, R2 ;  /* 0x00000008ff027819 */ /* 0x000fc40000011602 */
[----:B--2---:R-:W-:-:S04]  /*e1ce0*/  SHF.R.U32.HI R0, RZ, 0x8, R11 ;  /* 0x00000008ff007819 */ /* 0x004fc8000001160b */
[----:B------:R-:W-:-:S04]  /*e1cf0*/  LOP3.LUT R0, R0, 0xffff, RZ, 0xc0, !PT ;  /* 0x0000ffff00007812 */ /* 0x000fc800078ec0ff */
[----:B------:R-:W-:Y:S02]  /*e1d00*/  PRMT R8, R0, 0x3340, R1 ;  /* 0x0000334000087816 */ /* 0x000fe40000000001 */
[----:B------:R-:W-:-:S04]  /*e1d10*/  SHF.R.U32.HI R0, RZ, 0x8, R5 ;  /* 0x00000008ff007819 */ /* 0x000fc80000011605 */
[----:B------:R-:W-:Y:S01]  /*e1d20*/  LOP3.LUT R0, R0, 0xffff, RZ, 0xc0, !PT ;  /* 0x0000ffff00007812 */ /* 0x000fe200078ec0ff */
[----:B------:R-:W-:Y:S04]  /*e1d30*/  STL [R1], R8 ;  /* 0x0000000801007387 */ /* 0x000fe80000100800 */
[----:B------:R-:W2:Y:S01]  /*e1d40*/  LDL.LU R11, [R1+0x53ec] ;  /* 0x0053ec00010b7983 */ /* 0x000ea20000300800 */
[----:B------:R-:W-:Y:S02]  /*e1d50*/  PRMT R0, R22, 0x3340, R0 ;  /* 0x0000334016007816 */ /* 0x000fe40000000000 */
[----:B------:R-:W-:-:S03]  /*e1d60*/  LOP3.LUT R22, R2, 0xffff, RZ, 0xc0, !PT ;  /* 0x0000ffff02167812 */ /* 0x000fc600078ec0ff */
[----:B------:R3:W-:Y:S04]  /*e1d70*/  STL [R1+0x378], R0 ;  /* 0x0003780001007387 */ /* 0x0007e80000100800 */
[----:B------:R-:W2:Y:S01]  /*e1d80*/  LDL.LU R15, [R1+0x5400] ;  /* 0x00540000010f7983 */ /* 0x000ea20000300800 */
[----:B------:R-:W-:-:S05]  /*e1d90*/  PRMT R22, R22, 0x3340, R1 ;  /* 0x0000334016167816 */ /* 0x000fca0000000001 */
[----:B------:R-:W-:Y:S04]  /*e1da0*/  STL [R1+0x5518], R22 ;  /* 0x0055181601007387 */ /* 0x000fe80000100800 */
[----:B------:R-:W2:Y:S04]  /*e1db0*/  LDL.LU R12, [R1+0x1d78] ;  /* 0x001d7800010c7983 */ /* 0x000ea80000300800 */
[----:B------:R-:W2:Y:S01]  /*e1dc0*/  LDL.LU R2, [R1+0x1d6c] ;  /* 0x001d6c0001027983 */ /* 0x000ea20000300800 */
[----:B---3--:R-:W-:-:S04]  /*e1dd0*/  LOP3.LUT R0, R28, 0xffff, RZ, 0xc0, !PT ;  /* 0x0000ffff1c007812 */ /* 0x008fc800078ec0ff */
[----:B----4-:R-:W-:-:S05]  /*e1de0*/  PRMT R5, R26, 0x4210, R0 ;  /* 0x000042101a057816 */ /* 0x010fca0000000000 */
[----:B------:R0:W-:Y:S04]  /*e1df0*/  STL [R1+0x108], R5 ;  /* 0x0001080501007387 */ /* 0x0001e80000100800 */
[----:B------:R-:W3:Y:S04]  /*e1e00*/  LDL.LU R10, [R1+0x6a8] ;  /* 0x0006a800010a7983 */ /* 0x000ee80000300800 */
[----:B------:R-:W4:Y:S01]  /*e1e10*/  LDL.LU R13, [R1+0xe0] ;  /* 0x0000e000010d7983 */ /* 0x000f220000300800 */
[----:B------:R-:W-:-:S03]  /*e1e20*/  PRMT R0, R25, 0x5210, R0 ;  /* 0x0000521019007816 */ /* 0x000fc60000000000 */
[----:B0-----:R-:W4:Y:S04]  /*e1e30*/  LDL.LU R5, [R1+0x6b8] ;  /* 0x0006b80001057983 */ /* 0x001f280000300800 */
[----:B------:R-:W4:Y:S04]  /*e1e40*/  LDL.LU R6, [R1+0x5420] ;  /* 0x0054200001067983 */ /* 0x000f280000300800 */
[----:B------:R-:W4:Y:S04]  /*e1e50*/  LDL.LU R9, [R1+0x5438] ;  /* 0x0054380001097983 */ /* 0x000f280000300800 */
[----:B------:R0:W-:Y:S04]  /*e1e60*/  STL [R1+0x48], R0 ;  /* 0x0000480001007387 */ /* 0x0001e80000100800 */
[----:B------:R-:W4:Y:S04]  /*e1e70*/  LDL.LU R23, [R1+0x7cc] ;  /* 0x0007cc0001177983 */ /* 0x000f280000300800 */
[----:B------:R-:W4:Y:S04]  /*e1e80*/  LDL.LU R8, [R1+0x5058] ;  /* 0x0050580001087983 */ /* 0x000f280000300800 */
[----:B------:R-:W4:Y:S04]  /*e1e90*/  LDL.LU R29, [R1+0x6a4] ;  /* 0x0006a400011d7983 */ /* 0x000f280000300800 */
[----:B------:R-:W4:Y:S04]  /*e1ea0*/  LDL.LU R24, [R1+0xe8] ;  /* 0x0000e80001187983 */ /* 0x000f280000300800 */
[----:B------:R-:W4:Y:S01]  /*e1eb0*/  LDL.LU R27, [R1+0x5230] ;  /* 0x00523000011b7983 */ /* 0x000f220000300800 */
[----:B0-----:R-:W-:-:S02]  /*e1ec0*/  SHF.R.U32.HI R0, RZ, 0x8, R4 ;  /* 0x00000008ff007819 */ /* 0x001fc40000011604 */
[----:B------:R-:W-:Y:S02]  /*e1ed0*/  SHF.R.U32.HI R3, RZ, 0x8, R3 ;  /* 0x00000008ff037819 */ /* 0x000fe40000011603 */
[----:B------:R-:W-:Y:S02]  /*e1ee0*/  LOP3.LUT R0, R0, 0xffff, RZ, 0xc0, !PT ;  /* 0x0000ffff00007812 */ /* 0x000fe400078ec0ff */
[----:B------:R-:W-:Y:S02]  /*e1ef0*/  LOP3.LUT R3, R3, 0xffff, RZ, 0xc0, !PT ;  /* 0x0000ffff03037812 */ /* 0x000fe400078ec0ff */
[--C-:B------:R-:W-:Y:S02]  /*e1f00*/  PRMT R0, R0, 0x3340, R1.reuse ;  /* 0x0000334000007816 */ /* 0x100fe40000000001 */
[----:B------:R-:W-:-:S03]  /*e1f10*/  PRMT R4, R3, 0x3340, R1 ;  /* 0x0000334003047816 */ /* 0x000fc60000000001 */
[----:B------:R2:W-:Y:S04]  /*e1f20*/  STL [R1+0x14], R0 ;  /* 0x0000140001007387 */ /* 0x0005e80000100800 */
[----:B------:R-:W4:Y:S04]  /*e1f30*/  LDL.LU R25, [R1+0x50a0] ;  /* 0x0050a00001197983 */ /* 0x000f280000300800 */
[----:B------:R-:W4:Y:S04]  /*e1f40*/  LDL.LU R28, [R1+0x5150] ;  /* 0x00515000011c7983 */ /* 0x000f280000300800 */
[----:B------:R-:W4:Y:S04]  /*e1f50*/  LDL.LU R26, [R1+0x5238] ;  /* 0x00523800011a7983 */ /* 0x000f280000300800 */
[----:B------:R-:W4:Y:S04]  /*e1f60*/  LDL.LU R3, [R1+0x50a8] ;  /* 0x0050a80001037983 */ /* 0x000f280000300800 */
[----:B------:R0:W-:Y:S01]  /*e1f70*/  STL [R1+0x551c], R4 ;  /* 0x00551c0401007387 */ /* 0x0001e20000100800 */
[----:B--2---:R-:W-:-:S03]  /*e1f80*/  SHF.R.U32.HI R0, RZ, 0x8, R11 ;  /* 0x00000008ff007819 */ /* 0x004fc6000001160b */
[----:B------:R-:W2:Y:S01]  /*e1f90*/  LDL.LU R11, [R1+0x515c] ;  /* 0x00515c00010b7983 */ /* 0x000ea20000300800 */
[----:B------:R-:W-:Y:S02]  /*e1fa0*/  LOP3.LUT R0, R0, 0xffff, RZ, 0xc0, !PT ;  /* 0x0000ffff00007812 */ /* 0x000fe400078ec0ff */
[----:B0-----:R-:W-:Y:S02]  /*e1fb0*/  SHF.R.U32.HI R4, RZ, 0x8, R15 ;  /* 0x00000008ff047819 */ /* 0x001fe4000001160f */
[----:B------:R-:W-:Y:S02]  /*e1fc0*/  PRMT R14, R0, 0x3340, R1 ;  /* 0x00003340000e7816 */ /* 0x000fe40000000001 */
[----:B------:R-:W-:-:S04]  /*e1fd0*/  LOP3.LUT R4, R4, 0xffff, RZ, 0xc0, !PT ;  /* 0x0000ffff04047812 */ /* 0x000fc800078ec0ff */
[----:B------:R-:W-:Y:S02]  /*e1fe0*/  PRMT R4, R4, 0x3340, R1 ;  /* 0x0000334004047816 */ /* 0x000fe40000000001 */
[----:B------:R-:W-:Y:S01]  /*e1ff0*/  LOP3.LUT R0, R12, 0xffff, RZ, 0xc0, !PT ;  /* 0x0000ffff0c007812 */ /* 0x000fe200078ec0ff */
[----:B------:R-:W-:Y:S04]  /*e2000*/  STL [R1+0x3c], R14 ;  /* 0x00003c0e01007387 */ /* 0x000fe80000100800 */
[----:B------:R3:W-:Y:S01]  /*e2010*/  STL [R1+0x2c], R4 ;  /* 0x00002c0401007387 */ /* 0x0007e20000100800 */
[----:B------:R-:W-:Y:S02]  /*e2020*/  LOP3.LUT R2, R2, 0xffff, RZ, 0xc0, !PT ;  /* 0x0000ffff02027812 */ /* 0x000fe400078ec0ff */
[----:B---3--:R-:W-:-:S02]  /*e2030*/  PRMT R4, R10, 0x4210, R0 ;  /* 0x000042100a047816 */ /* 0x008fc40000000000 */
[----:B----4-:R-:W-:-:S03]  /*e2040*/  PRMT R10, R13, 0x5210, R0 ;  /* 0x000052100d0a7816 */ /* 0x010fc60000000000 */
[----:B------:R0:W-:Y:S04]  /*e2050*/  STL [R1+0xf0], R4 ;  /* 0x0000f00401007387 */ /* 0x0001e80000100800 */
[----:B------:R-:W-:Y:S01]  /*e2060*/  STL [R1+0x30], R10 ;  /* 0x0000300a01007387 */ /* 0x000fe20000100800 */
[----:B0-----:R-:W-:-:S03]  /*e2070*/  PRMT R4, R18, 0x5210, R2 ;  /* 0x0000521012047816 */ /* 0x001fc60000000002 */
[----:B------:R-:W3:Y:S01]  /*e2080*/  LDL.LU R18, [R1+0x55ac] ;  /* 0x0055ac0001127983 */ /* 0x000ee20000300800 */
[----:B------:R-:W-:-:S05]  /*e2090*/  PRMT R0, R5, 0x4210, R2 ;  /* 0x0000421005007816 */ /* 0x000fca0000000002 */
[----:B------:R0:W-:Y:S01]  /*e20a0*/  STL [R1+0xf4], R0 ;  /* 0x0000f40001007387 */ /* 0x0001e20000100800 */
[----:B------:R-:W-:Y:S02]  /*e20b0*/  SHF.R.U32.HI R2, RZ, 0x8, R9 ;  /* 0x00000008ff027819 */ /* 0x000fe40000011609 */
[----:B0-----:R-:W-:-:S04]  /*e20c0*/  SHF.R.U32.HI R0, RZ, 0x8, R6 ;  /* 0x00000008ff007819 */ /* 0x001fc80000011606 */
[----:B------:R-:W-:Y:S02]  /*e20d0*/  LOP3.LUT R0, R0, 0xffff, RZ, 0xc0, !PT ;  /* 0x0000ffff00007812 */ /* 0x000fe400078ec0ff */
[----:B------:R-:W-:Y:S02]  /*e20e0*/  LOP3.LUT R2, R2, 0xffff, RZ, 0xc0, !PT ;  /* 0x0000ffff02027812 */ /* 0x000fe400078ec0ff */
[--C-:B------:R-:W-:Y:S02]  /*e20f0*/  PRMT R5, R0, 0x3340, R1.reuse ;  /* 0x0000334000057816 */ /* 0x100fe40000000001 */
[----:B------:R-:W-:Y:S01]  /*e2100*/  LOP3.LUT R0, R23, 0xffff, RZ, 0xc0, !PT ;  /* 0x0000ffff17007812 */ /* 0x000fe200078ec0ff */
[----:B------:R0:W-:Y:S04]  /*e2110*/  STL [R1+0x34], R4 ;  /* 0x0000340401007387 */ /* 0x0001e80000100800 */
[----:B------:R1:W-:Y:S01]  /*e2120*/  STL [R1+0x7c], R5 ;  /* 0x00007c0501007387 */ /* 0x0003e20000100800 */
[----:B0-----:R-:W-:-:S02]  /*e2130*/  PRMT R4, R2, 0x3340, R1 ;  /* 0x0000334002047816 */ /* 0x001fc40000000001 */
[--C-:B-1----:R-:W-:Y:S02]  /*e2140*/  PRMT R5, R29, 0x4210, R0.reuse ;  /* 0x000042101d057816 */ /* 0x102fe40000000000 */
[----:B------:R-:W-:Y:S01]  /*e2150*/  LOP3.LUT R2, R8, 0xffff, RZ, 0xc0, !PT ;  /* 0x0000ffff08027812 */ /* 0x000fe200078ec0ff */
[----:B------:R3:W-:Y:S04]  /*e2160*/  STL [R1+0x6c], R4 ;  /* 0x00006c0401007387 */ /* 0x0007e80000100800 */
[----:B------:R-:W-:Y:S01]  /*e2170*/  STL [R1+0xf8], R5 ;  /* 0x0000f80501007387 */ /* 0x000fe20000100800 */
[----:B------:R-:W-:Y:S02]  /*e2180*/  PRMT R0, R24, 0x5210, R0 ;  /* 0x0000521018007816 */ /* 0x000fe40000000000 */
[----:B---3--:R-:W-:-:S02]  /*e2190*/  PRMT R4, R18, 0x4210, R2 ;  /* 0x0000421012047816 */ /* 0x008fc40000000002 */
[----:B------:R-:W3:Y:S04]  /*e21a0*/  LDL.LU R18, [R1+0x55a8] ;  /* 0x0055a80001127983 */ /* 0x000ee80000300800 */
[----:B------:R0:W-:Y:S02]  /*e21b0*/  STL [R1+0x38], R0 ;  /* 0x0000380001007387 */ /* 0x0001e40000100800 */
[----:B0-----:R-:W-:Y:S02]  /*e21c0*/  PRMT R0, R17, 0x5210, R2 ;  /* 0x0000521011007816 */ /* 0x001fe40000000002 */
[----:B------:R-:W4:Y:S04]  /*e21d0*/  LDL.LU R17, [R1+0x55a4] ;  /* 0x0055a40001117983 */ /* 0x000f280000300800 */
[----:B------:R0:W-:Y:S01]  /*e21e0*/  STL [R1+0xe0], R4 ;  /* 0x0000e00401007387 */ /* 0x0001e20000100800 */
[----:B------:R-:W-:-:S02]  /*e21f0*/  LOP3.LUT R5, R27, 0xffff, RZ, 0xc0, !PT ;  /* 0x0000ffff1b057812 */ /* 0x000fc400078ec0ff */
[----:B------:R-:W-:Y:S01]  /*e2200*/  LOP3.LUT R2, R25, 0xffff, RZ, 0xc0, !PT ;  /* 0x0000ffff19027812 */ /* 0x000fe200078ec0ff */
[----:B------:R1:W-:Y:S01]  /*e2210*/  STL [R1+0x20], R0 ;  /* 0x0000200001007387 */ /* 0x0003e20000100800 */
[----:B------:R-:W-:Y:S02]  /*e2220*/  LOP3.LUT R6, R26, 0xffff, RZ, 0xc0, !PT ;  /* 0x0000ffff1a067812 */ /* 0x000fe400078ec0ff */
[----:B------:R-:W-:Y:S02]  /*e2230*/  LOP3.LUT R3, R3, 0xffff, RZ, 0xc0, !PT ;  /* 0x0000ffff03037812 */ /* 0x000fe400078ec0ff */
[----:B0-----:R-:W-:Y:S02]  /*e2240*/  LOP3.LUT R4, R28, 0xffff, RZ, 0xc0, !PT ;  /* 0x0000ffff1c047812 */ /* 0x001fe400078ec0ff */
[----:B--2---:R-:W-:Y:S02]  /*e2250*/  LOP3.LUT R8, R11, 0xffff, RZ, 0xc0, !PT ;  /* 0x0000ffff0b087812 */ /* 0x004fe400078ec0ff */
[----:B-1----:R-:W-:-:S02]  /*e2260*/  PRMT R0, R2, 0x3340, R1 ;  /* 0x0000334002007816 */ /* 0x002fc40000000001 */
[----:B------:R-:W-:-:S04]  /*e2270*/  PRMT R9, R5, 0x3340, R4 ;  /* 0x0000334005097816 */ /* 0x000fc80000000004 */
[----:B------:R-:W-:Y:S02]  /*e2280*/  PRMT R10, R9, 0x5410, R0 ;  /* 0x00005410090a7816 */ /* 0x000fe40000000000 */
[----:B------:R-:W-:Y:S02]  /*e2290*/  PRMT R0, R3, 0x3340, R1 ;  /* 0x0000334003007816 */ /* 0x000fe40000000001 */
[----:B------:R-:W-:Y:S01]  /*e22a0*/  PRMT R9, R6, 0x3340, R8 ;  /* 0x0000334006097816 */ /* 0x000fe20000000008 */
[----:B------:R-:W-:Y:S03]  /*e22b0*/  STL [R1+0x1a28], R10 ;  /* 0x001a280a01007387 */ /* 0x000fe60000100800 */
[----:B------:R-:W-:Y:S02]  /*e22c0*/  PRMT R9, R9, 0x5410, R0 ;  /* 0x0000541009097816 */ /* 0x000fe40000000000 */
[----:B---3--:R-:W-:-:S02]  /*e22d0*/  SHF.R.U32.HI R0, RZ, 0x8, R18 ;  /* 0x00000008ff007819 */ /* 0x008fc40000011612 */
[----:B------:R-:W2:Y:S04]  /*e22e0*/  LDL.LU R18, [R1+0x55a0] ;  /* 0x0055a00001127983 */ /* 0x000ea80000300800 */
[----:B------:R4:W-:Y:S02]  /*e22f0*/  STL [R1+0x1a1c], R9 ;  /* 0x001a1c0901007387 */ /* 0x0009e40000100800 */
[----:B----4-:R-:W-:Y:S02]  /*e2300*/  SHF.R.U32.HI R9, RZ, 0x8, R17 ;  /* 0x00000008ff097819 */ /* 0x010fe40000011611 */
[----:B------:R-:W3:Y:S01]  /*e2310*/  LDL.LU R17, [R1+0x559c] ;  /* 0x00559c0001117983 */ /* 0x000ee20000300800 */
[----:B------:R-:W-:-:S03]  /*e2320*/  LOP3.LUT R0, R0, 0xffff, RZ, 0xc0, !PT ;  /* 0x0000ffff00007812 */ /* 0x000fc600078ec0ff */
[----:B------:R-:W4:Y:S04]  /*e2330*/  LDL.LU R27, [R1+0x507c] ;  /* 0x00507c00011b7983 */ /* 0x000f280000300800 */
[----:B------:R-:W4:Y:S01]  /*e2340*/  LDL.LU R25, [R1+0x544c] ;  /* 0x00544c0001197983 */ /* 0x000f220000300800 */
[----:B------:R-:W-:-:S05]  /*e2350*/  PRMT R0, R0, 0x3340, R1 ;  /* 0x0000334000007816 */ /* 0x000fca0000000001 */
[----:B------:R2:W-:Y:S04]  /*e2360*/  STL [R1+0x1c], R0 ;  /* 0x00001c0001007387 */ /* 0x0005e80000100800 */
[----:B------:R-:W4:Y:S01]  /*e2370*/  LDL.LU R28, [R1+0x69c] ;  /* 0x00069c00011c7983 */ /* 0x000f220000300800 */
[----:B------:R-:W-:Y:S02]  /*e2380*/  SHF.R.U32.HI R6, RZ, 0x8, R6 ;  /* 0x00000008ff067819 */ /* 0x000fe40000011606 */
[----:B------:R-:W-:Y:S02]  /*e2390*/  SHF.R.U32.HI R8, RZ, 0x8, R8 ;  /* 0x00000008ff087819 */ /* 0x000fe40000011608 */
[----:B------:R-:W-:Y:S01]  /*e23a0*/  LOP3.LUT R9, R9, 0xffff, RZ, 0xc0, !PT ;  /* 0x0000ffff09097812 */ /* 0x000fe200078ec0ff */
[----:B------:R-:W4:Y:S01]  /*e23b0*/  LDL.LU R26, [R1+0x1b8] ;  /* 0x0001b800011a7983 */ /* 0x000f220000300800 */
[----:B------:R-:W-:-:S02]  /*e23c0*/  LOP3.LUT R6, R6, 0xffff, RZ, 0xc0, !PT ;  /* 0x0000ffff06067812 */ /* 0x000fc400078ec0ff */
[----:B------:R-:W-:Y:S02]  /*e23d0*/  LOP3.LUT R8, R8, 0xffff, RZ, 0xc0, !PT ;  /* 0x0000ffff08087812 */ /* 0x000fe400078ec0ff */
[----:B------:R-:W-:-:S05]  /*e23e0*/  PRMT R9, R9, 0x3340, R1 ;  /* 0x0000334009097816 */ /* 0x000fca0000000001 */
[----:B------:R-:W-:Y:S01]  /*e23f0*/  STL [R1+0x18], R9 ;  /* 0x0000180901007387 */ /* 0x000fe20000100800 */
[----:B------:R-:W-:-:S04]  /*e2400*/  SHF.R.U32.HI R2, RZ, 0x8, R2 ;  /* 0x00000008ff027819 */ /* 0x000fc80000011602 */
[----:B------:R-:W-:Y:S02]  /*e2410*/  LOP3.LUT R2, R2, 0xffff, RZ, 0xc0, !PT ;  /* 0x0000ffff02027812 */ /* 0x000fe400078ec0ff */
[----:B--2---:R-:W-:-:S04]  /*e2420*/  SHF.R.U32.HI R0, RZ, 0x8, R18 ;  /* 0x00000008ff007819 */ /* 0x004fc80000011612 */
[----:B------:R-:W-:-:S04]  /*e2430*/  LOP3.LUT R0, R0, 0xffff, RZ, 0xc0, !PT ;  /* 0x0000ffff00007812 */ /* 0x000fc800078ec0ff */
[----:B------:R-:W-:Y:S02]  /*e2440*/  PRMT R11, R0, 0x3340, R1 ;  /* 0x00003340000b7816 */ /* 0x000fe40000000001 */
[----:B------:R-:W-:Y:S02]  /*e2450*/  SHF.R.U32.HI R0, RZ, 0x8, R3 ;  /* 0x00000008ff007819 */ /* 0x000fe40000011603 */
[----:B------:R-:W-:Y:S02]  /*e2460*/  PRMT R18, R6, 0x3340, R8 ;  /* 0x0000334006127816 */ /* 0x000fe40000000008 */
[----:B---3--:R-:W-:Y:S02]  /*e2470*/  SHF.R.U32.HI R3, RZ, 0x8, R17 ;  /* 0x00000008ff037819 */ /* 0x008fe40000011611 */
[----:B------:R-:W-:Y:S02]  /*e2480*/  LOP3.LUT R0, R0, 0xffff, RZ, 0xc0, !PT ;  /* 0x0000ffff00007812 */ /* 0x000fe400078ec0ff */
[----:B------:R-:W-:-:S02]  /*e2490*/  LOP3.LUT R6, R3, 0xffff, RZ, 0xc0, !PT ;  /* 0x0000ffff03067812 */ /* 0x000fc400078ec0ff */
[----:B------:R-:W-:Y:S01]  /*e24a0*/  PRMT R3, R0, 0x3340, R1 ;  /* 0x0000334000037816 */ /* 0x000fe20000000001 */
[----:B------:R-:W-:Y:S04]  /*e24b0*/  STL [R1+0x5520], R11 ;  /* 0x0055200b01007387 */ /* 0x000fe80000100800 */
[----:B------:R-:W-:Y:S01]  /*e24c0*/  STL [R1+0x5524], R18 ;  /* 0x0055241201007387 */ /* 0x000fe20000100800 */
[----:B------:R-:W-:-:S03]  /*e24d0*/  SHF.R.U32.HI R0, RZ, 0x8, R4 ;  /* 0x00000008ff007819 */ /* 0x000fc60000011604 */
[----:B------:R0:W-:Y:S01]  /*e24e0*/  STL [R1+0x5528], R3 ;  /* 0x0055280301007387 */ /* 0x0001e20000100800 */
[----:B------:R-:W-:Y:S02]  /*e24f0*/  LOP3.LUT R0, R0, 0xffff, RZ, 0xc0, !PT ;  /* 0x0000ffff00007812 */ /* 0x000fe400078ec0ff */
[----:B------:R-:W-:Y:S02]  /*e2500*/  PRMT R17, R6, 0x3340, R1 ;  /* 0x0000334006117816 */ /* 0x000fe40000000001 */
[----:B0-----:R-:W-:-:S04]  /*e2510*/  SHF.R.U32.HI R3, RZ, 0x8, R5 ;  /* 0x00000008ff037819 */ /* 0x001fc80000011605 */
[----:B------:R-:W-:-:S04]  /*e2520*/  LOP3.LUT R3, R3, 0xffff, RZ, 0xc0, !PT ;  /* 0x0000ffff03037812 */ /* 0x000fc800078ec0ff */
[----:B------:R-:W-:Y:S02]  /*e2530*/  PRMT R4, R3, 0x3340, R0 ;  /* 0x0000334003047816 */ /* 0x000fe40000000000 */
[----:B------:R-:W-:Y:S02]  /*e2540*/  PRMT R3, R2, 0x3340, R1 ;  /* 0x0000334002037816 */ /* 0x000fe40000000001 */
[----:B----4-:R-:W-:Y:S01]  /*e2550*/  LOP3.LUT R0, R27, 0xffff, RZ, 0xc0, !PT ;  /* 0x0000ffff1b007812 */ /* 0x010fe200078ec0ff */
[----:B------:R-:W-:Y:S04]  /*e2560*/  STL [R1+0x552c], R17 ;  /* 0x00552c1101007387 */ /* 0x000fe80000100800 */
[----:B------:R0:W-:Y:S04]  /*e2570*/  STL [R1+0x3a0], R4 ;  /* 0x0003a00401007387 */ /* 0x0001e80000100800 */
[----:B------:R1:W-:Y:S01]  /*e2580*/  STL [R1+0xbc], R3 ;  /* 0x0000bc0301007387 */ /* 0x0003e20000100800 */
[----:B0-----:R-:W-:-:S02]  /*e2590*/  PRMT R4, R28, 0x4210, R0 ;  /* 0x000042101c047816 */ /* 0x001fc40000000000 */
[----:B-1----:R-:W-:-:S03]  /*e25a0*/  PRMT R3, R7, 0x5210, R0 ;  /* 0x0000521007037816 */ /* 0x002fc60000000000 */
[----:B------:R-:W-:Y:S04]  /*e25b0*/  STL [R1+0xe4], R4 ;  /* 0x0000e40401007387 */ /* 0x000fe80000100800 */
[----:B------:R0:W-:Y:S04]  /*e25c0*/  STL [R1+0x24], R3 ;  /* 0x0000240301007387 */ /* 0x0001e80000100800 */
[----:B------:R-:W2:Y:S01]  /*e25d0*/  LDL.LU R17, [R1+0x334] ;  /* 0x0003340001117983 */ /* 0x000ea20000300800 */
[----:B------:R-:W-:-:S04]  /*e25e0*/  SHF.R.U32.HI R2, RZ, 0x8, R25 ;  /* 0x00000008ff027819 */ /* 0x000fc80000011619 */
[----:B------:R-:W-:-:S04]  /*e25f0*/  LOP3.LUT R0, R2, 0xffff, RZ, 0xc0, !PT ;  /* 0x0000ffff02007812 */ /* 0x000fc800078ec0ff */
[----:B0-----:R-:W-:-:S05]  /*e2600*/  PRMT R3, R0, 0x3340, R1 ;  /* 0x0000334000037816 */ /* 0x001fca0000000001 */
[----:B------:R-:W-:Y:S04]  /*e2610*/  STL [R1+0xac], R3 ;  /* 0x0000ac0301007387 */ /* 0x000fe80000100800 */
[----:B--2---:R0:W-:Y:S04]  /*e2620*/  STL [R1+0x5574], R17 ;  /* 0x0055741101007387 */ /* 0x0041e80000100800 */
[----:B0-----:R-:W2:Y:S04]  /*e2630*/  LDL.LU R17, [R1+0x338] ;  /* 0x0003380001117983 */ /* 0x001ea80000300800 */
        /* <DEDUP_REMOVED lines=12> */
[----:B------:R-:W3:Y:S04]  /*e2700*/  LDL.LU R3, [R1+0x67c] ;  /* 0x00067c0001037983 */ /* 0x000ee80000300800 */
[----:B---3--:R0:W-:Y:S04]  /*e2710*/  STL [R1+0x557c], R3 ;  /* 0x00557c0301007387 */ /* 0x0081e80000100800 */
[----:B0-----:R-:W3:Y:S04]  /*e2720*/  LDL.LU R3, [R1+0x33c] ;  /* 0x00033c0001037983 */ /* 0x001ee80000300800 */
[----:B---3--:R0:W-:Y:S04]  /*e2730*/  STL [R1+0x5584], R3 ;  /* 0x0055840301007387 */ /* 0x0081e80000100800 */
[----:B0-----:R-:W3:Y:S01]  /*e2740*/  LDL.LU R3, [R1+0x340] ;  /* 0x0003400001037983 */ /* 0x001ee20000300800 */
[----:B------:R-:W-:-:S05]  /*e2750*/  SHF.R.U32.HI R2, RZ, 0x8, R26 ;  /* 0x00000008ff027819 */ /* 0x000fca000001161a */
[----:B------:R-:W-:Y:S01]  /*e2760*/  IMAD.MOV.U32 R0, RZ, RZ, R2 ;  /* 0x000000ffff007224 */ /* 0x000fe200078e0002 */
[----:B--2---:R-:W-:-:S04]  /*e2770*/  SHF.R.U32.HI R17, RZ, 0x8, R17 ;  /* 0x00000008ff117819 */ /* 0x004fc80000011611 */
[----:B------:R-:W-:-:S04]  /*e2780*/  LOP3.LUT R0, R0, 0xffff, RZ, 0xc0, !PT ;  /* 0x0000ffff00007812 */ /* 0x000fc800078ec0ff */
[----:B------:R-:W-:Y:S01]  /*e2790*/  PRMT R0, R0, 0x3340, R1 ;  /* 0x0000334000007816 */ /* 0x000fe20000000001 */
[----:B---3--:R0:W-:Y:S04]  /*e27a0*/  STL [R1+0x5590], R3 ;  /* 0x0055900301007387 */ /* 0x0081e80000100800 */
[----:B0-----:R-:W2:Y:S04]  /*e27b0*/  LDL.LU R3, [R1+0x5018] ;  /* 0x0050180001037983 */ /* 0x001ea80000300800 */
[----:B------:R-:W3:Y:S04]  /*e27c0*/  LDL.LU R18, [R1+0x330] ;  /* 0x0003300001127983 */ /* 0x000ee80000300800 */
[----:B------:R-:W3:Y:S04]  /*e27d0*/  LDL.LU R11, [R1+0x674] ;  /* 0x00067400010b7983 */ /* 0x000ee80000300800 */
[----:B------:R-:W4:Y:S04]  /*e27e0*/  LDL.LU R4, [R1+0x32c] ;  /* 0x00032c0001047983 */ /* 0x000f280000300800 */
        /* <DEDUP_REMOVED lines=23> */
[----:B------:R0:W-:Y:S04]  /*e2960*/  STL [R1+0x28], R17 ;  /* 0x0000281101007387 */ /* 0x0001e80000100800 */
[----:B0-----:R-:W3:Y:S04]  /*e2970*/  LDL.LU R17, [R1+0x5598] ;  /* 0x0055980001117983 */ /* 0x001ee80000300800 */
[----:B------:R0:W-:Y:S04]  /*e2980*/  STL [R1+0x9c], R0 ;  /* 0x00009c0001007387 */ /* 0x0001e80000100800 */
[----:B0-----:R-:W4:Y:S01]  /*e2990*/  LDL.LU R0, [R1+0x28] ;  /* 0x0000280001007983 */ /* 0x001f220000300800 */
[----:B--2---:R-:W-:-:S04]  /*e29a0*/  LOP3.LUT R3, R3, 0xffff, RZ, 0xc0, !PT ;  /* 0x0000ffff03037812 */ /* 0x004fc800078ec0ff */
[----:B---3--:R-:W-:Y:S02]  /*e29b0*/  PRMT R17, R17, 0x4210, R3 ;  /* 0x0000421011117816 */ /* 0x008fe40000000003 */
[----:B----4-:R-:W-:-:S04]  /*e29c0*/  LOP3.LUT R0, R0, 0xffff, RZ, 0xc0, !PT ;  /* 0x0000ffff00007812 */ /* 0x010fc800078ec0ff */
[----:B------:R-:W-:-:S05]  /*e29d0*/  PRMT R0, R0, 0x3340, R1 ;  /* 0x0000334000007816 */ /* 0x000fca0000000001 */
[----:B------:R0:W-:Y:S04]  /*e29e0*/  STL [R1+0x1b8], R0 ;  /* 0x0001b80001007387 */ /* 0x0001e80000100800 */
[----:B0-----:R-:W2:Y:S04]  /*e29f0*/  LDL.LU R0, [R1+0x680] ;  /* 0x0006800001007983 */ /* 0x001ea80000300800 */
[----:B------:R0:W-:Y:S04]  /*e2a00*/  STL [R1+0xe8], R17 ;  /* 0x0000e81101007387 */ /* 0x0001e80000100800 */
[----:B0-----:R-:W3:Y:S02]  /*e2a10*/  LDL.LU R17, [R1+0x5594] ;  /* 0x0055940001117983 */ /* 0x001ee40000300800 */
[----:B---3--:R-:W-:-:S02]  /*e2a20*/  PRMT R17, R17, 0x5210, R3 ;  /* 0x0000521011117816 */ /* 0x008fc40000000003 */
[----:B------:R-:W3:Y:S04]  /*e2a30*/  LDL.LU R3, [R1+0x5590] ;  /* 0x0055900001037983 */ /* 0x000ee80000300800 */
[----:B------:R0:W-:Y:S04]  /*e2a40*/  STL [R1+0x28], R17 ;  /* 0x0000281101007387 */ /* 0x0001e80000100800 */
[----:B0-----:R-:W4:Y:S01]  /*e2a50*/  LDL.LU R17, [R1+0x558c] ;  /* 0x00558c0001117983 */ /* 0x001f220000300800 */
[----:B--2---:R-:W-:-:S04]  /*e2a60*/  SHF.R.U32.HI R0, RZ, 0x8, R0 ;  /* 0x00000008ff007819 */ /* 0x004fc80000011600 */
[----:B------:R-:W-:-:S04]  /*e2a70*/  LOP3.LUT R0, R0, 0xffff, RZ, 0xc0, !PT ;  /* 0x0000ffff00007812 */ /* 0x000fc800078ec0ff */
[----:B------:R-:W-:-:S05]  /*e2a80*/  PRMT R0, R0, 0x3340, R1 ;  /* 0x0000334000007816 */ /* 0x000fca0000000001 */
[----:B------:R0:W-:Y:S04]  /*e2a90*/  STL [R1+0x1b4], R0 ;  /* 0x0001b40001007387 */ /* 0x0001e80000100800 */
[----:B0-----:R-:W2:Y:S01]  /*e2aa0*/  LDL.LU R0, [R1+0x678] ;  /* 0x0006780001007983 */ /* 0x001ea20000300800 */
[----:B----4-:R-:W-:-:S04]  /*e2ab0*/  SHF.R.U32.HI R17, RZ, 0x8, R17 ;  /* 0x00000008ff117819 */ /* 0x010fc80000011611 */
[----:B------:R-:W-:-:S04]  /*e2ac0*/  LOP3.LUT R17, R17, 0xffff, RZ, 0xc0, !PT ;  /* 0x0000ffff11117812 */ /* 0x000fc800078ec0ff */
[----:B------:R-:W-:-:S05]  /*e2ad0*/  PRMT R17, R17, 0x3340, R1 ;  /* 0x0000334011117816 */ /* 0x000fca0000000001 */
[----:B------:R0:W-:Y:S04]  /*e2ae0*/  STL [R1+0x184], R17 ;  /* 0x0001841101007387 */ /* 0x0001e80000100800 */
[----:B0-----:R-:W3:Y:S02]  /*e2af0*/  LDL.LU R17, [R1+0x5588] ;  /* 0x0055880001117983 */ /* 0x001ee40000300800 */
[----:B---3--:R-:W-:Y:S02]  /*e2b00*/  PRMT R17, R17, 0x5410, R3 ;  /* 0x0000541011117816 */ /* 0x008fe40000000003 */
[----:B------:R-:W3:Y:S04]  /*e2b10*/  LDL.LU R3, [R1+0x5584] ;  /* 0x0055840001037983 */ /* 0x000ee80000300800 */
[----:B------:R0:W-:Y:S04]  /*e2b20*/  STL [R1+0x810], R17 ;  /* 0x0008101101007387 */ /* 0x0001e80000100800 */
[----:B0-----:R-:W3:Y:S02]  /*e2b30*/  LDL.LU R17, [R1+0x5580] ;  /* 0x0055800001117983 */ /* 0x001ee40000300800 */
[----:B---3--:R-:W-:-:S02]  /*e2b40*/  PRMT R17, R17, 0x5410, R3 ;  /* 0x0000541011117816 */ /* 0x008fc40000000003 */
[----:B------:R-:W3:Y:S04]  /*e2b50*/  LDL.LU R3, [R1+0x557c] ;  /* 0x00557c0001037983 */ /* 0x000ee80000300800 */
[----:B------:R0:W-:Y:S04]  /*e2b60*/  STL [R1+0x80c], R17 ;  /* 0x00080c1101007387 */ /* 0x0001e80000100800 */
[----:B0-----:R-:W2:Y:S02]  /*e2b70*/  LDL.LU R17, [R1+0x5578] ;  /* 0x0055780001117983 */ /* 0x001ea40000300800 */
[----:B--2---:R-:W-:-:S02]  /*e2b80*/  PRMT R0, R0, 0x5410, R17 ;  /* 0x0000541000007816 */ /* 0x004fc40000000011 */
[----:B------:R-:W3:Y:S04]  /*e2b90*/  LDL.LU R17, [R1+0x5574] ;  /* 0x0055740001117983 */ /* 0x000ee80000300800 */
[----:B------:R0:W-:Y:S02]  /*e2ba0*/  STL [R1+0x804], R0 ;  /* 0x0008040001007387 */ /* 0x0001e40000100800 */
[----:B0-----:R-:W-:Y:S02]  /*e2bb0*/  PRMT R0, R11, 0x5410, R18 ;  /* 0x000054100b007816 */ /* 0x001fe40000000012 */
[----:B---3--:R-:W-:Y:S02]  /*e2bc0*/  PRMT R17, R3, 0x5410, R17 ;  /* 0x0000541003117816 */ /* 0x008fe40000000011 */
[----:B------:R-:W-:-:S02]  /*e2bd0*/  PRMT R3, R22, 0x5410, R4 ;  /* 0x0000541016037816 */ /* 0x000fc40000000004 */
[----:B------:R-:W-:Y:S01]  /*e2be0*/  PRMT R4, R19, 0x5410, R16 ;  /* 0x0000541013047816 */ /* 0x000fe20000000010 */
[----:B------:R-:W-:Y:S04]  /*e2bf0*/  STL [R1+0x7fc], R17 ;  /* 0x0007fc1101007387 */ /* 0x000fe80000100800 */
[----:B------:R0:W-:Y:S04]  /*e2c00*/  STL [R1+0x800], R0 ;  /* 0x0008000001007387 */ /* 0x0001e80000100800 */
[----:B------:R1:W-:Y:S04]  /*e2c10*/  STL [R1+0x7f0], R3 ;  /* 0x0007f00301007387 */ /* 0x0003e80000100800 */
[----:B------:R2:W-:Y:S01]  /*e2c20*/  STL [R1+0x7ec], R4 ;  /* 0x0007ec0401007387 */ /* 0x0005e20000100800 */
[----:B0-----:R-:W-:-:S02]  /*e2c30*/  PRMT R0, R21, 0x5410, R20 ;  /* 0x0000541015007816 */ /* 0x001fc40000000014 */
[----:B-1----:R-:W-:Y:S02]  /*e2c40*/  PRMT R3, R15, 0x5410, R14 ;  /* 0x000054100f037816 */ /* 0x002fe4000000000e */
[----:B--2---:R-:W-:Y:S01]  /*e2c50*/  PRMT R4, R10, 0x5410, R12 ;  /* 0x000054100a047816 */ /* 0x004fe2000000000c */
[----:B------:R0:W-:Y:S04]  /*e2c60*/  STL [R1+0x7e8], R0 ;  /* 0x0007e80001007387 */ /* 0x0001e80000100800 */
[----:B------:R1:W-:Y:S04]  /*e2c70*/  STL [R1+0x7d8], R3 ;  /* 0x0007d80301007387 */ /* 0x0003e80000100800 */
[----:B------:R-:W-:Y:S01]  /*e2c80*/  STL [R1+0x7dc], R4 ;  /* 0x0007dc0401007387 */ /* 0x000fe20000100800 */
[----:B0-----:R-:W-:-:S02]  /*e2c90*/  PRMT R0, R2, 0x5410, R13 ;  /* 0x0000541002007816 */ /* 0x001fc4000000000d */
[----:B-1----:R-:W-:Y:S02]  /*e2ca0*/  PRMT R3, R6, 0x5410, R5 ;  /* 0x0000541006037816 */ /* 0x002fe40000000005 */
[----:B------:R-:W-:Y:S01]  /*e2cb0*/  PRMT R2, R23, 0x5410, R9 ;  /* 0x0000541017027816 */ /* 0x000fe20000000009 */
[----:B------:R0:W-:Y:S04]  /*e2cc0*/  STL [R1+0x7d4], R0 ;  /* 0x0007d40001007387 */ /* 0x0001e80000100800 */
[----:B------:R1:W-:Y:S04]  /*e2cd0*/  STL [R1+0x314], R3 ;  /* 0x0003140301007387 */ /* 0x0003e80000100800 */
[----:B------:R2:W-:Y:S01]  /*e2ce0*/  STL [R1+0x310], R2 ;  /* 0x0003100201007387 */ /* 0x0005e20000100800 */
[----:B0-----:R-:W-:-:S02]  /*e2cf0*/  PRMT R0, R29, 0x5410, R8 ;  /* 0x000054101d007816 */ /* 0x001fc40000000008 */
[----:B-1----:R-:W-:-:S03]  /*e2d00*/  PRMT R3, R27, 0x5410, R24 ;  /* 0x000054101b037816 */ /* 0x002fc60000000018 */
[----:B------:R0:W-:Y:S04]  /*e2d10*/  STL [R1+0x30c], R0 ;  /* 0x00030c0001007387 */ /* 0x0001e80000100800 */
[----:B------:R-:W-:Y:S04]  /*e2d20*/  STL [R1+0x308], R3 ;  /* 0x0003080301007387 */ /* 0x000fe80000100800 */
[----:B------:R-:W3:Y:S01]  /*e2d30*/  LDL.LU R24, [R1+0x2f8] ;  /* 0x0002f80001187983 */ /* 0x000ee20000300800 */
[----:B--2---:R-:W-:Y:S02]  /*e2d40*/  PRMT R2, R25, 0x5410, R7 ;  /* 0x0000541019027816 */ /* 0x004fe40000000007 */
[----:B0-----:R-:W-:-:S03]  /*e2d50*/  PRMT R0, R26, 0x5410, R28 ;  /* 0x000054101a007816 */ /* 0x001fc6000000001c */
[----:B------:R-:W-:Y:S04]  /*e2d60*/  STL [R1+0x304], R2 ;  /* 0x0003040201007387 */ /* 0x000fe80000100800 */
[----:B---3--:R0:W-:Y:S04]  /*e2d70*/  STL [R1+0x556c], R24 ;  /* 0x00556c1801007387 */ /* 0x0081e80000100800 */
[----:B------:R-:W-:Y:S04]  /*e2d80*/  STL [R1+0x300], R0 ;  /* 0x0003000001007387 */ /* 0x000fe80000100800 */
[----:B0-----:R-:W2:Y:S04]  /*e2d90*/  LDL.LU R24, [R1+0x630] ;  /* 0x0006300001187983 */ /* 0x001ea80000300800 */
[----:B------:R-:W3:Y:S04]  /*e2da0*/  LDL.LU R27, [R1+0x628] ;  /* 0x00062800011b7983 */ /* 0x000ee80000300800 */
[----:B---3--:R0:W-:Y:S04]  /*e2db0*/  STL [R1+0x5570], R27 ;  /* 0x0055701b01007387 */ /* 0x0081e80000100800 */
[----:B0-----:R-:W2:Y:S04]  /*e2dc0*/  LDL.LU R27, [R1+0x2fc] ;  /* 0x0002fc00011b7983 */ /* 0x001ea80000300800 */
[----:B------:R-:W3:Y:S04]  /*e2dd0*/  LDL.LU R7, [R1+0x2e8] ;  /* 0x0002e80001077983 */ /* 0x000ee80000300800 */
[----:B---3--:R0:W-:Y:S04]  /*e2de0*/  STL [R1+0x5554], R7 ;  /* 0x0055540701007387 */ /* 0x0081e80000100800 */
[----:B0-----:R-:W3:Y:S04]  /*e2df0*/  LDL.LU R7, [R1+0x618] ;  /* 0x0006180001077983 */ /* 0x001ee80000300800 */
[----:B---3--:R0:W-:Y:S04]  /*e2e00*/  STL [R1+0x555c], R7 ;  /* 0x00555c0701007387 */ /* 0x0081e80000100800 */
[----:B0-----:R-:W3:Y:S04]  /*e2e10*/  LDL.LU R7, [R1+0x620] ;  /* 0x0006200001077983 */ /* 0x001ee80000300800 */
[----:B---3--:R0:W-:Y:S04]  /*e2e20*/  STL [R1+0x5564], R7 ;  /* 0x0055640701007387 */ /* 0x0081e80000100800 */
[----:B0-----:R-:W3:Y:S04]  /*e2e30*/  LDL.LU R7, [R1+0x62c] ;  /* 0x00062c0001077983 */ /* 0x001ee80000300800 */
[----:B------:R-:W4:Y:S04]  /*e2e40*/  LDL.LU R25, [R1+0x61c] ;  /* 0x00061c0001197983 */ /* 0x000f280000300800 */
[----:B----4-:R0:W-:Y:S04]  /*e2e50*/  STL [R1+0x5558], R25 ;  /* 0x0055581901007387 */ /* 0x0101e80000100800 */
[----:B0-----:R-:W4:Y:S04]  /*e2e60*/  LDL.LU R25, [R1+0x2ec] ;  /* 0x0002ec0001197983 */ /* 0x001f280000300800 */
[----:B----4-:R0:W-:Y:S04]  /*e2e70*/  STL [R1+0x5560], R25 ;  /* 0x0055601901007387 */ /* 0x0101e80000100800 */
[----:B0-----:R-:W4:Y:S04]  /*e2e80*/  LDL.LU R25, [R1+0x2f0] ;  /* 0x0002f00001197983 */ /* 0x001f280000300800 */
[----:B----4-:R0:W-:Y:S04]  /*e2e90*/  STL [R1+0x5568], R25 ;  /* 0x0055681901007387 */ /* 0x0101e80000100800 */
[----:B0-----:R-:W3:Y:S04]  /*e2ea0*/  LDL.LU R25, [R1+0x2f4] ;  /* 0x0002f40001197983 */ /* 0x001ee80000300800 */
[----:B------:R-:W4:Y:S04]  /*e2eb0*/  LDL.LU R17, [R1+0x604] ;  /* 0x0006040001117983 */ /* 0x000f280000300800 */
[----:B----4-:R0:W-:Y:S04]  /*e2ec0*/  STL [R1+0x5534], R17 ;  /* 0x0055341101007387 */ /* 0x0101e80000100800 */
[----:B0-----:R-:W4:Y:S04]  /*e2ed0*/  LDL.LU R17, [R1+0x5fc] ;  /* 0x0005fc0001117983 */ /* 0x001f280000300800 */
[----:B----4-:R0:W-:Y:S04]  /*e2ee0*/  STL [R1+0x553c], R17 ;  /* 0x00553c1101007387 */ /* 0x0101e80000100800 */
[----:B0-----:R-:W4:Y:S04]  /*e2ef0*/  LDL.LU R17, [R1+0x60c] ;  /* 0x00060c0001117983 */ /* 0x001f280000300800 */
[----:B----4-:R0:W-:Y:S04]  /*e2f00*/  STL [R1+0x5544], R17 ;  /* 0x0055441101007387 */ /* 0x0101e80000100800 */
[----:B0-----:R-:W4:Y:S04]  /*e2f10*/  LDL.LU R17, [R1+0x608] ;  /* 0x0006080001117983 */ /* 0x001f280000300800 */
[----:B----4-:R0:W-:Y:S04]  /*e2f20*/  STL [R1+0x554c], R17 ;  /* 0x00554c1101007387 */ /* 0x0101e80000100800 */
[----:B0-----:R-:W4:Y:S04]  /*e2f30*/  LDL.LU R17, [R1+0x610] ;  /* 0x0006100001117983 */ /* 0x001f280000300800 */
[----:B------:R-:W2:Y:S04]  /*e2f40*/  LDL.LU R0, [R1+0x2d0] ;  /* 0x0002d00001007983 */ /* 0x000ea80000300800 */
[----:B--2---:R0:W-:Y:S04]  /*e2f50*/  STL [R1+0x5530], R0 ;  /* 0x0055300001007387 */ /* 0x0041e80000100800 */
[----:B0-----:R-:W2:Y:S04]  /*e2f60*/  LDL.LU R0, [R1+0x2d4] ;  /* 0x0002d40001007983 */ /* 0x001ea80000300800 */
[----:B--2---:R0:W-:Y:S04]  /*e2f70*/  STL [R1+0x5538], R0 ;  /* 0x0055380001007387 */ /* 0x0041e80000100800 */
[----:B0-----:R-:W2:Y:S04]  /*e2f80*/  LDL.LU R0, [R1+0x2d8] ;  /* 0x0002d80001007983 */ /* 0x001ea80000300800 */
[----:B--2---:R0:W-:Y:S04]  /*e2f90*/  STL [R1+0x5540], R0 ;  /* 0x0055400001007387 */ /* 0x0041e80000100800 */
[----:B0-----:R-:W2:Y:S04]  /*e2fa0*/  LDL.LU R0, [R1+0x2dc] ;  /* 0x0002dc0001007983 */ /* 0x001ea80000300800 */
[----:B--2---:R0:W-:Y:S04]  /*e2fb0*/  STL [R1+0x5548], R0 ;  /* 0x0055480001007387 */ /* 0x0041e80000100800 */
[----:B0-----:R-:W2:Y:S01]  /*e2fc0*/  LDL.LU R0, [R1+0x2e0] ;  /* 0x0002e00001007983 */ /* 0x001ea20000300800 */
[----:B------:R-:W-:-:S03]  /*e2fd0*/  PRMT R24, R24, 0x5410, R27 ;  /* 0x0000541018187816 */ /* 0x000fc6000000001b */
[----:B--2---:R0:W-:Y:S04]  /*e2fe0*/  STL [R1+0x5550], R0 ;  /* 0x0055500001007387 */ /* 0x0041e80000100800 */
[----:B0-----:R-:W4:Y:S04]  /*e2ff0*/  LDL.LU R0, [R1+0x2e4] ;  /* 0x0002e40001007983 */ /* 0x001f280000300800 */
        /* <DEDUP_REMOVED lines=25> */
[----:B0-----:R-:W2:Y:S01]  /*e3190*/  LDL.LU R24, [R1+0x556c] ;  /* 0x00556c0001187983 */ /* 0x001ea20000300800 */
[----:B---3--:R-:W-:-:S02]  /*e31a0*/  PRMT R7, R7, 0x5410, R25 ;  /* 0x0000541007077816 */ /* 0x008fc40000000019 */
[----:B--2---:R-:W-:Y:S02]  /*e31b0*/  PRMT R27, R27, 0x5410, R24 ;  /* 0x000054101b1b7816 */ /* 0x004fe40000000018 */
[----:B------:R-:W2:Y:S04]  /*e31c0*/  LDL.LU R24, [R1+0x2a0] ;  /* 0x0002a00001187983 */ /* 0x000ea80000300800 */
[----:B------:R0:W-:Y:S04]  /*e31d0*/  STL [R1+0x2f8], R27 ;  /* 0x0002f81b01007387 */ /* 0x0001e80000100800 */
[----:B0-----:R-:W2:Y:S04]  /*e31e0*/  LDL.LU R27, [R1+0x510] ;  /* 0x00051000011b7983 */ /* 0x001ea80000300800 */
[----:B------:R-:W3:Y:S04]  /*e31f0*/  LDL.LU R25, [R1+0x5568] ;  /* 0x0055680001197983 */ /* 0x000ee80000300800 */
[----:B------:R0:W-:Y:S04]  /*e3200*/  STL [R1+0x2f4], R7 ;  /* 0x0002f40701007387 */ /* 0x0001e80000100800 */
[----:B0-----:R-:W3:Y:S02]  /*e3210*/  LDL.LU R7, [R1+0x5564] ;  /* 0x0055640001077983 */ /* 0x001ee40000300800 */
[----:B---3--:R-:W-:-:S02]  /*e3220*/  PRMT R7, R7, 0x5410, R25 ;  /* 0x0000541007077816 */ /* 0x008fc40000000019 */
[----:B------:R-:W3:Y:S04]  /*e3230*/  LDL.LU R25, [R1+0x5560] ;  /* 0x0055600001197983 */ /* 0x000ee80000300800 */
[----:B------:R0:W-:Y:S04]  /*e3240*/  STL [R1+0x2f0], R7 ;  /* 0x0002f00701007387 */ /* 0x0001e80000100800 */
[----:B0-----:R-:W3:Y:S02]  /*e3250*/  LDL.LU R7, [R1+0x555c] ;  /* 0x00555c0001077983 */ /* 0x001ee40000300800 */
[----:B---3--:R-:W-:-:S02]  /*e3260*/  PRMT R7, R7, 0x5410, R25 ;  /* 0x0000541007077816 */ /* 0x008fc40000000019 */
[----:B------:R-:W3:Y:S04]  /*e3270*/  LDL.LU R25, [R1+0x5558] ;  /* 0x0055580001197983 */ /* 0x000ee80000300800 */
[----:B------:R0:W-:Y:S04]  /*e3280*/  STL [R1+0x2ec], R7 ;  /* 0x0002ec0701007387 */ /* 0x0001e80000100800 */
[----:B0-----:R-:W3:Y:S01]  /*e3290*/  LDL.LU R7, [R1+0x5554] ;  /* 0x0055540001077983 */ /* 0x001ee20000300800 */
[----:B----4-:R-:W-:Y:S02]  /*e32a0*/  PRMT R17, R17, 0x5410, R0 ;  /* 0x0000541011117816 */ /* 0x010fe40000000000 */
[----:B---3--:R-:W-:-:S02]  /*e32b0*/  PRMT R25, R25, 0x5410, R7 ;  /* 0x0000541019197816 */ /* 0x008fc40000000007 */
[----:B------:R-:W3:Y:S04]  /*e32c0*/  LDL.LU R7, [R1+0x29c] ;  /* 0x00029c0001077983 */ /* 0x000ee80000300800 */
[----:B------:R0:W-:Y:S04]  /*e32d0*/  STL [R1+0x2e8], R25 ;  /* 0x0002e81901007387 */ /* 0x0001e80000100800 */
[----:B0-----:R-:W3:Y:S04]  /*e32e0*/  LDL.LU R25, [R1+0x508] ;  /* 0x0005080001197983 */ /* 0x001ee80000300800 */
[----:B------:R-:W4:Y:S04]  /*e32f0*/  LDL.LU R0, [R1+0x5550] ;  /* 0x0055500001007983 */ /* 0x000f280000300800 */
[----:B------:R0:W-:Y:S04]  /*e3300*/  STL [R1+0x2e4], R17 ;  /* 0x0002e41101007387 */ /* 0x0001e80000100800 */
[----:B0-----:R-:W4:Y:S02]  /*e3310*/  LDL.LU R17, [R1+0x554c] ;  /* 0x00554c0001117983 */ /* 0x001f240000300800 */
[----:B----4-:R-:W-:-:S02]  /*e3320*/  PRMT R17, R17, 0x5410, R0 ;  /* 0x0000541011117816 */ /* 0x010fc40000000000 */
        /* <DEDUP_REMOVED lines=13> */
[----:B------:R0:W-:Y:S01]  /*e3400*/  STL [R1+0x2d4], R17 ;  /* 0x0002d41101007387 */ /* 0x0001e20000100800 */
[----:B------:R-:W-:-:S03]  /*e3410*/  PRMT R4, R22, 0x5410, R4 ;  /* 0x0000541016047816 */ /* 0x000fc60000000004 */
[----:B0-----:R-:W2:Y:S01]  /*e3420*/  LDL.LU R17, [R1+0x552c] ;  /* 0x00552c0001117983 */ /* 0x001ea20000300800 */
[----:B----4-:R-:W-:Y:S02]  /*e3430*/  PRMT R3, R3, 0x5410, R0 ;  /* 0x0000541003037816 */ /* 0x010fe40000000000 */
[----:B------:R-:W-:-:S03]  /*e3440*/  PRMT R0, R11, 0x5410, R18 ;  /* 0x000054100b007816 */ /* 0x000fc60000000012 */
[----:B------:R0:W-:Y:S04]  /*e3450*/  STL [R1+0x2d0], R3 ;  /* 0x0002d00301007387 */ /* 0x0001e80000100800 */
[----:B------:R1:W-:Y:S04]  /*e3460*/  STL [R1+0x2cc], R0 ;  /* 0x0002cc0001007387 */ /* 0x0003e80000100800 */
[----:B------:R4:W-:Y:S01]  /*e3470*/  STL [R1+0x2c8], R4 ;  /* 0x0002c80401007387 */ /* 0x0009e20000100800 */
[----:B0-----:R-:W-:Y:S02]  /*e3480*/  PRMT R3, R19, 0x5410, R16 ;  /* 0x0000541013037816 */ /* 0x001fe40000000010 */
[----:B-1----:R-:W-:-:S02]  /*e3490*/  PRMT R0, R21, 0x5410, R20 ;  /* 0x0000541015007816 */ /* 0x002fc40000000014 */
[----:B----4-:R-:W-:Y:S01]  /*e34a0*/  PRMT R4, R15, 0x5410, R14 ;  /* 0x000054100f047816 */ /* 0x010fe2000000000e */
[----:B------:R0:W-:Y:S04]  /*e34b0*/  STL [R1+0x2c4], R3 ;  /* 0x0002c40301007387 */ /* 0x0001e80000100800 */
[----:B------:R1:W-:Y:S04]  /*e34c0*/  STL [R1+0x2c0], R0 ;  /* 0x0002c00001007387 */ /* 0x0003e80000100800 */
[----:B------:R-:W-:Y:S01]  /*e34d0*/  STL [R1+0x2bc], R4 ;  /* 0x0002bc0401007387 */ /* 0x000fe20000100800 */
[----:B0-----:R-:W-:-:S02]  /*e34e0*/  PRMT R3, R10, 0x5410, R12 ;  /* 0x000054100a037816 */ /* 0x001fc4000000000c */
[----:B-1----:R-:W-:Y:S02]  /*e34f0*/  PRMT R0, R2, 0x5410, R13 ;  /* 0x0000541002007816 */ /* 0x002fe4000000000d */
[----:B------:R-:W-:Y:S01]  /*e3500*/  PRMT R2, R6, 0x5410, R5 ;  /* 0x0000541006027816 */ /* 0x000fe20000000005 */
[----:B------:R-:W-:Y:S04]  /*e3510*/  STL [R1+0x2b8], R3 ;  /* 0x0002b80301007387 */ /* 0x000fe80000100800 */
[----:B------:R0:W-:Y:S04]  /*e3520*/  STL [R1+0x2b4], R0 ;  /* 0x0002b40001007387 */ /* 0x0001e80000100800 */
[----:B------:R1:W-:Y:S01]  /*e3530*/  STL [R1+0x2b0], R2 ;  /* 0x0002b00201007387 */ /* 0x0003e20000100800 */
[----:B0-----:R-:W-:-:S02]  /*e3540*/  PRMT R0, R23, 0x5410, R9 ;  /* 0x0000541017007816 */ /* 0x001fc40000000009 */
[----:B-1----:R-:W-:-:S03]  /*e3550*/  PRMT R2, R29, 0x5410, R8 ;  /* 0x000054101d027816 */ /* 0x002fc60000000008 */
[----:B------:R0:W-:Y:S04]  /*e3560*/  STL [R1+0x2ac], R0 ;  /* 0x0002ac0001007387 */ /* 0x0001e80000100800 */
[----:B------:R2:W-:Y:S01]  /*e3570*/  STL [R1+0x2a8], R2 ;  /* 0x0002a80201007387 */ /* 0x0005e20000100800 */
[----:B0-----:R-:W-:-:S03]  /*e3580*/  PRMT R0, R26, 0x5410, R28 ;  /* 0x000054101a007816 */ /* 0x001fc6000000001c */
[----:B------:R-:W4:Y:S04]  /*e3590*/  LDL.LU R28, [R1+0x298] ;  /* 0x00029800011c7983 */ /* 0x000f280000300800 */
[----:B------:R-:W4:Y:S01]  /*e35a0*/  LDL.LU R26, [R1+0x504] ;  /* 0x00050400011a7983 */ /* 0x000f220000300800 */
[----:B--2---:R-:W-:-:S03]  /*e35b0*/  PRMT R2, R27, 0x5410, R24 ;  /* 0x000054101b027816 */ /* 0x004fc60000000018 */
[----:B------:R0:W-:Y:S04]  /*e35c0*/  STL [R1+0x2a4], R0 ;  /* 0x0002a40001007387 */ /* 0x0001e80000100800 */
[----:B0-----:R-:W2:Y:S04]  /*e35d0*/  LDL.LU R0, [R1+0x294] ;  /* 0x0002940001007983 */ /* 0x001ea80000300800 */
[----:B------:R-:W2:Y:S04]  /*e35e0*/  LDL.LU R3, [R1+0x500] ;  /* 0x0005000001037983 */ /* 0x000ea80000300800 */
[----:B------:R3:W-:Y:S04]  /*e35f0*/  STL [R1+0x2a0], R2 ;  /* 0x0002a00201007387 */ /* 0x0007e80000100800 */
[----:B------:R-:W2:Y:S04]  /*e3600*/  LDL.LU R24, [R1+0x290] ;  /* 0x0002900001187983 */ /* 0x000ea80000300800 */
[----:B------:R-:W2:Y:S04]  /*e3610*/  LDL.LU R27, [R1+0x4fc] ;  /* 0x0004fc00011b7983 */ /* 0x000ea80000300800 */
[----:B------:R-:W2:Y:S04]  /*e3620*/  LDL.LU R18, [R1+0x28c] ;  /* 0x00028c0001127983 */ /* 0x000ea80000300800 */
[----:B------:R-:W2:Y:S01]  /*e3630*/  LDL.LU R11, [R1+0x4f0] ;  /* 0x0004f000010b7983 */ /* 0x000ea20000300800 */
[----:B---3--:R-:W-:-:S05]  /*e3640*/  PRMT R2, R25, 0x5410, R7 ;  /* 0x0000541019027816 */ /* 0x008fca0000000007 */
        /* <DEDUP_REMOVED lines=21> */
[----:B----4-:R-:W-:-:S03]  /*e37a0*/  PRMT R26, R26, 0x5410, R28 ;  /* 0x000054101a1a7816 */ /* 0x010fc6000000001c */
[----:B------:R-:W4:Y:S04]  /*e37b0*/  LDL.LU R28, [R1+0x260] ;  /* 0x00026000011c7983 */ /* 0x000f280000300800 */
[----:B------:R0:W-:Y:S04]  /*e37c0*/  STL [R1+0x298], R26 ;  /* 0x0002981a01007387 */ /* 0x0001e80000100800 */
[----:B0-----:R-:W4:Y:S01]  /*e37d0*/  LDL.LU R26, [R1+0x4cc] ;  /* 0x0004cc00011a7983 */ /* 0x001f220000300800 */
[----:B--2---:R-:W-:Y:S02]  /*e37e0*/  PRMT R3, R3, 0x5410, R0 ;  /* 0x0000541003037816 */ /* 0x004fe40000000000 */
[----:B------:R-:W-:-:S03]  /*e37f0*/  PRMT R0, R27, 0x5410, R24 ;  /* 0x000054101b007816 */ /* 0x000fc60000000018 */
[----:B------:R-:W-:Y:S04]  /*e3800*/  STL [R1+0x294], R3 ;  /* 0x0002940301007387 */ /* 0x000fe80000100800 */
[----:B------:R-:W2:Y:S04]  /*e3810*/  LDL.LU R24, [R1+0x25c] ;  /* 0x00025c0001187983 */ /* 0x000ea80000300800 */
[----:B------:R-:W2:Y:S04]  /*e3820*/  LDL.LU R27, [R1+0x4c0] ;  /* 0x0004c000011b7983 */ /* 0x000ea80000300800 */
[----:B------:R0:W-:Y:S02]  /*e3830*/  STL [R1+0x290], R0 ;  /* 0x0002900001007387 */ /* 0x0001e40000100800 */
[----:B0-----:R-:W-:-:S02]  /*e3840*/  PRMT R0, R11, 0x5410, R18 ;  /* 0x000054100b007816 */ /* 0x001fc40000000012 */
[----:B---3--:R-:W-:-:S03]  /*e3850*/  PRMT R3, R22, 0x5410, R4 ;  /* 0x0000541016037816 */ /* 0x008fc60000000004 */
[----:B------:R0:W-:Y:S04]  /*e3860*/  STL [R1+0x28c], R0 ;  /* 0x00028c0001007387 */ /* 0x0001e80000100800 */
[----:B------:R1:W-:Y:S01]  /*e3870*/  STL [R1+0x288], R3 ;  /* 0x0002880301007387 */ /* 0x0003e20000100800 */
[----:B0-----:R-:W-:Y:S02]  /*e3880*/  PRMT R0, R19, 0x5410, R16 ;  /* 0x0000541013007816 */ /* 0x001fe40000000010 */
[----:B-1----:R-:W-:-:S03]  /*e3890*/  PRMT R3, R21, 0x5410, R20 ;  /* 0x0000541015037816 */ /* 0x002fc60000000014 */
[----:B------:R0:W-:Y:S04]  /*e38a0*/  STL [R1+0x284], R0 ;  /* 0x0002840001007387 */ /* 0x0001e80000100800 */
[----:B------:R1:W-:Y:S01]  /*e38b0*/  STL [R1+0x280], R3 ;  /* 0x0002800301007387 */ /* 0x0003e20000100800 */
[----:B0-----:R-:W-:Y:S02]  /*e38c0*/  PRMT R0, R15, 0x5410, R14 ;  /* 0x000054100f007816 */ /* 0x001fe4000000000e */
[----:B-1----:R-:W-:-:S03]  /*e38d0*/  PRMT R3, R10, 0x5410, R12 ;  /* 0x000054100a037816 */ /* 0x002fc6000000000c */
[----:B------:R0:W-:Y:S04]  /*e38e0*/  STL [R1+0x27c], R0 ;  /* 0x00027c0001007387 */ /* 0x0001e80000100800 */
[----:B------:R-:W-:Y:S01]  /*e38f0*/  STL [R1+0x278], R3 ;  /* 0x0002780301007387 */ /* 0x000fe20000100800 */
[----:B0-----:R-:W-:Y:S02]  /*e3900*/  PRMT R0, R2, 0x5410, R13 ;  /* 0x0000541002007816 */ /* 0x001fe4000000000d */
[----:B------:R-:W-:-:S03]  /*e3910*/  PRMT R2, R6, 0x5410, R5 ;  /* 0x0000541006027816 */ /* 0x000fc60000000005 */
[----:B------:R0:W-:Y:S04]  /*e3920*/  STL [R1+0x274], R0 ;  /* 0x0002740001007387 */ /* 0x0001e80000100800 */
[----:B------:R1:W-:Y:S01]  /*e3930*/  STL [R1+0x270], R2 ;  /* 0x0002700201007387 */ /* 0x0003e20000100800 */
[----:B0-----:R-:W-:Y:S02]  /*e3940*/  PRMT R0, R23, 0x5410, R9 ;  /* 0x0000541017007816 */ /* 0x001fe40000000009 */
[----:B-1----:R-:W-:-:S03]  /*e3950*/  PRMT R2, R29, 0x5410, R8 ;  /* 0x000054101d027816 */ /* 0x002fc60000000008 */
[----:B------:R0:W-:Y:S04]  /*e3960*/  STL [R1+0x26c], R0 ;  /* 0x00026c0001007387 */ /* 0x0001e80000100800 */
[----:B------:R-:W-:Y:S01]  /*e3970*/  STL [R1+0x268], R2 ;  /* 0x0002680201007387 */ /* 0x000fe20000100800 */
[----:B0-----:R-:W-:-:S03]  /*e3980*/  PRMT R0, R25, 0x5410, R7 ;  /* 0x0000541019007816 */ /* 0x001fc60000000007 */
[----:B------:R-:W3:Y:S04]  /*e3990*/  LDL.LU R7, [R1+0x258] ;  /* 0x0002580001077983 */ /* 0x000ee80000300800 */
[----:B------:R-:W3:Y:S04]  /*e39a0*/  LDL.LU R25, [R1+0x4c8] ;  /* 0x0004c80001197983 */ /* 0x000ee80000300800 */
[----:B------:R0:W-:Y:S04]  /*e39b0*/  STL [R1+0x264], R0 ;  /* 0x0002640001007387 */ /* 0x0001e80000100800 */
[----:B0-----:R-:W3:Y:S04]  /*e39c0*/  LDL.LU R0, [R1+0x254] ;  /* 0x0002540001007983 */ /* 0x001ee80000300800 */
[----:B------:R-:W3:Y:S01]  /*e39d0*/  LDL.LU R3, [R1+0x4bc] ;  /* 0x0004bc0001037983 */ /* 0x000ee20000300800 */
[----:B----4-:R-:W-:-:S05]  /*e39e0*/  PRMT R2, R26, 0x5410, R28 ;  /* 0x000054101a027816 */ /* 0x010fca000000001c */
[----:B------:R2:W-:Y:S04]  /*e39f0*/  STL [R1+0x260], R2 ;  /* 0x0002600201007387 */ /* 0x0005e80000100800 */
[----:B------:R-:W4:Y:S04]  /*e3a00*/  LDL.LU R28, [R1+0x250] ;  /* 0x00025000011c7983 */ /* 0x000f280000300800 */
[----:B------:R-:W4:Y:S04]  /*e3a10*/  LDL.LU R26, [R1+0x4c4] ;  /* 0x0004c400011a7983 */ /* 0x000f280000300800 */
        /* <DEDUP_REMOVED lines=24> */
[----:B---3--:R-:W-:-:S03]  /*e3ba0*/  PRMT R25, R25, 0x5410, R7 ;  /* 0x0000541019197816 */ /* 0x008fc60000000007 */
[----:B------:R-:W3:Y:S04]  /*e3bb0*/  LDL.LU R7, [R1+0x220] ;  /* 0x0002200001077983 */ /* 0x000ee80000300800 */
[----:B------:R0:W-:Y:S01]  /*e3bc0*/  STL [R1+0x258], R25 ;  /* 0x0002581901007387 */ /* 0x0001e20000100800 */
[----:B------:R-:W-:-:S03]  /*e3bd0*/  PRMT R3, R3, 0x5410, R0 ;  /* 0x0000541003037816 */ /* 0x000fc60000000000 */
[----:B0-----:R-:W3:Y:S04]  /*e3be0*/  LDL.LU R25, [R1+0x418] ;  /* 0x0004180001197983 */ /* 0x001ee80000300800 */
[----:B------:R-:W-:Y:S01]  /*e3bf0*/  STL [R1+0x254], R3 ;  /* 0x0002540301007387 */ /* 0x000fe20000100800 */
[----:B----4-:R-:W-:-:S03]  /*e3c00*/  PRMT R0, R26, 0x5410, R28 ;  /* 0x000054101a007816 */ /* 0x010fc6000000001c */
[----:B------:R-:W4:Y:S04]  /*e3c10*/  LDL.LU R28, [R1+0x21c] ;  /* 0x00021c00011c7983 */ /* 0x000f280000300800 */
[----:B------:R-:W4:Y:S04]  /*e3c20*/  LDL.LU R26, [R1+0x410] ;  /* 0x00041000011a7983 */ /* 0x000f280000300800 */
[----:B------:R0:W-:Y:S02]  /*e3c30*/  STL [R1+0x250], R0 ;  /* 0x0002500001007387 */ /* 0x0001e40000100800 */
[----:B0-----:R-:W-:-:S02]  /*e3c40*/  PRMT R0, R11, 0x5410, R18 ;  /* 0x000054100b007816 */ /* 0x001fc40000000012 */
[----:B--2---:R-:W-:-:S03]  /*e3c50*/  PRMT R3, R22, 0x5410, R4 ;  /* 0x0000541016037816 */ /* 0x004fc60000000004 */
        /* <DEDUP_REMOVED lines=17> */
[----:B------:R-:W-:Y:S04]  /*e3d70*/  STL [R1+0x228], R2 ;  /* 0x0002280201007387 */ /* 0x000fe80000100800 */
[----:B------:R-:W2:Y:S04]  /*e3d80*/  LDL.LU R9, [R1+0x218] ;  /* 0x0002180001097983 */ /* 0x000ea80000300800 */
[----:B------:R-:W2:Y:S01]  /*e3d90*/  LDL.LU R23, [R1+0x3f0] ;  /* 0x0003f00001177983 */ /* 0x000ea20000300800 */
[----:B0-----:R-:W-:-:S05]  /*e3da0*/  PRMT R0, R27, 0x5410, R24 ;  /* 0x000054101b007816 */ /* 0x001fca0000000018 */
[----:B------:R3:W-:Y:S04]  /*e3db0*/  STL [R1+0x224], R0 ;  /* 0x0002240001007387 */ /* 0x0007e80000100800 */
[----:B------:R-:W2:Y:S04]  /*e3dc0*/  LDL.LU R3, [R1+0x214] ;  /* 0x0002140001037983 */ /* 0x000ea80000300800 */
[----:B------:R-:W2:Y:S01]  /*e3dd0*/  LDL.LU R18, [R1+0x3d4] ;  /* 0x0003d40001127983 */ /* 0x000ea20000300800 */
[----:B---3--:R-:W-:-:S05]  /*e3de0*/  PRMT R0, R25, 0x5410, R7 ;  /* 0x0000541019007816 */ /* 0x008fca0000000007 */
[----:B------:R4:W-:Y:S04]  /*e3df0*/  STL [R1+0x220], R0 ;  /* 0x0002200001007387 */ /* 0x0009e80000100800 */
[----:B------:R-:W3:Y:S04]  /*e3e00*/  LDL.LU R8, [R1+0x210] ;  /* 0x0002100001087983 */ /* 0x000ee80000300800 */
[----:B------:R-:W3:Y:S04]  /*e3e10*/  LDL.LU R29, [R1+0x3d8] ;  /* 0x0003d800011d7983 */ /* 0x000ee80000300800 */
[----:B------:R-:W3:Y:S04]  /*e3e20*/  LDL.LU R11, [R1+0x20c] ;  /* 0x00020c00010b7983 */ /* 0x000ee80000300800 */
[----:B------:R-:W3:Y:S01]  /*e3e30*/  LDL.LU R4, [R1+0x3d0] ;  /* 0x0003d00001047983 */ /* 0x000ee20000300800 */
[----:B----4-:R-:W-:-:S05]  /*e3e40*/  PRMT R0, R26, 0x5410, R28 ;  /* 0x000054101a007816 */ /* 0x010fca000000001c */
[----:B------:R0:W-:Y:S04]  /*e3e50*/  STL [R1+0x21c], R0 ;  /* 0x00021c0001007387 */ /* 0x0001e80000100800 */
[----:B------:R-:W4:Y:S04]  /*e3e60*/  LDL.LU R22, [R1+0x208] ;  /* 0x0002080001167983 */ /* 0x000f280000300800 */
[----:B------:R-:W4:Y:S04]  /*e3e70*/  LDL.LU R27, [R1+0x3b0] ;  /* 0x0003b000011b7983 */ /* 0x000f280000300800 */
[----:B------:R-:W4:Y:S04]  /*e3e80*/  LDL.LU R7, [R1+0x204] ;  /* 0x0002040001077983 */ /* 0x000f280000300800 */
[----:B------:R-:W4:Y:S04]  /*e3e90*/  LDL.LU R25, [R1+0x3b8] ;  /* 0x0003b80001197983 */ /* 0x000f280000300800 */
[----:B------:R-:W4:Y:S04]  /*e3ea0*/  LDL.LU R28, [R1+0x200] ;  /* 0x00020000011c7983 */ /* 0x000f280000300800 */
[----:B------:R-:W4:Y:S04]  /*e3eb0*/  LDL.LU R26, [R1+0x3ac] ;  /* 0x0003ac00011a7983 */ /* 0x000f280000300800 */
        /* <DEDUP_REMOVED lines=13> */
[----:B------:R-:W4:Y:S01]  /*e3f90*/  LDL.LU R24, [R1+0x37c] ;  /* 0x00037c0001187983 */ /* 0x000f220000300800 */
[----:B--2---:R-:W-:-:S03]  /*e3fa0*/  PRMT R23, R23, 0x5410, R9 ;  /* 0x0000541017177816 */ /* 0x004fc60000000009 */
[----:B------:R-:W2:Y:S04]  /*e3fb0*/  LDL.LU R9, [R1+0x1e0] ;  /* 0x0001e00001097983 */ /* 0x000ea80000300800 */
[----:B------:R0:W-:Y:S04]  /*e3fc0*/  STL [R1+0x218], R23 ;  /* 0x0002181701007387 */ /* 0x0001e80000100800 */
[----:B0-----:R-:W2:Y:S01]  /*e3fd0*/  LDL.LU R23, [R1+0x384] ;  /* 0x0003840001177983 */ /* 0x001ea20000300800 */
[----:B------:R-:W-:-:S03]  /*e3fe0*/  PRMT R18, R18, 0x5410, R3 ;  /* 0x0000541012127816 */ /* 0x000fc60000000003 */
[----:B------:R-:W2:Y:S04]  /*e3ff0*/  LDL.LU R3, [R1+0x5528] ;  /* 0x0055280001037983 */ /* 0x000ea80000300800 */
[----:B------:R0:W-:Y:S01]  /*e4000*/  STL [R1+0x214], R18 ;  /* 0x0002141201007387 */ /* 0x0001e20000100800 */
[----:B---3--:R-:W-:-:S03]  /*e4010*/  PRMT R29, R29, 0x5410, R8 ;  /* 0x000054101d1d7816 */ /* 0x008fc60000000008 */
[----:B0-----:R-:W3:Y:S01]  /*e4020*/  LDL.LU R18, [R1+0x5524] ;  /* 0x0055240001127983 */ /* 0x001ee20000300800 */
[----:B------:R-:W-:-:S03]  /*e4030*/  PRMT R4, R4, 0x5410, R11 ;  /* 0x0000541004047816 */ /* 0x000fc6000000000b */
[----:B------:R-:W3:Y:S04]  /*e4040*/  LDL.LU R8, [R1+0x1dc] ;  /* 0x0001dc0001087983 */ /* 0x000ee80000300800 */
[----:B------:R0:W-:Y:S04]  /*e4050*/  STL [R1+0x210], R29 ;  /* 0x0002101d01007387 */ /* 0x0001e80000100800 */
[----:B0-----:R-:W3:Y:S04]  /*e4060*/  LDL.LU R29, [R1+0x370] ;  /* 0x00037000011d7983 */ /* 0x001ee80000300800 */
[----:B------:R-:W3:Y:S04]  /*e4070*/  LDL.LU R11, [R1+0x5520] ;  /* 0x00552000010b7983 */ /* 0x000ee80000300800 */
[----:B------:R0:W-:Y:S04]  /*e4080*/  STL [R1+0x20c], R4 ;  /* 0x00020c0401007387 */ /* 0x0001e80000100800 */
[----:B0-----:R-:W3:Y:S01]  /*e4090*/  LDL.LU R4, [R1+0x551c] ;  /* 0x00551c0001047983 */ /* 0x001ee20000300800 */
[----:B----4-:R-:W-:-:S02]  /*e40a0*/  PRMT R27, R27, 0x5410, R22 ;  /* 0x000054101b1b7816 */ /* 0x010fc40000000016 */
[----:B------:R-:W-:Y:S01]  /*e40b0*/  PRMT R25, R25, 0x5410, R7 ;  /* 0x0000541019197816 */ /* 0x000fe20000000007 */
[----:B------:R-:W4:Y:S04]  /*e40c0*/  LDL.LU R22, [R1+0x5518] ;  /* 0x0055180001167983 */ /* 0x000f280000300800 */
[----:B------:R0:W-:Y:S01]  /*e40d0*/  STL [R1+0x208], R27 ;  /* 0x0002081b01007387 */ /* 0x0001e20000100800 */
[----:B------:R-:W-:Y:S02]  /*e40e0*/  PRMT R26, R26, 0x5410, R28 ;  /* 0x000054101a1a7816 */ /* 0x000fe4000000001c */
[----:B------:R-:W-:Y:S01]  /*e40f0*/  PRMT R0, R16, 0x5410, R0 ;  /* 0x0000541010007816 */ /* 0x000fe20000000000 */
[----:B0-----:R-:W4:Y:S04]  /*e4100*/  LDL.LU R27, [R1+0x5514] ;  /* 0x00551400011b7983 */ /* 0x001f280000300800 */
[----:B------:R-:W4:Y:S04]  /*e4110*/  LDL.LU R7, [R1+0x5510] ;  /* 0x0055100001077983 */ /* 0x000f280000300800 */
[----:B------:R0:W-:Y:S01]  /*e4120*/  STL [R1+0x204], R25 ;  /* 0x0002041901007387 */ /* 0x0001e20000100800 */
[----:B------:R-:W-:-:S03]  /*e4130*/  PRMT R16, R20, 0x5410, R19 ;  /* 0x0000541014107816 */ /* 0x000fc60000000013 */
[----:B0-----:R-:W4:Y:S04]  /*e4140*/  LDL.LU R25, [R1+0x550c] ;  /* 0x00550c0001197983 */ /* 0x001f280000300800 */
[----:B------:R-:W4:Y:S04]  /*e4150*/  LDL.LU R28, [R1+0x5508] ;  /* 0x00550800011c7983 */ /* 0x000f280000300800 */
[----:B------:R0:W-:Y:S01]  /*e4160*/  STL [R1+0x200], R26 ;  /* 0x0002001a01007387 */ /* 0x0001e20000100800 */
[----:B------:R-:W-:-:S03]  /*e4170*/  PRMT R12, R12, 0x5410, R15 ;  /* 0x000054100c0c7816 */ /* 0x000fc6000000000f */
[----:B0-----:R-:W4:Y:S04]  /*e4180*/  LDL.LU R26, [R1+0x5504] ;  /* 0x00550400011a7983 */ /* 0x001f280000300800 */
[----:B------:R0:W-:Y:S04]  /*e4190*/  STL [R1+0x1fc], R0 ;  /* 0x0001fc0001007387 */ /* 0x0001e80000100800 */
[----:B------:R-:W-:Y:S01]  /*e41a0*/  STL [R1+0x1f8], R16 ;  /* 0x0001f81001007387 */ /* 0x000fe20000100800 */
[----:B------:R-:W-:Y:S02]  /*e41b0*/  PRMT R2, R5, 0x5410, R2 ;  /* 0x0000541005027816 */ /* 0x000fe40000000002 */
[----:B0-----:R-:W-:-:S05]  /*e41c0*/  PRMT R0, R14, 0x5410, R21 ;  /* 0x000054100e007816 */ /* 0x001fca0000000015 */
[----:B------:R0:W-:Y:S04]  /*e41d0*/  STL [R1+0x1f4], R0 ;  /* 0x0001f40001007387 */ /* 0x0001e80000100800 */
[----:B------:R-:W-:Y:S01]  /*e41e0*/  STL [R1+0x1f0], R12 ;  /* 0x0001f00c01007387 */ /* 0x000fe20000100800 */
[----:B0-----:R-:W-:-:S05]  /*e41f0*/  PRMT R0, R13, 0x5410, R10 ;  /* 0x000054100d007816 */ /* 0x001fca000000000a */
[----:B------:R0:W-:Y:S04]  /*e4200*/  STL [R1+0x1ec], R0 ;  /* 0x0001ec0001007387 */ /* 0x0001e80000100800 */
[----:B------:R-:W-:Y:S01]  /*e4210*/  STL [R1+0x1e8], R2 ;  /* 0x0001e80201007387 */ /* 0x000fe20000100800 */
[----:B0-----:R-:W-:-:S03]  /*e4220*/  PRMT R0, R24, 0x5410, R6 ;  /* 0x0000541018007816 */ /* 0x001fc60000000006 */
[----:B------:R-:W4:Y:S04]  /*e4230*/  LDL.LU R24, [R1+0x1d0] ;  /* 0x0001d00001187983 */ /* 0x000f280000300800 */
[----:B------:R2:W-:Y:S04]  /*e4240*/  STL [R1+0x1e4], R0 ;  /* 0x0001e40001007387 */ /* 0x0005e80000100800 */
        /* <DEDUP_REMOVED lines=15> */
[----:B------:R-:W3:Y:S01]  /*e4340*/  LDL.LU R6, [R1+0x1a4] ;  /* 0x0001a40001067983 */ /* 0x000ee20000300800 */
[----:B----4-:R-:W-:-:S05]  /*e4350*/  PRMT R0, R26, 0x5410, R28 ;  /* 0x000054101a007816 */ /* 0x010fca000000001c */
[----:B------:R0:W-:Y:S04]  /*e4360*/  STL [R1+0x1d8], R0 ;  /* 0x0001d80001007387 */ /* 0x0001e80000100800 */
[----:B------:R-:W4:Y:S04]  /*e4370*/  LDL R26, [R1+0x21d8] ;  /* 0x0021d800011a7983 */ /* 0x000f280000100800 */
[----:B------:R-:W4:Y:S04]  /*e4380*/  LDL.LU R9, [R1+0x190] ;  /* 0x0001900001097983 */ /* 0x000f280000300800 */
[----:B------:R-:W4:Y:S01]  /*e4390*/  LDL.LU R13, [R1+0x18c] ;  /* 0x00018c00010d7983 */ /* 0x000f220000300800 */
[----:B0-----:R-:W-:-:S05]  /*e43a0*/  PRMT R0, R7, 0x5410, R27 ;  /* 0x0000541007007816 */ /* 0x001fca000000001b */
[----:B------:R0:W-:Y:S04]  /*e43b0*/  STL [R1+0x1d4], R0 ;  /* 0x0001d40001007387 */ /* 0x0001e80000100800 */
[----:B------:R-:W4:Y:S04]  /*e43c0*/  LDL.LU R23, [R1+0x174] ;  /* 0x0001740001177983 */ /* 0x000f280000300800 */
[----:B------:R-:W4:Y:S04]  /*e43d0*/  LDL.LU R8, [R1+0x344] ;  /* 0x0003440001087983 */ /* 0x000f280000300800 */
[----:B------:R-:W4:Y:S04]  /*e43e0*/  LDL.LU R7, [R1+0x52c] ;  /* 0x00052c0001077983 */ /* 0x000f280000300800 */
[----:B0-----:R-:W4:Y:S04]  /*e43f0*/  LDL.LU R0, [R1+0x538] ;  /* 0x0005380001007983 */ /* 0x001f280000300800 */
[----:B------:R-:W4:Y:S04]  /*e4400*/  LDL R28, [R1+0x21d0] ;  /* 0x0021d000011c7983 */ /* 0x000f280000100800 */
[----:B------:R-:W4:Y:S01]  /*e4410*/  LDL R27, [R1+0x21d4] ;  /* 0x0021d400011b7983 */ /* 0x000f220000100800 */
[----:B------:R-:W-:-:S03]  /*e4420*/  PRMT R25, R25, 0x5410, R24 ;  /* 0x0000541019197816 */ /* 0x000fc60000000018 */
[----:B------:R-:W4:Y:S04]  /*e4430*/  LDL.LU R24, [R1+0x5500] ;  /* 0x0055000001187983 */ /* 0x000f280000300800 */
[----:B------:R0:W-:Y:S04]  /*e4440*/  STL [R1+0x1bc], R25 ;  /* 0x0001bc1901007387 */ /* 0x0001e80000100800 */
[----:B0-----:R-:W4:Y:S01]  /*e4450*/  LDL R25, [R1+0x21dc] ;  /* 0x0021dc0001197983 */ /* 0x001f220000100800 */
[----:B--2---:R-:W-:Y:S02]  /*e4460*/  PRMT R20, R20, 0x5410, R19 ;  /* 0x0000541014147816 */ /* 0x004fe40000000013 */
[----:B------:R-:W-:-:S02]  /*e4470*/  PRMT R2, R2, 0x5410, R21 ;  /* 0x0000541002027816 */ /* 0x000fc40000000015 */
[----:B------:R-:W-:Y:S02]  /*e4480*/  PRMT R15, R15, 0x5410, R14 ;  /* 0x000054100f0f7816 */ /* 0x000fe4000000000e */
[----:B---3--:R-:W-:Y:S02]  /*e4490*/  PRMT R29, R29, 0x5410, R12 ;  /* 0x000054101d1d7816 */ /* 0x008fe4000000000c */
[----:B----4-:R-:W-:Y:S02]  /*e44a0*/  PRMT R24, R24, 0x5410, R16 ;  /* 0x0000541018187816 */ /* 0x010fe40000000010 */
[----:B------:R-:W2:Y:S04]  /*e44b0*/  LDL.LU R16, [R1+0x54fc] ;  /* 0x0054fc0001107983 */ /* 0x000ea80000300800 */
[----:B------:R0:W-:Y:S04]  /*e44c0*/  STL [R1+0x1cc], R24 ;  /* 0x0001cc1801007387 */ /* 0x0001e80000100800 */
[----:B0-----:R-:W3:Y:S04]  /*e44d0*/  LDL R24, [R1+0x21e0] ;  /* 0x0021e00001187983 */ /* 0x001ee80000100800 */
[----:B------:R-:W4:Y:S04]  /*e44e0*/  LDL.LU R19, [R1+0x54f8] ;  /* 0x0054f80001137983 */ /* 0x000f280000300800 */
[----:B------:R0:W-:Y:S04]  /*e44f0*/  STL [R1+0x1c0], R20 ;  /* 0x0001c01401007387 */ /* 0x0001e80000100800 */
[----:B0-----:R-:W2:Y:S04]  /*e4500*/  LDL.LU R20, [R1+0x54f4] ;  /* 0x0054f40001147983 */ /* 0x001ea80000300800 */
[----:B------:R-:W2:Y:S04]  /*e4510*/  LDL.LU R21, [R1+0x54f0] ;  /* 0x0054f00001157983 */ /* 0x000ea80000300800 */
[----:B------:R0:W-:Y:S04]  /*e4520*/  STL [R1+0x1c8], R2 ;  /* 0x0001c80201007387 */ /* 0x0001e80000100800 */
[----:B0-----:R-:W2:Y:S04]  /*e4530*/  LDL R2, [R1+0x21c4] ;  /* 0x0021c40001027983 */ /* 0x001ea80000100800 */
[----:B------:R-:W2:Y:S04]  /*e4540*/  LDL.LU R14, [R1+0x54ec] ;  /* 0x0054ec00010e7983 */ /* 0x000ea80000300800 */
[----:B------:R0:W-:Y:S04]  /*e4550*/  STL [R1+0x1c4], R15 ;  /* 0x0001c40f01007387 */ /* 0x0001e80000100800 */
[----:B0-----:R-:W2:Y:S04]  /*e4560*/  LDL.LU R15, [R1+0x54e8] ;  /* 0x0054e800010f7983 */ /* 0x001ea80000300800 */
[----:B------:R-:W2:Y:S04]  /*e4570*/  LDL.LU R12, [R1+0x54e4] ;  /* 0x0054e400010c7983 */ /* 0x000ea80000300800 */
[----:B------:R0:W-:Y:S04]  /*e4580*/  STL [R1+0x1b0], R29 ;  /* 0x0001b01d01007387 */ /* 0x0001e80000100800 */
[----:B0-----:R-:W2:Y:S02]  /*e4590*/  LDL.LU R29, [R1+0x54e0] ;  /* 0x0054e000011d7983 */ /* 0x001ea40000300800 */
[----:B--2---:R-:W-:-:S02]  /*e45a0*/  PRMT R5, R5, 0x5410, R29 ;  /* 0x0000541005057816 */ /* 0x004fc4000000001d */
[----:B------:R-:W2:Y:S04]  /*e45b0*/  LDL.LU R29, [R1+0x54dc] ;  /* 0x0054dc00011d7983 */ /* 0x000ea80000300800 */
[----:B------:R0:W-:Y:S04]  /*e45c0*/  STL [R1+0x1ac], R5 ;  /* 0x0001ac0501007387 */ /* 0x0001e80000100800 */
[----:B0-----:R-:W3:Y:S01]  /*e45d0*/  LDL R5, [R1+0x21c0] ;  /* 0x0021c00001057983 */ /* 0x001ee20000100800 */
[----:B--2---:R-:W-:-:S03]  /*e45e0*/  PRMT R29, R29, 0x5410, R10 ;  /* 0x000054101d1d7816 */ /* 0x004fc6000000000a */
[----:B------:R-:W2:Y:S04]  /*e45f0*/  LDL.LU R10, [R1+0x54d8] ;  /* 0x0054d800010a7983 */ /* 0x000ea80000300800 */
[----:B------:R0:W-:Y:S04]  /*e4600*/  STL [R1+0x1a8], R29 ;  /* 0x0001a81d01007387 */ /* 0x0001e80000100800 */
[----:B0-----:R-:W2:Y:S02]  /*e4610*/  LDL.LU R29, [R1+0x54d4] ;  /* 0x0054d400011d7983 */ /* 0x001ea40000300800 */
[----:B--2---:R-:W-:-:S02]  /*e4620*/  PRMT R29, R29, 0x5410, R6 ;  /* 0x000054101d1d7816 */ /* 0x004fc40000000006 */
[----:B------:R-:W2:Y:S04]  /*e4630*/  LDL.LU R6, [R1+0x54d0] ;  /* 0x0054d00001067983 */ /* 0x000ea80000300800 */
[----:B------:R0:W-:Y:S04]  /*e4640*/  STL [R1+0x1a4], R29 ;  /* 0x0001a41d01007387 */ /* 0x0001e80000100800 */
[----:B0-----:R-:W2:Y:S02]  /*e4650*/  LDL.LU R29, [R1+0x54cc] ;  /* 0x0054cc00011d7983 */ /* 0x001ea40000300800 */
[----:B--2---:R-:W-:-:S02]  /*e4660*/  PRMT R29, R29, 0x5410, R9 ;  /* 0x000054101d1d7816 */ /* 0x004fc40000000009 */
[----:B------:R-:W2:Y:S04]  /*e4670*/  LDL.LU R9, [R1+0x54c8] ;  /* 0x0054c80001097983 */ /* 0x000ea80000300800 */
[----:B------:R0:W-:Y:S04]  /*e4680*/  STL [R1+0x190], R29 ;  /* 0x0001901d01007387 */ /* 0x0001e80000100800 */
[----:B0-----:R-:W2:Y:S01]  /*e4690*/  LDL.LU R29, [R1+0x54c4] ;  /* 0x0054c400011d7983 */ /* 0x001ea20000300800 */
[----:B------:R-:W-:Y:S02]  /*e46a0*/  PRMT R8, R8, 0x5410, R23 ;  /* 0x0000541008087816 */ /* 0x000fe40000000017 */
[----:B--2---:R-:W-:-:S02]  /*e46b0*/  PRMT R29, R29, 0x5410, R13 ;  /* 0x000054101d1d7816 */ /* 0x004fc4000000000d */
[----:B------:R-:W2:Y:S04]  /*e46c0*/  LDL R13, [R1+0x21c8] ;  /* 0x0021c800010d7983 */ /* 0x000ea80000100800 */
[----:B------:R0:W-:Y:S04]  /*e46d0*/  STL [R1+0x18c], R29 ;  /* 0x00018c1d01007387 */ /* 0x0001e80000100800 */
[----:B0-----:R-:W2:Y:S04]  /*e46e0*/  LDL R29, [R1+0x21cc] ;  /* 0x0021cc00011d7983 */ /* 0x001ea80000100800 */
[----:B------:R-:W2:Y:S04]  /*e46f0*/  LDL.LU R23, [R1+0x54c0] ;  /* 0x0054c00001177983 */ /* 0x000ea80000300800 */
[----:B------:R0:W-:Y:S04]  /*e4700*/  STL [R1+0x174], R8 ;  /* 0x0001740801007387 */ /* 0x0001e80000100800 */
[----:B0-----:R-:W3:Y:S01]  /*e4710*/  LDL.LU R8, [R1+0x54bc] ;  /* 0x0054bc0001087983 */ /* 0x001ee20000300800 */
[----:B--2---:R-:W-:-:S02]  /*e4720*/  PRMT R0, R0, 0x5410, R23 ;  /* 0x0000541000007816 */ /* 0x004fc40000000017 */
[----:B---3--:R-:W-:Y:S02]  /*e4730*/  PRMT R7, R7, 0x5410, R8 ;  /* 0x0000541007077816 */ /* 0x008fe40000000008 */
[----:B------:R-:W2:Y:S04]  /*e4740*/  LDL.LU R8, [R1+0x54b8] ;  /* 0x0054b80001087983 */ /* 0x000ea80000300800 */
[----:B------:R0:W-:Y:S04]  /*e4750*/  STL [R1+0x170], R7 ;  /* 0x0001700701007387 */ /* 0x0001e80000100800 */
[----:B0-----:R-:W3:Y:S04]  /*e4760*/  LDL.LU R7, [R1+0x54b4] ;  /* 0x0054b40001077983 */ /* 0x001ee80000300800 */
[----:B------:R-:W2:Y:S01]  /*e4770*/  LDL.LU R23, [R1+0x54b0] ;  /* 0x0054b00001177983 */ /* 0x000ea20000300800 */
[----:B------:R-:W-:-:S02]  /*e4780*/  ISETP.LT.AND P2, PT, R26, UR12, !P0 ;  /* 0x0000000c1a007c0c */ /* 0x000fc4000c741270 */
[----:B------:R-:W-:Y:S02]  /*e4790*/  ISETP.LT.AND P1, PT, R28, UR10, !P0 ;  /* 0x0000000a1c007c0c */ /* 0x000fe4000c721270 */
[----:B------:R-:W-:Y:S01]  /*e47a0*/  ISETP.LT.AND P3, PT, R27, UR76, !P0 ;  /* 0x0000004c1b007c0c */ /* 0x000fe2000c761270 */
[----:B------:R0:W-:Y:S01]  /*e47b0*/  STL [R1+0x12c], R0 ;  /* 0x00012c0001007387 */ /* 0x0001e20000100800 */
[----:B------:R-:W1:Y:S01]  /*e47c0*/  LDCU UR76, c[0x0][0x398] ;  /* 0x00007300ff4c77ac */ /* 0x000e620008000800 */
[----:B0-----:R-:W-:Y:S01]  /*e47d0*/  VIADD R0, R5, 0x2e ;  /* 0x0000002e05007836 */ /* 0x001fe20000000000 */
[----:B--2---:R-:W-:-:S05]  /*e47e0*/  LOP3.LUT R23, R23, 0xffdfffff, RZ, 0xc0, !PT ;  /* 0xffdfffff17177812 */ /* 0x004fca00078ec0ff */
[----:B------:R-:W-:-:S04]  /*e47f0*/  @P2 LOP3.LUT R23, R23, 0x200000, RZ, 0xfc, !PT ;  /* 0x0020000017172812 */ /* 0x000fc800078efcff */
[----:B------:R-:W-:Y:S02]  /*e4800*/  LOP3.LUT R23, R23, 0xff7fffff, RZ, 0xc0, !PT ;  /* 0xff7fffff17177812 */ /* 0x000fe400078ec0ff */
[----:B------:R-:W-:Y:S02]  /*e4810*/  ISETP.LT.AND P2, PT, R25, UR59, !P0 ;  /* 0x0000003b19007c0c */ /* 0x000fe4000c741270 */
[----:B------:R-:W-:Y:S02]  /*e4820*/  LOP3.LUT R8, R8, 0xdfffffff, RZ, 0xc0, !PT ;  /* 0xdfffffff08087812 */ /* 0x000fe400078ec0ff */
[----:B---3--:R-:W-:Y:S02]  /*e4830*/  LOP3.LUT R7, R7, 0xdfffffff, RZ, 0xc0, !PT ;  /* 0xdfffffff07077812 */ /* 0x008fe400078ec0ff */
[----:B------:R-:W-:Y:S01]  /*e4840*/  @P1 LOP3.LUT R23, R23, 0x800000, RZ, 0xfc, !PT ;  /* 0x0080000017171812 */ /* 0x000fe200078efcff */
[----:B------:R-:W0:Y:S03]  /*e4850*/  LDCU UR59, c[0x0][0x398] ;  /* 0x00007300ff3b77ac */ /* 0x000e260008000800 */
[----:B------:R-:W-:-:S02]  /*e4860*/  LOP3.LUT R23, R23, 0xffbfffff, RZ, 0xc0, !PT ;  /* 0xffbfffff17177812 */ /* 0x000fc400078ec0ff */
[----:B------:R-:W-:Y:S02]  /*e4870*/  ISETP.LT.AND P1, PT, R24, UR58, !P0 ;  /* 0x0000003a18007c0c */ /* 0x000fe4000c721270 */
[----:B------:R-:W-:Y:S01]  /*e4880*/  @P3 LOP3.LUT R23, R23, 0x400000, RZ, 0xfc, !PT ;  /* 0x0040000017173812 */ /* 0x000fe200078efcff */
[----:B------:R-:W2:Y:S03]  /*e4890*/  LDCU UR58, c[0x0][0x398] ;  /* 0x00007300ff3a77ac */ /* 0x000ea60008000800 */
[----:B------:R-:W-:Y:S02]  /*e48a0*/  LOP3.LUT R23, R23, 0xffefffff, RZ, 0xc0, !PT ;  /* 0xffefffff17177812 */ /* 0x000fe400078ec0ff */
[----:B------:R-:W-:Y:S01]  /*e48b0*/  ISETP.LT.AND P0, PT, R2, UR11, !P0 ;  /* 0x0000000b02007c0c */ /* 0x000fe2000c701270 */
[----:B------:R-:W3:Y:S01]  /*e48c0*/  LDCU.64 UR10, c[0x0][0x398] ;  /* 0x00007300ff0a77ac */ /* 0x000ee20008000a00 */
[----:B------:R-:W-:-:S04]  /*e48d0*/  @P2 LOP3.LUT R23, R23, 0x100000, RZ, 0xfc, !PT ;  /* 0x0010000017172812 */ /* 0x000fc800078efcff */
[----:B------:R-:W-:-:S04]  /*e48e0*/  LOP3.LUT R23, R23, 0xfff7ffff, RZ, 0xc0, !PT ;  /* 0xfff7ffff17177812 */ /* 0x000fc800078ec0ff */
[----:B------:R-:W-:-:S04]  /*e48f0*/  @P1 LOP3.LUT R23, R23, 0x80000, RZ, 0xfc, !PT ;  /* 0x0008000017171812 */ /* 0x000fc800078efcff */
[----:B------:R-:W-:-:S04]  /*e4900*/  LOP3.LUT R23, R23, 0xfffbffff, RZ, 0xc0, !PT ;  /* 0xfffbffff17177812 */ /* 0x000fc800078ec0ff */
[----:B------:R-:W-:Y:S02]  /*e4910*/  @P0 LOP3.LUT R23, R23, 0x40000, RZ, 0xfc, !PT ;  /* 0x0004000017170812 */ /* 0x000fe400078efcff */
[----:B------:R-:W-:Y:S02]  /*e4920*/  ISETP.GE.AND P0, PT, R0, UR51, PT ;  /* 0x0000003300007c0c */ /* 0x000fe4000bf06270 */
[----:B------:R-:W-:Y:S02]  /*e4930*/  LOP3.LUT R23, R23, 0xffffdfff, RZ, 0xc0, !PT ;  /* 0xffffdfff17177812 */ /* 0x000fe400078ec0ff */
[----:B---3--:R-:W-:Y:S02]  /*e4940*/  ISETP.LT.AND P1, PT, R26, UR10, !P0 ;  /* 0x0000000a1a007c0c */ /* 0x008fe4000c721270 */
[----:B------:R-:W-:Y:S02]  /*e4950*/  ISETP.LT.AND P3, PT, R13, UR8, !P0 ;  /* 0x000000080d007c0c */ /* 0x000fe4000c761270 */
[----:B------:R-:W-:Y:S01]  /*e4960*/  ISETP.LT.AND P2, PT, R29, UR9, !P0 ;  /* 0x000000091d007c0c */ /* 0x000fe2000c741270 */
[----:B------:R-:W3:Y:S01]  /*e4970*/  LDCU.64 UR8, c[0x0][0x398] ;  /* 0x00007300ff0877ac */ /* 0x000ee20008000a00 */
[----:B------:R-:W-:Y:S01]  /*e4980*/  VIADD R0, R5, 0x2d ;  /* 0x0000002d05007836 */ /* 0x000fe20000000000 */
[----:B------:R-:W0:Y:S06]  /*e4990*/  LDCU UR51, c[0x0][0x398] ;  /* 0x00007300ff3377ac */ /* 0x000e2c0008000800 */
        /* <DEDUP_REMOVED lines=30> */
[----:B------:R-:W-:Y:S01]  /*e4b80*/  VIADD R0, R5, 0x2c ;  /* 0x0000002c05007836 */ /* 0x000fe20000000000 */
[----:B------:R-:W3:Y:S01]  /*e4b90*/  LDCU.64 UR12, c[0x0][0x398] ;  /* 0x00007300ff0c77ac */ /* 0x000ee20008000a00 */
[----:B------:R-:W0:Y:S01]  /*e4ba0*/  LDCU UR35, c[0x0][0x398] ;  /* 0x00007300ff2377ac */ /* 0x000e220008000800 */
[----:B------:R-:W0:Y:S05]  /*e4bb0*/  LDCU UR36, c[0x0][0x398] ;  /* 0x00007300ff2477ac */ /* 0x000e2a0008000800 */
        /* <DEDUP_REMOVED lines=29> */
[----:B------:R-:W-:-:S02]  /*e4d90*/  LOP3.LUT R23, R23, 0xfffffffd, RZ, 0xc0, !PT ;  /* 0xfffffffd17177812 */ /* 0x000fc400078ec0ff */
[----:B---3--:R-:W-:Y:S01]  /*e4da0*/  ISETP.LT.AND P1, PT, R26, UR12, !P0 ;  /* 0x0000000c1a007c0c */ /* 0x008fe2000c721270 */
[----:B------:R-:W-:Y:S01]  /*e4db0*/  VIADD R0, R5, 0x2b ;  /* 0x0000002b05007836 */ /* 0x000fe20000000000 */
[----:B------:R-:W3:Y:S01]  /*e4dc0*/  LDCU UR52, c[0x0][0x398] ;  /* 0x00007300ff3477ac */ /* 0x000ee20008000800 */
[----:B------:R-:W0:Y:S04]  /*e4dd0*/  LDCU UR62, c[0x0][0x398] ;  /* 0x00007300ff3e77ac */ /* 0x000e280008000800 */
[----:B------:R-:W-:-:S04]  /*e4de0*/  @P3 LOP3.LUT R23, R23, 0x2, RZ, 0xfc, !PT ;  /* 0x0000000217173812 */ /* 0x000fc800078efcff */
[----:B------:R-:W-:-:S04]  /*e4df0*/  LOP3.LUT R23, R23, 0xfffffffe, RZ, 0xc0, !PT ;  /* 0xfffffffe17177812 */ /* 0x000fc800078ec0ff */
[----:B------:R-:W-:-:S05]  /*e4e00*/  @P2 LOP3.LUT R23, R23, 0x1, RZ, 0xfc, !PT ;  /* 0x0000000117172812 */ /* 0x000fca00078efcff */
[----:B------:R0:W-:Y:S04]  /*e4e10*/  STL [R1+0x5470], R23 ;  /* 0x0054701701007387 */ /* 0x0001e80000100800 */
[----:B0-----:R-:W2:Y:S01]  /*e4e20*/  LDL R23, [R1+0x21c8] ;  /* 0x0021c80001177983 */ /* 0x001ea20000100800 */
[----:B------:R-:W-:Y:S02]  /*e4e30*/  @P1 LOP3.LUT R8, R8, 0x20000000, RZ, 0xfc, !PT ;  /* 0x2000000008081812 */ /* 0x000fe400078efcff */
[----:B------:R-:W-:Y:S02]  /*e4e40*/  ISETP.LT.AND P1, PT, R28, UR30, !P0 ;  /* 0x0000001e1c007c0c */ /* 0x000fe4000c721270 */
[----:B------:R-:W-:Y:S02]  /*e4e50*/  ISETP.LT.AND P3, PT, R27, UR27, !P0 ;  /* 0x0000001b1b007c0c */ /* 0x000fe4000c761270 */
[----:B------:R-:W-:-:S02]  /*e4e60*/  ISETP.LT.AND P2, PT, R25, UR26, !P0 ;  /* 0x0000001a19007c0c */ /* 0x000fc4000c741270 */
[----:B------:R-:W-:Y:S01]  /*e4e70*/  LOP3.LUT R8, R8, 0x7fffffff, RZ, 0xc0, !PT ;  /* 0x7fffffff08087812 */ /* 0x000fe200078ec0ff */
[----:B------:R-:W3:Y:S01]  /*e4e80*/  LDL.LU R13, [R1+0x1a0] ;  /* 0x0001a000010d7983 */ /* 0x000ee20000300800 */
[----:B------:R-:W0:Y:S01]  /*e4e90*/  LDCU UR26, c[0x0][0x398] ;  /* 0x00007300ff1a77ac */ /* 0x000e220008000800 */
[----:B------:R-:W0:Y:S01]  /*e4ea0*/  LDCU UR27, c[0x0][0x398] ;  /* 0x00007300ff1b77ac */ /* 0x000e220008000800 */
[----:B------:R-:W0:Y:S03]  /*e4eb0*/  LDCU UR30, c[0x0][0x398] ;  /* 0x00007300ff1e77ac */ /* 0x000e260008000800 */
        /* <DEDUP_REMOVED lines=17> */
[----:B------:R-:W-:Y:S01]  /*e4fd0*/  ISETP.LT.AND P2, PT, R29, UR17, !P0 ;  /* 0x000000111d007c0c */ /* 0x000fe2000c741270 */
[----:B------:R-:W-:Y:S01]  /*e4fe0*/  VIADD R0, R5, 0x2a ;  /* 0x0000002a05007836 */ /* 0x000fe20000000000 */
[----:B------:R-:W0:Y:S07]  /*e4ff0*/  LDCU UR17, c[0x0][0x398] ;  /* 0x00007300ff1177ac */ /* 0x000e2e0008000800 */
[----:B------:R-:W-:-:S04]  /*e5000*/  @P1 LOP3.LUT R8, R8, 0x200000, RZ, 0xfc, !PT ;  /* 0x0020000008081812 */ /* 0x000fc800078efcff */
[----:B------:R-:W-:Y:S02]  /*e5010*/  LOP3.LUT R8, R8, 0xfdffffff, RZ, 0xc0, !PT ;  /* 0xfdffffff08087812 */ /* 0x000fe400078ec0ff */
[----:B------:R-:W-:Y:S01]  /*e5020*/  ISETP.LT.AND P1, PT, R28, UR16, !P0 ;  /* 0x000000101c007c0c */ /* 0x000fe2000c721270 */
[----:B------:R-:W0:Y:S01]  /*e5030*/  LDCU UR16, c[0x0][0x398] ;  /* 0x00007300ff1077ac */ /* 0x000e220008000800 */
[----:B--2---:R-:W-:Y:S01]  /*e5040*/  ISETP.LT.AND P3, PT, R23, UR23, !P0 ;  /* 0x0000001717007c0c */ /* 0x004fe2000c761270 */
[----:B------:R-:W2:-:S12]  /*e5050*/  LDCU UR23, c[0x0][0x398] ;  /* 0x00007300ff1777ac */ /* 0x000e980008000800 */
        /* <DEDUP_REMOVED lines=26> */
[----:B------:R-:W-:Y:S01]  /*e5200*/  ISETP.LT.AND P2, PT, R29, UR24, !P0 ;  /* 0x000000181d007c0c */ /* 0x000fe2000c741270 */
[----:B------:R-:W-:Y:S01]  /*e5210*/  VIADD R0, R5, 0x29 ;  /* 0x0000002905007836 */ /* 0x000fe20000000000 */
        /* <DEDUP_REMOVED lines=29> */
[----:B-1----:R-:W-:Y:S02]  /*e53f0*/  ISETP.LT.AND P1, PT, R26, UR12, !P0 ;  /* 0x0000000c1a007c0c */ /* 0x002fe4000c721270 */
[----:B------:R-:W-:Y:S02]  /*e5400*/  ISETP.LT.AND P3, PT, R23, UR40, !P0 ;  /* 0x0000002817007c0c */ /* 0x000fe4000c761270 */
[----:B------:R-:W-:Y:S01]  /*e5410*/  ISETP.LT.AND P2, PT, R29, UR15, !P0 ;  /* 0x0000000f1d007c0c */ /* 0x000fe2000c741270 */
[----:B------:R-:W-:Y:S01]  /*e5420*/  VIADD R0, R5, 0x28 ;  /* 0x0000002805007836 */ /* 0x000fe20000000000 */
[----:B------:R-:W1:Y:S01]  /*e5430*/  LDCU.64 UR10, c[0x0][0x398] ;  /* 0x00007300ff0a77ac */ /* 0x000e620008000a00 */
[----:B------:R-:W3:Y:S01]  /*e5440*/  LDL.LU R5, [R1+0x550] ;  /* 0x0005500001057983 */ /* 0x000ee20000300800 */
        /* <DEDUP_REMOVED lines=32> */
[----:B-1----:R-:W-:Y:S01]  /*e5650*/  ISETP.LT.AND P1, PT, R26, UR10, !P0 ;  /* 0x0000000a1a007c0c */ /* 0x002fe2000c721270 */
[----:B------:R-:W1:Y:S01]  /*e5660*/  LDCU UR18, c[0x0][0x398] ;  /* 0x00007300ff1277ac */ /* 0x000e620008000800 */
[----:B------:R-:W0:Y:S05]  /*e5670*/  LDCU UR19, c[0x0][0x398] ;  /* 0x00007300ff1377ac */ /* 0x000e2a0008000800 */
        /* <DEDUP_REMOVED lines=10> */
[----:B------:R-:W0:Y:S01]  /*e5720*/  LDCU UR20, c[0x0][0x398] ;  /* 0x00007300ff1477ac */ /* 0x000e220008000800 */
[----:B------:R-:W0:Y:S01]  /*e5730*/  LDCU UR21, c[0x0][0x398] ;  /* 0x00007300ff1577ac */ /* 0x000e220008000800 */
[----:B------:R-:W0:Y:S04]  /*e5740*/  LDCU UR22, c[0x0][0x398] ;  /* 0x00007300ff1677ac */ /* 0x000e280008000800 */
        /* <DEDUP_REMOVED lines=13> */
[----:B------:R-:W-:Y:S01]  /*e5820*/  LOP3.LUT R7, R7, 0xffdfffff, RZ, 0xc0, !PT ;  /* 0xffdfffff07077812 */ /* 0x000fe200078ec0ff */
[----:B--2---:R-:W-:-:S05]  /*e5830*/  VIADD R0, R8, 0x27 ;  /* 0x0000002708007836 */ /* 0x004fca0000000000 */
[----:B------:R-:W-:Y:S01]  /*e5840*/  ISETP.GE.AND P0, PT, R0, UR13, PT ;  /* 0x0000000d00007c0c */ /* 0x000fe2000bf06270 */
[----:B------:R-:W-:Y:S01]  /*e5850*/  VIADD R0, R8, 0x26 ;  /* 0x0000002608007836 */ /* 0x000fe20000000000 */
[----:B------:R-:W2:Y:S02]  /*e5860*/  LDCU.64 UR12, c[0x0][0x398] ;  /* 0x00007300ff0c77ac */ /* 0x000ea40008000a00 */
[----:B------:R-:W-:Y:S02]  /*e5870*/  ISETP.LT.AND P1, PT, R26, UR8, !P0 ;  /* 0x000000081a007c0c */ /* 0x000fe4000c721270 */
[----:B------:R-:W-:Y:S02]  /*e5880*/  ISETP.LT.AND P3, PT, R23, UR37, !P0 ;  /* 0x0000002517007c0c */ /* 0x000fe4000c761270 */
[----:B------:R-:W-:Y:S01]  /*e5890*/  ISETP.LT.AND P2, PT, R29, UR38, !P0 ;  /* 0x000000261d007c0c */ /* 0x000fe2000c741270 */
[----:B------:R-:W0:Y:S01]  /*e58a0*/  LDCU UR8, c[0x0][0x398] ;  /* 0x00007300ff0877ac */ /* 0x000e220008000800 */
[----:B------:R-:W0:Y:S01]  /*e58b0*/  LDCU UR38, c[0x0][0x398] ;  /* 0x00007300ff2677ac */ /* 0x000e220008000800 */
        /* <DEDUP_REMOVED lines=27> */
[----:B---3--:R-:W-:Y:S01]  /*e5a70*/  PRMT R0, R5, 0x5410, R13 ;  /* 0x0000541005007816 */ /* 0x008fe2000000000d */
[----:B------:R-:W3:Y:S01]  /*e5a80*/  LDCU.64 UR10, c[0x0][0x398] ;  /* 0x00007300ff0a77ac */ /* 0x000ee20008000a00 */
[----:B------:R-:W4:Y:S01]  /*e5a90*/  LDL.LU R5, [R1+0x560] ;  /* 0x0005600001057983 */ /* 0x000f220000300800 */
[----:B--2---:R-:W-:Y:S02]  /*e5aa0*/  ISETP.LT.AND P1, PT, R26, UR12, !P0 ;  /* 0x0000000c1a007c0c */ /* 0x004fe4000c721270 */
[----:B------:R-:W-:Y:S02]  /*e5ab0*/  ISETP.LT.AND P3, PT, R23, UR57, !P0 ;  /* 0x0000003917007c0c */ /* 0x000fe4000c761270 */
[----:B------:R-:W-:-:S02]  /*e5ac0*/  LOP3.LUT R7, R7, 0xffffdfff, RZ, 0xc0, !PT ;  /* 0xffffdfff07077812 */ /* 0x000fc400078ec0ff */
[----:B------:R-:W-:Y:S01]  /*e5ad0*/  ISETP.LT.AND P2, PT, R29, UR54, !P0 ;  /* 0x000000361d007c0c */ /* 0x000fe2000c741270 */
[----:B------:R2:W-:Y:S01]  /*e5ae0*/  STL [R1+0x1a0], R0 ;  /* 0x0001a00001007387 */ /* 0x0005e20000100800 */
[----:B------:R-:W0:Y:S01]  /*e5af0*/  LDCU UR12, c[0x0][0x398] ;  /* 0x00007300ff0c77ac */ /* 0x000e220008000800 */
[----:B------:R-:W0:Y:S01]  /*e5b00*/  LDCU UR54, c[0x0][0x398] ;  /* 0x00007300ff3677ac */ /* 0x000e220008000800 */
[----:B------:R-:W0:Y:S03]  /*e5b10*/  LDCU UR57, c[0x0][0x398] ;  /* 0x00007300ff3977ac */ /* 0x000e260008000800 */
[----:B------:R-:W-:-:S04]  /*e5b20*/  @P1 LOP3.LUT R7, R7, 0x2000, RZ, 0xfc, !PT ;  /* 0x0000200007071812 */ /* 0x000fc800078efcff */
[----:B------:R-:W-:Y:S02]  /*e5b30*/  LOP3.LUT R7, R7, 0xfffdffff, RZ, 0xc0, !PT ;  /* 0xfffdffff07077812 */ /* 0x000fe400078ec0ff */
[----:B------:R-:W-:Y:S01]  /*e5b40*/  ISETP.LT.AND P1, PT, R28, UR56, !P0 ;  /* 0x000000381c007c0c */ /* 0x000fe2000c721270 */
[----:B--2---:R-:W-:Y:S01]  /*e5b50*/  VIADD R0, R8, 0x25 ;  /* 0x0000002508007836 */ /* 0x004fe20000000000 */
[----:B------:R-:W2:Y:S01]  /*e5b60*/  LDCU UR56, c[0x0][0x398] ;  /* 0x00007300ff3877ac */ /* 0x000ea20008000800 */
        /* <DEDUP_REMOVED lines=22> */
[----:B------:R-:W0:Y:S03]  /*e5cd0*/  LDCU UR9, c[0x0][0x398] ;  /* 0x00007300ff0977ac */ /* 0x000e260008000800 */
[----:B---3--:R-:W-:Y:S02]  /*e5ce0*/  ISETP.LT.AND P2, PT, R26, UR10, !P0 ;  /* 0x0000000a1a007c0c */ /* 0x008fe4000c741270 */
[----:B----4-:R-:W-:Y:S02]  /*e5cf0*/  PRMT R0, R5, 0x5410, R9 ;  /* 0x0000541005007816 */ /* 0x010fe40000000009 */
[----:B------:R-:W-:Y:S01]  /*e5d00*/  ISETP.LT.AND P1, PT, R23, UR77, !P0 ;  /* 0x0000004d17007c0c */ /* 0x000fe2000c721270 */
[----:B------:R-:W3:Y:S01]  /*e5d10*/  LDL.LU R9, [R1+0x54ac] ;  /* 0x0054ac0001097983 */ /* 0x000ee20000300800 */
[----:B------:R-:W-:Y:S01]  /*e5d20*/  LOP3.LUT R7, R7, 0xffffffdf, RZ, 0xc0, !PT ;  /* 0xffffffdf07077812 */ /* 0x000fe200078ec0ff */
[----:B------:R-:W4:Y:S01]  /*e5d30*/  LDCU UR77, c[0x0][0x398] ;  /* 0x00007300ff4d77ac */ /* 0x000f220008000800 */
[----:B0-----:R-:W-:Y:S01]  /*e5d40*/  ISETP.LT.AND P3, PT, R27, UR8, !P0 ;  /* 0x000000081b007c0c */ /* 0x001fe2000c761270 */
[----:B------:R-:W2:Y:S04]  /*e5d50*/  LDL.LU R13, [R1+0x568] ;  /* 0x00056800010d7983 */ /* 0x000ea80000300800 */
[----:B------:R-:W-:-:S02]  /*e5d60*/  @P2 LOP3.LUT R7, R7, 0x20, RZ, 0xfc, !PT ;  /* 0x0000002007072812 */ /* 0x000fc400078efcff */
[----:B------:R-:W-:Y:S01]  /*e5d70*/  ISETP.LT.AND P2, PT, R29, UR9, !P0 ;  /* 0x000000091d007c0c */ /* 0x000fe2000c741270 */
[----:B------:R-:W0:Y:S01]  /*e5d80*/  LDCU.64 UR8, c[0x0][0x398] ;  /* 0x00007300ff0877ac */ /* 0x000e220008000a00 */
[----:B------:R-:W0:Y:S01]  /*e5d90*/  LDCU UR10, c[0x0][0x398] ;  /* 0x00007300ff0a77ac */ /* 0x000e220008000800 */
[----:B------:R-:W-:-:S04]  /*e5da0*/  LOP3.LUT R7, R7, 0xfffffdff, RZ, 0xc0, !PT ;  /* 0xfffffdff07077812 */ /* 0x000fc800078ec0ff */
[----:B------:R-:W-:Y:S02]  /*e5db0*/  @P1 LOP3.LUT R7, R7, 0x200, RZ, 0xfc, !PT ;  /* 0x0000020007071812 */ /* 0x000fe400078efcff */
        /* <DEDUP_REMOVED lines=15> */
[----:B------:R-:W2:Y:S01]  /*e5eb0*/  LDL.LU R2, [R1+0x188] ;  /* 0x0001880001027983 */ /* 0x000ea20000300800 */
[----:B------:R-:W-:-:S04]  /*e5ec0*/  @P2 LOP3.LUT R7, R7, 0x10, RZ, 0xfc, !PT ;  /* 0x0000001007072812 */ /* 0x000fc800078efcff */
[----:B------:R-:W-:Y:S01]  /*e5ed0*/  LOP3.LUT R7, R7, 0xfffffff7, RZ, 0xc0, !PT ;  /* 0xfffffff707077812 */ /* 0x000fe200078ec0ff */
[----:B------:R1:W-:Y:S04]  /*e5ee0*/  STL [R1+0x198], R0 ;  /* 0x0001980001007387 */ /* 0x0003e80000100800 */
[----:B------:R-:W2:Y:S01]  /*e5ef0*/  LDL.LU R5, [R1+0x56c] ;  /* 0x00056c0001057983 */ /* 0x000ea20000300800 */
[----:B------:R-:W-:-:S04]  /*e5f00*/  @P1 LOP3.LUT R7, R7, 0x8, RZ, 0xfc, !PT ;  /* 0x0000000807071812 */ /* 0x000fc800078efcff */
[----:B------:R-:W-:Y:S01]  /*e5f10*/  LOP3.LUT R7, R7, 0xfffffffb, RZ, 0xc0, !PT ;  /* 0xfffffffb07077812 */ /* 0x000fe200078ec0ff */
[----:B-1----:R-:W-:-:S03]  /*e5f20*/  VIADD R0, R8, 0x24 ;  /* 0x0000002408007836 */ /* 0x002fc60000000000 */
[----:B------:R-:W-:Y:S02]  /*e5f30*/  @P0 LOP3.LUT R7, R7, 0x4, RZ, 0xfc, !PT ;  /* 0x0000000407070812 */ /* 0x000fe400078efcff */
[----:B------:R-:W-:Y:S01]  /*e5f40*/  ISETP.GE.AND P0, PT, R0, UR13, PT ;  /* 0x0000000d00007c0c */ /* 0x000fe2000bf06270 */
[----:B------:R-:W1:Y:S01]  /*e5f50*/  LDCU UR13, c[0x0][0x398] ;  /* 0x00007300ff0d77ac */ /* 0x000e620008000800 */
[----:B------:R-:W-:Y:S01]  /*e5f60*/  LOP3.LUT R7, R7, 0xfffffffd, RZ, 0xc0, !PT ;  /* 0xfffffffd07077812 */ /* 0x000fe200078ec0ff */
[----:B------:R-:W2:Y:S01]  /*e5f70*/  LDL.LU R0, [R1+0x19c] ;  /* 0x00019c0001007983 */ /* 0x000ea20000300800 */
[----:B0-----:R-:W-:Y:S02]  /*e5f80*/  ISETP.LT.AND P2, PT, R26, UR8, !P0 ;  /* 0x000000081a007c0c */ /* 0x001fe4000c741270 */
[----:B----4-:R-:W-:Y:S01]  /*e5f90*/  ISETP.LT.AND P1, PT, R23, UR77, !P0 ;  /* 0x0000004d17007c0c */ /* 0x010fe2000c721270 */
[----:B------:R-:W0:-:S12]  /*e5fa0*/  LDCU UR77, c[0x0][0x398] ;  /* 0x00007300ff4d77ac */ /* 0x000e180008000800 */
[----:B------:R-:W-:-:S04]  /*e5fb0*/  @P1 LOP3.LUT R7, R7, 0x2, RZ, 0xfc, !PT ;  /* 0x0000000207071812 */ /* 0x000fc800078efcff */
[----:B------:R-:W-:Y:S02]  /*e5fc0*/  LOP3.LUT R7, R7, 0xfffffffe, RZ, 0xc0, !PT ;  /* 0xfffffffe07077812 */ /* 0x000fe400078ec0ff */
[----:B---3--:R-:W-:-:S04]  /*e5fd0*/  LOP3.LUT R9, R9, 0xdfffffff, RZ, 0xc0, !PT ;  /* 0xdfffffff09097812 */ /* 0x008fc800078ec0ff */
[----:B------:R-:W-:Y:S02]  /*e5fe0*/  @P2 LOP3.LUT R9, R9, 0x20000000, RZ, 0xfc, !PT ;  /* 0x2000000009092812 */ /* 0x000fe400078efcff */
[----:B-1----:R-:W-:-:S13]  /*e5ff0*/  ISETP.LT.AND P2, PT, R29, UR13, !P0 ;  /* 0x0000000d1d007c0c */ /* 0x002fda000c741270 */
[----:B------:R-:W-:-:S05]  /*e6000*/  @P2 LOP3.LUT R7, R7, 0x1, RZ, 0xfc, !PT ;  /* 0x0000000107072812 */ /* 0x000fca00078efcff */
[----:B------:R1:W-:Y:S04]  /*e6010*/  STL [R1+0x5478], R7 ;  /* 0x0054780701007387 */ /* 0x0003e80000100800 */
[----:B-1----:R-:W3:Y:S01]  /*e6020*/  LDL R7, [R1+0x21c4] ;  /* 0x0021c40001077983 */ /* 0x002ee20000100800 */
[----:B------:R-:W-:Y:S02]  /*e6030*/  ISETP.LT.AND P1, PT, R28, UR10, !P0 ;  /* 0x0000000a1c007c0c */ /* 0x000fe4000c721270 */
[----:B------:R-:W-:Y:S02]  /*e6040*/  ISETP.LT.AND P3, PT, R27, UR12, !P0 ;  /* 0x0000000c1b007c0c */ /* 0x000fe4000c761270 */
[----:B------:R-:W-:Y:S02]  /*e6050*/  LOP3.LUT R9, R9, 0x7fffffff, RZ, 0xc0, !PT ;  /* 0x7fffffff09097812 */ /* 0x000fe400078ec0ff */
[----:B0-----:R-:W-:Y:S01]  /*e6060*/  ISETP.LT.AND P2, PT, R25, UR77, !P0 ;  /* 0x0000004d19007c0c */ /* 0x001fe2000c741270 */
[----:B------:R-:W0:Y:S01]  /*e6070*/  LDCU.64 UR12, c[0x0][0x398] ;  /* 0x00007300ff0c77ac */ /* 0x000e220008000a00 */
[----:B------:R-:W1:Y:S05]  /*e6080*/  LDCU UR77, c[0x0][0x398] ;  /* 0x00007300ff4d77ac */ /* 0x000e6a0008000800 */
[----:B------:R-:W-:-:S04]  /*e6090*/  @P1 LOP3.LUT R9, R9, 0x80000000, RZ, 0xfc, !PT ;  /* 0x8000000009091812 */ /* 0x000fc800078efcff */
[----:B------:R-:W-:Y:S02]  /*e60a0*/  LOP3.LUT R9, R9, 0xbfffffff, RZ, 0xc0, !PT ;  /* 0xbfffffff09097812 */ /* 0x000fe400078ec0ff */
[----:B------:R-:W-:Y:S01]  /*e60b0*/  ISETP.LT.AND P1, PT, R24, UR67, !P0 ;  /* 0x0000004318007c0c */ /* 0x000fe2000c721270 */
[----:B------:R-:W4:Y:S01]  /*e60c0*/  LDCU UR67, c[0x0][0x398] ;  /* 0x00007300ff4377ac */ /* 0x000f220008000800 */
[----:B------:R-:W-:-:S04]  /*e60d0*/  @P3 LOP3.LUT R9, R9, 0x40000000, RZ, 0xfc, !PT ;  /* 0x4000000009093812 */ /* 0x000fc800078efcff */
[----:B------:R-:W-:-:S04]  /*e60e0*/  LOP3.LUT R9, R9, 0xefffffff, RZ, 0xc0, !PT ;  /* 0xefffffff09097812 */ /* 0x000fc800078ec0ff */
[----:B------:R-:W-:Y:S02]  /*e60f0*/  @P2 LOP3.LUT R9, R9, 0x10000000, RZ, 0xfc, !PT ;  /* 0x1000000009092812 */ /* 0x000fe400078efcff */
[----:B--2---:R-:W-:Y:S02]  /*e6100*/  PRMT R0, R13, 0x5410, R0 ;  /* 0x000054100d007816 */ /* 0x004fe40000000000 */
[----:B------:R-:W-:Y:S01]  /*e6110*/  LOP3.LUT R9, R9, 0xf7ffffff, RZ, 0xc0, !PT ;  /* 0xf7ffffff09097812 */ /* 0x000fe200078ec0ff */
[----:B------:R-:W2:Y:S04]  /*e6120*/  LDL.LU R13, [R1+0x570] ;  /* 0x00057000010d7983 */ /* 0x000ea80000300800 */
[----:B------:R0:W-:Y:S01]  /*e6130*/  STL [R1+0x19c], R0 ;  /* 0x00019c0001007387 */ /* 0x0001e20000100800 */
[----:B------:R-:W-:-:S02]  /*e6140*/  @P1 LOP3.LUT R9, R9, 0x8000000, RZ, 0xfc, !PT ;  /* 0x0800000009091812 */ /* 0x000fc400078efcff */
[----:B0-----:R-:W-:Y:S02]  /*e6150*/  PRMT R0, R5, 0x5410, R2 ;  /* 0x0000541005007816 */ /* 0x001fe40000000002 */
[----:B------:R-:W2:Y:S04]  /*e6160*/  LDL.LU R2, [R1+0x180] ;  /* 0x0001800001027983 */ /* 0x000ea80000300800 */
[----:B------:R-:W2:Y:S04]  /*e6170*/  LDL.LU R5, [R1+0x350] ;  /* 0x0003500001057983 */ /* 0x000ea80000300800 */
[----:B------:R0:W-:Y:S01]  /*e6180*/  STL [R1+0x188], R0 ;  /* 0x0001880001007387 */ /* 0x0001e20000100800 */
[----:B------:R-:W-:Y:S01]  /*e6190*/  LOP3.LUT R9, R9, 0xfbffffff, RZ, 0xc0, !PT ;  /* 0xfbffffff09097812 */ /* 0x000fe200078ec0ff */
[----:B0-----:R-:W-:Y:S01]  /*e61a0*/  VIADD R0, R8, 0x23 ;  /* 0x0000002308007836 */ /* 0x001fe20000000000 */
[----:B---3--:R-:W-:Y:S01]  /*e61b0*/  ISETP.LT.AND P0, PT, R7, UR68, !P0 ;  /* 0x0000004407007c0c */ /* 0x008fe2000c701270 */
[----:B------:R-:W0:-:S12]  /*e61c0*/  LDCU UR68, c[0x0][0x398] ;  /* 0x00007300ff4477ac */ /* 0x000e180008000800 */
[----:B------:R-:W-:Y:S02]  /*e61d0*/  @P0 LOP3.LUT R9, R9, 0x4000000, RZ, 0xfc, !PT ;  /* 0x0400000009090812 */ /* 0x000fe400078efcff */
[----:B------:R-:W-:Y:S01]  /*e61e0*/  ISETP.GE.AND P0, PT, R0, UR11, PT ;  /* 0x0000000b00007c0c */ /* 0x000fe2000bf06270 */
[----:B------:R-:W3:Y:S01]  /*e61f0*/  LDCU.64 UR10, c[0x0][0x398] ;  /* 0x00007300ff0a77ac */ /* 0x000ee20008000a00 */
[----:B------:R-:W2:Y:S02]  /*e6200*/  LDL.LU R0, [R1+0x194] ;  /* 0x0001940001007983 */ /* 0x000ea40000300800 */
[----:B------:R-:W-:Y:S02]  /*e6210*/  ISETP.LT.AND P1, PT, R26, UR12, !P0 ;  /* 0x0000000c1a007c0c */ /* 0x000fe4000c721270 */
[----:B-1----:R-:W-:Y:S02]  /*e6220*/  ISETP.LT.AND P3, PT, R23, UR77, !P0 ;  /* 0x0000004d17007c0c */ /* 0x002fe4000c761270 */
[----:B------:R-:W-:-:S02]  /*e6230*/  LOP3.LUT R9, R9, 0xffdfffff, RZ, 0xc0, !PT ;  /* 0xffdfffff09097812 */ /* 0x000fc400078ec0ff */
[----:B------:R-:W-:Y:S01]  /*e6240*/  ISETP.LT.AND P2, PT, R29, UR76, !P0 ;  /* 0x0000004c1d007c0c */ /* 0x000fe2000c741270 */
[----:B------:R-:W1:Y:S01]  /*e6250*/  LDCU UR77, c[0x0][0x398] ;  /* 0x00007300ff4d77ac */ /* 0x000e620008000800 */
        /* <DEDUP_REMOVED lines=26> */
[----:B--2---:R-:W-:-:S05]  /*e6400*/  PRMT R0, R13, 0x5410, R0 ;  /* 0x000054100d007816 */ /* 0x004fca0000000000 */
[----:B------:R2:W-:Y:S04]  /*e6410*/  STL [R1+0x194], R0 ;  /* 0x0001940001007387 */ /* 0x0005e80000100800 */
[----:B------:R-:W4:Y:S01]  /*e6420*/  LDL.LU R13, [R1+0x580] ;  /* 0x00058000010d7983 */ /* 0x000f220000300800 */
[----:B--2---:R-:W-:-:S03]  /*e6430*/  PRMT R0, R5, 0x5410, R2 ;  /* 0x0000541005007816 */ /* 0x004fc60000000002 */
[----:B------:R-:W2:Y:S04]  /*e6440*/  LDL.LU R2, [R1+0x178] ;  /* 0x0001780001027983 */ /* 0x000ea80000300800 */
[----:B------:R0:W-:Y:S04]  /*e6450*/  STL [R1+0x180], R0 ;  /* 0x0001800001007387 */ /* 0x0001e80000100800 */
[----:B------:R-:W2:Y:S01]  /*e6460*/  LDL.LU R5, [R1+0x58c] ;  /* 0x00058c0001057983 */ /* 0x000ea20000300800 */
[----:B0-----:R-:W-:-:S05]  /*e6470*/  VIADD R0, R8, 0x22 ;  /* 0x0000002208007836 */ /* 0x001fca0000000000 */
[----:B------:R-:W-:Y:S02]  /*e6480*/  ISETP.GE.AND P0, PT, R0, UR9, PT ;  /* 0x0000000900007c0c */ /* 0x000fe4000bf06270 */
[----:B------:R-:W-:Y:S01]  /*e6490*/  LOP3.LUT R9, R9, 0xffffdfff, RZ, 0xc0, !PT ;  /* 0xffffdfff09097812 */ /* 0x000fe200078ec0ff */
[----:B------:R-:W4:Y:S01]  /*e64a0*/  LDL.LU R0, [R1+0x17c] ;  /* 0x00017c0001007983 */ /* 0x000f220000300800 */
[----:B------:R-:W0:Y:S01]  /*e64b0*/  LDCU.64 UR8, c[0x0][0x398] ;  /* 0x00007300ff0877ac */ /* 0x000e220008000a00 */
[----:B---3--:R-:W-:Y:S02]  /*e64c0*/  ISETP.LT.AND P1, PT, R26, UR10, !P0 ;  /* 0x0000000a1a007c0c */ /* 0x008fe4000c721270 */
[----:B------:R-:W-:Y:S02]  /*e64d0*/  ISETP.LT.AND P3, PT, R23, UR33, !P0 ;  /* 0x0000002117007c0c */ /* 0x000fe4000c761270 */
[----:B------:R-:W-:Y:S01]  /*e64e0*/  ISETP.LT.AND P2, PT, R29, UR34, !P0 ;  /* 0x000000221d007c0c */ /* 0x000fe2000c741270 */
[----:B------:R-:W3:Y:S01]  /*e64f0*/  LDCU UR33, c[0x0][0x398] ;  /* 0x00007300ff2177ac */ /* 0x000ee20008000800 */
        /* <DEDUP_REMOVED lines=18> */
[----:B------:R-:W0:Y:S01]  /*e6620*/  LDCU UR52, c[0x0][0x398] ;  /* 0x00007300ff3477ac */ /* 0x000e220008000800 */
[----:B----4-:R-:W-:-:S05]  /*e6630*/  PRMT R0, R13, 0x5410, R0 ;  /* 0x000054100d007816 */ /* 0x010fca0000000000 */
[----:B------:R2:W-:Y:S04]  /*e6640*/  STL [R1+0x17c], R0 ;  /* 0x00017c0001007387 */ /* 0x0005e80000100800 */
[----:B------:R-:W4:Y:S01]  /*e6650*/  LDL.LU R13, [R1+0x16c] ;  /* 0x00016c00010d7983 */ /* 0x000f220000300800 */
[----:B--2---:R-:W-:-:S03]  /*e6660*/  PRMT R0, R5, 0x5410, R2 ;  /* 0x0000541005007816 */ /* 0x004fc60000000002 */
[----:B------:R-:W4:Y:S04]  /*e6670*/  LDL.LU R2, [R1+0x590] ;  /* 0x0005900001027983 */ /* 0x000f280000300800 */
[----:B------:R2:W-:Y:S04]  /*e6680*/  STL [R1+0x178], R0 ;  /* 0x0001780001007387 */ /* 0x0005e80000100800 */
[----:B------:R-:W3:Y:S01]  /*e6690*/  LDL.LU R5, [R1+0x5f4] ;  /* 0x0005f40001057983 */ /* 0x000ee20000300800 */
[----:B------:R-:W-:Y:S02]  /*e66a0*/  LOP3.LUT R9, R9, 0xffffefff, RZ, 0xc0, !PT ;  /* 0xffffefff09097812 */ /* 0x000fe400078ec0ff */
[----:B------:R-:W-:Y:S01]  /*e66b0*/  ISETP.LT.AND P0, PT, R7, UR62, !P0 ;  /* 0x0000003e07007c0c */ /* 0x000fe2000c701270 */
[----:B------:R-:W0:Y:S01]  /*e66c0*/  LDCU UR62, c[0x0][0x398] ;  /* 0x00007300ff3e77ac */ /* 0x000e220008000800 */
[----:B------:R-:W-:-:S04]  /*e66d0*/  @P2 LOP3.LUT R9, R9, 0x1000, RZ, 0xfc, !PT ;  /* 0x0000100009092812 */ /* 0x000fc800078efcff */
[----:B------:R-:W-:-:S04]  /*e66e0*/  LOP3.LUT R9, R9, 0xfffff7ff, RZ, 0xc0, !PT ;  /* 0xfffff7ff09097812 */ /* 0x000fc800078ec0ff */
[----:B------:R-:W-:Y:S01]  /*e66f0*/  @P1 LOP3.LUT R9, R9, 0x800, RZ, 0xfc, !PT ;  /* 0x0000080009091812 */ /* 0x000fe200078efcff */
[----:B--2---:R-:W-:-:S03]  /*e6700*/  VIADD R0, R8, 0x21 ;  /* 0x0000002108007836 */ /* 0x004fc60000000000 */
[----:B------:R-:W-:-:S04]  /*e6710*/  LOP3.LUT R9, R9, 0xfffffbff, RZ, 0xc0, !PT ;  /* 0xfffffbff09097812 */ /* 0x000fc800078ec0ff */
[----:B------:R-:W-:Y:S02]  /*e6720*/  @P0 LOP3.LUT R9, R9, 0x400, RZ, 0xfc, !PT ;  /* 0x0000040009090812 */ /* 0x000fe400078efcff */
[----:B------:R-:W-:Y:S01]  /*e6730*/  ISETP.GE.AND P0, PT, R0, UR13, PT ;  /* 0x0000000d00007c0c */ /* 0x000fe2000bf06270 */
[----:B------:R-:W2:Y:S03]  /*e6740*/  LDCU.64 UR12, c[0x0][0x398] ;  /* 0x00007300ff0c77ac */ /* 0x000ea60008000a00 */
[----:B0-----:R-:W-:Y:S02]  /*e6750*/  ISETP.LT.AND P1, PT, R26, UR8, !P0 ;  /* 0x000000081a007c0c */ /* 0x001fe4000c721270 */
[----:B------:R-:W-:Y:S02]  /*e6760*/  ISETP.LT.AND P3, PT, R23, UR74, !P0 ;  /* 0x0000004a17007c0c */ /* 0x000fe4000c761270 */
[----:B------:R-:W-:-:S02]  /*e6770*/  LOP3.LUT R9, R9, 0xffffffdf, RZ, 0xc0, !PT ;  /* 0xffffffdf09097812 */ /* 0x000fc400078ec0ff */
[----:B------:R-:W-:Y:S01]  /*e6780*/  ISETP.LT.AND P2, PT, R29, UR73, !P0 ;  /* 0x000000491d007c0c */ /* 0x000fe2000c741270 */
        /* <DEDUP_REMOVED lines=28> */
[----:B----4-:R-:W-:-:S05]  /*e6950*/  PRMT R0, R2, 0x5410, R13 ;  /* 0x0000541002007816 */ /* 0x010fca000000000d */
[----:B------:R3:W-:Y:S02]  /*e6960*/  STL [R1+0x16c], R0 ;  /* 0x00016c0001007387 */ /* 0x0007e40000100800 */
[----:B---3--:R-:W-:Y:S02]  /*e6970*/  PRMT R0, R5, 0x5410, R6 ;  /* 0x0000541005007816 */ /* 0x008fe40000000006 */
[----:B------:R-:W3:Y:S04]  /*e6980*/  LDL.LU R6, [R1+0x54a8] ;  /* 0x0054a80001067983 */ /* 0x000ee80000300800 */
[----:B------:R-:W4:Y:S04]  /*e6990*/  LDL.LU R13, [R1+0x600] ;  /* 0x00060000010d7983 */ /* 0x000f280000300800 */
[----:B------:R-:W4:Y:S04]  /*e69a0*/  LDL.LU R2, [R1+0x13c] ;  /* 0x00013c0001027983 */ /* 0x000f280000300800 */
[----:B------:R0:W-:Y:S04]  /*e69b0*/  STL [R1+0x15c], R0 ;  /* 0x00015c0001007387 */ /* 0x0001e80000100800 */
[----:B------:R-:W4:Y:S01]  /*e69c0*/  LDL.LU R5, [R1+0x614] ;  /* 0x0006140001057983 */ /* 0x000f220000300800 */
[----:B0-----:R-:W-:-:S05]  /*e69d0*/  VIADD R0, R8, 0x20 ;  /* 0x0000002008007836 */ /* 0x001fca0000000000 */
[----:B------:R-:W-:Y:S02]  /*e69e0*/  ISETP.GE.AND P0, PT, R0, UR11, PT ;  /* 0x0000000b00007c0c */ /* 0x000fe4000bf06270 */
[----:B------:R-:W-:Y:S01]  /*e69f0*/  LOP3.LUT R9, R9, 0xfffffffd, RZ, 0xc0, !PT ;  /* 0xfffffffd09097812 */ /* 0x000fe200078ec0ff */
[----:B------:R-:W4:Y:S01]  /*e6a00*/  LDL.LU R0, [R1+0x14c] ;  /* 0x00014c0001007983 */ /* 0x000f220000300800 */
[----:B------:R-:W0:Y:S01]  /*e6a10*/  LDCU UR11, c[0x0][0x398] ;  /* 0x00007300ff0b77ac */ /* 0x000e220008000800 */
[----:B--2---:R-:W-:Y:S02]  /*e6a20*/  ISETP.LT.AND P1, PT, R26, UR12, !P0 ;  /* 0x0000000c1a007c0c */ /* 0x004fe4000c721270 */
[----:B------:R-:W-:Y:S02]  /*e6a30*/  ISETP.LT.AND P3, PT, R23, UR72, !P0 ;  /* 0x0000004817007c0c */ /* 0x000fe4000c761270 */
[----:B------:R-:W-:Y:S01]  /*e6a40*/  ISETP.LT.AND P2, PT, R29, UR71, !P0 ;  /* 0x000000471d007c0c */ /* 0x000fe2000c741270 */
[----:B------:R-:W2:Y:S01]  /*e6a50*/  LDCU UR72, c[0x0][0x398] ;  /* 0x00007300ff4877ac */ /* 0x000ea20008000800 */
[----:B------:R-:W0:Y:S01]  /*e6a60*/  LDCU UR71, c[0x0][0x398] ;  /* 0x00007300ff4777ac */ /* 0x000e220008000800 */
[----:B------:R-:W0:Y:S08]  /*e6a70*/  LDCU UR12, c[0x0][0x398] ;  /* 0x00007300ff0c77ac */ /* 0x000e300008000800 */
[----:B------:R-:W-:-:S02]  /*e6a80*/  @P3 LOP3.LUT R9, R9, 0x2, RZ, 0xfc, !PT ;  /* 0x0000000209093812 */ /* 0x000fc400078efcff */
[----:B------:R-:W-:Y:S02]  /*e6a90*/  ISETP.LT.AND P3, PT, R27, UR17, !P0 ;  /* 0x000000111b007c0c */ /* 0x000fe4000c761270 */
[----:B------:R-:W-:-:S04]  /*e6aa0*/  LOP3.LUT R9, R9, 0xfffffffe, RZ, 0xc0, !PT ;  /* 0xfffffffe09097812 */ /* 0x000fc800078ec0ff */
[----:B------:R-:W-:Y:S02]  /*e6ab0*/  @P2 LOP3.LUT R9, R9, 0x1, RZ, 0xfc, !PT ;  /* 0x0000000109092812 */ /* 0x000fe400078efcff */
[----:B------:R-:W-:Y:S01]  /*e6ac0*/  ISETP.LT.AND P2, PT, R25, UR23, !P0 ;  /* 0x0000001719007c0c */ /* 0x000fe2000c741270 */
[----:B------:R-:W0:Y:S01]  /*e6ad0*/  LDCU UR23, c[0x0][0x398] ;  /* 0x00007300ff1777ac */ /* 0x000e220008000800 */
[----:B---3--:R-:W-:-:S04]  /*e6ae0*/  LOP3.LUT R6, R6, 0xdfffffff, RZ, 0xc0, !PT ;  /* 0xdfffffff06067812 */ /* 0x008fc800078ec0ff */
[----:B------:R-:W-:Y:S02]  /*e6af0*/  @P1 LOP3.LUT R6, R6, 0x20000000, RZ, 0xfc, !PT ;  /* 0x2000000006061812 */ /* 0x000fe400078efcff */
[----:B------:R-:W-:Y:S01]  /*e6b00*/  ISETP.LT.AND P1, PT, R28, UR16, !P0 ;  /* 0x000000101c007c0c */ /* 0x000fe2000c721270 */
[----:B------:R-:W3:Y:S01]  /*e6b10*/  LDCU.64 UR16, c[0x0][0x398] ;  /* 0x00007300ff1077ac */ /* 0x000ee20008000a00 */
[----:B------:R-:W-:-:S11]  /*e6b20*/  LOP3.LUT R6, R6, 0x7fffffff, RZ, 0xc0, !PT ;  /* 0x7fffffff06067812 */ /* 0x000fd600078ec0ff */
[----:B------:R-:W-:-:S04]  /*e6b30*/  @P1 LOP3.LUT R6, R6, 0x80000000, RZ, 0xfc, !PT ;  /* 0x8000000006061812 */ /* 0x000fc800078efcff */
[----:B------:R-:W-:Y:S02]  /*e6b40*/  LOP3.LUT R6, R6, 0xbfffffff, RZ, 0xc0, !PT ;  /* 0xbfffffff06067812 */ /* 0x000fe400078ec0ff */
[----:B------:R-:W-:Y:S02]  /*e6b50*/  ISETP.LT.AND P1, PT, R24, UR24, !P0 ;  /* 0x0000001818007c0c */ /* 0x000fe4000c721270 */
[----:B------:R-:W-:Y:S02]  /*e6b60*/  @P3 LOP3.LUT R6, R6, 0x40000000, RZ, 0xfc, !PT ;  /* 0x4000000006063812 */ /* 0x000fe400078efcff */
[----:B----4-:R-:W-:Y:S01]  /*e6b70*/  PRMT R0, R13, 0x5410, R0 ;  /* 0x000054100d007816 */ /* 0x010fe20000000000 */
[----:B------:R-:W4:Y:S01]  /*e6b80*/  LDCU UR24, c[0x0][0x398] ;  /* 0x00007300ff1877ac */ /* 0x000f220008000800 */
[----:B------:R-:W-:Y:S02]  /*e6b90*/  LOP3.LUT R6, R6, 0xefffffff, RZ, 0xc0, !PT ;  /* 0xefffffff06067812 */ /* 0x000fe400078ec0ff */
[----:B------:R-:W-:Y:S01]  /*e6ba0*/  ISETP.LT.AND P0, PT, R7, UR25, !P0 ;  /* 0x0000001907007c0c */ /* 0x000fe2000c701270 */
[----:B------:R0:W-:Y:S04]  /*e6bb0*/  STL [R1+0x14c], R0 ;  /* 0x00014c0001007387 */ /* 0x0001e80000100800 */
[----:B------:R-:W2:Y:S01]  /*e6bc0*/  LDL.LU R13, [R1+0x624] ;  /* 0x00062400010d7983 */ /* 0x000ea20000300800 */
[----:B------:R-:W-:Y:S01]  /*e6bd0*/  @P2 LOP3.LUT R6, R6, 0x10000000, RZ, 0xfc, !PT ;  /* 0x1000000006062812 */ /* 0x000fe200078efcff */
[----:B------:R-:W1:Y:S03]  /*e6be0*/  LDCU UR25, c[0x0][0x398] ;  /* 0x00007300ff1977ac */ /* 0x000e660008000800 */
[----:B------:R-:W-:-:S02]  /*e6bf0*/  LOP3.LUT R6, R6, 0xf7ffffff, RZ, 0xc0, !PT ;  /* 0xf7ffffff06067812 */ /* 0x000fc400078ec0ff */
[----:B0-----:R-:W-:Y:S02]  /*e6c00*/  PRMT R0, R5, 0x5410, R2 ;  /* 0x0000541005007816 */ /* 0x001fe40000000002 */
[----:B------:R-:W-:Y:S01]  /*e6c10*/  @P1 LOP3.LUT R6, R6, 0x8000000, RZ, 0xfc, !PT ;  /* 0x0800000006061812 */ /* 0x000fe200078efcff */
[----:B------:R-:W2:Y:S04]  /*e6c20*/  LDL.LU R2, [R1+0xfc] ;  /* 0x0000fc0001027983 */ /* 0x000ea80000300800 */
[----:B------:R0:W-:Y:S04]  /*e6c30*/  STL [R1+0x13c], R0 ;  /* 0x00013c0001007387 */ /* 0x0001e80000100800 */
[----:B------:R-:W2:Y:S01]  /*e6c40*/  LDL.LU R5, [R1+0x354] ;  /* 0x0003540001057983 */ /* 0x000ea20000300800 */
[----:B------:R-:W-:-:S04]  /*e6c50*/  LOP3.LUT R6, R6, 0xfbffffff, RZ, 0xc0, !PT ;  /* 0xfbffffff06067812 */ /* 0x000fc800078ec0ff */
[----:B------:R-:W-:Y:S01]  /*e6c60*/  @P0 LOP3.LUT R6, R6, 0x4000000, RZ, 0xfc, !PT ;  /* 0x0400000006060812 */ /* 0x000fe200078efcff */
[----:B0-----:R-:W-:-:S05]  /*e6c70*/  VIADD R0, R8, 0x1f ;  /* 0x0000001f08007836 */ /* 0x001fca0000000000 */
[----:B------:R-:W-:Y:S02]  /*e6c80*/  ISETP.GE.AND P0, PT, R0, UR9, PT ;  /* 0x0000000900007c0c */ /* 0x000fe4000bf06270 */
[----:B------:R-:W-:Y:S01]  /*e6c90*/  LOP3.LUT R6, R6, 0xffdfffff, RZ, 0xc0, !PT ;  /* 0xffdfffff06067812 */ /* 0x000fe200078ec0ff */
[----:B------:R-:W2:Y:S01]  /*e6ca0*/  LDL.LU R0, [R1+0x11c] ;  /* 0x00011c0001007983 */ /* 0x000ea20000300800 */
[----:B------:R-:W0:Y:S01]  /*e6cb0*/  LDCU UR9, c[0x0][0x398] ;  /* 0x00007300ff0977ac */ /* 0x000e220008000800 */
        /* <DEDUP_REMOVED lines=21> */
[----:B------:R-:W-:-:S04]  /*e6e10*/  @P3 LOP3.LUT R6, R6, 0x400000, RZ, 0xfc, !PT ;  /* 0x0040000006063812 */ /* 0x000fc800078efcff */
        /* <DEDUP_REMOVED lines=8> */
[----:B--2---:R-:W-:-:S05]  /*e6ea0*/  PRMT R0, R13, 0x5410, R0 ;  /* 0x000054100d007816 */ /* 0x004fca0000000000 */
[----:B------:R2:W-:Y:S02]  /*e6eb0*/  STL [R1+0x11c], R0 ;  /* 0x00011c0001007387 */ /* 0x0005e40000100800 */
[----:B--2---:R-:W-:Y:S02]  /*e6ec0*/  PRMT R0, R5, 0x5410, R2 ;  /* 0x0000541005007816 */ /* 0x004fe40000000002 */
[----:B------:R-:W2:Y:S04]  /*e6ed0*/  LDL.LU R5, [R1+0x10c] ;  /* 0x00010c0001057983 */ /* 0x000ea80000300800 */
[----:B------:R-:W2:Y:S04]  /*e6ee0*/  LDL.LU R13, [R1+0xdc] ;  /* 0x0000dc00010d7983 */ /* 0x000ea80000300800 */
[----:B------:R0:W-:Y:S04]  /*e6ef0*/  STL [R1+0xfc], R0 ;  /* 0x0000fc0001007387 */ /* 0x0001e80000100800 */
[----:B------:R-:W2:Y:S01]  /*e6f00*/  LDL.LU R2, [R1+0x650] ;  /* 0x0006500001027983 */ /* 0x000ea20000300800 */
[----:B0-----:R-:W-:-:S05]  /*e6f10*/  VIADD R0, R8, 0x1e ;  /* 0x0000001e08007836 */ /* 0x001fca0000000000 */
[----:B------:R-:W-:Y:S02]  /*e6f20*/  ISETP.GE.AND P0, PT, R0, UR13, PT ;  /* 0x0000000d00007c0c */ /* 0x000fe4000bf06270 */
[----:B------:R-:W-:Y:S01]  /*e6f30*/  LOP3.LUT R6, R6, 0xffffdfff, RZ, 0xc0, !PT ;  /* 0xffffdfff06067812 */ /* 0x000fe200078ec0ff */
[----:B------:R-:W2:Y:S01]  /*e6f40*/  LDL.LU R0, [R1+0x63c] ;  /* 0x00063c0001007983 */ /* 0x000ea20000300800 */
[----:B------:R-:W0:Y:S01]  /*e6f50*/  LDCU UR13, c[0x0][0x398] ;  /* 0x00007300ff0d77ac */ /* 0x000e220008000800 */
[----:B------:R-:W-:Y:S02]  /*e6f60*/  ISETP.LT.AND P1, PT, R26, UR42, !P0 ;  /* 0x0000002a1a007c0c */ /* 0x000fe4000c721270 */
[----:B------:R-:W-:Y:S02]  /*e6f70*/  ISETP.LT.AND P3, PT, R23, UR14, !P0 ;  /* 0x0000000e17007c0c */ /* 0x000fe4000c761270 */
[----:B------:R-:W-:Y:S01]  /*e6f80*/  ISETP.LT.AND P2, PT, R29, UR15, !P0 ;  /* 0x0000000f1d007c0c */ /* 0x000fe2000c741270 */
[----:B------:R-:W0:Y:S01]  /*e6f90*/  LDCU UR14, c[0x0][0x398] ;  /* 0x00007300ff0e77ac */ /* 0x000e220008000800 */
[----:B------:R-:W0:Y:S07]  /*e6fa0*/  LDCU UR15, c[0x0][0x398] ;  /* 0x00007300ff0f77ac */ /* 0x000e2e0008000800 */
        /* <DEDUP_REMOVED lines=24> */
[----:B--2---:R-:W-:Y:S02]  /*e7130*/  PRMT R0, R0, 0x5410, R5 ;  /* 0x0000541000007816 */ /* 0x004fe40000000005 */
[----:B------:R-:W2:Y:S04]  /*e7140*/  LDL.LU R5, [R1+0x54a4] ;  /* 0x0054a40001057983 */ /* 0x000ea80000300800 */
[----:B------:R0:W-:Y:S02]  /*e7150*/  STL [R1+0x10c], R0 ;  /* 0x00010c0001007387 */ /* 0x0001e40000100800 */
[----:B0-----:R-:W-:-:S02]  /*e7160*/  PRMT R0, R2, 0x5410, R13 ;  /* 0x0000541002007816 */ /* 0x001fc4000000000d */
[----:B------:R-:W2:Y:S04]  /*e7170*/  LDL.LU R13, [R1+0x65c] ;  /* 0x00065c00010d7983 */ /* 0x000ea80000300800 */
[----:B------:R-:W2:Y:S04]  /*e7180*/  LDL.LU R2, [R1+0x670] ;  /* 0x0006700001027983 */ /* 0x000ea80000300800 */
[----:B------:R0:W-:Y:S02]  /*e7190*/  STL [R1+0xdc], R0 ;  /* 0x0000dc0001007387 */ /* 0x0001e40000100800 */
        /* <DEDUP_REMOVED lines=12> */
[----:B------:R-:W-:Y:S01]  /*e7260*/  ISETP.LT.AND P1, PT, R28, UR20, !P0 ;  /* 0x000000141c007c0c */ /* 0x000fe2000c721270 */
[----:B------:R-:W0:Y:S01]  /*e7270*/  LDCU UR20, c[0x0][0x398] ;  /* 0x00007300ff1477ac */ /* 0x000e220008000800 */
[----:B------:R-:W-:-:S04]  /*e7280*/  @P3 LOP3.LUT R6, R6, 0x200, RZ, 0xfc, !PT ;  /* 0x0000020006063812 */ /* 0x000fc800078efcff */
[----:B------:R-:W-:Y:S02]  /*e7290*/  LOP3.LUT R6, R6, 0xfffffeff, RZ, 0xc0, !PT ;  /* 0xfffffeff06067812 */ /* 0x000fe400078ec0ff */
[----:B--2---:R-:W-:-:S05]  /*e72a0*/  PRMT R0, R13, 0x5410, R0 ;  /* 0x000054100d007816 */ /* 0x004fca0000000000 */
[----:B------:R2:W-:Y:S02]  /*e72b0*/  STL [R1+0xec], R0 ;  /* 0x0000ec0001007387 */ /* 0x0005e40000100800 */
[----:B--2---:R-:W-:Y:S02]  /*e72c0*/  PRMT R0, R2, 0x5410, R5 ;  /* 0x0000541002007816 */ /* 0x004fe40000000005 */
[----:B------:R-:W2:Y:S04]  /*e72d0*/  LDL.LU R5, [R1+0x54a0] ;  /* 0x0054a00001057983 */ /* 0x000ea80000300800 */
[----:B------:R-:W2:Y:S04]  /*e72e0*/  LDL.LU R13, [R1+0xcc] ;  /* 0x0000cc00010d7983 */ /* 0x000ea80000300800 */
[----:B------:R-:W2:Y:S01]  /*e72f0*/  LDL.LU R2, [R1+0x684] ;  /* 0x0006840001027983 */ /* 0x000ea20000300800 */
[----:B------:R-:W-:-:S02]  /*e7300*/  @P2 LOP3.LUT R6, R6, 0x100, RZ, 0xfc, !PT ;  /* 0x0000010006062812 */ /* 0x000fc400078efcff */
[----:B------:R-:W-:Y:S02]  /*e7310*/  ISETP.LT.AND P3, PT, R27, UR21, !P0 ;  /* 0x000000151b007c0c */ /* 0x000fe4000c761270 */
[----:B------:R-:W-:Y:S01]  /*e7320*/  ISETP.LT.AND P2, PT, R25, UR22, !P0 ;  /* 0x0000001619007c0c */ /* 0x000fe2000c741270 */
[----:B------:R0:W-:Y:S01]  /*e7330*/  STL [R1+0x1d0], R0 ;  /* 0x0001d00001007387 */ /* 0x0001e20000100800 */
[----:B------:R-:W-:Y:S01]  /*e7340*/  LOP3.LUT R6, R6, 0xffffff7f, RZ, 0xc0, !PT ;  /* 0xffffff7f06067812 */ /* 0x000fe200078ec0ff */
[----:B------:R-:W0:Y:S01]  /*e7350*/  LDCU UR22, c[0x0][0x398] ;  /* 0x00007300ff1677ac */ /* 0x000e220008000800 */
[----:B------:R-:W1:Y:S02]  /*e7360*/  LDCU UR21, c[0x0][0x398] ;  /* 0x00007300ff1577ac */ /* 0x000e640008000800 */
[----:B------:R-:W-:-:S04]  /*e7370*/  @P1 LOP3.LUT R6, R6, 0x80, RZ, 0xfc, !PT ;  /* 0x0000008006061812 */ /* 0x000fc800078efcff */
[----:B------:R-:W-:Y:S02]  /*e7380*/  LOP3.LUT R6, R6, 0xffffffbf, RZ, 0xc0, !PT ;  /* 0xffffffbf06067812 */ /* 0x000fe400078ec0ff */
[----:B------:R-:W-:Y:S02]  /*e7390*/  ISETP.LT.AND P1, PT, R24, UR38, !P0 ;  /* 0x0000002618007c0c */ /* 0x000fe4000c721270 */
[----:B------:R-:W-:-:S04]  /*e73a0*/  @P3 LOP3.LUT R6, R6, 0x40, RZ, 0xfc, !PT ;  /* 0x0000004006063812 */ /* 0x000fc800078efcff */
[----:B------:R-:W-:Y:S02]  /*e73b0*/  LOP3.LUT R6, R6, 0xffffffef, RZ, 0xc0, !PT ;  /* 0xffffffef06067812 */ /* 0x000fe400078ec0ff */
[----:B------:R-:W-:Y:S01]  /*e73c0*/  ISETP.LT.AND P0, PT, R7, UR39, !P0 ;  /* 0x0000002707007c0c */ /* 0x000fe2000c701270 */
[----:B0-----:R-:W-:Y:S01]  /*e73d0*/  VIADD R0, R8, 0x1c ;  /* 0x0000001c08007836 */ /* 0x001fe20000000000 */
[----:B------:R-:W0:Y:S01]  /*e73e0*/  LDCU.64 UR38, c[0x0][0x398] ;  /* 0x00007300ff2677ac */ /* 0x000e220008000a00 */
[----:B------:R-:W-:-:S04]  /*e73f0*/  @P2 LOP3.LUT R6, R6, 0x10, RZ, 0xfc, !PT ;  /* 0x0000001006062812 */ /* 0x000fc800078efcff */
[----:B------:R-:W-:-:S04]  /*e7400*/  LOP3.LUT R6, R6, 0xfffffff7, RZ, 0xc0, !PT ;  /* 0xfffffff706067812 */ /* 0x000fc800078ec0ff */
[----:B------:R-:W-:-:S04]  /*e7410*/  @P1 LOP3.LUT R6, R6, 0x8, RZ, 0xfc, !PT ;  /* 0x0000000806061812 */ /* 0x000fc800078efcff */
[----:B------:R-:W-:-:S04]  /*e7420*/  LOP3.LUT R6, R6, 0xfffffffb, RZ, 0xc0, !PT ;  /* 0xfffffffb06067812 */ /* 0x000fc800078ec0ff */
[----:B------:R-:W-:Y:S02]  /*e7430*/  @P0 LOP3.LUT R6, R6, 0x4, RZ, 0xfc, !PT ;  /* 0x0000000406060812 */ /* 0x000fe400078efcff */
[----:B------:R-:W-:Y:S01]  /*e7440*/  ISETP.GE.AND P0, PT, R0, UR43, PT ;  /* 0x0000002b00007c0c */ /* 0x000fe2000bf06270 */
[----:B------:R-:W0:Y:S01]  /*e7450*/  LDCU.64 UR42, c[0x0][0x398] ;  /* 0x00007300ff2a77ac */ /* 0x000e220008000a00 */
[----:B------:R-:W3:Y:S01]  /*e7460*/  LDL.LU R0, [R1+0x6b0] ;  /* 0x0006b00001007983 */ /* 0x000ee20000300800 */
[----:B--2---:R-:W-:-:S03]  /*e7470*/  PRMT R2, R2, 0x5410, R13 ;  /* 0x0000541002027816 */ /* 0x004fc6000000000d */
[----:B------:R-:W2:Y:S04]  /*e7480*/  LDL.LU R13, [R1+0x549c] ;  /* 0x00549c00010d7983 */ /* 0x000ea80000300800 */
[----:B------:R0:W-:Y:S04]  /*e7490*/  STL [R1+0xcc], R2 ;  /* 0x0000cc0201007387 */ /* 0x0001e80000100800 */
[----:B0-----:R-:W3:Y:S01]  /*e74a0*/  LDL.LU R2, [R1+0x5498] ;  /* 0x0054980001027983 */ /* 0x001ee20000300800 */
[----:B------:R-:W-:Y:S02]  /*e74b0*/  ISETP.LT.AND P1, PT, R26, UR38, !P0 ;  /* 0x000000261a007c0c */ /* 0x000fe4000c721270 */
[----:B------:R-:W-:-:S02]  /*e74c0*/  ISETP.LT.AND P3, PT, R23, UR37, !P0 ;  /* 0x0000002517007c0c */ /* 0x000fc4000c761270 */
[----:B------:R-:W-:Y:S02]  /*e74d0*/  LOP3.LUT R5, R5, 0xdfffffff, RZ, 0xc0, !PT ;  /* 0xdfffffff05057812 */ /* 0x000fe400078ec0ff */
[----:B------:R-:W-:Y:S02]  /*e74e0*/  ISETP.LT.AND P2, PT, R29, UR44, !P0 ;  /* 0x0000002c1d007c0c */ /* 0x000fe4000c741270 */
[----:B------:R-:W-:Y:S01]  /*e74f0*/  LOP3.LUT R6, R6, 0xfffffffd, RZ, 0xc0, !PT ;  /* 0xfffffffd06067812 */ /* 0x000fe200078ec0ff */
[----:B------:R-:W0:Y:S01]  /*e7500*/  LDCU UR37, c[0x0][0x398] ;  /* 0x00007300ff2577ac */ /* 0x000e220008000800 */
[----:B------:R-:W0:Y:S03]  /*e7510*/  LDCU UR38, c[0x0][0x398] ;  /* 0x00007300ff2677ac */ /* 0x000e260008000800 */
[----:B------:R-:W-:Y:S02]  /*e7520*/  @P1 LOP3.LUT R5, R5, 0x20000000, RZ, 0xfc, !PT ;  /* 0x2000000005051812 */ /* 0x000fe400078efcff */
[----:B------:R-:W-:-:S02]  /*e7530*/  ISETP.LT.AND P1, PT, R28, UR45, !P0 ;  /* 0x0000002d1c007c0c */ /* 0x000fc4000c721270 */
[----:B------:R-:W-:Y:S02]  /*e7540*/  @P3 LOP3.LUT R6, R6, 0x2, RZ, 0xfc, !PT ;  /* 0x0000000206063812 */ /* 0x000fe400078efcff */
[----:B------:R-:W-:Y:S02]  /*e7550*/  ISETP.LT.AND P3, PT, R27, UR46, !P0 ;  /* 0x0000002e1b007c0c */ /* 0x000fe4000c761270 */
[----:B------:R-:W-:Y:S01]  /*e7560*/  LOP3.LUT R5, R5, 0x7fffffff, RZ, 0xc0, !PT ;  /* 0x7fffffff05057812 */ /* 0x000fe200078ec0ff */
[----:B------:R-:W0:Y:S01]  /*e7570*/  LDCU.64 UR44, c[0x0][0x398] ;  /* 0x00007300ff2c77ac */ /* 0x000e220008000a00 */
[----:B------:R-:W-:Y:S01]  /*e7580*/  LOP3.LUT R6, R6, 0xfffffffe, RZ, 0xc0, !PT ;  /* 0xfffffffe06067812 */ /* 0x000fe200078ec0ff */
[----:B------:R-:W0:Y:S03]  /*e7590*/  LDCU UR46, c[0x0][0x398] ;  /* 0x00007300ff2e77ac */ /* 0x000e260008000800 */
[----:B------:R-:W-:-:S02]  /*e75a0*/  @P2 LOP3.LUT R6, R6, 0x1, RZ, 0xfc, !PT ;  /* 0x0000000106062812 */ /* 0x000fc400078efcff */
[----:B------:R-:W-:Y:S01]  /*e75b0*/  ISETP.LT.AND P2, PT, R25, UR47, !P0 ;  /* 0x0000002f19007c0c */ /* 0x000fe2000c741270 */
[----:B------:R-:W0:Y:S01]  /*e75c0*/  LDCU UR47, c[0x0][0x398] ;  /* 0x00007300ff2f77ac */ /* 0x000e220008000800 */
[----:B------:R-:W-:Y:S02]  /*e75d0*/  @P1 LOP3.LUT R5, R5, 0x80000000, RZ, 0xfc, !PT ;  /* 0x8000000005051812 */ /* 0x000fe400078efcff */
[----:B---3--:R-:W-:Y:S02]  /*e75e0*/  PRMT R0, R0, 0x5410, R2 ;  /* 0x0000541000007816 */ /* 0x008fe40000000002 */
[----:B------:R-:W2:Y:S01]  /*e75f0*/  LDL.LU R2, [R1+0x6e4] ;  /* 0x0006e40001027983 */ /* 0x000ea20000300800 */
[----:B------:R-:W-:Y:S02]  /*e7600*/  LOP3.LUT R5, R5, 0xbfffffff, RZ, 0xc0, !PT ;  /* 0xbfffffff05057812 */ /* 0x000fe400078ec0ff */
[----:B------:R-:W-:Y:S02]  /*e7610*/  ISETP.LT.AND P1, PT, R24, UR48, !P0 ;  /* 0x0000003018007c0c */ /* 0x000fe4000c721270 */
[----:B------:R-:W-:Y:S01]  /*e7620*/  @P3 LOP3.LUT R5, R5, 0x40000000, RZ, 0xfc, !PT ;  /* 0x4000000005053812 */ /* 0x000fe200078efcff */
[----:B------:R3:W-:Y:S01]  /*e7630*/  STL [R1+0x71c], R0 ;  /* 0x00071c0001007387 */ /* 0x0007e20000100800 */
[----:B------:R-:W0:Y:S02]  /*e7640*/  LDCU UR48, c[0x0][0x398] ;  /* 0x00007300ff3077ac */ /* 0x000e240008000800 */
[----:B------:R-:W-:-:S02]  /*e7650*/  LOP3.LUT R5, R5, 0xefffffff, RZ, 0xc0, !PT ;  /* 0xefffffff05057812 */ /* 0x000fc400078ec0ff */
[----:B------:R-:W-:Y:S01]  /*e7660*/  ISETP.LT.AND P0, PT, R7, UR49, !P0 ;  /* 0x0000003107007c0c */ /* 0x000fe2000c701270 */
[----:B------:R-:W0:Y:S01]  /*e7670*/  LDCU UR49, c[0x0][0x398] ;  /* 0x00007300ff3177ac */ /* 0x000e220008000800 */
[----:B------:R-:W-:-:S04]  /*e7680*/  @P2 LOP3.LUT R5, R5, 0x10000000, RZ, 0xfc, !PT ;  /* 0x1000000005052812 */ /* 0x000fc800078efcff */
[----:B------:R-:W-:-:S04]  /*e7690*/  LOP3.LUT R5, R5, 0xf7ffffff, RZ, 0xc0, !PT ;  /* 0xf7ffffff05057812 */ /* 0x000fc800078ec0ff */
[----:B------:R-:W-:Y:S01]  /*e76a0*/  @P1 LOP3.LUT R5, R5, 0x8000000, RZ, 0xfc, !PT ;  /* 0x0800000005051812 */ /* 0x000fe200078efcff */
[----:B---3--:R-:W-:-:S03]  /*e76b0*/  VIADD R0, R8, 0x1b ;  /* 0x0000001b08007836 */ /* 0x008fc60000000000 */
[----:B------:R-:W-:-:S04]  /*e76c0*/  LOP3.LUT R5, R5, 0xfbffffff, RZ, 0xc0, !PT ;  /* 0xfbffffff05057812 */ /* 0x000fc800078ec0ff */
[----:B------:R-:W-:Y:S02]  /*e76d0*/  @P0 LOP3.LUT R5, R5, 0x4000000, RZ, 0xfc, !PT ;  /* 0x0400000005050812 */ /* 0x000fe400078efcff */
[----:B------:R-:W-:Y:S01]  /*e76e0*/  ISETP.GE.AND P0, PT, R0, UR41, PT ;  /* 0x0000002900007c0c */ /* 0x000fe2000bf06270 */
[----:B------:R-:W3:Y:S03]  /*e76f0*/  LDCU.64 UR40, c[0x0][0x398] ;  /* 0x00007300ff2877ac */ /* 0x000ee60008000a00 */
[----:B0-----:R-:W-:Y:S02]  /*e7700*/  ISETP.LT.AND P1, PT, R26, UR44, !P0 ;  /* 0x0000002c1a007c0c */ /* 0x001fe4000c721270 */
[----:B------:R-:W-:Y:S02]  /*e7710*/  ISETP.LT.AND P3, PT, R23, UR53, !P0 ;  /* 0x0000003517007c0c */ /* 0x000fe4000c761270 */
[----:B------:R-:W-:-:S02]  /*e7720*/  LOP3.LUT R5, R5, 0xffdfffff, RZ, 0xc0, !PT ;  /* 0xffdfffff05057812 */ /* 0x000fc400078ec0ff */
[----:B------:R-:W-:Y:S01]  /*e7730*/  ISETP.LT.AND P2, PT, R29, UR54, !P0 ;  /* 0x000000361d007c0c */ /* 0x000fe2000c741270 */
[----:B------:R-:W0:Y:S01]  /*e7740*/  LDCU UR44, c[0x0][0x398] ;  /* 0x00007300ff2c77ac */ /* 0x000e220008000800 */
[----:B------:R-:W0:Y:S01]  /*e7750*/  LDCU UR53, c[0x0][0x398] ;  /* 0x00007300ff3577ac */ /* 0x000e220008000800 */
[----:B------:R-:W0:Y:S04]  /*e7760*/  LDCU UR54, c[0x0][0x398] ;  /* 0x00007300ff3677ac */ /* 0x000e280008000800 */
[----:B------:R-:W-:Y:S02]  /*e7770*/  @P1 LOP3.LUT R5, R5, 0x200000, RZ, 0xfc, !PT ;  /* 0x0020000005051812 */ /* 0x000fe400078efcff */
[----:B--2---:R-:W-:-:S05]  /*e7780*/  PRMT R0, R2, 0x5410, R13 ;  /* 0x0000541002007816 */ /* 0x004fca000000000d */
[----:B------:R2:W-:Y:S02]  /*e7790*/  STL [R1+0x72c], R0 ;  /* 0x00072c0001007387 */ /* 0x0005e40000100800 */
[----:B--2---:R-:W-:Y:S02]  /*e77a0*/  PRMT R0, R10, 0x5410, R12 ;  /* 0x000054100a007816 */ /* 0x004fe4000000000c */
[----:B------:R-:W2:Y:S04]  /*e77b0*/  LDL.LU R10, [R1+0x5494] ;  /* 0x00549400010a7983 */ /* 0x000ea80000300800 */
[----:B------:R-:W2:Y:S04]  /*e77c0*/  LDL.LU R13, [R1+0x74c] ;  /* 0x00074c00010d7983 */ /* 0x000ea80000300800 */
[----:B------:R-:W3:Y:S01]  /*e77d0*/  LDL.LU R2, [R1+0x78c] ;  /* 0x00078c0001027983 */ /* 0x000ee20000300800 */
[----:B------:R-:W-:-:S02]  /*e77e0*/  LOP3.LUT R5, R5, 0xfdffffff, RZ, 0xc0, !PT ;  /* 0xfdffffff05057812 */ /* 0x000fc400078ec0ff */
[----:B------:R-:W-:Y:S01]  /*e77f0*/  ISETP.LT.AND P1, PT, R28, UR55, !P0 ;  /* 0x000000371c007c0c */ /* 0x000fe2000c721270 */
[----:B------:R0:W-:Y:S01]  /*e7800*/  STL [R1+0x73c], R0 ;  /* 0x00073c0001007387 */ /* 0x0001e20000100800 */
[----:B------:R-:W1:Y:S01]  /*e7810*/  LDCU UR55, c[0x0][0x398] ;  /* 0x00007300ff3777ac */ /* 0x000e620008000800 */
[----:B------:R-:W-:-:S04]  /*e7820*/  @P3 LOP3.LUT R5, R5, 0x2000000, RZ, 0xfc, !PT ;  /* 0x0200000005053812 */ /* 0x000fc800078efcff */
[----:B------:R-:W-:Y:S02]  /*e7830*/  LOP3.LUT R5, R5, 0xfeffffff, RZ, 0xc0, !PT ;  /* 0xfeffffff05057812 */ /* 0x000fe400078ec0ff */
[----:B------:R-:W-:Y:S01]  /*e7840*/  ISETP.LT.AND P3, PT, R27, UR56, !P0 ;  /* 0x000000381b007c0c */ /* 0x000fe2000c761270 */
[----:B------:R-:W1:Y:S01]  /*e7850*/  LDCU UR56, c[0x0][0x398] ;  /* 0x00007300ff3877ac */ /* 0x000e620008000800 */
[----:B------:R-:W-:-:S04]  /*e7860*/  @P2 LOP3.LUT R5, R5, 0x1000000, RZ, 0xfc, !PT ;  /* 0x0100000005052812 */ /* 0x000fc800078efcff */
[----:B------:R-:W-:Y:S02]  /*e7870*/  LOP3.LUT R5, R5, 0xff7fffff, RZ, 0xc0, !PT ;  /* 0xff7fffff05057812 */ /* 0x000fe400078ec0ff */
[----:B------:R-:W-:Y:S01]  /*e7880*/  ISETP.LT.AND P2, PT, R25, UR57, !P0 ;  /* 0x0000003919007c0c */ /* 0x000fe2000c741270 */
[----:B0-----:R-:W-:Y:S01]  /*e7890*/  VIADD R0, R8, 0x1a ;  /* 0x0000001a08007836 */ /* 0x001fe20000000000 */
        /* <DEDUP_REMOVED lines=16> */
[----:B------:R-:W-:Y:S02]  /*e79a0*/  ISETP.LT.AND P3, PT, R26, UR42, !P0 ;  /* 0x0000002a1a007c0c */ /* 0x000fe4000c761270 */
[----:B------:R-:W-:Y:S02]  /*e79b0*/  ISETP.LT.AND P2, PT, R23, UR64, !P0 ;  /* 0x0000004017007c0c */ /* 0x000fe4000c741270 */
[----:B------:R-:W-:-:S02]  /*e79c0*/  LOP3.LUT R5, R5, 0xffffdfff, RZ, 0xc0, !PT ;  /* 0xffffdfff05057812 */ /* 0x000fc400078ec0ff */
[----:B--2---:R-:W-:Y:S02]  /*e79d0*/  PRMT R0, R13, 0x5410, R15 ;  /* 0x000054100d007816 */ /* 0x004fe4000000000f */
[----:B------:R-:W-:-:S05]  /*e79e0*/  ISETP.LT.AND P1, PT, R29, UR63, !P0 ;  /* 0x0000003f1d007c0c */ /* 0x000fca000c721270 */
[----:B------:R-:W-:Y:S01]  /*e79f0*/  @P3 LOP3.LUT R5, R5, 0x2000, RZ, 0xfc, !PT ;  /* 0x0000200005053812 */ /* 0x000fe200078efcff */
[----:B------:R-:W2:Y:S01]  /*e7a00*/  LDCU UR64, c[0x0][0x398] ;  /* 0x00007300ff4077ac */ /* 0x000ea20008000800 */
[----:B------:R-:W0:Y:S01]  /*e7a10*/  LDCU UR63, c[0x0][0x398] ;  /* 0x00007300ff3f77ac */ /* 0x000e220008000800 */
[----:B------:R3:W-:Y:S04]  /*e7a20*/  STL [R1+0x74c], R0 ;  /* 0x00074c0001007387 */ /* 0x0007e80000100800 */
[----:B------:R-:W4:Y:S01]  /*e7a30*/  LDL.LU R13, [R1+0x7f8] ;  /* 0x0007f800010d7983 */ /* 0x000f220000300800 */
[----:B------:R-:W0:Y:S01]  /*e7a40*/  LDCU UR42, c[0x0][0x398] ;  /* 0x00007300ff2a77ac */ /* 0x000e220008000800 */
[----:B---3--:R-:W-:Y:S02]  /*e7a50*/  PRMT R0, R2, 0x5410, R14 ;  /* 0x0000541002007816 */ /* 0x008fe4000000000e */
[----:B------:R-:W3:Y:S01]  /*e7a60*/  LDL.LU R2, [R1+0x814] ;  /* 0x0008140001027983 */ /* 0x000ee20000300800 */
[----:B------:R-:W-:-:S04]  /*e7a70*/  LOP3.LUT R5, R5, 0xfffdffff, RZ, 0xc0, !PT ;  /* 0xfffdffff05057812 */ /* 0x000fc800078ec0ff */
[----:B------:R-:W-:-:S04]  /*e7a80*/  @P2 LOP3.LUT R5, R5, 0x20000, RZ, 0xfc, !PT ;  /* 0x0002000005052812 */ /* 0x000fc800078efcff */
[----:B------:R-:W-:-:S04]  /*e7a90*/  LOP3.LUT R5, R5, 0xfffeffff, RZ, 0xc0, !PT ;  /* 0xfffeffff05057812 */ /* 0x000fc800078ec0ff */
[----:B------:R-:W-:Y:S02]  /*e7aa0*/  @P1 LOP3.LUT R5, R5, 0x10000, RZ, 0xfc, !PT ;  /* 0x0001000005051812 */ /* 0x000fe400078efcff */
[----:B------:R-:W-:Y:S02]  /*e7ab0*/  ISETP.LT.AND P1, PT, R28, UR62, !P0 ;  /* 0x0000003e1c007c0c */ /* 0x000fe4000c721270 */
[----:B------:R-:W-:Y:S02]  /*e7ac0*/  ISETP.LT.AND P3, PT, R27, UR65, !P0 ;  /* 0x000000411b007c0c */ /* 0x000fe4000c761270 */
[----:B--2---:R-:W-:Y:S02]  /*e7ad0*/  ISETP.LT.AND P2, PT, R25, UR64, !P0 ;  /* 0x0000004019007c0c */ /* 0x004fe4000c741270 */
[----:B------:R-:W-:Y:S01]  /*e7ae0*/  LOP3.LUT R5, R5, 0xffff7fff, RZ, 0xc0, !PT ;  /* 0xffff7fff05057812 */ /* 0x000fe200078ec0ff */
[----:B------:R2:W-:Y:S01]  /*e7af0*/  STL [R1+0x75c], R0 ;  /* 0x00075c0001007387 */ /* 0x0005e20000100800 */
[----:B------:R-:W-:Y:S01]  /*e7b00*/  LOP3.LUT R10, R10, 0xdfffffff, RZ, 0xc0, !PT ;  /* 0xdfffffff0a0a7812 */ /* 0x000fe200078ec0ff */
[----:B------:R-:W1:Y:S01]  /*e7b10*/  LDCU UR64, c[0x0][0x398] ;  /* 0x00007300ff4077ac */ /* 0x000e620008000800 */
[----:B------:R-:W1:Y:S01]  /*e7b20*/  LDCU UR65, c[0x0][0x398] ;  /* 0x00007300ff4177ac */ /* 0x000e620008000800 */
[----:B------:R-:W1:Y:S02]  /*e7b30*/  LDCU UR62, c[0x0][0x398] ;  /* 0x00007300ff3e77ac */ /* 0x000e640008000800 */
[----:B------:R-:W-:-:S04]  /*e7b40*/  @P1 LOP3.LUT R5, R5, 0x8000, RZ, 0xfc, !PT ;  /* 0x0000800005051812 */ /* 0x000fc800078efcff */
[----:B------:R-:W-:Y:S02]  /*e7b50*/  LOP3.LUT R5, R5, 0xffffbfff, RZ, 0xc0, !PT ;  /* 0xffffbfff05057812 */ /* 0x000fe400078ec0ff */
[----:B0-----:R-:W-:Y:S02]  /*e7b60*/  ISETP.LT.AND P1, PT, R24, UR63, !P0 ;  /* 0x0000003f18007c0c */ /* 0x001fe4000c721270 */
[----:B------:R-:W-:Y:S01]  /*e7b70*/  @P3 LOP3.LUT R5, R5, 0x4000, RZ, 0xfc, !PT ;  /* 0x0000400005053812 */ /* 0x000fe200078efcff */
[----:B--2---:R-:W-:Y:S01]  /*e7b80*/  VIADD R0, R8, 0x19 ;  /* 0x0000001908007836 */ /* 0x004fe20000000000 */
[----:B------:R-:W0:Y:S02]  /*e7b90*/  LDCU UR63, c[0x0][0x398] ;  /* 0x00007300ff3f77ac */ /* 0x000e240008000800 */
[----:B------:R-:W-:Y:S02]  /*e7ba0*/  LOP3.LUT R5, R5, 0xffffefff, RZ, 0xc0, !PT ;  /* 0xffffefff05057812 */ /* 0x000fe400078ec0ff */
[----:B------:R-:W-:Y:S01]  /*e7bb0*/  ISETP.LT.AND P0, PT, R7, UR68, !P0 ;  /* 0x0000004407007c0c */ /* 0x000fe2000c701270 */
[----:B------:R-:W2:Y:S01]  /*e7bc0*/  LDCU UR68, c[0x0][0x398] ;  /* 0x00007300ff4477ac */ /* 0x000ea20008000800 */
[----:B------:R-:W-:-:S04]  /*e7bd0*/  @P2 LOP3.LUT R5, R5, 0x1000, RZ, 0xfc, !PT ;  /* 0x0000100005052812 */ /* 0x000fc800078efcff */
[----:B------:R-:W-:-:S04]  /*e7be0*/  LOP3.LUT R5, R5, 0xfffff7ff, RZ, 0xc0, !PT ;  /* 0xfffff7ff05057812 */ /* 0x000fc800078ec0ff */
[----:B------:R-:W-:-:S04]  /*e7bf0*/  @P1 LOP3.LUT R5, R5, 0x800, RZ, 0xfc, !PT ;  /* 0x0000080005051812 */ /* 0x000fc800078efcff */
[----:B------:R-:W-:-:S04]  /*e7c00*/  LOP3.LUT R5, R5, 0xfffffbff, RZ, 0xc0, !PT ;  /* 0xfffffbff05057812 */ /* 0x000fc800078ec0ff */
[----:B------:R-:W-:Y:S02]  /*e7c10*/  @P0 LOP3.LUT R5, R5, 0x400, RZ, 0xfc, !PT ;  /* 0x0000040005050812 */ /* 0x000fe400078efcff */
[----:B------:R-:W-:Y:S02]  /*e7c20*/  ISETP.GE.AND P0, PT, R0, UR45, PT ;  /* 0x0000002d00007c0c */ /* 0x000fe4000bf06270 */
[----:B----4-:R-:W-:-:S05]  /*e7c30*/  PRMT R0, R13, 0x5410, R21 ;  /* 0x000054100d007816 */ /* 0x010fca0000000015 */
[----:B------:R3:W-:Y:S04]  /*e7c40*/  STL [R1+0x77c], R0 ;  /* 0x00077c0001007387 */ /* 0x0007e80000100800 */
[----:B------:R-:W4:Y:S01]  /*e7c50*/  LDL.LU R13, [R1+0x8] ;  /* 0x00000800010d7983 */ /* 0x000f220000300800 */
[----:B---3--:R-:W-:-:S03]  /*e7c60*/  PRMT R0, R2, 0x5410, R20 ;  /* 0x0000541002007816 */ /* 0x008fc60000000014 */
[----:B------:R-:W4:Y:S01]  /*e7c70*/  LDL.LU R2, [R1+0x824] ;  /* 0x0008240001027983 */ /* 0x000f220000300800 */
[----:B------:R-:W-:Y:S02]  /*e7c80*/  ISETP.LT.AND P1, PT, R26, UR40, !P0 ;  /* 0x000000281a007c0c */ /* 0x000fe4000c721270 */
[----:B------:R-:W-:Y:S02]  /*e7c90*/  ISETP.LT.AND P3, PT, R23, UR69, !P0 ;  /* 0x0000004517007c0c */ /* 0x000fe4000c761270 */
[----:B------:R-:W-:Y:S02]  /*e7ca0*/  LOP3.LUT R5, R5, 0xffffffdf, RZ, 0xc0, !PT ;  /* 0xffffffdf05057812 */ /* 0x000fe400078ec0ff */
[----:B------:R-:W-:Y:S01]  /*e7cb0*/  ISETP.LT.AND P2, PT, R29, UR73, !P0 ;  /* 0x000000491d007c0c */ /* 0x000fe2000c741270 */
[----:B------:R-:W3:Y:S01]  /*e7cc0*/  LDCU UR69, c[0x0][0x398] ;  /* 0x00007300ff4577ac */ /* 0x000ee20008000800 */
[----:B------:R-:W0:Y:S01]  /*e7cd0*/  LDCU UR73, c[0x0][0x398] ;  /* 0x00007300ff4977ac */ /* 0x000e220008000800 */
[----:B------:R0:W-:Y:S04]  /*e7ce0*/  STL [R1+0x78c], R0 ;  /* 0x00078c0001007387 */ /* 0x0001e80000100800 */
[----:B------:R-:W2:Y:S04]  /*e7cf0*/  LDL.LU R15, [R1+0x4] ;  /* 0x00000400010f7983 */ /* 0x000ea80000300800 */
[----:B------:R-:W2:Y:S01]  /*e7d00*/  LDL.LU R12, [R1+0x84c] ;  /* 0x00084c00010c7983 */ /* 0x000ea20000300800 */
        /* <DEDUP_REMOVED lines=9> */
[----:B------:R-:W0:Y:S01]  /*e7da0*/  LDCU.64 UR44, c[0x0][0x398] ;  /* 0x00007300ff2c77ac */ /* 0x000e220008000a00 */
[----:B------:R-:W-:-:S04]  /*e7db0*/  @P2 LOP3.LUT R5, R5, 0x100, RZ, 0xfc, !PT ;  /* 0x0000010005052812 */ /* 0x000fc800078efcff */
[----:B------:R-:W-:Y:S02]  /*e7dc0*/  LOP3.LUT R5, R5, 0xffffff7f, RZ, 0xc0, !PT ;  /* 0xffffff7f05057812 */ /* 0x000fe400078ec0ff */
[----:B---3--:R-:W-:Y:S01]  /*e7dd0*/  ISETP.LT.AND P2, PT, R25, UR69, !P0 ;  /* 0x0000004519007c0c */ /* 0x008fe2000c741270 */
[----:B------:R-:W3:Y:S01]  /*e7de0*/  LDCU UR69, c[0x0][0x398] ;  /* 0x00007300ff4577ac */ /* 0x000ee20008000800 */
[----:B------:R-:W-:-:S04]  /*e7df0*/  @P1 LOP3.LUT R5, R5, 0x80, RZ, 0xfc, !PT ;  /* 0x0000008005051812 */ /* 0x000fc800078efcff */
[----:B------:R-:W-:Y:S02]  /*e7e00*/  LOP3.LUT R5, R5, 0xffffffbf, RZ, 0xc0, !PT ;  /* 0xffffffbf05057812 */ /* 0x000fe400078ec0ff */
[----:B------:R-:W-:Y:S02]  /*e7e10*/  ISETP.LT.AND P1, PT, R24, UR73, !P0 ;  /* 0x0000004918007c0c */ /* 0x000fe4000c721270 */
[----:B------:R-:W-:Y:S01]  /*e7e20*/  @P3 LOP3.LUT R5, R5, 0x40, RZ, 0xfc, !PT ;  /* 0x0000004005053812 */ /* 0x000fe200078efcff */
[----:B------:R-:W0:Y:S03]  /*e7e30*/  LDCU UR73, c[0x0][0x398] ;  /* 0x00007300ff4977ac */ /* 0x000e260008000800 */
        /* <DEDUP_REMOVED lines=8> */
[----:B------:R-:W-:Y:S02]  /*e7ec0*/  ISETP.GE.AND P0, PT, R0, UR43, PT ;  /* 0x0000002b00007c0c */ /* 0x000fe4000bf06270 */
[----:B----4-:R-:W-:Y:S02]  /*e7ed0*/  PRMT R0, R2, 0x5410, R13 ;  /* 0x0000541002007816 */ /* 0x010fe4000000000d */
[----:B------:R-:W4:Y:S04]  /*e7ee0*/  LDL.LU R13, [R1+0x20b8] ;  /* 0x0020b800010d7983 */ /* 0x000f280000300800 */
[----:B------:R-:W3:Y:S01]  /*e7ef0*/  LDL.LU R2, [R1+0x36c] ;  /* 0x00036c0001027983 */ /* 0x000ee20000300800 */
[----:B-1----:R-:W-:-:S02]  /*e7f00*/  ISETP.LT.AND P1, PT, R23, UR74, !P0 ;  /* 0x0000004a17007c0c */ /* 0x002fc4000c721270 */
[----:B0-----:R-:W-:Y:S02]  /*e7f10*/  ISETP.LT.AND P2, PT, R26, UR44, !P0 ;  /* 0x0000002c1a007c0c */ /* 0x001fe4000c741270 */
[----:B------:R-:W-:Y:S01]  /*e7f20*/  LOP3.LUT R5, R5, 0xfffffffd, RZ, 0xc0, !PT ;  /* 0xfffffffd05057812 */ /* 0x000fe200078ec0ff */
[----:B------:R-:W0:Y:S01]  /*e7f30*/  LDCU UR74, c[0x0][0x398] ;  /* 0x00007300ff4a77ac */ /* 0x000e220008000800 */
[----:B------:R-:W-:Y:S01]  /*e7f40*/  ISETP.LT.AND P3, PT, R27, UR73, !P0 ;  /* 0x000000491b007c0c */ /* 0x000fe2000c761270 */
[----:B------:R1:W-:Y:S01]  /*e7f50*/  STL [R1+0x79c], R0 ;  /* 0x00079c0001007387 */ /* 0x0003e20000100800 */
[----:B--2---:R-:W-:Y:S01]  /*e7f60*/  PRMT R12, R12, 0x5410, R15 ;  /* 0x000054100c0c7816 */ /* 0x004fe2000000000f */
[----:B------:R-:W2:Y:S01]  /*e7f70*/  LDCU UR73, c[0x0][0x398] ;  /* 0x00007300ff4977ac */ /* 0x000ea20008000800 */
[----:B------:R-:W0:Y:S03]  /*e7f80*/  LDCU UR44, c[0x0][0x398] ;  /* 0x00007300ff2c77ac */ /* 0x000e260008000800 */
[----:B------:R-:W-:-:S02]  /*e7f90*/  @P1 LOP3.LUT R5, R5, 0x2, RZ, 0xfc, !PT ;  /* 0x0000000205051812 */ /* 0x000fc400078efcff */
[----:B------:R-:W-:Y:S02]  /*e7fa0*/  ISETP.LT.AND P1, PT, R28, UR42, !P0 ;  /* 0x0000002a1c007c0c */ /* 0x000fe4000c721270 */
[----:B------:R-:W-:Y:S02]  /*e7fb0*/  @P2 LOP3.LUT R10, R10, 0x20000000, RZ, 0xfc, !PT ;  /* 0x200000000a0a2812 */ /* 0x000fe400078efcff */
[----:B------:R-:W-:Y:S02]  /*e7fc0*/  ISETP.LT.AND P2, PT, R29, UR40, !P0 ;  /* 0x000000281d007c0c */ /* 0x000fe4000c741270 */
[----:B------:R-:W-:Y:S01]  /*e7fd0*/  LOP3.LUT R5, R5, 0xfffffffe, RZ, 0xc0, !PT ;  /* 0xfffffffe05057812 */ /* 0x000fe200078ec0ff */
[----:B-1----:R-:W-:Y:S01]  /*e7fe0*/  VIADD R0, R8, 0x17 ;  /* 0x0000001708007836 */ /* 0x002fe20000000000 */
[----:B------:R-:W-:Y:S01]  /*e7ff0*/  LOP3.LUT R10, R10, 0x7fffffff, RZ, 0xc0, !PT ;  /* 0x7fffffff0a0a7812 */ /* 0x000fe200078ec0ff */
[----:B------:R1:W-:Y:S01]  /*e8000*/  STL [R1+0x7ac], R12 ;  /* 0x0007ac0c01007387 */ /* 0x0003e20000100800 */
[----:B------:R-:W1:Y:S03]  /*e8010*/  LDCU.64 UR42, c[0x0][0x398] ;  /* 0x00007300ff2a77ac */ /* 0x000e660008000a00 */
[----:B------:R-:W-:-:S04]  /*e8020*/  @P1 LOP3.LUT R10, R10, 0x80000000, RZ, 0xfc, !PT ;  /* 0x800000000a0a1812 */ /* 0x000fc800078efcff */
[----:B------:R-:W-:Y:S02]  /*e8030*/  @P2 LOP3.LUT R5, R5, 0x1, RZ, 0xfc, !PT ;  /* 0x0000000105052812 */ /* 0x000fe400078efcff */
[----:B0-----:R-:W-:Y:S02]  /*e8040*/  ISETP.LT.AND P2, PT, R25, UR74, !P0 ;  /* 0x0000004a19007c0c */ /* 0x001fe4000c741270 */
[----:B------:R-:W-:Y:S02]  /*e8050*/  LOP3.LUT R10, R10, 0xbfffffff, RZ, 0xc0, !PT ;  /* 0xbfffffff0a0a7812 */ /* 0x000fe400078ec0ff */
[----:B------:R-:W-:Y:S01]  /*e8060*/  ISETP.LT.AND P1, PT, R24, UR67, !P0 ;  /* 0x0000004318007c0c */ /* 0x000fe2000c721270 */
[----:B------:R-:W0:Y:S01]  /*e8070*/  LDCU UR74, c[0x0][0x398] ;  /* 0x00007300ff4a77ac */ /* 0x000e220008000800 */
[----:B------:R-:W-:Y:S01]  /*e8080*/  @P3 LOP3.LUT R10, R10, 0x40000000, RZ, 0xfc, !PT ;  /* 0x400000000a0a3812 */ /* 0x000fe200078efcff */
[----:B------:R-:W0:Y:S03]  /*e8090*/  LDCU UR67, c[0x0][0x398] ;  /* 0x00007300ff4377ac */ /* 0x000e260008000800 */
[----:B------:R-:W-:-:S02]  /*e80a0*/  LOP3.LUT R10, R10, 0xefffffff, RZ, 0xc0, !PT ;  /* 0xefffffff0a0a7812 */ /* 0x000fc400078ec0ff */
        /* <DEDUP_REMOVED lines=8> */
[----:B------:R-:W0:Y:S01]  /*e8130*/  LDCU.64 UR40, c[0x0][0x398] ;  /* 0x00007300ff2877ac */ /* 0x000e220008000a00 */
[----:B----4-:R-:W-:-:S05]  /*e8140*/  PRMT R0, R13, 0x5410, R19 ;  /* 0x000054100d007816 */ /* 0x010fca0000000013 */
[----:B------:R3:W-:Y:S04]  /*e8150*/  STL [R1+0x7bc], R0 ;  /* 0x0007bc0001007387 */ /* 0x0007e80000100800 */
[----:B-1----:R-:W4:Y:S01]  /*e8160*/  LDL.LU R12, [R1] ;  /* 0x00000000010c7983 */ /* 0x002f220000300800 */
[----:B---3--:R-:W-:-:S03]  /*e8170*/  PRMT R0, R2, 0x5410, R16 ;  /* 0x0000541002007816 */ /* 0x008fc60000000010 */
[----:B------:R-:W4:Y:S01]  /*e8180*/  LDL.LU R2, [R1+0x4d24] ;  /* 0x004d240001027983 */ /* 0x000f220000300800 */
[----:B------:R-:W-:Y:S02]  /*e8190*/  ISETP.LT.AND P1, PT, R26, UR42, !P0 ;  /* 0x0000002a1a007c0c */ /* 0x000fe4000c721270 */
[----:B--2---:R-:W-:Y:S02]  /*e81a0*/  ISETP.LT.AND P3, PT, R23, UR73, !P0 ;  /* 0x0000004917007c0c */ /* 0x004fe4000c761270 */
[----:B------:R-:W-:Y:S02]  /*e81b0*/  LOP3.LUT R10, R10, 0xffdfffff, RZ, 0xc0, !PT ;  /* 0xffdfffff0a0a7812 */ /* 0x000fe400078ec0ff */
[----:B0-----:R-:W-:Y:S01]  /*e81c0*/  ISETP.LT.AND P2, PT, R29, UR74, !P0 ;  /* 0x0000004a1d007c0c */ /* 0x001fe2000c741270 */
[----:B------:R0:W-:Y:S04]  /*e81d0*/  STL [R1+0x7cc], R0 ;  /* 0x0007cc0001007387 */ /* 0x0001e80000100800 */
[----:B------:R-:W2:Y:S01]  /*e81e0*/  LDL.LU R13, [R1+0x378] ;  /* 0x00037800010d7983 */ /* 0x000ea20000300800 */
[----:B------:R-:W1:Y:S01]  /*e81f0*/  LDCU UR74, c[0x0][0x398] ;  /* 0x00007300ff4a77ac */ /* 0x000e620008000800 */
[----:B------:R-:W3:Y:S01]  /*e8200*/  LDCU UR73, c[0x0][0x398] ;  /* 0x00007300ff4977ac */ /* 0x000ee20008000800 */
[----:B------:R-:W-:Y:S01]  /*e8210*/  VIADD R20, R8, 0xa ;  /* 0x0000000a08147836 */ /* 0x000fe20000000000 */
[----:B------:R-:W1:Y:S01]  /*e8220*/  LDCU UR42, c[0x0][0x398] ;  /* 0x00007300ff2a77ac */ /* 0x000e620008000800 */
[----:B------:R-:W-:-:S04]  /*e8230*/  @P1 LOP3.LUT R10, R10, 0x200000, RZ, 0xfc, !PT ;  /* 0x002000000a0a1812 */ /* 0x000fc800078efcff */
[----:B------:R-:W-:Y:S02]  /*e8240*/  LOP3.LUT R10, R10, 0xfdffffff, RZ, 0xc0, !PT ;  /* 0xfdffffff0a0a7812 */ /* 0x000fe400078ec0ff */
[----:B------:R-:W-:Y:S01]  /*e8250*/  ISETP.LT.AND P1, PT, R28, UR77, !P0 ;  /* 0x0000004d1c007c0c */ /* 0x000fe2000c721270 */
[C---:B0-----:R-:W-:Y:S02]  /*e8260*/  VIADD R0, R8.reuse, 0x16 ;  /* 0x0000001608007836 */ /* 0x041fe40000000000 */
[----:B------:R-:W-:Y:S01]  /*e8270*/  VIADD R21, R8, 0x9 ;  /* 0x0000000908157836 */ /* 0x000fe20000000000 */
[----:B------:R-:W-:Y:S01]  /*e8280*/  @P3 LOP3.LUT R10, R10, 0x2000000, RZ, 0xfc, !PT ;  /* 0x020000000a0a3812 */ /* 0x000fe200078efcff */
[----:B------:R-:W0:Y:S03]  /*e8290*/  LDCU UR77, c[0x0][0x398] ;  /* 0x00007300ff4d77ac */ /* 0x000e260008000800 */
[----:B------:R-:W-:-:S02]  /*e82a0*/  LOP3.LUT R10, R10, 0xfeffffff, RZ, 0xc0, !PT ;  /* 0xfeffffff0a0a7812 */ /* 0x000fc400078ec0ff */
[----:B------:R-:W-:Y:S01]  /*e82b0*/  ISETP.LT.AND P3, PT, R27, UR76, !P0 ;  /* 0x0000004c1b007c0c */ /* 0x000fe2000c761270 */
[----:B------:R-:W-:Y:S01]  /*e82c0*/  VIADD R19, R8, 0x8 ;  /* 0x0000000808137836 */ /* 0x000fe20000000000 */
        /* <DEDUP_REMOVED lines=19> */
[----:B------:R-:W0:Y:S01]  /*e8400*/  LDCU UR45, c[0x0][0x398] ;  /* 0x00007300ff2d77ac */ /* 0x000e220008000800 */
[----:B----4-:R-:W-:Y:S02]  /*e8410*/  PRMT R0, R2, 0x5410, R12 ;  /* 0x0000541002007816 */ /* 0x010fe4000000000c */
[----:B------:R-:W4:Y:S04]  /*e8420*/  LDL.LU R12, [R1+0x14] ;  /* 0x00001400010c7983 */ /* 0x000f280000300800 */
[----:B------:R-:W4:Y:S01]  /*e8430*/  LDL.LU R2, [R1+0x4d28] ;  /* 0x004d280001027983 */ /* 0x000f220000300800 */
[----:B------:R-:W-:-:S02]  /*e8440*/  ISETP.LT.AND P1, PT, R26, UR40, !P0 ;  /* 0x000000281a007c0c */ /* 0x000fc4000c721270 */
[----:B------:R-:W-:Y:S02]  /*e8450*/  ISETP.LT.AND P3, PT, R23, UR30, !P0 ;  /* 0x0000001e17007c0c */ /* 0x000fe4000c761270 */
[----:B------:R-:W-:Y:S02]  /*e8460*/  LOP3.LUT R10, R10, 0xffffdfff, RZ, 0xc0, !PT ;  /* 0xffffdfff0a0a7812 */ /* 0x000fe400078ec0ff */
[----:B------:R-:W-:Y:S01]  /*e8470*/  ISETP.LT.AND P2, PT, R29, UR31, !P0 ;  /* 0x0000001f1d007c0c */ /* 0x000fe2000c741270 */
[----:B------:R0:W-:Y:S01]  /*e8480*/  STL [R1+0x7d0], R0 ;  /* 0x0007d00001007387 */ /* 0x0001e20000100800 */
[----:B--2---:R-:W-:-:S03]  /*e8490*/  PRMT R14, R13, 0x5410, R22 ;  /* 0x000054100d0e7816 */ /* 0x004fc60000000016 */
[----:B------:R-:W2:Y:S01]  /*e84a0*/  LDL.LU R13, [R1+0x4d30] ;  /* 0x004d3000010d7983 */ /* 0x000ea20000300800 */
[----:B------:R-:W1:Y:S01]  /*e84b0*/  LDCU.64 UR30, c[0x0][0x398] ;  /* 0x00007300ff1e77ac */ /* 0x000e620008000a00 */
[----:B------:R-:W1:Y:S01]  /*e84c0*/  LDCU UR40, c[0x0][0x398] ;  /* 0x00007300ff2877ac */ /* 0x000e620008000800 */
[----:B------:R-:W-:-:S04]  /*e84d0*/  @P1 LOP3.LUT R10, R10, 0x2000, RZ, 0xfc, !PT ;  /* 0x000020000a0a1812 */ /* 0x000fc800078efcff */
[----:B------:R-:W-:Y:S02]  /*e84e0*/  LOP3.LUT R10, R10, 0xfffdffff, RZ, 0xc0, !PT ;  /* 0xfffdffff0a0a7812 */ /* 0x000fe400078ec0ff */
[----:B------:R-:W-:Y:S01]  /*e84f0*/  ISETP.LT.AND P1, PT, R28, UR32, !P0 ;  /* 0x000000201c007c0c */ /* 0x000fe2000c721270 */
[----:B0-----:R-:W-:Y:S01]  /*e8500*/  VIADD R0, R8, 0x15 ;  /* 0x0000001508007836 */ /* 0x001fe20000000000 */
[----:B------:R0:W-:Y:S01]  /*e8510*/  STL [R1+0x7e0], R14 ;  /* 0x0007e00e01007387 */ /* 0x0001e20000100800 */
[----:B------:R-:W-:-:S03]  /*e8520*/  @P3 LOP3.LUT R10, R10, 0x20000, RZ, 0xfc, !PT ;  /* 0x000200000a0a3812 */ /* 0x000fc600078efcff */
[----:B------:R-:W3:Y:S01]  /*e8530*/  LDL.LU R15, [R1+0x3c] ;  /* 0x00003c00010f7983 */ /* 0x000ee20000300800 */
[----:B------:R-:W1:Y:S01]  /*e8540*/  LDCU UR32, c[0x0][0x398] ;  /* 0x00007300ff2077ac */ /* 0x000e620008000800 */
[----:B------:R-:W-:Y:S02]  /*e8550*/  LOP3.LUT R10, R10, 0xfffeffff, RZ, 0xc0, !PT ;  /* 0xfffeffff0a0a7812 */ /* 0x000fe400078ec0ff */
[----:B------:R-:W-:Y:S01]  /*e8560*/  ISETP.LT.AND P3, PT, R27, UR33, !P0 ;  /* 0x000000211b007c0c */ /* 0x000fe2000c761270 */
[----:B------:R-:W1:Y:S01]  /*e8570*/  LDCU UR33, c[0x0][0x398] ;  /* 0x00007300ff2177ac */ /* 0x000e620008000800 */
[----:B------:R-:W-:-:S04]  /*e8580*/  @P2 LOP3.LUT R10, R10, 0x10000, RZ, 0xfc, !PT ;  /* 0x000100000a0a2812 */ /* 0x000fc800078efcff */
[----:B------:R-:W-:Y:S02]  /*e8590*/  LOP3.LUT R10, R10, 0xffff7fff, RZ, 0xc0, !PT ;  /* 0xffff7fff0a0a7812 */ /* 0x000fe400078ec0ff */
[----:B------:R-:W-:Y:S01]  /*e85a0*/  ISETP.LT.AND P2, PT, R25, UR34, !P0 ;  /* 0x0000002219007c0c */ /* 0x000fe2000c741270 */
[C---:B------:R-:W-:Y:S02]  /*e85b0*/  VIADD R16, R8.reuse, 0x7 ;  /* 0x0000000708107836 */ /* 0x040fe40000000000 */
[----:B0-----:R-:W-:Y:S01]  /*e85c0*/  VIADD R14, R8, 0x5 ;  /* 0x00000005080e7836 */ /* 0x001fe20000000000 */
[----:B------:R-:W-:Y:S01]  /*e85d0*/  @P1 LOP3.LUT R10, R10, 0x8000, RZ, 0xfc, !PT ;  /* 0x000080000a0a1812 */ /* 0x000fe200078efcff */
[----:B------:R-:W0:Y:S03]  /*e85e0*/  LDCU UR34, c[0x0][0x398] ;  /* 0x00007300ff2277ac */ /* 0x000e260008000800 */
[----:B------:R-:W-:-:S02]  /*e85f0*/  LOP3.LUT R10, R10, 0xffffbfff, RZ, 0xc0, !PT ;  /* 0xffffbfff0a0a7812 */ /* 0x000fc400078ec0ff */
[----:B------:R-:W-:Y:S02]  /*e8600*/  ISETP.LT.AND P1, PT, R24, UR35, !P0 ;  /* 0x0000002318007c0c */ /* 0x000fe4000c721270 */
[----:B------:R-:W-:Y:S01]  /*e8610*/  @P3 LOP3.LUT R10, R10, 0x4000, RZ, 0xfc, !PT ;  /* 0x000040000a0a3812 */ /* 0x000fe200078efcff */
[----:B------:R-:W0:Y:S03]  /*e8620*/  LDCU UR35, c[0x0][0x398] ;  /* 0x00007300ff2377ac */ /* 0x000e260008000800 */
[----:B------:R-:W-:Y:S02]  /*e8630*/  LOP3.LUT R10, R10, 0xffffefff, RZ, 0xc0, !PT ;  /* 0xffffefff0a0a7812 */ /* 0x000fe400078ec0ff */
[----:B------:R-:W-:Y:S02]  /*e8640*/  ISETP.LT.AND P0, PT, R7, UR36, !P0 ;  /* 0x0000002407007c0c */ /* 0x000fe4000c701270 */
        /* <DEDUP_REMOVED lines=8> */
[----:B------:R-:W3:Y:S01]  /*e86d0*/  LDL.LU R2, [R1+0x4d38] ;  /* 0x004d380001027983 */ /* 0x000ee20000300800 */
[----:B-1----:R-:W-:Y:S02]  /*e86e0*/  ISETP.LT.AND P1, PT, R26, UR30, !P0 ;  /* 0x0000001e1a007c0c */ /* 0x002fe4000c721270 */
[----:B------:R-:W-:Y:S02]  /*e86f0*/  ISETP.LT.AND P3, PT, R23, UR27, !P0 ;  /* 0x0000001b17007c0c */ /* 0x000fe4000c761270 */
[----:B------:R-:W-:-:S02]  /*e8700*/  LOP3.LUT R10, R10, 0xffffffdf, RZ, 0xc0, !PT ;  /* 0xffffffdf0a0a7812 */ /* 0x000fc400078ec0ff */
[----:B------:R-:W-:Y:S01]  /*e8710*/  ISETP.LT.AND P2, PT, R29, UR26, !P0 ;  /* 0x0000001a1d007c0c */ /* 0x000fe2000c741270 */
[----:B------:R2:W-:Y:S01]  /*e8720*/  STL [R1+0x7e4], R0 ;  /* 0x0007e40001007387 */ /* 0x0005e20000100800 */
[----:B------:R-:W1:Y:S01]  /*e8730*/  LDCU UR30, c[0x0][0x398] ;  /* 0x00007300ff1e77ac */ /* 0x000e620008000800 */
[----:B------:R-:W4:Y:S01]  /*e8740*/  LDCU UR27, c[0x0][0x398] ;  /* 0x00007300ff1b77ac */ /* 0x000f220008000800 */
[----:B------:R-:W0:Y:S03]  /*e8750*/  LDCU UR26, c[0x0][0x398] ;  /* 0x00007300ff1a77ac */ /* 0x000e260008000800 */
[----:B------:R-:W-:Y:S02]  /*e8760*/  @P1 LOP3.LUT R10, R10, 0x20, RZ, 0xfc, !PT ;  /* 0x000000200a0a1812 */ /* 0x000fe400078efcff */
[----:B--2---:R-:W-:Y:S02]  /*e8770*/  PRMT R0, R13, 0x5410, R4 ;  /* 0x000054100d007816 */ /* 0x004fe40000000004 */
[----:B------:R-:W2:Y:S01]  /*e8780*/  LDL.LU R4, [R1+0x5490] ;  /* 0x0054900001047983 */ /* 0x000ea20000300800 */
[----:B------:R-:W-:-:S02]  /*e8790*/  LOP3.LUT R10, R10, 0xfffffdff, RZ, 0xc0, !PT ;  /* 0xfffffdff0a0a7812 */ /* 0x000fc400078ec0ff */
[----:B------:R-:W-:Y:S01]  /*e87a0*/  ISETP.LT.AND P1, PT, R28, UR25, !P0 ;  /* 0x000000191c007c0c */ /* 0x000fe2000c721270 */
[----:B------:R-:W4:Y:S04]  /*e87b0*/  LDL.LU R12, [R1+0x2c] ;  /* 0x00002c00010c7983 */ /* 0x000f280000300800 */
[----:B------:R-:W4:Y:S01]  /*e87c0*/  LDL.LU R13, [R1+0x4d40] ;  /* 0x004d4000010d7983 */ /* 0x000f220000300800 */
[----:B------:R-:W-:-:S04]  /*e87d0*/  @P3 LOP3.LUT R10, R10, 0x200, RZ, 0xfc, !PT ;  /* 0x000002000a0a3812 */ /* 0x000fc800078efcff */
[----:B------:R-:W-:Y:S02]  /*e87e0*/  LOP3.LUT R10, R10, 0xfffffeff, RZ, 0xc0, !PT ;  /* 0xfffffeff0a0a7812 */ /* 0x000fe400078ec0ff */
[----:B------:R-:W-:Y:S01]  /*e87f0*/  ISETP.LT.AND P3, PT, R27, UR24, !P0 ;  /* 0x000000181b007c0c */ /* 0x000fe2000c761270 */
[----:B------:R0:W-:Y:S01]  /*e8800*/  STL [R1+0x7f4], R0 ;  /* 0x0007f40001007387 */ /* 0x0001e20000100800 */
[----:B------:R-:W0:Y:S01]  /*e8810*/  LDCU.64 UR24, c[0x0][0x398] ;  /* 0x00007300ff1877ac */ /* 0x000e220008000a00 */
[----:B------:R-:W-:-:S04]  /*e8820*/  @P2 LOP3.LUT R10, R10, 0x100, RZ, 0xfc, !PT ;  /* 0x000001000a0a2812 */ /* 0x000fc800078efcff */
[----:B------:R-:W-:Y:S02]  /*e8830*/  LOP3.LUT R10, R10, 0xffffff7f, RZ, 0xc0, !PT ;  /* 0xffffff7f0a0a7812 */ /* 0x000fe400078ec0ff */
[----:B------:R-:W-:Y:S01]  /*e8840*/  ISETP.LT.AND P2, PT, R25, UR23, !P0 ;  /* 0x0000001719007c0c */ /* 0x000fe2000c741270 */
[----:B------:R-:W1:Y:S01]  /*e8850*/  LDCU UR23, c[0x0][0x398] ;  /* 0x00007300ff1777ac */ /* 0x000e620008000800 */
[----:B------:R-:W-:-:S04]  /*e8860*/  @P1 LOP3.LUT R10, R10, 0x80, RZ, 0xfc, !PT ;  /* 0x000000800a0a1812 */ /* 0x000fc800078efcff */
[----:B------:R-:W-:Y:S02]  /*e8870*/  LOP3.LUT R10, R10, 0xffffffbf, RZ, 0xc0, !PT ;  /* 0xffffffbf0a0a7812 */ /* 0x000fe400078ec0ff */
[----:B------:R-:W-:Y:S02]  /*e8880*/  ISETP.LT.AND P1, PT, R24, UR29, !P0 ;  /* 0x0000001d18007c0c */ /* 0x000fe4000c721270 */
[----:B------:R-:W-:Y:S01]  /*e8890*/  @P3 LOP3.LUT R10, R10, 0x40, RZ, 0xfc, !PT ;  /* 0x000000400a0a3812 */ /* 0x000fe200078efcff */
[----:B0-----:R-:W-:Y:S01]  /*e88a0*/  VIADD R0, R8, 0x14 ;  /* 0x0000001408007836 */ /* 0x001fe20000000000 */
[----:B------:R-:W0:Y:S02]  /*e88b0*/  LDCU UR29, c[0x0][0x398] ;  /* 0x00007300ff1d77ac */ /* 0x000e240008000800 */
        /* <DEDUP_REMOVED lines=10> */
[----:B---3--:R-:W-:Y:S02]  /*e8960*/  PRMT R0, R2, 0x5410, R15 ;  /* 0x0000541002007816 */ /* 0x008fe4000000000f */
[----:B------:R-:W3:Y:S04]  /*e8970*/  LDL.LU R15, [R1+0x7c] ;  /* 0x00007c00010f7983 */ /* 0x000ee80000300800 */
[----:B------:R-:W3:Y:S01]  /*e8980*/  LDL.LU R2, [R1+0x4d48] ;  /* 0x004d480001027983 */ /* 0x000ee20000300800 */
[----:B------:R-:W-:-:S02]  /*e8990*/  ISETP.LT.AND P1, PT, R26, UR24, !P0 ;  /* 0x000000181a007c0c */ /* 0x000fc4000c721270 */
[----:B------:R-:W-:Y:S02]  /*e89a0*/  ISETP.LT.AND P3, PT, R23, UR11, !P0 ;  /* 0x0000000b17007c0c */ /* 0x000fe4000c761270 */
[----:B------:R-:W-:Y:S02]  /*e89b0*/  ISETP.LT.AND P2, PT, R29, UR10, !P0 ;  /* 0x0000000a1d007c0c */ /* 0x000fe4000c741270 */
[----:B------:R-:W-:Y:S02]  /*e89c0*/  LOP3.LUT R10, R10, 0xfffffffd, RZ, 0xc0, !PT ;  /* 0xfffffffd0a0a7812 */ /* 0x000fe400078ec0ff */
[----:B--2---:R-:W-:Y:S01]  /*e89d0*/  LOP3.LUT R4, R4, 0xdfffffff, RZ, 0xc0, !PT ;  /* 0xdfffffff04047812 */ /* 0x004fe200078ec0ff */
[----:B------:R4:W-:Y:S01]  /*e89e0*/  STL [R1+0x7f8], R0 ;  /* 0x0007f80001007387 */ /* 0x0009e20000100800 */
[----:B------:R-:W2:Y:S03]  /*e89f0*/  LDCU.64 UR10, c[0x0][0x398] ;  /* 0x00007300ff0a77ac */ /* 0x000ea60008000a00 */
[----:B------:R-:W-:-:S02]  /*e8a00*/  @P1 LOP3.LUT R4, R4, 0x20000000, RZ, 0xfc, !PT ;  /* 0x2000000004041812 */ /* 0x000fc400078efcff */
[----:B------:R-:W-:Y:S02]  /*e8a10*/  ISETP.LT.AND P1, PT, R28, UR9, !P0 ;  /* 0x000000091c007c0c */ /* 0x000fe4000c721270 */
[----:B------:R-:W-:Y:S02]  /*e8a20*/  @P3 LOP3.LUT R10, R10, 0x2, RZ, 0xfc, !PT ;  /* 0x000000020a0a3812 */ /* 0x000fe400078efcff */
[----:B------:R-:W-:Y:S02]  /*e8a30*/  ISETP.LT.AND P3, PT, R27, UR8, !P0 ;  /* 0x000000081b007c0c */ /* 0x000fe4000c761270 */
[----:B------:R-:W-:Y:S01]  /*e8a40*/  LOP3.LUT R4, R4, 0x7fffffff, RZ, 0xc0, !PT ;  /* 0x7fffffff04047812 */ /* 0x000fe200078ec0ff */
[----:B------:R-:W0:Y:S01]  /*e8a50*/  LDCU.64 UR8, c[0x0][0x398] ;  /* 0x00007300ff0877ac */ /* 0x000e220008000a00 */
[----:B------:R-:W-:-:S04]  /*e8a60*/  LOP3.LUT R10, R10, 0xfffffffe, RZ, 0xc0, !PT ;  /* 0xfffffffe0a0a7812 */ /* 0x000fc800078ec0ff */
[----:B------:R-:W-:Y:S02]  /*e8a70*/  @P2 LOP3.LUT R10, R10, 0x1, RZ, 0xfc, !PT ;  /* 0x000000010a0a2812 */ /* 0x000fe400078efcff */
[----:B------:R-:W-:Y:S02]  /*e8a80*/  ISETP.LT.AND P2, PT, R25, UR5, !P0 ;  /* 0x0000000519007c0c */ /* 0x000fe4000c741270 */
[----:B----4-:R-:W-:Y:S01]  /*e8a90*/  PRMT R0, R13, 0x5410, R12 ;  /* 0x000054100d007816 */ /* 0x010fe2000000000c */
[----:B------:R-:W4:Y:S01]  /*e8aa0*/  LDCU UR5, c[0x0][0x398] ;  /* 0x00007300ff0577ac */ /* 0x000f220008000800 */
[----:B------:R-:W-:Y:S01]  /*e8ab0*/  @P1 LOP3.LUT R4, R4, 0x80000000, RZ, 0xfc, !PT ;  /* 0x8000000004041812 */ /* 0x000fe200078efcff */
[----:B------:R-:W2:Y:S01]  /*e8ac0*/  LDL.LU R12, [R1+0x6c] ;  /* 0x00006c00010c7983 */ /* 0x000ea20000300800 */
[----:B------:R-:W-:Y:S02]  /*e8ad0*/  ISETP.LT.AND P1, PT, R24, UR14, !P0 ;  /* 0x0000000e18007c0c */ /* 0x000fe4000c721270 */
[----:B------:R-:W-:Y:S01]  /*e8ae0*/  LOP3.LUT R4, R4, 0xbfffffff, RZ, 0xc0, !PT ;  /* 0xbfffffff04047812 */ /* 0x000fe200078ec0ff */
[----:B------:R-:W2:Y:S01]  /*e8af0*/  LDL.LU R13, [R1+0x4d54] ;  /* 0x004d5400010d7983 */ /* 0x000ea20000300800 */
[----:B------:R-:W0:Y:S02]  /*e8b00*/  LDCU UR14, c[0x0][0x398] ;  /* 0x00007300ff0e77ac */ /* 0x000e240008000800 */
[----:B------:R-:W-:-:S04]  /*e8b10*/  @P3 LOP3.LUT R4, R4, 0x40000000, RZ, 0xfc, !PT ;  /* 0x4000000004043812 */ /* 0x000fc800078efcff */
[----:B------:R-:W-:Y:S02]  /*e8b20*/  LOP3.LUT R4, R4, 0xefffffff, RZ, 0xc0, !PT ;  /* 0xefffffff04047812 */ /* 0x000fe400078ec0ff */
[----:B------:R-:W-:Y:S02]  /*e8b30*/  ISETP.LT.AND P0, PT, R7, UR13, !P0 ;  /* 0x0000000d07007c0c */ /* 0x000fe4000c701270 */
[----:B------:R-:W-:-:S04]  /*e8b40*/  @P2 LOP3.LUT R4, R4, 0x10000000, RZ, 0xfc, !PT ;  /* 0x1000000004042812 */ /* 0x000fc800078efcff */
[----:B------:R-:W-:Y:S01]  /*e8b50*/  LOP3.LUT R4, R4, 0xf7ffffff, RZ, 0xc0, !PT ;  /* 0xf7ffffff04047812 */ /* 0x000fe200078ec0ff */
[----:B------:R0:W-:Y:S03]  /*e8b60*/  STL [R1+0x808], R0 ;  /* 0x0008080001007387 */ /* 0x0001e60000100800 */
[----:B------:R-:W-:-:S04]  /*e8b70*/  @P1 LOP3.LUT R4, R4, 0x8000000, RZ, 0xfc, !PT ;  /* 0x0800000004041812 */ /* 0x000fc800078efcff */
[----:B------:R-:W-:Y:S01]  /*e8b80*/  LOP3.LUT R4, R4, 0xfbffffff, RZ, 0xc0, !PT ;  /* 0xfbffffff04047812 */ /* 0x000fe200078ec0ff */
[----:B0-----:R-:W-:-:S03]  /*e8b90*/  VIADD R0, R8, 0x13 ;  /* 0x0000001308007836 */ /* 0x001fc60000000000 */
[----:B------:R-:W-:Y:S02]  /*e8ba0*/  @P0 LOP3.LUT R4, R4, 0x4000000, RZ, 0xfc, !PT ;  /* 0x0400000004040812 */ /* 0x000fe400078efcff */
[----:B------:R-:W-:Y:S02]  /*e8bb0*/  ISETP.GE.AND P0, PT, R0, UR31, PT ;  /* 0x0000001f00007c0c */ /* 0x000fe4000bf06270 */
[----:B------:R-:W-:Y:S01]  /*e8bc0*/  LOP3.LUT R4, R4, 0xffdfffff, RZ, 0xc0, !PT ;  /* 0xffdfffff04047812 */ /* 0x000fe200078ec0ff */
[----:B------:R-:W0:Y:S01]  /*e8bd0*/  LDCU UR31, c[0x0][0x398] ;  /* 0x00007300ff1f77ac */ /* 0x000e220008000800 */
[----:B---3--:R-:W-:Y:S02]  /*e8be0*/  PRMT R0, R2, 0x5410, R15 ;  /* 0x0000541002007816 */ /* 0x008fe4000000000f */
[----:B------:R-:W3:Y:S04]  /*e8bf0*/  LDL.LU R15, [R1+0x1c] ;  /* 0x00001c00010f7983 */ /* 0x000ee80000300800 */
[----:B------:R-:W3:Y:S01]  /*e8c00*/  LDL.LU R2, [R1+0x5180] ;  /* 0x0051800001027983 */ /* 0x000ee20000300800 */
[----:B------:R-:W-:-:S02]  /*e8c10*/  ISETP.LT.AND P1, PT, R26, UR8, !P0 ;  /* 0x000000081a007c0c */ /* 0x000fc4000c721270 */
[----:B------:R-:W-:Y:S02]  /*e8c20*/  ISETP.LT.AND P3, PT, R23, UR72, !P0 ;  /* 0x0000004817007c0c */ /* 0x000fe4000c761270 */
[----:B------:R-:W-:Y:S01]  /*e8c30*/  ISETP.LT.AND P2, PT, R29, UR71, !P0 ;  /* 0x000000471d007c0c */ /* 0x000fe2000c741270 */
[----:B------:R2:W-:Y:S01]  /*e8c40*/  STL [R1+0x814], R0 ;  /* 0x0008140001007387 */ /* 0x0005e20000100800 */
[----:B------:R-:W0:Y:S01]  /*e8c50*/  LDCU UR71, c[0x0][0x398] ;  /* 0x00007300ff4777ac */ /* 0x000e220008000800 */
        /* <DEDUP_REMOVED lines=13> */
[----:B--2---:R-:W-:Y:S01]  /*e8d30*/  PRMT R0, R13, 0x5410, R12 ;  /* 0x000054100d007816 */ /* 0x004fe2000000000c */
[----:B------:R-:W2:Y:S01]  /*e8d40*/  LDCU.64 UR12, c[0x0][0x398] ;  /* 0x00007300ff0c77ac */ /* 0x000ea20008000a00 */
        /* <DEDUP_REMOVED lines=8> */
[----:B------:R-:W-:Y:S01]  /*e8dd0*/  ISETP.LT.AND P0, PT, R7, UR16, !P0 ;  /* 0x0000001007007c0c */ /* 0x000fe2000c701270 */
[----:B------:R0:W-:Y:S01]  /*e8de0*/  STL [R1+0x818], R0 ;  /* 0x0008180001007387 */ /* 0x0001e20000100800 */
[----:B------:R-:W1:Y:S01]  /*e8df0*/  LDCU UR16, c[0x0][0x398] ;  /* 0x00007300ff1077ac */ /* 0x000e620008000800 */
[----:B------:R-:W-:-:S04]  /*e8e00*/  @P2 LOP3.LUT R4, R4, 0x100000, RZ, 0xfc, !PT ;  /* 0x0010000004042812 */ /* 0x000fc800078efcff */
[----:B------:R-:W-:-:S04]  /*e8e10*/  LOP3.LUT R4, R4, 0xfff7ffff, RZ, 0xc0, !PT ;  /* 0xfff7ffff04047812 */ /* 0x000fc800078ec0ff */
[----:B------:R-:W-:Y:S01]  /*e8e20*/  @P1 LOP3.LUT R4, R4, 0x80000, RZ, 0xfc, !PT ;  /* 0x0008000004041812 */ /* 0x000fe200078efcff */
[----:B0-----:R-:W-:-:S03]  /*e8e30*/  VIADD R0, R8, 0x12 ;  /* 0x0000001208007836 */ /* 0x001fc60000000000 */
[----:B------:R-:W-:-:S04]  /*e8e40*/  LOP3.LUT R4, R4, 0xfffbffff, RZ, 0xc0, !PT ;  /* 0xfffbffff04047812 */ /* 0x000fc800078ec0ff */
[----:B------:R-:W-:Y:S02]  /*e8e50*/  @P0 LOP3.LUT R4, R4, 0x40000, RZ, 0xfc, !PT ;  /* 0x0004000004040812 */ /* 0x000fe400078efcff */
[----:B------:R-:W-:Y:S01]  /*e8e60*/  ISETP.GE.AND P0, PT, R0, UR25, PT ;  /* 0x0000001900007c0c */ /* 0x000fe2000bf06270 */
[----:B------:R-:W0:Y:S01]  /*e8e70*/  LDCU.64 UR24, c[0x0][0x398] ;  /* 0x00007300ff1877ac */ /* 0x000e220008000a00 */
[----:B---3--:R-:W-:Y:S02]  /*e8e80*/  PRMT R0, R2, 0x5410, R15 ;  /* 0x0000541002007816 */ /* 0x008fe4000000000f */
[----:B------:R-:W3:Y:S01]  /*e8e90*/  LDL.LU R2, [R1+0x521c] ;  /* 0x00521c0001027983 */ /* 0x000ee20000300800 */
[----:B------:R-:W-:Y:S02]  /*e8ea0*/  ISETP.LT.AND P1, PT, R26, UR10, !P0 ;  /* 0x0000000a1a007c0c */ /* 0x000fe4000c721270 */
[----:B------:R-:W-:Y:S02]  /*e8eb0*/  ISETP.LT.AND P3, PT, R23, UR22, !P0 ;  /* 0x0000001617007c0c */ /* 0x000fe4000c761270 */
[----:B------:R-:W-:-:S02]  /*e8ec0*/  LOP3.LUT R4, R4, 0xffffdfff, RZ, 0xc0, !PT ;  /* 0xffffdfff04047812 */ /* 0x000fc400078ec0ff */
[----:B------:R-:W-:Y:S01]  /*e8ed0*/  ISETP.LT.AND P2, PT, R29, UR19, !P0 ;  /* 0x000000131d007c0c */ /* 0x000fe2000c741270 */
[----:B------:R0:W-:Y:S01]  /*e8ee0*/  STL [R1+0x820], R0 ;  /* 0x0008200001007387 */ /* 0x0001e20000100800 */
[----:B--2---:R-:W-:-:S05]  /*e8ef0*/  PRMT R12, R13, 0x5410, R12 ;  /* 0x000054100d0c7816 */ /* 0x004fca000000000c */
[----:B------:R-:W-:Y:S01]  /*e8f00*/  @P1 LOP3.LUT R4, R4, 0x2000, RZ, 0xfc, !PT ;  /* 0x0000200004041812 */ /* 0x000fe200078efcff */
[----:B------:R-:W-:Y:S01]  /*e8f10*/  VIADD R15, R8, 0x6 ;  /* 0x00000006080f7836 */ /* 0x000fe20000000000 */
[----:B------:R-:W2:Y:S01]  /*e8f20*/  LDCU UR10, c[0x0][0x398] ;  /* 0x00007300ff0a77ac */ /* 0x000ea20008000800 */
[----:B------:R-:W1:Y:S01]  /*e8f30*/  LDCU UR22, c[0x0][0x398] ;  /* 0x00007300ff1677ac */ /* 0x000e620008000800 */
[----:B------:R-:W-:Y:S02]  /*e8f40*/  LOP3.LUT R4, R4, 0xfffdffff, RZ, 0xc0, !PT ;  /* 0xfffdffff04047812 */ /* 0x000fe400078ec0ff */
[----:B------:R-:W-:Y:S01]  /*e8f50*/  ISETP.LT.AND P1, PT, R28, UR21, !P0 ;  /* 0x000000151c007c0c */ /* 0x000fe2000c721270 */
[----:B0-----:R-:W-:Y:S01]  /*e8f60*/  VIADD R0, R8, 0x11 ;  /* 0x0000001108007836 */ /* 0x001fe20000000000 */
[----:B------:R0:W-:Y:S01]  /*e8f70*/  STL [R1+0x828], R12 ;  /* 0x0008280c01007387 */ /* 0x0001e20000100800 */
[----:B------:R-:W-:Y:S01]  /*e8f80*/  @P3 LOP3.LUT R4, R4, 0x20000, RZ, 0xfc, !PT ;  /* 0x0002000004043812 */ /* 0x000fe200078efcff */
[----:B------:R-:W1:Y:S03]  /*e8f90*/  LDCU UR21, c[0x0][0x398] ;  /* 0x00007300ff1577ac */ /* 0x000e660008000800 */
[----:B------:R-:W-:-:S02]  /*e8fa0*/  LOP3.LUT R4, R4, 0xfffeffff, RZ, 0xc0, !PT ;  /* 0xfffeffff04047812 */ /* 0x000fc400078ec0ff */
[----:B------:R-:W-:Y:S01]  /*e8fb0*/  ISETP.LT.AND P3, PT, R27, UR18, !P0 ;  /* 0x000000121b007c0c */ /* 0x000fe2000c761270 */
[----:B------:R-:W1:Y:S01]  /*e8fc0*/  LDCU.64 UR18, c[0x0][0x398] ;  /* 0x00007300ff1277ac */ /* 0x000e620008000a00 */
[----:B------:R-:W-:-:S04]  /*e8fd0*/  @P2 LOP3.LUT R4, R4, 0x10000, RZ, 0xfc, !PT ;  /* 0x0001000004042812 */ /* 0x000fc800078efcff */
[----:B------:R-:W-:Y:S02]  /*e8fe0*/  LOP3.LUT R4, R4, 0xffff7fff, RZ, 0xc0, !PT ;  /* 0xffff7fff04047812 */ /* 0x000fe400078ec0ff */
[----:B------:R-:W-:Y:S02]  /*e8ff0*/  ISETP.LT.AND P2, PT, R25, UR20, !P0 ;  /* 0x0000001419007c0c */ /* 0x000fe4000c741270 */
[----:B0-----:R-:W-:Y:S01]  /*e9000*/  PRMT R12, R18, 0x5410, R3 ;  /* 0x00005410120c7816 */ /* 0x001fe20000000003 */
[----:B------:R-:W0:Y:S01]  /*e9010*/  LDCU UR20, c[0x0][0x398] ;  /* 0x00007300ff1477ac */ /* 0x000e220008000800 */
[----:B------:R-:W-:-:S04]  /*e9020*/  @P1 LOP3.LUT R4, R4, 0x8000, RZ, 0xfc, !PT ;  /* 0x0000800004041812 */ /* 0x000fc800078efcff */
[----:B------:R-:W-:Y:S02]  /*e9030*/  LOP3.LUT R4, R4, 0xffffbfff, RZ, 0xc0, !PT ;  /* 0xffffbfff04047812 */ /* 0x000fe400078ec0ff */
[----:B------:R-:W-:Y:S02]  /*e9040*/  ISETP.LT.AND P1, PT, R24, UR37, !P0 ;  /* 0x0000002518007c0c */ /* 0x000fe4000c721270 */
[----:B------:R-:W-:Y:S01]  /*e9050*/  @P3 LOP3.LUT R4, R4, 0x4000, RZ, 0xfc, !PT ;  /* 0x0000400004043812 */ /* 0x000fe200078efcff */
[----:B------:R-:W0:Y:S03]  /*e9060*/  LDCU.64 UR36, c[0x0][0x398] ;  /* 0x00007300ff2477ac */ /* 0x000e260008000a00 */
[----:B------:R-:W-:Y:S02]  /*e9070*/  LOP3.LUT R4, R4, 0xffffefff, RZ, 0xc0, !PT ;  /* 0xffffefff04047812 */ /* 0x000fe400078ec0ff */
[----:B------:R-:W-:-:S02]  /*e9080*/  ISETP.LT.AND P0, PT, R7, UR38, !P0 ;  /* 0x0000002607007c0c */ /* 0x000fc4000c701270 */
        /* <DEDUP_REMOVED lines=9> */
[----:B------:R0:W-:Y:S04]  /*e9120*/  STL [R1+0x824], R0 ;  /* 0x0008240001007387 */ /* 0x0001e80000100800 */
[----:B------:R-:W2:Y:S04]  /*e9130*/  LDL.LU R3, [R1+0x5488] ;  /* 0x0054880001037983 */ /* 0x000ea80000300800 */
[----:B------:R-:W2:Y:S01]  /*e9140*/  LDL.LU R18, [R1+0x5484] ;  /* 0x0054840001127983 */ /* 0x000ea20000300800 */
[----:B------:R-:W-:-:S02]  /*e9150*/  ISETP.LT.AND P1, PT, R26, UR12, !P0 ;  /* 0x0000000c1a007c0c */ /* 0x000fc4000c721270 */
[----:B------:R-:W-:Y:S02]  /*e9160*/  ISETP.LT.AND P3, PT, R23, UR46, !P0 ;  /* 0x0000002e17007c0c */ /* 0x000fe4000c761270 */
[----:B------:R-:W-:Y:S02]  /*e9170*/  LOP3.LUT R4, R4, 0xffffffdf, RZ, 0xc0, !PT ;  /* 0xffffffdf04047812 */ /* 0x000fe400078ec0ff */
[----:B------:R-:W-:Y:S01]  /*e9180*/  ISETP.LT.AND P2, PT, R29, UR47, !P0 ;  /* 0x0000002f1d007c0c */ /* 0x000fe2000c741270 */
[----:B------:R-:W4:Y:S01]  /*e9190*/  LDL.LU R2, [R1+0x4d98] ;  /* 0x004d980001027983 */ /* 0x000f220000300800 */
[----:B------:R-:W1:Y:S01]  /*e91a0*/  LDCU UR46, c[0x0][0x398] ;  /* 0x00007300ff2e77ac */ /* 0x000e620008000800 */
[----:B------:R-:W1:Y:S04]  /*e91b0*/  LDCU UR12, c[0x0][0x398] ;  /* 0x00007300ff0c77ac */ /* 0x000e680008000800 */
[----:B------:R-:W-:Y:S01]  /*e91c0*/  @P1 LOP3.LUT R4, R4, 0x20, RZ, 0xfc, !PT ;  /* 0x0000002004041812 */ /* 0x000fe200078efcff */
[----:B0-----:R-:W-:Y:S01]  /*e91d0*/  VIADD R0, R8, 0x10 ;  /* 0x0000001008007836 */ /* 0x001fe20000000000 */
[----:B------:R-:W0:Y:S02]  /*e91e0*/  LDCU UR47, c[0x0][0x398] ;  /* 0x00007300ff2f77ac */ /* 0x000e240008000800 */
[----:B------:R-:W-:-:S02]  /*e91f0*/  LOP3.LUT R4, R4, 0xfffffdff, RZ, 0xc0, !PT ;  /* 0xfffffdff04047812 */ /* 0x000fc400078ec0ff */
[----:B------:R-:W-:Y:S01]  /*e9200*/  ISETP.LT.AND P1, PT, R28, UR48, !P0 ;  /* 0x000000301c007c0c */ /* 0x000fe2000c721270 */
[----:B------:R0:W-:Y:S01]  /*e9210*/  STL [R1+0x830], R12 ;  /* 0x0008300c01007387 */ /* 0x0001e20000100800 */
        /* <DEDUP_REMOVED lines=10> */
[----:B------:R-:W-:Y:S02]  /*e92c0*/  ISETP.LT.AND P1, PT, R24, UR59, !P0 ;  /* 0x0000003b18007c0c */ /* 0x000fe4000c721270 */
[----:B------:R-:W-:Y:S01]  /*e92d0*/  @P3 LOP3.LUT R4, R4, 0x40, RZ, 0xfc, !PT ;  /* 0x0000004004043812 */ /* 0x000fe200078efcff */
[C---:B0-----:R-:W-:Y:S02]  /*e92e0*/  VIADD R12, R8.reuse, 0xd ;  /* 0x0000000d080c7836 */ /* 0x041fe40000000000 */
[----:B------:R-:W-:Y:S01]  /*e92f0*/  VIADD R13, R8, 0x4 ;  /* 0x00000004080d7836 */ /* 0x000fe20000000000 */
        /* <DEDUP_REMOVED lines=11> */
[----:B-1----:R-:W-:Y:S02]  /*e93b0*/  ISETP.LT.AND P1, PT, R26, UR18, !P0 ;  /* 0x000000121a007c0c */ /* 0x002fe4000c721270 */
[----:B------:R-:W-:Y:S02]  /*e93c0*/  ISETP.LT.AND P3, PT, R23, UR54, !P0 ;  /* 0x0000003617007c0c */ /* 0x000fe4000c761270 */
[----:B------:R-:W-:-:S02]  /*e93d0*/  ISETP.LT.AND P2, PT, R29, UR55, !P0 ;  /* 0x000000371d007c0c */ /* 0x000fc4000c741270 */
[----:B------:R-:W-:Y:S01]  /*e93e0*/  LOP3.LUT R4, R4, 0xfffffffd, RZ, 0xc0, !PT ;  /* 0xfffffffd04047812 */ /* 0x000fe200078ec0ff */
[----:B------:R-:W1:Y:S01]  /*e93f0*/  LDCU UR18, c[0x0][0x398] ;  /* 0x00007300ff1277ac */ /* 0x000e620008000800 */
[----:B------:R-:W0:Y:S01]  /*e9400*/  LDCU UR55, c[0x0][0x398] ;  /* 0x00007300ff3777ac */ /* 0x000e220008000800 */
[----:B------:R-:W0:Y:S06]  /*e9410*/  LDCU UR54, c[0x0][0x398] ;  /* 0x00007300ff3677ac */ /* 0x000e2c0008000800 */
[----:B------:R-:W-:Y:S02]  /*e9420*/  @P3 LOP3.LUT R4, R4, 0x2, RZ, 0xfc, !PT ;  /* 0x0000000204043812 */ /* 0x000fe400078efcff */
[----:B------:R-:W-:Y:S01]  /*e9430*/  ISETP.LT.AND P3, PT, R27, UR57, !P0 ;  /* 0x000000391b007c0c */ /* 0x000fe2000c761270 */
[----:B------:R-:W0:Y:S01]  /*e9440*/  LDCU UR57, c[0x0][0x398] ;  /* 0x00007300ff3977ac */ /* 0x000e220008000800 */
[----:B------:R-:W-:-:S04]  /*e9450*/  LOP3.LUT R4, R4, 0xfffffffe, RZ, 0xc0, !PT ;  /* 0xfffffffe04047812 */ /* 0x000fc800078ec0ff */
[----:B------:R-:W-:Y:S02]  /*e9460*/  @P2 LOP3.LUT R4, R4, 0x1, RZ, 0xfc, !PT ;  /* 0x0000000104042812 */ /* 0x000fe400078efcff */
[----:B------:R-:W-:Y:S01]  /*e9470*/  ISETP.LT.AND P2, PT, R25, UR58, !P0 ;  /* 0x0000003a19007c0c */ /* 0x000fe2000c741270 */
[----:B------:R-:W0:Y:S01]  /*e9480*/  LDCU UR58, c[0x0][0x398] ;  /* 0x00007300ff3a77ac */ /* 0x000e220008000800 */
[----:B---3--:R-:W-:-:S04]  /*e9490*/  LOP3.LUT R11, R11, 0xdfffffff, RZ, 0xc0, !PT ;  /* 0xdfffffff0b0b7812 */ /* 0x008fc800078ec0ff */
[----:B------:R-:W-:Y:S02]  /*e94a0*/  @P1 LOP3.LUT R11, R11, 0x20000000, RZ, 0xfc, !PT ;  /* 0x200000000b0b1812 */ /* 0x000fe400078efcff */
[----:B------:R-:W-:Y:S02]  /*e94b0*/  ISETP.LT.AND P1, PT, R28, UR56, !P0 ;  /* 0x000000381c007c0c */ /* 0x000fe4000c721270 */
[----:B--2---:R-:W-:Y:S02]  /*e94c0*/  PRMT R0, R18, 0x5410, R17 ;  /* 0x0000541012007816 */ /* 0x004fe40000000011 */
[----:B------:R-:W-:Y:S02]  /*e94d0*/  LOP3.LUT R3, R3, 0xdfffffff, RZ, 0xc0, !PT ;  /* 0xdfffffff03037812 */ /* 0x000fe400078ec0ff */
[----:B------:R-:W-:Y:S01]  /*e94e0*/  LOP3.LUT R11, R11, 0x7fffffff, RZ, 0xc0, !PT ;  /* 0x7fffffff0b0b7812 */ /* 0x000fe200078ec0ff */
[----:B------:R-:W2:Y:S04]  /*e94f0*/  LDL.LU R17, [R1+0x5480] ;  /* 0x0054800001117983 */ /* 0x000ea80000300800 */
[----:B------:R-:W3:Y:S01]  /*e9500*/  LDL.LU R18, [R1+0x547c] ;  /* 0x00547c0001127983 */ /* 0x000ee20000300800 */
[----:B----4-:R-:W-:Y:S01]  /*e9510*/  LOP3.LUT R22, R2, 0xf0, RZ, 0xc0, !PT ;  /* 0x000000f002167812 */ /* 0x010fe200078ec0ff */
[----:B------:R-:W4:Y:S01]  /*e9520*/  LDCU UR56, c[0x0][0x398] ;  /* 0x00007300ff3877ac */ /* 0x000f220008000800 */
[----:B------:R-:W-:-:S04]  /*e9530*/  @P1 LOP3.LUT R11, R11, 0x80000000, RZ, 0xfc, !PT ;  /* 0x800000000b0b1812 */ /* 0x000fc800078efcff */
[----:B------:R-:W-:Y:S02]  /*e9540*/  LOP3.LUT R11, R11, 0xbfffffff, RZ, 0xc0, !PT ;  /* 0xbfffffff0b0b7812 */ /* 0x000fe400078ec0ff */
[----:B------:R-:W-:Y:S02]  /*e9550*/  ISETP.LT.AND P1, PT, R24, UR64, !P0 ;  /* 0x0000004018007c0c */ /* 0x000fe4000c721270 */
[----:B------:R-:W-:Y:S01]  /*e9560*/  @P3 LOP3.LUT R11, R11, 0x40000000, RZ, 0xfc, !PT ;  /* 0x400000000b0b3812 */ /* 0x000fe200078efcff */
[----:B------:R0:W-:Y:S01]  /*e9570*/  STL [R1+0x82c], R0 ;  /* 0x00082c0001007387 */ /* 0x0001e20000100800 */
[----:B------:R-:W-:Y:S01]  /*e9580*/  VIADD R2, R8, 0xc ;  /* 0x0000000c08027836 */ /* 0x000fe20000000000 */
[----:B------:R-:W1:Y:S01]  /*e9590*/  LDCU UR64, c[0x0][0x398] ;  /* 0x00007300ff4077ac */ /* 0x000e620008000800 */
[----:B------:R-:W-:Y:S02]  /*e95a0*/  LOP3.LUT R11, R11, 0xefffffff, RZ, 0xc0, !PT ;  /* 0xefffffff0b0b7812 */ /* 0x000fe400078ec0ff */
[----:B------:R-:W-:Y:S01]  /*e95b0*/  ISETP.LT.AND P0, PT, R7, UR65, !P0 ;  /* 0x0000004107007c0c */ /* 0x000fe2000c701270 */
[----:B------:R-:W1:Y:S01]  /*e95c0*/  LDCU UR65, c[0x0][0x398] ;  /* 0x00007300ff4177ac */ /* 0x000e620008000800 */
[----:B------:R-:W-:-:S04]  /*e95d0*/  @P2 LOP3.LUT R11, R11, 0x10000000, RZ, 0xfc, !PT ;  /* 0x100000000b0b2812 */ /* 0x000fc800078efcff */
[----:B------:R-:W-:-:S04]  /*e95e0*/  LOP3.LUT R11, R11, 0xf7ffffff, RZ, 0xc0, !PT ;  /* 0xf7ffffff0b0b7812 */ /* 0x000fc800078ec0ff */
[----:B------:R-:W-:Y:S01]  /*e95f0*/  @P1 LOP3.LUT R11, R11, 0x8000000, RZ, 0xfc, !PT ;  /* 0x080000000b0b1812 */ /* 0x000fe200078efcff */
[----:B0-----:R-:W-:-:S03]  /*e9600*/  VIADD R0, R8, 0xf ;  /* 0x0000000f08007836 */ /* 0x001fc60000000000 */
[----:B------:R-:W-:-:S04]  /*e9610*/  LOP3.LUT R11, R11, 0xfbffffff, RZ, 0xc0, !PT ;  /* 0xfbffffff0b0b7812 */ /* 0x000fc800078ec0ff */
[----:B------:R-:W-:Y:S02]  /*e9620*/  @P0 LOP3.LUT R11, R11, 0x4000000, RZ, 0xfc, !PT ;  /* 0x040000000b0b0812 */ /* 0x000fe400078efcff */
[----:B------:R-:W-:Y:S02]  /*e9630*/  ISETP.GE.AND P0, PT, R0, UR13, PT ;  /* 0x0000000d00007c0c */ /* 0x000fe4000bf06270 */
[----:B------:R-:W-:Y:S02]  /*e9640*/  LOP3.LUT R11, R11, 0xffdfffff, RZ, 0xc0, !PT ;  /* 0xffdfffff0b0b7812 */ /* 0x000fe400078ec0ff */
[----:B------:R-:W-:Y:S02]  /*e9650*/  ISETP.LT.AND P1, PT, R26, UR24, !P0 ;  /* 0x000000181a007c0c */ /* 0x000fe4000c721270 */
[----:B------:R-:W-:Y:S02]  /*e9660*/  ISETP.LT.AND P3, PT, R23, UR39, !P0 ;  /* 0x0000002717007c0c */ /* 0x000fe4000c761270 */
[----:B------:R-:W-:Y:S01]  /*e9670*/  ISETP.LT.AND P2, PT, R29, UR60, !P0 ;  /* 0x0000003c1d007c0c */ /* 0x000fe2000c741270 */
[----:B------:R-:W-:Y:S01]  /*e9680*/  VIADD R0, R8, 0xe ;  /* 0x0000000e08007836 */ /* 0x000fe20000000000 */
[----:B------:R-:W0:Y:S01]  /*e9690*/  LDCU.64 UR38, c[0x0][0x398] ;  /* 0x00007300ff2677ac */ /* 0x000e220008000a00 */
        /* <DEDUP_REMOVED lines=30> */
[----:B------:R-:W-:Y:S02]  /*e9880*/  ISETP.LT.AND P2, PT, R26, UR36, !P0 ;  /* 0x000000241a007c0c */ /* 0x000fe4000c741270 */
[----:B------:R-:W-:Y:S01]  /*e9890*/  ISETP.LT.AND P1, PT, R23, UR52, !P0 ;  /* 0x0000003417007c0c */ /* 0x000fe2000c721270 */
[----:B------:R-:W0:Y:S01]  /*e98a0*/  LDCU UR52, c[0x0][0x398] ;  /* 0x00007300ff3477ac */ /* 0x000e220008000800 */
[----:B------:R-:W-:Y:S01]  /*e98b0*/  VIADD R0, R8, 0xb ;  /* 0x0000000b08007836 */ /* 0x000fe20000000000 */
[----:B------:R-:W0:Y:S08]  /*e98c0*/  LDCU UR19, c[0x0][0x398] ;  /* 0x00007300ff1377ac */ /* 0x000e300008000800 */
[----:B------:R-:W-:-:S02]  /*e98d0*/  @P2 LOP3.LUT R11, R11, 0x2000, RZ, 0xfc, !PT ;  /* 0x000020000b0b2812 */ /* 0x000fc400078efcff */
[----:B------:R-:W-:Y:S02]  /*e98e0*/  ISETP.LT.AND P2, PT, R29, UR33, !P0 ;  /* 0x000000211d007c0c */ /* 0x000fe4000c741270 */
[----:B------:R-:W-:Y:S01]  /*e98f0*/  ISETP.LT.AND P3, PT, R27, UR40, !P0 ;  /* 0x000000281b007c0c */ /* 0x000fe2000c761270 */
[----:B------:R-:W0:Y:S01]  /*e9900*/  LDCU UR40, c[0x0][0x398] ;  /* 0x00007300ff2877ac */ /* 0x000e220008000800 */
[----:B------:R-:W-:Y:S01]  /*e9910*/  LOP3.LUT R11, R11, 0xfffdffff, RZ, 0xc0, !PT ;  /* 0xfffdffff0b0b7812 */ /* 0x000fe200078ec0ff */
[----:B------:R-:W1:Y:S03]  /*e9920*/  LDCU UR33, c[0x0][0x398] ;  /* 0x00007300ff2177ac */ /* 0x000e660008000800 */
[----:B------:R-:W-:Y:S02]  /*e9930*/  @P1 LOP3.LUT R11, R11, 0x20000, RZ, 0xfc, !PT ;  /* 0x000200000b0b1812 */ /* 0x000fe400078efcff */
[----:B------:R-:W-:Y:S01]  /*e9940*/  ISETP.LT.AND P1, PT, R28, UR32, !P0 ;  /* 0x000000201c007c0c */ /* 0x000fe2000c721270 */
[----:B------:R-:W1:Y:S01]  /*e9950*/  LDCU UR32, c[0x0][0x398] ;  /* 0x00007300ff2077ac */ /* 0x000e620008000800 */
[----:B------:R-:W-:-:S04]  /*e9960*/  LOP3.LUT R11, R11, 0xfffeffff, RZ, 0xc0, !PT ;  /* 0xfffeffff0b0b7812 */ /* 0x000fc800078ec0ff */
[----:B------:R-:W-:-:S04]  /*e9970*/  @P2 LOP3.LUT R11, R11, 0x10000, RZ, 0xfc, !PT ;  /* 0x000100000b0b2812 */ /* 0x000fc800078efcff */
[----:B------:R-:W-:Y:S02]  /*e9980*/  LOP3.LUT R11, R11, 0xffff7fff, RZ, 0xc0, !PT ;  /* 0xffff7fff0b0b7812 */ /* 0x000fe400078ec0ff */
[----:B0-----:R-:W-:Y:S01]  /*e9990*/  ISETP.LT.AND P2, PT, R25, UR52, !P0 ;  /* 0x0000003419007c0c */ /* 0x001fe2000c741270 */
[----:B------:R-:W0:Y:S01]  /*e99a0*/  LDCU UR52, c[0x0][0x398] ;  /* 0x00007300ff3477ac */ /* 0x000e220008000800 */
[----:B------:R-:W-:-:S04]  /*e99b0*/  @P1 LOP3.LUT R11, R11, 0x8000, RZ, 0xfc, !PT ;  /* 0x000080000b0b1812 */ /* 0x000fc800078efcff */
[----:B------:R-:W-:Y:S02]  /*e99c0*/  LOP3.LUT R11, R11, 0xffffbfff, RZ, 0xc0, !PT ;  /* 0xffffbfff0b0b7812 */ /* 0x000fe400078ec0ff */
[----:B------:R-:W-:Y:S02]  /*e99d0*/  ISETP.LT.AND P1, PT, R24, UR44, !P0 ;  /* 0x0000002c18007c0c */ /* 0x000fe4000c721270 */
        /* <DEDUP_REMOVED lines=12> */
[----:B------:R-:W-:Y:S02]  /*e9aa0*/  ISETP.LT.AND P2, PT, R23, UR41, !P0 ;  /* 0x0000002917007c0c */ /* 0x000fe4000c741270 */
[----:B------:R-:W-:Y:S01]  /*e9ab0*/  ISETP.LT.AND P1, PT, R29, UR40, !P0 ;  /* 0x000000281d007c0c */ /* 0x000fe2000c721270 */
[----:B------:R-:W0:Y:S01]  /*e9ac0*/  LDCU UR41, c[0x0][0x398] ;  /* 0x00007300ff2977ac */ /* 0x000e220008000800 */
[----:B------:R-:W0:Y:S01]  /*e9ad0*/  LDCU UR40, c[0x0][0x398] ;  /* 0x00007300ff2877ac */ /* 0x000e220008000800 */
[----:B--2---:R-:W-:-:S06]  /*e9ae0*/  LOP3.LUT R17, R17, 0xdfffffff, RZ, 0xc0, !PT ;  /* 0xdfffffff11117812 */ /* 0x004fcc00078ec0ff */
[----:B------:R-:W-:Y:S02]  /*e9af0*/  @P3 LOP3.LUT R11, R11, 0x20, RZ, 0xfc, !PT ;  /* 0x000000200b0b3812 */ /* 0x000fe400078efcff */
[----:B---3--:R-:W-:Y:S01]  /*e9b00*/  LOP3.LUT R18, R18, 0xefffffff, RZ, 0xc0, !PT ;  /* 0xefffffff12127812 */ /* 0x008fe200078ec0ff */
[----:B------:R-:W-:Y:S01]  /*e9b10*/  VIADD R12, R8, 0x3 ;  /* 0x00000003080c7836 */ /* 0x000fe20000000000 */
[----:B------:R-:W2:Y:S01]  /*e9b20*/  LDCU UR25, c[0x0][0x398] ;  /* 0x00007300ff1977ac */ /* 0x000ea20008000800 */
[----:B------:R-:W-:-:S04]  /*e9b30*/  LOP3.LUT R11, R11, 0xfffffdff, RZ, 0xc0, !PT ;  /* 0xfffffdff0b0b7812 */ /* 0x000fc800078ec0ff */
[----:B------:R-:W-:-:S04]  /*e9b40*/  @P2 LOP3.LUT R11, R11, 0x200, RZ, 0xfc, !PT ;  /* 0x000002000b0b2812 */ /* 0x000fc800078efcff */
[----:B------:R-:W-:-:S04]  /*e9b50*/  LOP3.LUT R11, R11, 0xfffffeff, RZ, 0xc0, !PT ;  /* 0xfffffeff0b0b7812 */ /* 0x000fc800078ec0ff */
[----:B------:R-:W-:Y:S02]  /*e9b60*/  @P1 LOP3.LUT R11, R11, 0x100, RZ, 0xfc, !PT ;  /* 0x000001000b0b1812 */ /* 0x000fe400078efcff */
[----:B------:R-:W-:Y:S02]  /*e9b70*/  ISETP.LT.AND P1, PT, R28, UR71, !P0 ;  /* 0x000000471c007c0c */ /* 0x000fe4000c721270 */
[----:B------:R-:W-:Y:S02]  /*e9b80*/  ISETP.LT.AND P3, PT, R27, UR72, !P0 ;  /* 0x000000481b007c0c */ /* 0x000fe4000c761270 */
[----:B0-----:R-:W-:Y:S02]  /*e9b90*/  ISETP.LT.AND P2, PT, R25, UR41, !P0 ;  /* 0x0000002919007c0c */ /* 0x001fe4000c741270 */
[----:B------:R-:W-:Y:S01]  /*e9ba0*/  LOP3.LUT R11, R11, 0xffffff7f, RZ, 0xc0, !PT ;  /* 0xffffff7f0b0b7812 */ /* 0x000fe200078ec0ff */
[----:B------:R-:W0:Y:S01]  /*e9bb0*/  LDCU UR72, c[0x0][0x398] ;  /* 0x00007300ff4877ac */ /* 0x000e220008000800 */
[----:B------:R-:W3:Y:S05]  /*e9bc0*/  LDCU UR71, c[0x0][0x398] ;  /* 0x00007300ff4777ac */ /* 0x000eea0008000800 */
[----:B------:R-:W-:-:S04]  /*e9bd0*/  @P1 LOP3.LUT R11, R11, 0x80, RZ, 0xfc, !PT ;  /* 0x000000800b0b1812 */ /* 0x000fc800078efcff */
[----:B------:R-:W-:Y:S02]  /*e9be0*/  LOP3.LUT R11, R11, 0xffffffbf, RZ, 0xc0, !PT ;  /* 0xffffffbf0b0b7812 */ /* 0x000fe400078ec0ff */
[----:B------:R-:W-:Y:S02]  /*e9bf0*/  ISETP.LT.AND P1, PT, R24, UR40, !P0 ;  /* 0x0000002818007c0c */ /* 0x000fe4000c721270 */
[----:B------:R-:W-:Y:S01]  /*e9c00*/  @P3 LOP3.LUT R11, R11, 0x40, RZ, 0xfc, !PT ;  /* 0x000000400b0b3812 */ /* 0x000fe200078efcff */
[----:B------:R-:W0:Y:S03]  /*e9c10*/  LDCU.64 UR40, c[0x0][0x398] ;  /* 0x00007300ff2877ac */ /* 0x000e260008000a00 */
        /* <DEDUP_REMOVED lines=13> */
[----:B------:R-:W0:Y:S01]  /*e9cf0*/  LDCU UR72, c[0x0][0x398] ;  /* 0x00007300ff4877ac */ /* 0x000e220008000800 */
[----:B---3--:R-:W-:Y:S01]  /*e9d00*/  ISETP.LT.AND P3, PT, R27, UR71, !P0 ;  /* 0x000000471b007c0c */ /* 0x008fe2000c761270 */
[----:B------:R-:W3:Y:S06]  /*e9d10*/  LDCU UR71, c[0x0][0x398] ;  /* 0x00007300ff4777ac */ /* 0x000eec0008000800 */
[----:B------:R-:W-:-:S02]  /*e9d20*/  @P1 LOP3.LUT R11, R11, 0x2, RZ, 0xfc, !PT ;  /* 0x000000020b0b1812 */ /* 0x000fc400078efcff */
[----:B------:R-:W-:Y:S02]  /*e9d30*/  ISETP.LT.AND P1, PT, R28, UR70, !P0 ;  /* 0x000000461c007c0c */ /* 0x000fe4000c721270 */
[----:B------:R-:W-:Y:S02]  /*e9d40*/  @P2 LOP3.LUT R3, R3, 0x20000000, RZ, 0xfc, !PT ;  /* 0x2000000003032812 */ /* 0x000fe400078efcff */
[----:B------:R-:W-:Y:S02]  /*e9d50*/  ISETP.LT.AND P2, PT, R29, UR46, !P0 ;  /* 0x0000002e1d007c0c */ /* 0x000fe4000c741270 */
[----:B------:R-:W-:Y:S01]  /*e9d60*/  LOP3.LUT R11, R11, 0xfffffffe, RZ, 0xc0, !PT ;  /* 0xfffffffe0b0b7812 */ /* 0x000fe200078ec0ff */
[----:B------:R-:W1:Y:S01]  /*e9d70*/  LDCU UR46, c[0x0][0x398] ;  /* 0x00007300ff2e77ac */ /* 0x000e620008000800 */
[----:B------:R-:W-:Y:S01]  /*e9d80*/  LOP3.LUT R3, R3, 0x7fffffff, RZ, 0xc0, !PT ;  /* 0x7fffffff03037812 */ /* 0x000fe200078ec0ff */
[----:B------:R-:W1:Y:S04]  /*e9d90*/  LDCU UR70, c[0x0][0x398] ;  /* 0x00007300ff4677ac */ /* 0x000e680008000800 */
[----:B------:R-:W-:-:S04]  /*e9da0*/  @P1 LOP3.LUT R3, R3, 0x80000000, RZ, 0xfc, !PT ;  /* 0x8000000003031812 */ /* 0x000fc800078efcff */
[----:B------:R-:W-:Y:S02]  /*e9db0*/  @P2 LOP3.LUT R11, R11, 0x1, RZ, 0xfc, !PT ;  /* 0x000000010b0b2812 */ /* 0x000fe400078efcff */
[----:B0-----:R-:W-:Y:S02]  /*e9dc0*/  ISETP.LT.AND P2, PT, R25, UR72, !P0 ;  /* 0x0000004819007c0c */ /* 0x001fe4000c741270 */
[----:B------:R-:W-:Y:S02]  /*e9dd0*/  LOP3.LUT R3, R3, 0xbfffffff, RZ, 0xc0, !PT ;  /* 0xbfffffff03037812 */ /* 0x000fe400078ec0ff */
[----:B------:R-:W-:Y:S01]  /*e9de0*/  ISETP.LT.AND P1, PT, R24, UR74, !P0 ;  /* 0x0000004a18007c0c */ /* 0x000fe2000c721270 */
[----:B------:R-:W0:Y:S01]  /*e9df0*/  LDCU UR72, c[0x0][0x398] ;  /* 0x00007300ff4877ac */ /* 0x000e220008000800 */
[----:B------:R-:W-:Y:S01]  /*e9e00*/  @P3 LOP3.LUT R3, R3, 0x40000000, RZ, 0xfc, !PT ;  /* 0x4000000003033812 */ /* 0x000fe200078efcff */
[----:B------:R-:W-:Y:S01]  /*e9e10*/  VIADD R2, R8, 0x2 ;  /* 0x0000000208027836 */ /* 0x000fe20000000000 */
[----:B------:R-:W0:Y:S02]  /*e9e20*/  LDCU UR74, c[0x0][0x398] ;  /* 0x00007300ff4a77ac */ /* 0x000e240008000800 */
[----:B------:R-:W-:-:S02]  /*e9e30*/  LOP3.LUT R3, R3, 0xefffffff, RZ, 0xc0, !PT ;  /* 0xefffffff03037812 */ /* 0x000fc400078ec0ff */
        /* <DEDUP_REMOVED lines=12> */
[----:B------:R-:W0:Y:S08]  /*e9f00*/  LDCU UR72, c[0x0][0x398] ;  /* 0x00007300ff4877ac */ /* 0x000e300008000800 */
[----:B------:R-:W-:-:S02]  /*e9f10*/  @P2 LOP3.LUT R3, R3, 0x200000, RZ, 0xfc, !PT ;  /* 0x0020000003032812 */ /* 0x000fc400078efcff */
[----:B-1----:R-:W-:Y:S02]  /*e9f20*/  ISETP.LT.AND P2, PT, R29, UR46, !P0 ;  /* 0x0000002e1d007c0c */ /* 0x002fe4000c741270 */
[----:B---3--:R-:W-:Y:S01]  /*e9f30*/  ISETP.LT.AND P3, PT, R27, UR71, !P0 ;  /* 0x000000471b007c0c */ /* 0x008fe2000c761270 */
[----:B------:R-:W1:Y:S01]  /*e9f40*/  LDCU UR46, c[0x0][0x398] ;  /* 0x00007300ff2e77ac */ /* 0x000e620008000800 */
[----:B------:R-:W-:Y:S01]  /*e9f50*/  LOP3.LUT R3, R3, 0xfdffffff, RZ, 0xc0, !PT ;  /* 0xfdffffff03037812 */ /* 0x000fe200078ec0ff */
[----:B------:R-:W-:Y:S01]  /*e9f60*/  VIADD R0, R8, 0x1 ;  /* 0x0000000108007836 */ /* 0x000fe20000000000 */
[----:B------:R-:W3:Y:S02]  /*e9f70*/  LDCU UR71, c[0x0][0x398] ;  /* 0x00007300ff4777ac */ /* 0x000ee40008000800 */
        /* <DEDUP_REMOVED lines=24> */
[----:B-1----:R-:W-:Y:S02]  /*ea100*/  ISETP.LT.AND P1, PT, R23, UR46, !P0 ;  /* 0x0000002e17007c0c */ /* 0x002fe4000c721270 */
[----:B------:R-:W-:Y:S01]  /*ea110*/  LOP3.LUT R3, R3, 0xffffdfff, RZ, 0xc0, !PT ;  /* 0xffffdfff03037812 */ /* 0x000fe200078ec0ff */
[----:B------:R-:W1:Y:S01]  /*ea120*/  LDCU UR46, c[0x0][0x398] ;  /* 0x00007300ff2e77ac */ /* 0x000e620008000800 */
[----:B------:R-:W-:Y:S01]  /*ea130*/  ISETP.LT.AND P3, PT, R27, UR47, !P0 ;  /* 0x0000002f1b007c0c */ /* 0x000fe2000c761270 */
        /* <DEDUP_REMOVED lines=12> */
[----:B-1----:R-:W-:Y:S01]  /*ea200*/  ISETP.LT.AND P2, PT, R25, UR46, !P0 ;  /* 0x0000002e19007c0c */ /* 0x002fe2000c741270 */
[----:B------:R-:W1:Y:S01]  /*ea210*/  LDCU UR46, c[0x0][0x398] ;  /* 0x00007300ff2e77ac */ /* 0x000e620008000800 */
        /* <DEDUP_REMOVED lines=13> */
[----:B------:R-:W2:Y:S03]  /*ea2f0*/  LDCU.64 UR44, c[0x0][0x398] ;  /* 0x00007300ff2c77ac */ /* 0x000ea60008000a00 */
[----:B------:R-:W-:Y:S02]  /*ea300*/  ISETP.LT.AND P2, PT, R26, UR38, !P0 ;  /* 0x000000261a007c0c */ /* 0x000fe4000c741270 */
[----:B-1----:R-:W-:Y:S02]  /*ea310*/  ISETP.LT.AND P1, PT, R23, UR46, !P0 ;  /* 0x0000002e17007c0c */ /* 0x002fe4000c721270 */
[----:B------:R-:W-:Y:S01]  /*ea320*/  LOP3.LUT R3, R3, 0xffffffdf, RZ, 0xc0, !PT ;  /* 0xffffffdf03037812 */ /* 0x000fe200078ec0ff */
[----:B------:R-:W1:Y:S01]  /*ea330*/  LDCU UR46, c[0x0][0x398] ;  /* 0x00007300ff2e77ac */ /* 0x000e620008000800 */
[----:B0-----:R-:W-:Y:S01]  /*ea340*/  ISETP.LT.AND P3, PT, R27, UR47, !P0 ;  /* 0x0000002f1b007c0c */ /* 0x001fe2000c761270 */
[----:B------:R-:W0:Y:S06]  /*ea350*/  LDCU UR38, c[0x0][0x398] ;  /* 0x00007300ff2677ac */ /* 0x000e2c0008000800 */
[----:B------:R-:W-:-:S02]  /*ea360*/  @P2 LOP3.LUT R3, R3, 0x20, RZ, 0xfc, !PT ;  /* 0x0000002003032812 */ /* 0x000fc400078efcff */
[----:B------:R-:W-:Y:S02]  /*ea370*/  ISETP.LT.AND P2, PT, R29, UR49, !P0 ;  /* 0x000000311d007c0c */ /* 0x000fe4000c741270 */
[----:B------:R-:W-:-:S04]  /*ea380*/  LOP3.LUT R3, R3, 0xfffffdff, RZ, 0xc0, !PT ;  /* 0xfffffdff03037812 */ /* 0x000fc800078ec0ff */
[----:B------:R-:W-:Y:S02]  /*ea390*/  @P1 LOP3.LUT R3, R3, 0x200, RZ, 0xfc, !PT ;  /* 0x0000020003031812 */ /* 0x000fe400078efcff */
[----:B------:R-:W-:Y:S01]  /*ea3a0*/  ISETP.LT.AND P1, PT, R28, UR48, !P0 ;  /* 0x000000301c007c0c */ /* 0x000fe2000c721270 */
[----:B------:R-:W0:Y:S01]  /*ea3b0*/  LDCU.64 UR48, c[0x0][0x398] ;  /* 0x00007300ff3077ac */ /* 0x000e220008000a00 */
[----:B------:R-:W-:-:S04]  /*ea3c0*/  LOP3.LUT R3, R3, 0xfffffeff, RZ, 0xc0, !PT ;  /* 0xfffffeff03037812 */ /* 0x000fc800078ec0ff */
[----:B------:R-:W-:-:S04]  /*ea3d0*/  @P2 LOP3.LUT R3, R3, 0x100, RZ, 0xfc, !PT ;  /* 0x0000010003032812 */ /* 0x000fc800078efcff */
[----:B------:R-:W-:Y:S02]  /*ea3e0*/  LOP3.LUT R3, R3, 0xffffff7f, RZ, 0xc0, !PT ;  /* 0xffffff7f03037812 */ /* 0x000fe400078ec0ff */
[----:B-1----:R-:W-:Y:S01]  /*ea3f0*/  ISETP.LT.AND P2, PT, R25, UR46, !P0 ;  /* 0x0000002e19007c0c */ /* 0x002fe2000c741270 */
[----:B------:R-:W1:Y:S01]  /*ea400*/  LDCU.64 UR46, c[0x0][0x398] ;  /* 0x00007300ff2e77ac */ /* 0x000e620008000a00 */
[----:B------:R-:W-:-:S04]  /*ea410*/  @P1 LOP3.LUT R3, R3, 0x80, RZ, 0xfc, !PT ;  /* 0x0000008003031812 */ /* 0x000fc800078efcff */
[----:B------:R-:W-:Y:S02]  /*ea420*/  LOP3.LUT R3, R3, 0xffffffbf, RZ, 0xc0, !PT ;  /* 0xffffffbf03037812 */ /* 0x000fe400078ec0ff */
[----:B------:R-:W-:Y:S02]  /*ea430*/  ISETP.LT.AND P1, PT, R24, UR77, !P0 ;  /* 0x0000004d18007c0c */ /* 0x000fe4000c721270 */
[----:B------:R-:W-:Y:S01]  /*ea440*/  @P3 LOP3.LUT R3, R3, 0x40, RZ, 0xfc, !PT ;  /* 0x0000004003033812 */ /* 0x000fe200078efcff */
[----:B------:R-:W0:Y:S03]  /*ea450*/  LDCU UR77, c[0x0][0x398] ;  /* 0x00007300ff4d77ac */ /* 0x000e260008000800 */
        /* <DEDUP_REMOVED lines=9> */
[----:B------:R-:W1:Y:S03]  /*ea4f0*/  LDCU UR37, c[0x0][0x398] ;  /* 0x00007300ff2577ac */ /* 0x000e660008000800 */
[----:B------:R-:W-:Y:S02]  /*ea500*/  ISETP.LT.AND P1, PT, R23, UR36, !P0 ;  /* 0x0000002417007c0c */ /* 0x000fe4000c721270 */
[----:B------:R-:W-:Y:S02]  /*ea510*/  ISETP.LT.AND P2, PT, R26, UR40, !P0 ;  /* 0x000000281a007c0c */ /* 0x000fe4000c741270 */
[----:B------:R-:W-:Y:S01]  /*ea520*/  LOP3.LUT R3, R3, 0xfffffffd, RZ, 0xc0, !PT ;  /* 0xfffffffd03037812 */ /* 0x000fe200078ec0ff */
[----:B------:R-:W2:Y:S01]  /*ea530*/  LDCU UR36, c[0x0][0x398] ;  /* 0x00007300ff2477ac */ /* 0x000ea20008000800 */
[----:B0-----:R-:W-:Y:S01]  /*ea540*/  ISETP.LT.AND P3, PT, R27, UR38, !P0 ;  /* 0x000000261b007c0c */ /* 0x001fe2000c761270 */
[----:B------:R-:W0:Y:S01]  /*ea550*/  LDCU UR38, c[0x0][0x398] ;  /* 0x00007300ff2677ac */ /* 0x000e220008000800 */
[----:B------:R-:W0:Y:S05]  /*ea560*/  LDCU UR40, c[0x0][0x398] ;  /* 0x00007300ff2877ac */ /* 0x000e2a0008000800 */
[----:B------:R-:W-:-:S02]  /*ea570*/  @P1 LOP3.LUT R3, R3, 0x2, RZ, 0xfc, !PT ;  /* 0x0000000203031812 */ /* 0x000fc400078efcff */
[----:B------:R-:W-:Y:S02]  /*ea580*/  ISETP.LT.AND P1, PT, R28, UR77, !P0 ;  /* 0x0000004d1c007c0c */ /* 0x000fe4000c721270 */
[----:B------:R-:W-:Y:S02]  /*ea590*/  @P2 LOP3.LUT R17, R17, 0x20000000, RZ, 0xfc, !PT ;  /* 0x2000000011112812 */ /* 0x000fe400078efcff */
[----:B-1----:R-:W-:Y:S02]  /*ea5a0*/  ISETP.LT.AND P2, PT, R29, UR37, !P0 ;  /* 0x000000251d007c0c */ /* 0x002fe4000c741270 */
[----:B------:R-:W-:Y:S01]  /*ea5b0*/  LOP3.LUT R3, R3, 0xfffffffe, RZ, 0xc0, !PT ;  /* 0xfffffffe03037812 */ /* 0x000fe200078ec0ff */
[----:B------:R-:W1:Y:S01]  /*ea5c0*/  LDCU UR77, c[0x0][0x398] ;  /* 0x00007300ff4d77ac */ /* 0x000e620008000800 */
[----:B------:R-:W-:-:S05]  /*ea5d0*/  LOP3.LUT R17, R17, 0x7fffffff, RZ, 0xc0, !PT ;  /* 0x7fffffff11117812 */ /* 0x000fca00078ec0ff */
[----:B------:R-:W-:-:S04]  /*ea5e0*/  @P1 LOP3.LUT R17, R17, 0x80000000, RZ, 0xfc, !PT ;  /* 0x8000000011111812 */ /* 0x000fc800078efcff */
[----:B------:R-:W-:Y:S02]  /*ea5f0*/  @P2 LOP3.LUT R3, R3, 0x1, RZ, 0xfc, !PT ;  /* 0x0000000103032812 */ /* 0x000fe400078efcff */
[----:B--2---:R-:W-:Y:S02]  /*ea600*/  ISETP.LT.AND P2, PT, R25, UR36, !P0 ;  /* 0x0000002419007c0c */ /* 0x004fe4000c741270 */
[----:B------:R-:W-:Y:S02]  /*ea610*/  LOP3.LUT R17, R17, 0xbfffffff, RZ, 0xc0, !PT ;  /* 0xbfffffff11117812 */ /* 0x000fe400078ec0ff */
[----:B------:R-:W-:Y:S01]  /*ea620*/  ISETP.LT.AND P1, PT, R24, UR76, !P0 ;  /* 0x0000004c18007c0c */ /* 0x000fe2000c721270 */
[----:B------:R-:W2:Y:S01]  /*ea630*/  LDCU.64 UR36, c[0x0][0x398] ;  /* 0x00007300ff2477ac */ /* 0x000ea20008000a00 */
[----:B------:R-:W-:Y:S01]  /*ea640*/  @P3 LOP3.LUT R17, R17, 0x40000000, RZ, 0xfc, !PT ;  /* 0x4000000011113812 */ /* 0x000fe200078efcff */
[----:B------:R-:W0:Y:S03]  /*ea650*/  LDCU UR76, c[0x0][0x398] ;  /* 0x00007300ff4c77ac */ /* 0x000e260008000800 */
[----:B------:R-:W-:-:S02]  /*ea660*/  LOP3.LUT R17, R17, 0xefffffff, RZ, 0xc0, !PT ;  /* 0xefffffff11117812 */ /* 0x000fc400078ec0ff */
[----:B------:R-:W-:Y:S02]  /*ea670*/  ISETP.LT.AND P0, PT, R7, UR5, !P0 ;  /* 0x0000000507007c0c */ /* 0x000fe4000c701270 */
[----:B------:R-:W-:-:S04]  /*ea680*/  @P2 LOP3.LUT R17, R17, 0x10000000, RZ, 0xfc, !PT ;  /* 0x1000000011112812 */ /* 0x000fc800078efcff */
[----:B------:R-:W-:-:S04]  /*ea690*/  LOP3.LUT R17, R17, 0xf7ffffff, RZ, 0xc0, !PT ;  /* 0xf7ffffff11117812 */ /* 0x000fc800078ec0ff */
[----:B------:R-:W-:-:S04]  /*ea6a0*/  @P1 LOP3.LUT R17, R17, 0x8000000, RZ, 0xfc, !PT ;  /* 0x0800000011111812 */ /* 0x000fc800078efcff */
[----:B------:R-:W-:-:S04]  /*ea6b0*/  LOP3.LUT R17, R17, 0xfbffffff, RZ, 0xc0, !PT ;  /* 0xfbffffff11117812 */ /* 0x000fc800078ec0ff */
[----:B------:R-:W-:Y:S02]  /*ea6c0*/  @P0 LOP3.LUT R17, R17, 0x4000000, RZ, 0xfc, !PT ;  /* 0x0400000011110812 */ /* 0x000fe400078efcff */
[----:B------:R-:W-:-:S04]  /*ea6d0*/  ISETP.GE.AND P0, PT, R16, UR39, PT ;  /* 0x0000002710007c0c */ /* 0x000fc8000bf06270 */
[----:B------:R-:W-:Y:S02]  /*ea6e0*/  ISETP.LT.AND P2, PT, R26, UR42, !P0 ;  /* 0x0000002a1a007c0c */ /* 0x000fe4000c741270 */
[----:B0-----:R-:W-:Y:S02]  /*ea6f0*/  ISETP.LT.AND P1, PT, R23, UR38, !P0 ;  /* 0x0000002617007c0c */ /* 0x001fe4000c721270 */
[----:B------:R-:W-:Y:S02]  /*ea700*/  LOP3.LUT R17, R17, 0xffdfffff, RZ, 0xc0, !PT ;  /* 0xffdfffff11117812 */ /* 0x000fe400078ec0ff */
[----:B------:R-:W-:Y:S01]  /*ea710*/  ISETP.LT.AND P3, PT, R29, UR76, !P0 ;  /* 0x0000004c1d007c0c */ /* 0x000fe2000c761270 */
[----:B------:R-:W0:Y:S06]  /*ea720*/  LDCU UR38, c[0x0][0x398] ;  /* 0x00007300ff2677ac */ /* 0x000e2c0008000800 */
[----:B------:R-:W-:-:S04]  /*ea730*/  @P2 LOP3.LUT R17, R17, 0x200000, RZ, 0xfc, !PT ;  /* 0x0020000011112812 */ /* 0x000fc800078efcff */
[----:B------:R-:W-:Y:S02]  /*ea740*/  LOP3.LUT R17, R17, 0xfdffffff, RZ, 0xc0, !PT ;  /* 0xfdffffff11117812 */ /* 0x000fe400078ec0ff */
[----:B------:R-:W-:Y:S02]  /*ea750*/  ISETP.LT.AND P2, PT, R28, UR40, !P0 ;  /* 0x000000281c007c0c */ /* 0x000fe4000c741270 */
[----:B------:R-:W-:-:S04]  /*ea760*/  @P1 LOP3.LUT R17, R17, 0x2000000, RZ, 0xfc, !PT ;  /* 0x0200000011111812 */ /* 0x000fc800078efcff */
[----:B------:R-:W-:Y:S02]  /*ea770*/  LOP3.LUT R17, R17, 0xfeffffff, RZ, 0xc0, !PT ;  /* 0xfeffffff11117812 */ /* 0x000fe400078ec0ff */
[----:B-1----:R-:W-:Y:S02]  /*ea780*/  ISETP.LT.AND P1, PT, R27, UR77, !P0 ;  /* 0x0000004d1b007c0c */ /* 0x002fe4000c721270 */
[----:B------:R-:W-:-:S04]  /*ea790*/  @P3 LOP3.LUT R17, R17, 0x1000000, RZ, 0xfc, !PT ;  /* 0x0100000011113812 */ /* 0x000fc800078efcff */
[----:B------:R-:W-:Y:S02]  /*ea7a0*/  LOP3.LUT R17, R17, 0xff7fffff, RZ, 0xc0, !PT ;  /* 0xff7fffff11117812 */ /* 0x000fe400078ec0ff */
[----:B0-----:R-:W-:Y:S02]  /*ea7b0*/  ISETP.LT.AND P3, PT, R25, UR38, !P0 ;  /* 0x0000002619007c0c */ /* 0x001fe4000c761270 */
[----:B------:R-:W-:-:S04]  /*ea7c0*/  @P2 LOP3.LUT R17, R17, 0x800000, RZ, 0xfc, !PT ;  /* 0x0080000011112812 */ /* 0x000fc800078efcff */
[----:B------:R-:W-:Y:S02]  /*ea7d0*/  LOP3.LUT R17, R17, 0xffbfffff, RZ, 0xc0, !PT ;  /* 0xffbfffff11117812 */ /* 0x000fe400078ec0ff */
[----:B------:R-:W-:Y:S02]  /*ea7e0*/  ISETP.LT.AND P2, PT, R24, UR16, !P0 ;  /* 0x0000001018007c0c */ /* 0x000fe4000c741270 */
[----:B------:R-:W-:-:S04]  /*ea7f0*/  @P1 LOP3.LUT R17, R17, 0x400000, RZ, 0xfc, !PT ;  /* 0x0040000011111812 */ /* 0x000fc800078efcff */
[----:B------:R-:W-:Y:S02]  /*ea800*/  LOP3.LUT R17, R17, 0xffefffff, RZ, 0xc0, !PT ;  /* 0xffefffff11117812 */ /* 0x000fe400078ec0ff */
[----:B------:R-:W-:Y:S02]  /*ea810*/  ISETP.LT.AND P1, PT, R7, UR15, !P0 ;  /* 0x0000000f07007c0c */ /* 0x000fe4000c721270 */
[----:B------:R-:W-:Y:S02]  /*ea820*/  @P3 LOP3.LUT R17, R17, 0x100000, RZ, 0xfc, !PT ;  /* 0x0010000011113812 */ /* 0x000fe400078efcff */
[----:B------:R-:W-:Y:S02]  /*ea830*/  ISETP.GE.AND P0, PT, R15, UR41, PT ;  /* 0x000000290f007c0c */ /* 0x000fe4000bf06270 */
        /* <DEDUP_REMOVED lines=46> */
[----:B------:R-:W-:-:S04]  /*eab20*/  LOP3.LUT R17, R17, 0xfffffff7, RZ, 0xc0, !PT ;  /* 0xfffffff711117812 */ /* 0x000fc800078ec0ff */
[----:B------:R-:W-:Y:S02]  /*eab30*/  @P3 LOP3.LUT R17, R17, 0x8, RZ, 0xfc, !PT ;  /* 0x0000000811113812 */ /* 0x000fe400078efcff */
[----:B------:R-:W-:Y:S02]  /*eab40*/  ISETP.LT.AND P1, PT, R7, UR29, !P0 ;  /* 0x0000001d07007c0c */ /* 0x000fe4000c721270 */
[----:B------:R-:W-:Y:S02]  /*eab50*/  ISETP.GE.AND P0, PT, R13, UR45, PT ;  /* 0x0000002d0d007c0c */ /* 0x000fe4000bf06270 */
[----:B------:R-:W-:-:S04]  /*eab60*/  LOP3.LUT R17, R17, 0xfffffffb, RZ, 0xc0, !PT ;  /* 0xfffffffb11117812 */ /* 0x000fc800078ec0ff */
[----:B------:R-:W-:Y:S02]  /*eab70*/  @P2 LOP3.LUT R17, R17, 0x4, RZ, 0xfc, !PT ;  /* 0x0000000411112812 */ /* 0x000fe400078efcff */
[----:B------:R-:W-:Y:S02]  /*eab80*/  ISETP.LT.AND P2, PT, R26, UR48, !P0 ;  /* 0x000000301a007c0c */ /* 0x000fe4000c741270 */
[----:B------:R-:W-:Y:S02]  /*eab90*/  LOP3.LUT R17, R17, 0xfffffffd, RZ, 0xc0, !PT ;  /* 0xfffffffd11117812 */ /* 0x000fe400078ec0ff */
[----:B------:R-:W-:Y:S02]  /*eaba0*/  ISETP.LT.AND P3, PT, R29, UR27, !P0 ;  /* 0x0000001b1d007c0c */ /* 0x000fe4000c761270 */
[----:B------:R-:W-:Y:S02]  /*eabb0*/  @P1 LOP3.LUT R17, R17, 0x2, RZ, 0xfc, !PT ;  /* 0x0000000211111812 */ /* 0x000fe400078efcff */
[----:B------:R-:W-:-:S05]  /*eabc0*/  ISETP.LT.AND P1, PT, R23, UR28, !P0 ;  /* 0x0000001c17007c0c */ /* 0x000fca000c721270 */
[----:B------:R-:W-:Y:S02]  /*eabd0*/  @P2 LOP3.LUT R18, R18, 0x10000000, RZ, 0xfc, !PT ;  /* 0x1000000012122812 */ /* 0x000fe400078efcff */
[----:B------:R-:W-:Y:S02]  /*eabe0*/  ISETP.LT.AND P2, PT, R28, UR26, !P0 ;  /* 0x0000001a1c007c0c */ /* 0x000fe4000c741270 */
[----:B------:R-:W-:Y:S02]  /*eabf0*/  LOP3.LUT R17, R17, 0xfffffffe, RZ, 0xc0, !PT ;  /* 0xfffffffe11117812 */ /* 0x000fe400078ec0ff */
[----:B------:R-:W-:-:S04]  /*eac00*/  LOP3.LUT R18, R18, 0x7fffffff, RZ, 0xc0, !PT ;  /* 0x7fffffff12127812 */ /* 0x000fc800078ec0ff */
[----:B------:R-:W-:Y:S02]  /*eac10*/  @P3 LOP3.LUT R18, R18, 0x80000000, RZ, 0xfc, !PT ;  /* 0x8000000012123812 */ /* 0x000fe400078efcff */
        /* <DEDUP_REMOVED lines=39> */
[----:B----4-:R-:W-:Y:S02]  /*eae90*/  ISETP.LT.AND P2, PT, R23, UR56, !P0 ;  /* 0x0000003817007c0c */ /* 0x010fe4000c741270 */
        /* <DEDUP_REMOVED lines=10> */
[----:B--2---:R-:W-:Y:S02]  /*eaf40*/  ISETP.LT.AND P1, PT, R26, UR36, !P0 ;  /* 0x000000241a007c0c */ /* 0x004fe4000c721270 */
        /* <DEDUP_REMOVED lines=30> */
[----:B---3--:R-:W-:Y:S02]  /*eb130*/  ISETP.LT.AND P2, PT, R24, UR71, !P0 ;  /* 0x0000004718007c0c */ /* 0x008fe4000c741270 */
[----:B------:R-:W-:-:S04]  /*eb140*/  @P1 LOP3.LUT R18, R18, 0x10, RZ, 0xfc, !PT ;  /* 0x0000001012121812 */ /* 0x000fc800078efcff */
[----:B------:R-:W-:Y:S02]  /*eb150*/  LOP3.LUT R18, R18, 0xfffffff7, RZ, 0xc0, !PT ;  /* 0xfffffff712127812 */ /* 0x000fe400078ec0ff */
[----:B------:R-:W-:Y:S02]  /*eb160*/  ISETP.LT.AND P1, PT, R7, UR70, !P0 ;  /* 0x0000004607007c0c */ /* 0x000fe4000c721270 */
[----:B------:R-:W-:Y:S01]  /*eb170*/  ISETP.GE.AND P6, PT, R8, UR37, PT ;  /* 0x0000002508007c0c */ /* 0x000fe2000bfc6270 */
[----:B------:R-:W2:Y:S01]  /*eb180*/  LDL.LU R7, [R1+0x5478] ;  /* 0x0054780001077983 */ /* 0x000ea20000300800 */
[----:B------:R-:W-:-:S03]  /*eb190*/  @P3 LOP3.LUT R18, R18, 0x8, RZ, 0xfc, !PT ;  /* 0x0000000812123812 */ /* 0x000fc600078efcff */
[----:B------:R-:W3:Y:S01]  /*eb1a0*/  LDL.LU R8, [R1+0x5474] ;  /* 0x0054740001087983 */ /* 0x000ee20000300800 */
[----:B------:R-:W-:-:S04]  /*eb1b0*/  LOP3.LUT R18, R18, 0xfffffffb, RZ, 0xc0, !PT ;  /* 0xfffffffb12127812 */ /* 0x000fc800078ec0ff */
[----:B------:R-:W-:-:S04]  /*eb1c0*/  @P2 LOP3.LUT R18, R18, 0x4, RZ, 0xfc, !PT ;  /* 0x0000000412122812 */ /* 0x000fc800078efcff */
[----:B------:R-:W-:Y:S02]  /*eb1d0*/  LOP3.LUT R18, R18, 0xfffffffd, RZ, 0xc0, !PT ;  /* 0xfffffffd12127812 */ /* 0x000fe400078ec0ff */
[----:B------:R-:W-:Y:S02]  /*eb1e0*/  ISETP.LT.AND P0, PT, R23, UR69, !P6 ;  /* 0x0000004517007c0c */ /* 0x000fe4000f701270 */
[----:B------:R-:W-:Y:S01]  /*eb1f0*/  ISETP.LT.AND P2, PT, R28, UR67, !P6 ;  /* 0x000000431c007c0c */ /* 0x000fe2000f741270 */
[----:B------:R-:W4:Y:S01]  /*eb200*/  LDL.LU R23, [R1+0x5470] ;  /* 0x0054700001177983 */ /* 0x000f220000300800 */
[----:B------:R-:W-:Y:S02]  /*eb210*/  @P1 LOP3.LUT R18, R18, 0x2, RZ, 0xfc, !PT ;  /* 0x0000000212121812 */ /* 0x000fe400078efcff */
[----:B------:R-:W-:Y:S02]  /*eb220*/  ISETP.LT.AND P1, PT, R29, UR68, !P6 ;  /* 0x000000441d007c0c */ /* 0x000fe4000f721270 */
[----:B------:R-:W-:Y:S01]  /*eb230*/  ISETP.LT.AND P3, PT, R27, UR66, !P6 ;  /* 0x000000421b007c0c */ /* 0x000fe2000f761270 */
[----:B------:R-:W4:Y:S04]  /*eb240*/  LDL.LU R29, [R1+0x546c] ;  /* 0x00546c00011d7983 */ /* 0x000f280000300800 */
[----:B------:R-:W4:Y:S04]  /*eb250*/  LDL.LU R28, [R1+0x5468] ;  /* 0x00546800011c7983 */ /* 0x000f280000300800 */
[----:B------:R-:W4:Y:S01]  /*eb260*/  LDL.LU R27, [R1+0x5464] ;  /* 0x00546400011b7983 */ /* 0x000f220000300800 */
[----:B------:R-:W-:-:S02]  /*eb270*/  ISETP.LT.AND P4, PT, R26, UR73, !P6 ;  /* 0x000000491a007c0c */ /* 0x000fc4000f781270 */
[----:B------:R-:W-:Y:S01]  /*eb280*/  ISETP.LT.AND P5, PT, R25, UR74, !P6 ;  /* 0x0000004a19007c0c */ /* 0x000fe2000f7a1270 */
[----:B------:R-:W4:Y:S04]  /*eb290*/  LDL.LU R26, [R1+0x5460] ;  /* 0x00546000011a7983 */ /* 0x000f280000300800 */
[----:B------:R-:W4:Y:S01]  /*eb2a0*/  LDL.LU R25, [R1+0x545c] ;  /* 0x00545c0001197983 */ /* 0x000f220000300800 */
[----:B------:R-:W-:-:S03]  /*eb2b0*/  ISETP.LT.AND P6, PT, R24, UR75, !P6 ;  /* 0x0000004b18007c0c */ /* 0x000fc6000f7c1270 */
[----:B------:R-:W4:Y:S01]  /*eb2c0*/  LDL.LU R24, [R1+0x5458] ;  /* 0x0054580001187983 */ /* 0x000f220000300800 */
[----:B------:R-:W0:Y:S02]  /*eb2d0*/  S2R R20, SR_TID.X ;  /* 0x0000000000147919 */ /* 0x000e240000002100 */
[----:B0-----:R-:W-:-:S05]  /*eb2e0*/  IMAD.SHL.U32 R20, R20, 0x20, RZ ;  /* 0x0000002014147824 */ /* 0x001fca00078e00ff */
[----:B------:R-:W-:Y:S01]  /*eb2f0*/  LOP3.LUT R20, R20, 0x200, RZ, 0xc0, !PT ;  /* 0x0000020014147812 */ /* 0x000fe200078ec0ff */
[----:B------:R-:W4:Y:S01]  /*eb300*/  LDL.LU R0, [R1+0x760] ;  /* 0x0007600001007983 */ /* 0x000f220000300800 */
[----:B------:R-:W0:Y:S03]  /*eb310*/  LDCU.64 UR12, c[0x0][0x398] ;  /* 0x00007300ff0c77ac */ /* 0x000e260008000a00 */
[----:B------:R-:W-:Y:S01]  /*eb320*/  STL [R1+0x5d6c], R17 ;  /* 0x005d6c1101007387 */ /* 0x000fe20000100800 */
[----:B------:R-:W1:Y:S03]  /*eb330*/  LDCU.64 UR14, c[0x0][0x398] ;  /* 0x00007300ff0e77ac */ /* 0x000e660008000a00 */
[----:B------:R0:W-:Y:S01]  /*eb340*/  STL [R1+0x5d68], R2 ;  /* 0x005d680201007387 */ /* 0x0001e20000100800 */
[----:B------:R-:W1:Y:S01]  /*eb350*/  LDCU.64 UR10, c[0x0][0x398] ;  /* 0x00007300ff0a77ac */ /* 0x000e620008000a00 */
[----:B------:R-:W1:Y:S01]  /*eb360*/  LDCU UR18, c[0x0][0x39c] ;  /* 0x00007380ff1277ac */ /* 0x000e620008000800 */
[----:B------:R-:W1:Y:S01]  /*eb370*/  LDCU.64 UR8, c[0x0][0x398] ;  /* 0x00007300ff0877ac */ /* 0x000e620008000a00 */
[----:B0-----:R-:W4:Y:S01]  /*eb380*/  LDL.LU R2, [R1+0x50e8] ;  /* 0x0050e80001027983 */ /* 0x001f220000300800 */
[----:B------:R-:W0:Y:S03]  /*eb390*/  LDCU UR24, c[0x0][0x39c] ;  /* 0x00007380ff1877ac */ /* 0x000e260008000800 */
[----:B------:R-:W-:Y:S01]  /*eb3a0*/  STL [R1+0x5d48], R3 ;  /* 0x005d480301007387 */ /* 0x000fe20000100800 */
[----:B------:R-:W0:Y:S03]  /*eb3b0*/  LDCU.64 UR16, c[0x0][0x398] ;  /* 0x00007300ff1077ac */ /* 0x000e260008000a00 */
[----:B------:R-:W-:Y:S01]  /*eb3c0*/  STL [R1+0x5d1c], R11 ;  /* 0x005d1c0b01007387 */ /* 0x000fe20000100800 */
[----:B------:R-:W0:Y:S03]  /*eb3d0*/  LDCU.64 UR20, c[0x0][0x398] ;  /* 0x00007300ff1477ac */ /* 0x000e260008000a00 */
[----:B------:R1:W-:Y:S01]  /*eb3e0*/  STL [R1+0x5ce8], R4 ;  /* 0x005ce80401007387 */ /* 0x0003e20000100800 */
[----:B------:R-:W0:Y:S01]  /*eb3f0*/  LDCU.64 UR22, c[0x0][0x398] ;  /* 0x00007300ff1677ac */ /* 0x000e220008000a00 */
[----:B------:R-:W0:Y:S02]  /*eb400*/  LDCU UR52, c[0x0][0x39c] ;  /* 0x00007380ff3477ac */ /* 0x000e240008000800 */
[----:B-1----:R-:W4:Y:S01]  /*eb410*/  LDL.LU R4, [R1+0x52d8] ;  /* 0x0052d80001047983 */ /* 0x002f220000300800 */
[----:B------:R-:W1:Y:S03]  /*eb420*/  LDCU UR45, c[0x0][0x39c] ;  /* 0x00007380ff2d77ac */ /* 0x000e660008000800 */
[----:B------:R-:W-:Y:S01]  /*eb430*/  STL [R1+0x5cc8], R10 ;  /* 0x005cc80a01007387 */ /* 0x000fe20000100800 */
[----:B------:R-:W0:Y:S03]  /*eb440*/  LDCU UR48, c[0x0][0x39c] ;  /* 0x00007380ff3077ac */ /* 0x000e260008000800 */
[----:B------:R-:W-:Y:S01]  /*eb450*/  STL [R1+0x5c90], R5 ;  /* 0x005c900501007387 */ /* 0x000fe20000100800 */
[----:B------:R-:W0:Y:S03]  /*eb460*/  LDCU UR49, c[0x0][0x39c] ;  /* 0x00007380ff3177ac */ /* 0x000e260008000800 */
[----:B------:R-:W-:Y:S01]  /*eb470*/  STL [R1+0x5c50], R6 ;  /* 0x005c500601007387 */ /* 0x000fe20000100800 */
[----:B------:R-:W0:Y:S03]  /*eb480*/  LDCU UR40, c[0x0][0x39c] ;  /* 0x00007380ff2877ac */ /* 0x000e260008000800 */
[----:B------:R1:W-:Y:S01]  /*eb490*/  STL [R1+0x5c2c], R9 ;  /* 0x005c2c0901007387 */ /* 0x0003e20000100800 */
[----:B------:R-:W0:Y:S01]  /*eb4a0*/  LDCU UR47, c[0x0][0x39c] ;  /* 0x00007380ff2f77ac */ /* 0x000e220008000800 */
[----:B------:R-:W0:Y:S01]  /*eb4b0*/  LDCU UR46, c[0x0][0x39c] ;  /* 0x00007380ff2e77ac */ /* 0x000e220008000800 */
[----:B------:R-:W0:Y:S01]  /*eb4c0*/  LDCU UR31, c[0x0][0x39c] ;  /* 0x00007380ff1f77ac */ /* 0x000e220008000800 */
[----:B-1----:R-:W4:Y:S01]  /*eb4d0*/  LDL.LU R9, [R1+0x5140] ;  /* 0x0051400001097983 */ /* 0x002f220000300800 */
[----:B------:R-:W1:Y:S03]  /*eb4e0*/  LDCU UR32, c[0x0][0x39c] ;  /* 0x00007380ff2077ac */ /* 0x000e660008000800 */
[----:B--2---:R2:W-:Y:S01]  /*eb4f0*/  STL [R1+0x5bf8], R7 ;  /* 0x005bf80701007387 */ /* 0x0045e20000100800 */
[----:B------:R-:W0:Y:S01]  /*eb500*/  LDCU UR43, c[0x0][0x39c] ;  /* 0x00007380ff2b77ac */ /* 0x000e220008000800 */
[----:B------:R-:W0:Y:S02]  /*eb510*/  LDCU UR39, c[0x0][0x39c] ;  /* 0x00007380ff2777ac */ /* 0x000e240008000800 */
[----:B--2---:R-:W2:Y:S01]  /*eb520*/  LDL.LU R7, [R1+0x50ec] ;  /* 0x0050ec0001077983 */ /* 0x004ea20000300800 */
[----:B------:R-:W0:Y:S03]  /*eb530*/  LDCU UR44, c[0x0][0x39c] ;  /* 0x00007380ff2c77ac */ /* 0x000e260008000800 */
[----:B---3--:R3:W-:Y:S01]  /*eb540*/  STL [R1+0x5bc4], R8 ;  /* 0x005bc40801007387 */ /* 0x0087e20000100800 */
[----:B------:R-:W0:Y:S01]  /*eb550*/  LDCU UR29, c[0x0][0x39c] ;  /* 0x00007380ff1d77ac */ /* 0x000e220008000800 */
[----:B------:R-:W0:Y:S01]  /*eb560*/  LDCU UR42, c[0x0][0x39c] ;  /* 0x00007380ff2a77ac */ /* 0x000e220008000800 */
[----:B------:R-:W0:Y:S01]  /*eb570*/  LDCU UR41, c[0x0][0x39c] ;  /* 0x00007380ff2977ac */ /* 0x000e220008000800 */
[----:B---3--:R-:W3:Y:S01]  /*eb580*/  LDL.LU R8, [R1+0x5138] ;  /* 0x0051380001087983 */ /* 0x008ee20000300800 */
[----:B------:R-:W0:Y:S03]  /*eb590*/  LDCU UR28, c[0x0][0x39c] ;  /* 0x00007380ff1c77ac */ /* 0x000e260008000800 */
[----:B----4-:R-:W-:Y:S01]  /*eb5a0*/  STL [R1+0x5ba8], R23 ;  /* 0x005ba81701007387 */ /* 0x010fe20000100800 */
[----:B------:R-:W4:Y:S03]  /*eb5b0*/  LDCU UR38, c[0x0][0x39c] ;  /* 0x00007380ff2677ac */ /* 0x000f260008000800 */
[----:B------:R0:W-:Y:S01]  /*eb5c0*/  STL [R1+0x5b68], R24 ;  /* 0x005b681801007387 */ /* 0x0001e20000100800 */
[----:B------:R-:W1:Y:S01]  /*eb5d0*/  LDCU UR33, c[0x0][0x39c] ;  /* 0x00007380ff2177ac */ /* 0x000e620008000800 */
[----:B------:R-:W1:Y:S02]  /*eb5e0*/  LDCU UR36, c[0x0][0x39c] ;  /* 0x00007380ff2477ac */ /* 0x000e640008000800 */
[----:B0-----:R-:W2:Y:S01]  /*eb5f0*/  LDL.LU R24, [R1+0x9c] ;  /* 0x00009c0001187983 */ /* 0x001ea20000300800 */
[----:B------:R-:W0:Y:S03]  /*eb600*/  LDCU UR37, c[0x0][0x39c] ;  /* 0x00007380ff2577ac */ /* 0x000e260008000800 */
[----:B------:R1:W-:Y:S01]  /*eb610*/  STL [R1+0x5b30], R25 ;  /* 0x005b301901007387 */ /* 0x0003e20000100800 */
[----:B------:R-:W0:Y:S01]  /*eb620*/  LDCU UR35, c[0x0][0x39c] ;  /* 0x00007380ff2377ac */ /* 0x000e220008000800 */
[----:B------:R-:W0:Y:S01]  /*eb630*/  LDCU UR34, c[0x0][0x39c] ;  /* 0x00007380ff2277ac */ /* 0x000e220008000800 */
[----:B------:R-:W0:Y:S01]  /*eb640*/  LDCU UR26, c[0x0][0x39c] ;  /* 0x00007380ff1a77ac */ /* 0x000e220008000800 */
[----:B-1----:R-:W2:Y:S01]  /*eb650*/  LDL.LU R25, [R1+0x5334] ;  /* 0x0053340001197983 */ /* 0x002ea20000300800 */
[----:B------:R-:W1:Y:S03]  /*eb660*/  LDCU UR27, c[0x0][0x39c] ;  /* 0x00007380ff1b77ac */ /* 0x000e660008000800 */
[----:B------:R0:W-:Y:S01]  /*eb670*/  STL [R1+0x5ae8], R26 ;  /* 0x005ae81a01007387 */ /* 0x0001e20000100800 */
[----:B------:R-:W1:Y:S01]  /*eb680*/  LDCU UR30, c[0x0][0x39c] ;  /* 0x00007380ff1e77ac */ /* 0x000e620008000800 */
[----:B------:R-:W1:Y:S02]  /*eb690*/  LDCU UR50, c[0x0][0x39c] ;  /* 0x00007380ff3277ac */ /* 0x000e640008000800 */
[----:B0-----:R-:W2:Y:S01]  /*eb6a0*/  LDL.LU R26, [R1+0x52a0] ;  /* 0x0052a000011a7983 */ /* 0x001ea20000300800 */
[----:B------:R-:W0:Y:S03]  /*eb6b0*/  LDCU UR51, c[0x0][0x39c] ;  /* 0x00007380ff3377ac */ /* 0x000e260008000800 */
[----:B------:R1:W-:Y:S04]  /*eb6c0*/  STL [R1+0x5ac8], R27 ;  /* 0x005ac81b01007387 */ /* 0x0003e80000100800 */
[----:B-1----:R-:W2:Y:S04]  /*eb6d0*/  LDL.LU R27, [R1+0x184] ;  /* 0x00018400011b7983 */ /* 0x002ea80000300800 */
        /* <DEDUP_REMOVED lines=18> */
[----:B------:R-:W2:Y:S04]  /*eb800*/  LDL.LU R10, [R1+0x1bc] ;  /* 0x0001bc00010a7983 */ /* 0x000ea80000300800 */
[----:B------:R-:W2:Y:S04]  /*eb810*/  LDL.LU R11, [R1+0x1c0] ;  /* 0x0001c000010b7983 */ /* 0x000ea80000300800 */
[----:B------:R-:W2:Y:S01]  /*eb820*/  LDL.LU R3, [R1+0x1cc] ;  /* 0x0001cc0001037983 */ /* 0x000ea20000300800 */
[----:B------:R-:W-:-:S04]  /*eb830*/  LOP3.LUT R0, R0, 0xffff7fff, RZ, 0xc0, !PT ;  /* 0xffff7fff00007812 */ /* 0x000fc800078ec0ff */
[----:B------:R-:W-:-:S05]  /*eb840*/  @P0 LOP3.LUT R0, R0, 0x8000, RZ, 0xfc, !PT ;  /* 0x0000800000000812 */ /* 0x000fca00078efcff */
[----:B------:R1:W-:Y:S01]  /*eb850*/  STL [R1+0x760], R0 ;  /* 0x0007600001007387 */ /* 0x0003e20000100800 */
[----:B------:R-:W-:-:S03]  /*eb860*/  LOP3.LUT P0, RZ, R18, 0x1, RZ, 0xc0, !PT ;  /* 0x0000000112ff7812 */ /* 0x000fc6000780c0ff */
[----:B------:R-:W2:Y:S04]  /*eb870*/  LDL.LU R17, [R1+0x1f6c] ;  /* 0x001f6c0001117983 */ /* 0x000ea80000300800 */
[----:B------:R-:W2:Y:S04]  /*eb880*/  LDL.LU R6, [R1+0x1f68] ;  /* 0x001f680001067983 */ /* 0x000ea80000300800 */
[----:B------:R-:W2:Y:S01]  /*eb890*/  LDL.LU R5, [R1+0x1ed8] ;  /* 0x001ed80001057983 */ /* 0x000ea20000300800 */
[----:B-1----:R-:W-:-:S03]  /*eb8a0*/  IADD3 R0, PT, PT, R20, UR4, R22 ;  /* 0x0000000414007c10 */ /* 0x002fc6000fffe016 */
[----:B------:R1:W-:Y:S04]  /*eb8b0*/  STL [R1+0x5d98], R18 ;  /* 0x005d981201007387 */ /* 0x0003e80000100800 */
[----:B-1----:R-:W2:Y:S04]  /*eb8c0*/  LDL.LU R18, [R1+0x3a0] ;  /* 0x0003a00001127983 */ /* 0x002ea80000300800 */
[----:B------:R1:W-:Y:S04]  /*eb8d0*/  STL [R1+0x57c8], R20 ;  /* 0x0057c81401007387 */ /* 0x0003e80000100800 */
[----:B-1----:R-:W2:Y:S04]  /*eb8e0*/  LDL.LU R20, [R1+0xbc] ;  /* 0x0000bc0001147983 */ /* 0x002ea80000300800 */
[----:B------:R-:W-:Y:S01]  /*eb8f0*/  STL [R1+0x5718], R22 ;  /* 0x0057181601007387 */ /* 0x000fe20000100800 */
[----:B------:R-:W1:Y:S01]  /*eb900*/  S2R R23, SR_TID.X ;  /* 0x0000000000177919 */ /* 0x000e620000002100 */
[----:B------:R-:W-:Y:S01]  /*eb910*/  LOP3.LUT R9, R9, 0xffff, RZ, 0xc0, !PT ;  /* 0x0000ffff09097812 */ /* 0x000fe200078ec0ff */
[----:B------:R-:W-:Y:S01]  /*eb920*/  BAR.SYNC.DEFER_BLOCKING 0x0 ;  /* 0x0000000000007b1d */ /* 0x000fe20000010000 */
[----:B--2---:R-:W-:-:S02]  /*eb930*/  PRMT R18, R18, 0x5410, R20 ;  /* 0x0000541012127816 */ /* 0x004fc40000000014 */
[----:B------:R-:W-:-:S03]  /*eb940*/  PRMT R20, R26, 0x5410, R21 ;  /* 0x000054101a147816 */ /* 0x000fc60000000015 */
[----:B------:R2:W-:Y:S02]  /*eb950*/  STL [R1+0x844], R18 ;  /* 0x0008441201007387 */ /* 0x0005e40000100800 */
[----:B--2---:R-:W-:Y:S02]  /*eb960*/  PRMT R18, R4, 0x5410, R24 ;  /* 0x0000541004127816 */ /* 0x004fe40000000018 */
[----:B------:R-:W2:Y:S04]  /*eb970*/  LDL.LU R4, [R1+0x1ecc] ;  /* 0x001ecc0001047983 */ /* 0x000ea80000300800 */
[----:B------:R0:W-:Y:S04]  /*eb980*/  STL [R1+0x840], R20 ;  /* 0x0008401401007387 */ /* 0x0001e80000100800 */
[----:B------:R1:W-:Y:S04]  /*eb990*/  STL [R1+0x860], R18 ;  /* 0x0008601201007387 */ /* 0x0003e80000100800 */
[----:B------:R-:W4:Y:S04]  /*eb9a0*/  LDL.LU R26, [R1+0x4b4] ;  /* 0x0004b400011a7983 */ /* 0x000f280000300800 */
[----:B------:R-:W4:Y:S01]  /*eb9b0*/  LDL.LU R24, [R1+0x4b0] ;  /* 0x0004b00001187983 */ /* 0x000f220000300800 */
[----:B0-----:R-:W-:-:S02]  /*eb9c0*/  PRMT R20, R10, 0x5210, R9 ;  /* 0x000052100a147816 */ /* 0x001fc40000000009 */
[----:B------:R-:W0:Y:S01]  /*eb9d0*/  S2R R10, SR_TID.X ;  /* 0x00000000000a7919 */ /* 0x000e220000002100 */
[----:B-1----:R-:W-:Y:S02]  /*eb9e0*/  LOP3.LUT R23, R23, 0x20, RZ, 0xc0, !PT ;  /* 0x0000002017177812 */ /* 0x002fe400078ec0ff */
[----:B---3--:R-:W-:Y:S02]  /*eb9f0*/  LOP3.LUT R8, R8, 0xffff, RZ, 0xc0, !PT ;  /* 0x0000ffff08087812 */ /* 0x008fe400078ec0ff */
[----:B------:R-:W-:Y:S02]  /*eba00*/  LOP3.LUT R7, R7, 0xffff, RZ, 0xc0, !PT ;  /* 0x0000ffff07077812 */ /* 0x000fe400078ec0ff */
[----:B------:R-:W-:Y:S02]  /*eba10*/  LOP3.LUT R2, R2, 0xffff, RZ, 0xc0, !PT ;  /* 0x0000ffff02027812 */ /* 0x000fe400078ec0ff */
[----:B------:R-:W-:Y:S01]  /*eba20*/  PRMT R19, R16, 0x5410, R19 ;  /* 0x0000541010137816 */ /* 0x000fe20000000013 */
[----:B------:R-:W-:Y:S01]  /*eba30*/  IMAD R0, R23, 0x8, R0 ;  /* 0x0000000817007824 */ /* 0x000fe200078e0200 */
[----:B------:R-:W-:Y:S01]  /*eba40*/  PRMT R18, R28, 0x5410, R29 ;  /* 0x000054101c127816 */ /* 0x000fe2000000001d */
[----:B------:R-:W3:Y:S01]  /*eba50*/  LDL.LU R23, [R1+0x454] ;  /* 0x0004540001177983 */ /* 0x000ee20000300800 */
[----:B------:R-:W-:-:S02]  /*eba60*/  PRMT R12, R12, 0x4210, R9 ;  /* 0x000042100c0c7816 */ /* 0x000fc40000000009 */
[----:B------:R-:W-:Y:S02]  /*eba70*/  PRMT R13, R13, 0x4210, R8 ;  /* 0x000042100d0d7816 */ /* 0x000fe40000000008 */
[----:B------:R-:W-:Y:S02]  /*eba80*/  PRMT R14, R14, 0x4210, R7 ;  /* 0x000042100e0e7816 */ /* 0x000fe40000000007 */
[----:B------:R-:W-:Y:S02]  /*eba90*/  PRMT R15, R15, 0x4210, R2 ;  /* 0x000042100f0f7816 */ /* 0x000fe40000000002 */
[----:B------:R-:W-:Y:S01]  /*ebaa0*/  PRMT R16, R25, 0x5410, R27 ;  /* 0x0000541019107816 */ /* 0x000fe2000000001b */
[----:B------:R1:W-:Y:S04]  /*ebab0*/  STL [R1+0x84c], R19 ;  /* 0x00084c1301007387 */ /* 0x0003e80000100800 */
[----:B------:R-:W-:Y:S04]  /*ebac0*/  STL [R1+0x880], R18 ;  /* 0x0008801201007387 */ /* 0x000fe80000100800 */
[----:B------:R0:W-:Y:S01]  /*ebad0*/  STSM.16.M88.4 [R0], R12 ;  /* 0x0000000c00007844 */ /* 0x0001e20000000200 */
[----:B-1----:R-:W-:-:S03]  /*ebae0*/  PRMT R19, R11, 0x5210, R8 ;  /* 0x000052100b137816 */ /* 0x002fc60000000008 */
[----:B------:R4:W-:Y:S01]  /*ebaf0*/  STL [R1+0x88c], R16 ;  /* 0x00088c1001007387 */ /* 0x0009e20000100800 */
[----:B------:R-:W-:-:S03]  /*ebb00*/  PRMT R11, R3, 0x5210, R7 ;  /* 0x00005210030b7816 */ /* 0x000fc60000000007 */
[----:B------:R-:W3:Y:S01]  /*ebb10*/  LDL.LU R3, [R1+0x434] ;  /* 0x0004340001037983 */ /* 0x000ee20000300800 */
[----:B------:R-:W-:Y:S02]  /*ebb20*/  LOP3.LUT R8, R5, 0xffff, RZ, 0xc0, !PT ;  /* 0x0000ffff05087812 */ /* 0x000fe400078ec0ff */
[----:B0-----:R-:W-:Y:S02]  /*ebb30*/  LOP3.LUT R13, R17, 0xffff, RZ, 0xc0, !PT ;  /* 0x0000ffff110d7812 */ /* 0x001fe400078ec0ff */
[----:B------:R-:W3:Y:S01]  /*ebb40*/  LDL.LU R17, [R1+0x1c8] ;  /* 0x0001c80001117983 */ /* 0x000ee20000300800 */
[----:B------:R-:W-:-:S03]  /*ebb50*/  LOP3.LUT R12, R6, 0xffff, RZ, 0xc0, !PT ;  /* 0x0000ffff060c7812 */ /* 0x000fc600078ec0ff */
[----:B------:R-:W3:Y:S01]  /*ebb60*/  LDL.LU R27, [R1+0x1d8] ;  /* 0x0001d800011b7983 */ /* 0x000ee20000300800 */
[----:B------:R-:W-:-:S03]  /*ebb70*/  LOP3.LUT R14, R10, 0x3f, RZ, 0xc0, !PT ;  /* 0x0000003f0a0e7812 */ /* 0x000fc600078ec0ff */
[----:B------:R-:W3:Y:S04]  /*ebb80*/  LDL.LU R25, [R1+0x1dc] ;  /* 0x0001dc0001197983 */ /* 0x000ee80000300800 */
[----:B------:R-:W3:Y:S04]  /*ebb90*/  LDL.LU R6, [R1+0x1d4] ;  /* 0x0001d40001067983 */ /* 0x000ee80000300800 */
[----:B------:R-:W3:Y:S04]  /*ebba0*/  LDL.LU R10, [R1+0x1c4] ;  /* 0x0001c400010a7983 */ /* 0x000ee80000300800 */
[----:B------:R-:W3:Y:S04]  /*ebbb0*/  LDL.LU R5, [R1+0x5158] ;  /* 0x0051580001057983 */ /* 0x000ee80000300800 */
[----:B------:R-:W3:Y:S01]  /*ebbc0*/  LDL.LU R9, [R1+0x5154] ;  /* 0x0051540001097983 */ /* 0x000ee20000300800 */
[----:B------:R-:W-:Y:S01]  /*ebbd0*/  BAR.SYNC.DEFER_BLOCKING 0x0 ;  /* 0x0000000000007b1d */ /* 0x000fe20000010000 */
[----:B--2---:R-:W-:-:S05]  /*ebbe0*/  LOP3.LUT R7, R4, 0xffff, RZ, 0xc0, !PT ;  /* 0x0000ffff04077812 */ /* 0x004fca00078ec0ff */
[----:B------:R-:W2:Y:S01]  /*ebbf0*/  LDL.LU R4, [R1+0x5104] ;  /* 0x0051040001047983 */ /* 0x000ea20000300800 */
[----:B----4-:R-:W-:-:S03]  /*ebc00*/  PRMT R16, R26, 0x4210, R13 ;  /* 0x000042101a107816 */ /* 0x010fc6000000000d */
[----:B------:R-:W4:Y:S01]  /*ebc10*/  LDL.LU R26, [R1+0x5100] ;  /* 0x00510000011a7983 */ /* 0x000f220000300800 */
[----:B------:R-:W-:-:S03]  /*ebc20*/  PRMT R15, R24, 0x4210, R12 ;  /* 0x00004210180f7816 */ /* 0x000fc6000000000c */
[----:B------:R-:W2:Y:S01]  /*ebc30*/  LDL.LU R24, [R1+0x534] ;  /* 0x0005340001187983 */ /* 0x000ea20000300800 */
[----:B------:R-:W-:Y:S01]  /*ebc40*/  LEA R18, R14, UR4, 0x4 ;  /* 0x000000040e127c11 */ /* 0x000fe2000f8e20ff */
[----:B------:R-:W0:Y:S01]  /*ebc50*/  LDCU.64 UR4, c[0x0][0x398] ;  /* 0x00007300ff0477ac */ /* 0x000e220008000a00 */
[----:B---3--:R-:W-:Y:S01]  /*ebc60*/  PRMT R14, R23, 0x4210, R8 ;  /* 0x00004210170e7816 */ /* 0x008fe20000000008 */
[----:B----4-:R1:W-:Y:S04]  /*ebc70*/  STL.64 [R1+0x62d0], R26 ;  /* 0x0062d01a01007387 */ /* 0x0103e80000100a00 */
[----:B--2---:R2:W-:Y:S01]  /*ebc80*/  STL.64 [R1+0x62c8], R24 ;  /* 0x0062c81801007387 */ /* 0x0045e20000100a00 */
[----:B-1----:R-:W-:-:S03]  /*ebc90*/  IMAD.MOV.U32 R26, RZ, RZ, R11 ;  /* 0x000000ffff1a7224 */ /* 0x002fc600078e000b */
[----:B------:R-:W3:Y:S04]  /*ebca0*/  LDL.LU R11, [R1+0x528] ;  /* 0x00052800010b7983 */ /* 0x000ee80000300800 */
[----:B------:R-:W4:Y:S01]  /*ebcb0*/  LDL.LU R23, [R1+0x51c] ;  /* 0x00051c0001177983 */ /* 0x000f220000300800 */
[----:B------:R-:W-:Y:S02]  /*ebcc0*/  IMAD.MOV.U32 R21, RZ, RZ, R15 ;  /* 0x000000ffff157224 */ /* 0x000fe400078e000f */
[----:B------:R-:W-:Y:S02]  /*ebcd0*/  IMAD.MOV.U32 R22, RZ, RZ, R14 ;  /* 0x000000ffff167224 */ /* 0x000fe400078e000e */
[----:B--2---:R-:W-:Y:S02]  /*ebce0*/  IMAD.MOV.U32 R24, RZ, RZ, R20 ;  /* 0x000000ffff187224 */ /* 0x004fe400078e0014 */
[----:B------:R-:W-:Y:S01]  /*ebcf0*/  IMAD.MOV.U32 R20, RZ, RZ, R16 ;  /* 0x000000ffff147224 */ /* 0x000fe200078e0010 */
[----:B------:R-:W-:Y:S01]  /*ebd00*/  PRMT R27, R17, 0x5210, R2 ;  /* 0x00005210111b7816 */ /* 0x000fe20000000002 */
[----:B------:R-:W-:Y:S01]  /*ebd10*/  IMAD.MOV.U32 R25, RZ, RZ, R19 ;  /* 0x000000ffff197224 */ /* 0x000fe200078e0013 */
[----:B----4-:R1:W-:Y:S04]  /*ebd20*/  STL [R1+0x62d8], R23 ;  /* 0x0062d81701007387 */ /* 0x0103e80000100800 */
[----:B------:R-:W-:Y:S04]  /*ebd30*/  STL.64 [R1+0x62e0], R12 ;  /* 0x0062e00c01007387 */ /* 0x000fe80000100a00 */
[----:B------:R-:W2:Y:S01]  /*ebd40*/  LDS.128 R12, [R18] ;  /* 0x00000000120c7984 */ /* 0x000ea20000000c00 */
[----:B-1----:R-:W-:Y:S01]  /*ebd50*/  PRMT R23, R3, 0x4210, R7 ;  /* 0x0000421003177816 */ /* 0x002fe20000000007 */
[----:B------:R-:W-:Y:S06]  /*ebd60*/  BAR.SYNC.DEFER_BLOCKING 0x0 ;  /* 0x0000000000007b1d */ /* 0x000fec0000010000 */
[----:B------:R-:W-:Y:S02]  /*ebd70*/  STSM.16.M88.4 [R0], R20 ;  /* 0x0000001400007844 */ /* 0x000fe40000000200 */
[----:B------:R-:W-:Y:S06]  /*ebd80*/  BAR.SYNC.DEFER_BLOCKING 0x0 ;  /* 0x0000000000007b1d */ /* 0x000fec0000010000 */
[----:B------:R-:W1:Y:S02]  /*ebd90*/  LDS.128 R20, [R18] ;  /* 0x0000000012147984 */ /* 0x000e640000000c00 */
[----:B------:R-:W-:Y:S01]  /*ebda0*/  BAR.SYNC.DEFER_BLOCKING 0x0 ;  /* 0x0000000000007b1d */ /* 0x000fe20000010000 */
[----:B--2---:R-:W-:-:S05]  /*ebdb0*/  IMAD.MOV.U32 R2, RZ, RZ, R14 ;  /* 0x000000ffff027224 */ /* 0x004fca00078e000e */
[----:B------:R-:W-:Y:S04]  /*ebdc0*/  STL [R1+0x764], R18 ;  /* 0x0007641201007387 */ /* 0x000fe80000100800 */
[----:B------:R2:W-:Y:S04]  /*ebdd0*/  STL.64 [R1+0x700], R12 ;  /* 0x0007000c01007387 */ /* 0x0005e80000100a00 */
[----:B--2---:R-:W2:Y:S04]  /*ebde0*/  LDL.LU.64 R12, [R1+0x62e0] ;  /* 0x0062e000010c7983 */ /* 0x004ea80000300a00 */
[----:B------:R-:W-:Y:S04]  /*ebdf0*/  STL [R1+0x5d70], R2 ;  /* 0x005d700201007387 */ /* 0x000fe80000100800 */
[----:B------:R-:W-:Y:S04]  /*ebe00*/  STSM.16.M88.4 [R0], R24 ;  /* 0x0000001800007844 */ /* 0x000fe80000000200 */
[----:B-1----:R-:W-:Y:S04]  /*ebe10*/  STL.64 [R1+0x6f0], R20 ;  /* 0x0006f01401007387 */ /* 0x002fe80000100a00 */
[----:B------:R1:W-:Y:S04]  /*ebe20*/  STL.64 [R1+0x6f8], R22 ;  /* 0x0006f81601007387 */ /* 0x0003e80000100a00 */
[----:B-1----:R-:W4:Y:S04]  /*ebe30*/  LDL.LU R23, [R1+0x62d8] ;  /* 0x0062d80001177983 */ /* 0x002f280000300800 */
[----:B------:R-:W2:Y:S04]  /*ebe40*/  LDL.LU R17, [R1+0x514] ;  /* 0x0005140001117983 */ /* 0x000ea80000300800 */
[----:B------:R-:W2:Y:S04]  /*ebe50*/  LDL.LU.64 R26, [R1+0x62d0] ;  /* 0x0062d000011a7983 */ /* 0x000ea80000300a00 */
[----:B------:R-:W3:Y:S01]  /*ebe60*/  LDL.LU.64 R24, [R1+0x62c8] ;  /* 0x0062c80001187983 */ /* 0x000ee20000300a00 */
[----:B------:R-:W-:-:S02]  /*ebe70*/  LOP3.LUT R5, R5, 0xffff, RZ, 0xc0, !PT ;  /* 0x0000ffff05057812 */ /* 0x000fc400078ec0ff */
[----:B------:R-:W-:Y:S02]  /*ebe80*/  PRMT R6, R6, 0x5210, R8 ;  /* 0x0000521006067816 */ /* 0x000fe40000000008 */
[----:B------:R-:W-:Y:S01]  /*ebe90*/  LOP3.LUT R8, R4, 0xffff, RZ, 0xc0, !PT ;  /* 0x0000ffff04087812 */ /* 0x000fe200078ec0ff */
[----:B------:R-:W-:Y:S01]  /*ebea0*/  IMAD.MOV.U32 R3, RZ, RZ, R15 ;  /* 0x000000ffff037224 */ /* 0x000fe200078e000f */
[----:B------:R-:W-:Y:S01]  /*ebeb0*/  BAR.SYNC.DEFER_BLOCKING 0x0 ;  /* 0x0000000000007b1d */ /* 0x000fe20000010000 */
[----:B--2---:R-:W-:Y:S02]  /*ebec0*/  PRMT R16, R27, 0x5210, R13 ;  /* 0x000052101b107816 */ /* 0x004fe4000000000d */
[----:B---3--:R-:W-:Y:S02]  /*ebed0*/  PRMT R14, R25, 0x5210, R12 ;  /* 0x00005210190e7816 */ /* 0x008fe4000000000c */
[----:B------:R-:W-:Y:S02]  /*ebee0*/  PRMT R12, R10, 0x5210, R7 ;  /* 0x000052100a0c7816 */ /* 0x000fe40000000007 */
[----:B------:R-:W2:Y:S01]  /*ebef0*/  LDL.LU R10, [R1+0x1e8] ;  /* 0x0001e800010a7983 */ /* 0x000ea20000300800 */
[----:B------:R-:W-:-:S03]  /*ebf00*/  LOP3.LUT R13, R9, 0xffff, RZ, 0xc0, !PT ;  /* 0x0000ffff090d7812 */ /* 0x000fc600078ec0ff */
[----:B------:R-:W3:Y:S01]  /*ebf10*/  LDL.LU R25, [R1+0x1e0] ;  /* 0x0001e00001197983 */ /* 0x000ee20000300800 */
[----:B------:R-:W-:-:S03]  /*ebf20*/  PRMT R19, R24, 0x4210, R5 ;  /* 0x0000421018137816 */ /* 0x000fc60000000005 */
[----:B------:R-:W2:Y:S04]  /*ebf30*/  LDL.LU R7, [R1+0x1e4] ;  /* 0x0001e40001077983 */ /* 0x000ea80000300800 */
[----:B------:R-:W2:Y:S04]  /*ebf40*/  LDL.LU R9, [R1+0x1f9c] ;  /* 0x001f9c0001097983 */ /* 0x000ea80000300800 */
[----:B------:R-:W2:Y:S04]  /*ebf50*/  LDL.LU R4, [R1+0x1f8c] ;  /* 0x001f8c0001047983 */ /* 0x000ea80000300800 */
[----:B------:R-:W3:Y:S01]  /*ebf60*/  LDL.LU R24, [R1+0x1ee8] ;  /* 0x001ee80001187983 */ /* 0x000ee20000300800 */
[----:B----4-:R-:W-:-:S02]  /*ebf70*/  PRMT R2, R23, 0x4210, R8 ;  /* 0x0000421017027816 */ /* 0x010fc40000000008 */
[----:B------:R-:W-:Y:S01]  /*ebf80*/  LOP3.LUT R15, R26, 0xffff, RZ, 0xc0, !PT ;  /* 0x0000ffff1a0f7812 */ /* 0x000fe200078ec0ff */
[----:B---3--:R-:W-:Y:S04]  /*ebf90*/  STL.64 [R1+0x62c0], R24 ;  /* 0x0062c01801007387 */ /* 0x008fe80000100a00 */
[----:B------:R-:W3:Y:S04]  /*ebfa0*/  LDL.LU R23, [R1+0x1edc] ;  /* 0x001edc0001177983 */ /* 0x000ee80000300800 */
[----:B------:R-:W1:Y:S01]  /*ebfb0*/  LDS.128 R24, [R18] ;  /* 0x0000000012187984 */ /* 0x000e620000000c00 */
[----:B------:R-:W-:Y:S01]  /*ebfc0*/  PRMT R11, R11, 0x4210, R13 ;  /* 0x000042100b0b7816 */ /* 0x000fe2000000000d */
[----:B------:R-:W-:-:S04]  /*ebfd0*/  IMAD.MOV.U32 R22, RZ, RZ, R2 ;  /* 0x000000ffff167224 */ /* 0x000fc800078e0002 */
[----:B------:R-:W-:Y:S02]  /*ebfe0*/  IMAD.MOV.U32 R21, RZ, RZ, R11 ;  /* 0x000000ffff157224 */ /* 0x000fe400078e000b */
[----:B------:R-:W-:Y:S02]  /*ebff0*/  IMAD.MOV.U32 R20, RZ, RZ, R19 ;  /* 0x000000ffff147224 */ /* 0x000fe400078e0013 */
[----:B-1----:R-:W-:Y:S01]  /*ec000*/  IMAD.MOV.U32 R2, RZ, RZ, R25 ;  /* 0x000000ffff027224 */ /* 0x002fe200078e0019 */
[----:B------:R-:W-:Y:S06]  /*ec010*/  BAR.SYNC.DEFER_BLOCKING 0x0 ;  /* 0x0000000000007b1d */ /* 0x000fec0000010000 */
[----:B---3--:R-:W-:Y:S04]  /*ec020*/  STL [R1+0x62a8], R23 ;  /* 0x0062a81701007387 */ /* 0x008fe80000100800 */
[----:B--2---:R1:W-:Y:S04]  /*ec030*/  STL [R1+0x62b8], R7 ;  /* 0x0062b80701007387 */ /* 0x0043e80000100800 */
[----:B------:R2:W-:Y:S01]  /*ec040*/  STL.64 [R1+0x62b0], R4 ;  /* 0x0062b00401007387 */ /* 0x0005e20000100a00 */
[----:B-1----:R-:W-:-:S02]  /*ec050*/  IMAD.MOV.U32 R7, RZ, RZ, R12 ;  /* 0x000000ffff077224 */ /* 0x002fc400078e000c */
[----:B--2---:R-:W-:Y:S02]  /*ec060*/  IMAD.MOV.U32 R4, RZ, RZ, R16 ;  /* 0x000000ffff047224 */ /* 0x004fe400078e0010 */
[----:B------:R-:W-:Y:S01]  /*ec070*/  IMAD.MOV.U32 R5, RZ, RZ, R14 ;  /* 0x000000ffff057224 */ /* 0x000fe200078e000e */
[----:B------:R-:W2:Y:S04]  /*ec080*/  LDL.LU R16, [R1+0x564] ;  /* 0x0005640001107983 */ /* 0x000ea80000300800 */
[----:B------:R-:W-:Y:S01]  /*ec090*/  STSM.16.M88.4 [R0], R4 ;  /* 0x0000000400007844 */ /* 0x000fe20000000200 */
[----:B------:R-:W-:Y:S06]  /*ec0a0*/  BAR.SYNC.DEFER_BLOCKING 0x0 ;  /* 0x0000000000007b1d */ /* 0x000fec0000010000 */
[----:B------:R-:W3:Y:S04]  /*ec0b0*/  LDL.LU R29, [R1+0x55c] ;  /* 0x00055c00011d7983 */ /* 0x000ee80000300800 */
[----:B------:R-:W1:Y:S04]  /*ec0c0*/  LDS.128 R4, [R18] ;  /* 0x0000000012047984 */ /* 0x000e680000000c00 */
[----:B------:R4:W-:Y:S04]  /*ec0d0*/  STL [R1+0x6e0], R24 ;  /* 0x0006e01801007387 */ /* 0x0009e80000100800 */
[----:B------:R0:W-:Y:S04]  /*ec0e0*/  STL.64 [R1+0x6e8], R26 ;  /* 0x0006e81a01007387 */ /* 0x0001e80000100a00 */
[----:B----4-:R-:W4:Y:S04]  /*ec0f0*/  LDL.LU.64 R24, [R1+0x62c0] ;  /* 0x0062c00001187983 */ /* 0x010f280000300a00 */
[----:B------:R-:W2:Y:S04]  /*ec100*/  LDL.LU R28, [R1+0x558] ;  /* 0x00055800011c7983 */ /* 0x000ea80000300800 */
[----:B0-----:R-:W2:Y:S01]  /*ec110*/  LDL.LU R26, [R1+0x544] ;  /* 0x00054400011a7983 */ /* 0x001ea20000300800 */
[----:B------:R-:W-:Y:S01]  /*ec120*/  PRMT R23, R17, 0x4210, R15 ;  /* 0x0000421011177816 */ /* 0x000fe2000000000f */
[----:B------:R-:W-:Y:S06]  /*ec130*/  BAR.SYNC.DEFER_BLOCKING 0x0 ;  /* 0x0000000000007b1d */ /* 0x000fec0000010000 */
[----:B------:R-:W2:Y:S04]  /*ec140*/  LDL.LU R11, [R1+0x1b0] ;  /* 0x0001b000010b7983 */ /* 0x000ea80000300800 */
[----:B------:R-:W-:Y:S01]  /*ec150*/  STL.64 [R1+0x5d80], R2 ;  /* 0x005d800201007387 */ /* 0x000fe20000100a00 */
[----:B-1----:R-:W-:-:S03]  /*ec160*/  IMAD.MOV.U32 R17, RZ, RZ, R5 ;  /* 0x000000ffff117224 */ /* 0x002fc600078e0005 */
[----:B------:R-:W-:Y:S04]  /*ec170*/  STL [R1+0x6d0], R4 ;  /* 0x0006d00401007387 */ /* 0x000fe80000100800 */
[----:B------:R0:W-:Y:S04]  /*ec180*/  STL.64 [R1+0x6d8], R6 ;  /* 0x0006d80601007387 */ /* 0x0001e80000100a00 */
[----:B------:R1:W-:Y:S04]  /*ec190*/  STSM.16.M88.4 [R0], R20 ;  /* 0x0000001400007844 */ /* 0x0003e80000000200 */
[----:B0-----:R-:W2:Y:S04]  /*ec1a0*/  LDL.LU R7, [R1+0x62b8] ;  /* 0x0062b80001077983 */ /* 0x001ea80000300800 */
[----:B------:R-:W3:Y:S04]  /*ec1b0*/  LDL.LU.64 R4, [R1+0x62b0] ;  /* 0x0062b00001047983 */ /* 0x000ee80000300a00 */
[----:B-1----:R-:W3:Y:S01]  /*ec1c0*/  LDL.LU R23, [R1+0x62a8] ;  /* 0x0062a80001177983 */ /* 0x002ee20000300800 */
[----:B------:R-:W-:Y:S01]  /*ec1d0*/  BAR.SYNC.DEFER_BLOCKING 0x0 ;  /* 0x0000000000007b1d */ /* 0x000fe20000010000 */
[----:B----4-:R-:W-:-:S02]  /*ec1e0*/  PRMT R13, R25, 0x5210, R13 ;  /* 0x00005210190d7816 */ /* 0x010fc4000000000d */
[----:B------:R-:W-:Y:S02]  /*ec1f0*/  LOP3.LUT R3, R24, 0xffff, RZ, 0xc0, !PT ;  /* 0x0000ffff18037812 */ /* 0x000fe400078ec0ff */
[----:B--2---:R-:W-:Y:S02]  /*ec200*/  PRMT R14, R7, 0x5210, R8 ;  /* 0x00005210070e7816 */ /* 0x004fe40000000008 */
[----:B---3--:R-:W-:Y:S02]  /*ec210*/  PRMT R12, R10, 0x5210, R5 ;  /* 0x000052100a0c7816 */ /* 0x008fe40000000005 */
[----:B------:R-:W2:Y:S01]  /*ec220*/  LDL.LU R10, [R1+0x1f4] ;  /* 0x0001f400010a7983 */ /* 0x000ea20000300800 */
[----:B------:R-:W-:-:S03]  /*ec230*/  LOP3.LUT R7, R4, 0xffff, RZ, 0xc0, !PT ;  /* 0x0000ffff04077812 */ /* 0x000fc600078ec0ff */
[----:B------:R-:W3:Y:S04]  /*ec240*/  LDL.LU R6, [R1+0x1ec] ;  /* 0x0001ec0001067983 */ /* 0x000ee80000300800 */
[----:B------:R-:W4:Y:S04]  /*ec250*/  LDL.LU R5, [R1+0x1f0] ;  /* 0x0001f00001057983 */ /* 0x000f280000300800 */
[----:B------:R-:W4:Y:S01]  /*ec260*/  LDL.LU R4, [R1+0x1ac] ;  /* 0x0001ac0001047983 */ /* 0x000f220000300800 */
[----:B------:R-:W-:-:S03]  /*ec270*/  LOP3.LUT R2, R23, 0xffff, RZ, 0xc0, !PT ;  /* 0x0000ffff17027812 */ /* 0x000fc600078ec0ff */
[----:B------:R-:W2:Y:S04]  /*ec280*/  LDL.LU R27, [R1+0x5170] ;  /* 0x00517000011b7983 */ /* 0x000ea80000300800 */
[----:B------:R-:W2:Y:S04]  /*ec290*/  LDL.LU R25, [R1+0x516c] ;  /* 0x00516c0001197983 */ /* 0x000ea80000300800 */
[----:B------:R-:W2:Y:S04]  /*ec2a0*/  LDL.LU R8, [R1+0x5110] ;  /* 0x0051100001087983 */ /* 0x000ea80000300800 */
[----:B------:R-:W2:Y:S04]  /*ec2b0*/  LDL.LU R24, [R1+0x510c] ;  /* 0x00510c0001187983 */ /* 0x000ea80000300800 */
[----:B------:R-:W2:Y:S01]  /*ec2c0*/  LDL.LU R23, [R1+0x588] ;  /* 0x0005880001177983 */ /* 0x000ea20000300800 */
[----:B------:R-:W-:-:S02]  /*ec2d0*/  PRMT R21, R29, 0x4210, R7 ;  /* 0x000042101d157816 */ /* 0x000fc40000000007 */
[----:B------:R-:W-:Y:S02]  /*ec2e0*/  PRMT R15, R11, 0x5210, R15 ;  /* 0x000052100b0f7816 */ /* 0x000fe4000000000f */
[----:B------:R-:W-:Y:S02]  /*ec2f0*/  LOP3.LUT R9, R9, 0xffff, RZ, 0xc0, !PT ;  /* 0x0000ffff09097812 */ /* 0x000fe400078ec0ff */
[----:B------:R-:W-:Y:S02]  /*ec300*/  PRMT R22, R28, 0x4210, R3 ;  /* 0x000042101c167816 */ /* 0x000fe40000000003 */
[----:B------:R-:W-:Y:S01]  /*ec310*/  PRMT R20, R16, 0x4210, R9 ;  /* 0x0000421010147816 */ /* 0x000fe20000000009 */
[----:B--2---:R0:W-:Y:S04]  /*ec320*/  STL [R1+0x6290], R23 ;  /* 0x0062901701007387 */ /* 0x0041e80000100800 */
[----:B---3--:R-:W-:Y:S04]  /*ec330*/  STL.64 [R1+0x62a0], R6 ;  /* 0x0062a00601007387 */ /* 0x008fe80000100a00 */
[----:B----4-:R-:W-:Y:S04]  /*ec340*/  STL.64 [R1+0x6298], R4 ;  /* 0x0062980401007387 */ /* 0x010fe80000100a00 */
[----:B------:R-:W1:Y:S01]  /*ec350*/  LDS.128 R4, [R18] ;  /* 0x0000000012047984 */ /* 0x000e620000000c00 */
[----:B0-----:R-:W-:-:S03]  /*ec360*/  PRMT R23, R26, 0x4210, R2 ;  /* 0x000042101a177816 */ /* 0x001fc60000000002 */
[----:B------:R-:W2:Y:S04]  /*ec370*/  LDL.LU R29, [R1+0x584] ;  /* 0x00058400011d7983 */ /* 0x000ea80000300800 */
[----:B------:R-:W3:Y:S04]  /*ec380*/  LDL.LU R26, [R1+0x57c] ;  /* 0x00057c00011a7983 */ /* 0x000ee80000300800 */
[----:B------:R-:W4:Y:S01]  /*ec390*/  LDL.LU R11, [R1+0x578] ;  /* 0x00057800010b7983 */ /* 0x000f220000300800 */
[----:B------:R-:W-:Y:S06]  /*ec3a0*/  BAR.SYNC.DEFER_BLOCKING 0x0 ;  /* 0x0000000000007b1d */ /* 0x000fec0000010000 */
[----:B-1----:R-:W-:Y:S04]  /*ec3b0*/  STL.64 [R1+0x6c0], R4 ;  /* 0x0006c00401007387 */ /* 0x002fe80000100a00 */
[----:B------:R0:W-:Y:S04]  /*ec3c0*/  STL.64 [R1+0x6c8], R6 ;  /* 0x0006c80601007387 */ /* 0x0001e80000100a00 */
[----:B0-----:R-:W2:Y:S04]  /*ec3d0*/  LDL.LU.64 R6, [R1+0x62a0] ;  /* 0x0062a00001067983 */ /* 0x001ea80000300a00 */
[----:B------:R-:W-:Y:S01]  /*ec3e0*/  STSM.16.M88.4 [R0], R20 ;  /* 0x0000001400007844 */ /* 0x000fe20000000200 */
[----:B------:R-:W-:Y:S01]  /*ec3f0*/  BAR.SYNC.DEFER_BLOCKING 0x0 ;  /* 0x0000000000007b1d */ /* 0x000fe20000010000 */
[----:B------:R-:W-:-:S05]  /*ec400*/  PRMT R10, R10, 0x5210, R9 ;  /* 0x000052100a0a7816 */ /* 0x000fca0000000009 */
[----:B------:R-:W3:Y:S04]  /*ec410*/  LDL.LU.64 R4, [R1+0x6298] ;  /* 0x0062980001047983 */ /* 0x000ee80000300a00 */
[----:B------:R-:W0:Y:S01]  /*ec420*/  LDS.128 R20, [R18] ;  /* 0x0000000012147984 */ /* 0x000e220000000c00 */
[----:B------:R-:W-:Y:S06]  /*ec430*/  BAR.SYNC.DEFER_BLOCKING 0x0 ;  /* 0x0000000000007b1d */ /* 0x000fec0000010000 */
[----:B0-----:R-:W-:Y:S04]  /*ec440*/  STL.64 [R1+0x6b0], R20 ;  /* 0x0006b01401007387 */ /* 0x001fe80000100a00 */
[----:B------:R0:W-:Y:S04]  /*ec450*/  STL.64 [R1+0x6b8], R22 ;  /* 0x0006b81601007387 */ /* 0x0001e80000100a00 */
[----:B0-----:R-:W4:Y:S04]  /*ec460*/  LDL.LU R23, [R1+0x6290] ;  /* 0x0062900001177983 */ /* 0x001f280000300800 */
[----:B------:R-:W4:Y:S01]  /*ec470*/  LDL.LU R28, [R1+0x200] ;  /* 0x00020000011c7983 */ /* 0x000f220000300800 */
[----:B--2---:R-:W-:-:S03]  /*ec480*/  PRMT R9, R6, 0x5210, R7 ;  /* 0x0000521006097816 */ /* 0x004fc60000000007 */
[----:B------:R-:W2:Y:S04]  /*ec490*/  LDL.LU R7, [R1+0x1f8] ;  /* 0x0001f80001077983 */ /* 0x000ea80000300800 */
[----:B------:R-:W2:Y:S04]  /*ec4a0*/  LDL.LU R6, [R1+0x1fc] ;  /* 0x0001fc0001067983 */ /* 0x000ea80000300800 */
[----:B------:R0:W-:Y:S01]  /*ec4b0*/  STSM.16.M88.4 [R0], R12 ;  /* 0x0000000c00007844 */ /* 0x0001e20000000200 */
[----:B---3--:R-:W-:Y:S02]  /*ec4c0*/  PRMT R5, R5, 0x5210, R3 ;  /* 0x0000521005057816 */ /* 0x008fe40000000003 */
[----:B------:R-:W-:-:S02]  /*ec4d0*/  PRMT R4, R4, 0x5210, R2 ;  /* 0x0000521004047816 */ /* 0x000fc40000000002 */
[----:B------:R-:W-:Y:S02]  /*ec4e0*/  LOP3.LUT R3, R25, 0xffff, RZ, 0xc0, !PT ;  /* 0x0000ffff19037812 */ /* 0x000fe400078ec0ff */
[----:B------:R-:W-:Y:S02]  /*ec4f0*/  LOP3.LUT R2, R8, 0xffff, RZ, 0xc0, !PT ;  /* 0x0000ffff08027812 */ /* 0x000fe400078ec0ff */
[----:B0-----:R-:W-:Y:S02]  /*ec500*/  LOP3.LUT R12, R27, 0xffff, RZ, 0xc0, !PT ;  /* 0x0000ffff1b0c7812 */ /* 0x001fe400078ec0ff */
[----:B------:R-:W-:Y:S01]  /*ec510*/  LOP3.LUT R15, R24, 0xffff, RZ, 0xc0, !PT ;  /* 0x0000ffff180f7812 */ /* 0x000fe200078ec0ff */
[----:B--2---:R4:W-:Y:S04]  /*ec520*/  STL.64 [R1+0x6288], R6 ;  /* 0x0062880601007387 */ /* 0x0049e80000100a00 */
[----:B------:R-:W2:Y:S04]  /*ec530*/  LDL.LU R25, [R1+0x206c] ;  /* 0x00206c0001197983 */ /* 0x000ea80000300800 */
[----:B------:R-:W3:Y:S04]  /*ec540*/  LDL.LU R8, [R1+0x2068] ;  /* 0x0020680001087983 */ /* 0x000ee80000300800 */
[----:B------:R-:W2:Y:S01]  /*ec550*/  LDL.LU R27, [R1+0x1f18] ;  /* 0x001f1800011b7983 */ /* 0x000ea20000300800 */
[----:B----4-:R-:W-:-:S03]  /*ec560*/  PRMT R6, R23, 0x4210, R12 ;  /* 0x0000421017067816 */ /* 0x010fc6000000000c */
[----:B------:R-:W4:Y:S04]  /*ec570*/  LDL.LU R24, [R1+0x1f0c] ;  /* 0x001f0c0001187983 */ /* 0x000f280000300800 */
[----:B------:R-:W2:Y:S01]  /*ec580*/  LDL.LU R23, [R1+0x5a0] ;  /* 0x0005a00001177983 */ /* 0x000ea20000300800 */
[----:B------:R-:W-:Y:S02]  /*ec590*/  IMAD.MOV.U32 R20, RZ, RZ, R6 ;  /* 0x000000ffff147224 */ /* 0x000fe400078e0006 */
[----:B------:R-:W-:Y:S02]  /*ec5a0*/  IMAD.MOV.U32 R14, RZ, RZ, R5 ;  /* 0x000000ffff0e7224 */ /* 0x000fe400078e0005 */
[----:B------:R-:W-:Y:S01]  /*ec5b0*/  IMAD.MOV.U32 R13, RZ, RZ, R9 ;  /* 0x000000ffff0d7224 */ /* 0x000fe200078e0009 */
[----:B------:R-:W-:-:S02]  /*ec5c0*/  PRMT R22, R26, 0x4210, R2 ;  /* 0x000042101a167816 */ /* 0x000fc40000000002 */
[----:B------:R-:W-:Y:S01]  /*ec5d0*/  PRMT R21, R29, 0x4210, R3 ;  /* 0x000042101d157816 */ /* 0x000fe20000000003 */
[----:B------:R-:W-:Y:S06]  /*ec5e0*/  BAR.SYNC.DEFER_BLOCKING 0x0 ;  /* 0x0000000000007b1d */ /* 0x000fec0000010000 */
[----:B--2---:R0:W-:Y:S04]  /*ec5f0*/  STL [R1+0x6278], R23 ;  /* 0x0062781701007387 */ /* 0x0041e80000100800 */
[----:B------:R1:W-:Y:S01]  /*ec600*/  STL [R1+0x6280], R15 ;  /* 0x0062800f01007387 */ /* 0x0003e20000100800 */
[----:B0-----:R-:W-:Y:S01]  /*ec610*/  PRMT R23, R11, 0x4210, R15 ;  /* 0x000042100b177816 */ /* 0x001fe2000000000f */
[----:B-1----:R-:W-:-:S02]  /*ec620*/  IMAD.MOV.U32 R15, RZ, RZ, R4 ;  /* 0x000000ffff0f7224 */ /* 0x002fc400078e0004 */
[----:B------:R-:W0:Y:S04]  /*ec630*/  LDS.128 R4, [R18] ;  /* 0x0000000012047984 */ /* 0x000e280000000c00 */
[----:B------:R1:W-:Y:S02]  /*ec640*/  STL [R1+0x627c], R12 ;  /* 0x00627c0c01007387 */ /* 0x0003e40000100800 */
[----:B-1----:R-:W-:Y:S01]  /*ec650*/  IMAD.MOV.U32 R12, RZ, RZ, R10 ;  /* 0x000000ffff0c7224 */ /* 0x002fe200078e000a */
[----:B------:R-:W-:Y:S06]  /*ec660*/  BAR.SYNC.DEFER_BLOCKING 0x0 ;  /* 0x0000000000007b1d */ /* 0x000fec0000010000 */
[----:B------:R-:W-:Y:S02]  /*ec670*/  STSM.16.M88.4 [R0], R12 ;  /* 0x0000000c00007844 */ /* 0x000fe40000000200 */
[----:B------:R-:W-:Y:S06]  /*ec680*/  BAR.SYNC.DEFER_BLOCKING 0x0 ;  /* 0x0000000000007b1d */ /* 0x000fec0000010000 */
[----:B------:R-:W1:Y:S02]  /*ec690*/  LDS.128 R12, [R18] ;  /* 0x00000000120c7984 */ /* 0x000e640000000c00 */
[----:B------:R-:W-:Y:S01]  /*ec6a0*/  BAR.SYNC.DEFER_BLOCKING 0x0 ;  /* 0x0000000000007b1d */ /* 0x000fe20000010000 */
[----:B0-----:R-:W-:-:S05]  /*ec6b0*/  IMAD.MOV.U32 R11, RZ, RZ, R5 ;  /* 0x000000ffff0b7224 */ /* 0x001fca00078e0005 */
[----:B------:R-:W-:Y:S04]  /*ec6c0*/  STL [R1+0x6a0], R4 ;  /* 0x0006a00401007387 */ /* 0x000fe80000100800 */
[----:B------:R0:W-:Y:S04]  /*ec6d0*/  STL.64 [R1+0x6a8], R6 ;  /* 0x0006a80601007387 */ /* 0x0001e80000100a00 */
[----:B0-----:R-:W2:Y:S04]  /*ec6e0*/  LDL.LU.64 R6, [R1+0x6288] ;  /* 0x0062880001067983 */ /* 0x001ea80000300a00 */
[----:B------:R-:W3:Y:S04]  /*ec6f0*/  LDL.LU R10, [R1+0x59c] ;  /* 0x00059c00010a7983 */ /* 0x000ee80000300800 */
[----:B------:R-:W3:Y:S04]  /*ec700*/  LDL.LU R9, [R1+0x598] ;  /* 0x0005980001097983 */ /* 0x000ee80000300800 */
[----:B------:R-:W3:Y:S01]  /*ec710*/  LDL.LU R5, [R1+0x594] ;  /* 0x0005940001057983 */ /* 0x000ee20000300800 */
[----:B-1----:R-:W-:-:S03]  /*ec720*/  IMAD.MOV.U32 R4, RZ, RZ, R15 ;  /* 0x000000ffff047224 */ /* 0x002fc600078e000f */
[----:B------:R-:W3:Y:S04]  /*ec730*/  LDL.LU R26, [R1+0x1a8] ;  /* 0x0001a800011a7983 */ /* 0x000ee80000300800 */
[----:B------:R0:W-:Y:S04]  /*ec740*/  STL.64 [R1+0x690], R12 ;  /* 0x0006900c01007387 */ /* 0x0001e80000100a00 */
[----:B------:R-:W-:Y:S04]  /*ec750*/  STL [R1+0x698], R14 ;  /* 0x0006980e01007387 */ /* 0x000fe80000100800 */
[----:B------:R-:W3:Y:S04]  /*ec760*/  LDL.LU R15, [R1+0x6280] ;  /* 0x00628000010f7983 */ /* 0x000ee80000300800 */
[----:B0-----:R-:W3:Y:S04]  /*ec770*/  LDL.LU R12, [R1+0x627c] ;  /* 0x00627c00010c7983 */ /* 0x001ee80000300800 */
[----:B------:R0:W-:Y:S04]  /*ec780*/  STSM.16.M88.4 [R0], R20 ;  /* 0x0000001400007844 */ /* 0x0001e80000000200 */
[----:B0-----:R-:W3:Y:S01]  /*ec790*/  LDL.LU R23, [R1+0x6278] ;  /* 0x0062780001177983 */ /* 0x001ee20000300800 */
[----:B------:R-:W-:-:S03]  /*ec7a0*/  LOP3.LUT R13, R25, 0xffff, RZ, 0xc0, !PT ;  /* 0x0000ffff190d7812 */ /* 0x000fc600078ec0ff */
[----:B------:R-:W3:Y:S01]  /*ec7b0*/  LDL.LU R29, [R1+0x20c] ;  /* 0x00020c00011d7983 */ /* 0x000ee20000300800 */
[----:B------:R-:W-:Y:S01]  /*ec7c0*/  BAR.SYNC.DEFER_BLOCKING 0x0 ;  /* 0x0000000000007b1d */ /* 0x000fe20000010000 */
[----:B--2---:R-:W-:Y:S02]  /*ec7d0*/  PRMT R16, R6, 0x5210, R2 ;  /* 0x0000521006107816 */ /* 0x004fe40000000002 */
[----:B------:R-:W-:Y:S02]  /*ec7e0*/  PRMT R19, R7, 0x5210, R3 ;  /* 0x0000521007137816 */ /* 0x000fe40000000003 */
[----:B----4-:R-:W-:Y:S02]  /*ec7f0*/  LOP3.LUT R2, R24, 0xffff, RZ, 0xc0, !PT ;  /* 0x0000ffff18027812 */ /* 0x010fe400078ec0ff */
[----:B---3--:R-:W-:Y:S02]  /*ec800*/  PRMT R20, R28, 0x5210, R12 ;  /* 0x000052101c147816 */ /* 0x008fe4000000000c */
[----:B------:R-:W2:Y:S01]  /*ec810*/  LDL.LU R28, [R1+0x204] ;  /* 0x00020400011c7983 */ /* 0x000ea20000300800 */
[----:B------:R-:W-:-:S03]  /*ec820*/  LOP3.LUT R12, R8, 0xffff, RZ, 0xc0, !PT ;  /* 0x0000ffff080c7812 */ /* 0x000fc600078ec0ff */
[----:B------:R-:W3:Y:S04]  /*ec830*/  LDL.LU R6, [R1+0x208] ;  /* 0x0002080001067983 */ /* 0x000ee80000300800 */
[----:B------:R-:W4:Y:S04]  /*ec840*/  LDL.LU R7, [R1+0x1a4] ;  /* 0x0001a40001077983 */ /* 0x000f280000300800 */
[----:B------:R-:W2:Y:S04]  /*ec850*/  LDL.LU R25, [R1+0x5188] ;  /* 0x0051880001197983 */ /* 0x000ea80000300800 */
[----:B------:R-:W2:Y:S01]  /*ec860*/  LDL.LU R8, [R1+0x5184] ;  /* 0x0051840001087983 */ /* 0x000ea20000300800 */
[----:B------:R-:W-:-:S03]  /*ec870*/  PRMT R14, R23, 0x4210, R13 ;  /* 0x00004210170e7816 */ /* 0x000fc6000000000d */
[----:B------:R-:W2:Y:S04]  /*ec880*/  LDL.LU R24, [R1+0x512c] ;  /* 0x00512c0001187983 */ /* 0x000ea80000300800 */
[----:B------:R-:W2:Y:S01]  /*ec890*/  LDL.LU R23, [R1+0x5124] ;  /* 0x0051240001177983 */ /* 0x000ea20000300800 */
[----:B------:R-:W-:Y:S02]  /*ec8a0*/  IMAD.MOV.U32 R22, RZ, RZ, R16 ;  /* 0x000000ffff167224 */ /* 0x000fe400078e0010 */
[----:B------:R-:W-:Y:S01]  /*ec8b0*/  IMAD.MOV.U32 R21, RZ, RZ, R19 ;  /* 0x000000ffff157224 */ /* 0x000fe200078e0013 */
[----:B------:R-:W-:Y:S02]  /*ec8c0*/  PRMT R10, R10, 0x4210, R12 ;  /* 0x000042100a0a7816 */ /* 0x000fe4000000000c */
[----:B------:R-:W-:-:S02]  /*ec8d0*/  LOP3.LUT R3, R27, 0xffff, RZ, 0xc0, !PT ;  /* 0x0000ffff1b037812 */ /* 0x000fc400078ec0ff */
[----:B------:R-:W-:Y:S02]  /*ec8e0*/  PRMT R5, R5, 0x4210, R2 ;  /* 0x0000421005057816 */ /* 0x000fe40000000002 */
[----:B------:R-:W-:Y:S01]  /*ec8f0*/  PRMT R9, R9, 0x4210, R3 ;  /* 0x0000421009097816 */ /* 0x000fe20000000003 */
[----:B--2---:R0:W-:Y:S02]  /*ec900*/  STL [R1+0x6258], R23 ;  /* 0x0062581701007387 */ /* 0x0041e40000100800 */
[----:B0-----:R-:W-:-:S05]  /*ec910*/  PRMT R23, R26, 0x5210, R15 ;  /* 0x000052101a177816 */ /* 0x001fca000000000f */
[----:B------:R0:W-:Y:S04]  /*ec920*/  STL.64 [R1+0x6268], R22 ;  /* 0x0062681601007387 */ /* 0x0001e80000100a00 */
[----:B------:R1:W-:Y:S04]  /*ec930*/  STL.64 [R1+0x6260], R20 ;  /* 0x0062601401007387 */ /* 0x0003e80000100a00 */
[----:B------:R-:W-:Y:S01]  /*ec940*/  STL.64 [R1+0x6270], R12 ;  /* 0x0062700c01007387 */ /* 0x000fe20000100a00 */
[----:B0-----:R-:W-:-:S03]  /*ec950*/  IMAD.MOV.U32 R22, RZ, RZ, R9 ;  /* 0x000000ffff167224 */ /* 0x001fc600078e0009 */
[----:B------:R-:W2:Y:S01]  /*ec960*/  LDL.LU R27, [R1+0x5b0] ;  /* 0x0005b000011b7983 */ /* 0x000ea20000300800 */
[----:B-1----:R-:W-:-:S03]  /*ec970*/  IMAD.MOV.U32 R20, RZ, RZ, R14 ;  /* 0x000000ffff147224 */ /* 0x002fc600078e000e */
[----:B------:R-:W2:Y:S04]  /*ec980*/  LDL.LU R26, [R1+0x5ac] ;  /* 0x0005ac00011a7983 */ /* 0x000ea80000300800 */
[----:B------:R-:W0:Y:S01]  /*ec990*/  LDS.128 R12, [R18] ;  /* 0x00000000120c7984 */ /* 0x000e220000000c00 */
[----:B------:R-:W-:Y:S02]  /*ec9a0*/  IMAD.MOV.U32 R21, RZ, RZ, R10 ;  /* 0x000000ffff157224 */ /* 0x000fe400078e000a */
[----:B------:R-:W-:Y:S01]  /*ec9b0*/  IMAD.MOV.U32 R23, RZ, RZ, R5 ;  /* 0x000000ffff177224 */ /* 0x000fe200078e0005 */
[----:B------:R-:W-:Y:S06]  /*ec9c0*/  BAR.SYNC.DEFER_BLOCKING 0x0 ;  /* 0x0000000000007b1d */ /* 0x000fec0000010000 */
[----:B------:R-:W2:Y:S04]  /*ec9d0*/  LDL.LU R9, [R1+0x5a8] ;  /* 0x0005a80001097983 */ /* 0x000ea80000300800 */
[----:B------:R-:W2:Y:S04]  /*ec9e0*/  LDL.LU R5, [R1+0x5a4] ;  /* 0x0005a40001057983 */ /* 0x000ea80000300800 */
[----:B------:R-:W-:Y:S01]  /*ec9f0*/  STSM.16.M88.4 [R0], R20 ;  /* 0x0000001400007844 */ /* 0x000fe20000000200 */
[----:B------:R-:W-:Y:S06]  /*eca00*/  BAR.SYNC.DEFER_BLOCKING 0x0 ;  /* 0x0000000000007b1d */ /* 0x000fec0000010000 */
[----:B------:R-:W1:Y:S01]  /*eca10*/  LDS.128 R20, [R18] ;  /* 0x0000000012147984 */ /* 0x000e620000000c00 */
[----:B0-----:R-:W-:-:S03]  /*eca20*/  IMAD.MOV.U32 R10, RZ, RZ, R13 ;  /* 0x000000ffff0a7224 */ /* 0x001fc600078e000d */
[----:B------:R0:W-:Y:S04]  /*eca30*/  STL [R1+0x680], R12 ;  /* 0x0006800c01007387 */ /* 0x0001e80000100800 */
[----:B------:R-:W-:Y:S04]  /*eca40*/  STL.64 [R1+0x688], R14 ;  /* 0x0006880e01007387 */ /* 0x000fe80000100a00 */
[----:B0-----:R-:W2:Y:S04]  /*eca50*/  LDL.LU.64 R12, [R1+0x6270] ;  /* 0x00627000010c7983 */ /* 0x001ea80000300a00 */
[----:B------:R-:W-:Y:S04]  /*eca60*/  STL.64 [R1+0x5d20], R10 ;  /* 0x005d200a01007387 */ /* 0x000fe80000100a00 */
[----:B-1----:R-:W-:Y:S04]  /*eca70*/  STL.64 [R1+0x670], R20 ;  /* 0x0006701401007387 */ /* 0x002fe80000100a00 */
[----:B------:R0:W-:Y:S04]  /*eca80*/  STL.64 [R1+0x678], R22 ;  /* 0x0006781601007387 */ /* 0x0001e80000100a00 */
[----:B0-----:R-:W2:Y:S04]  /*eca90*/  LDL.LU.64 R22, [R1+0x6268] ;  /* 0x0062680001167983 */ /* 0x001ea80000300a00 */
[----:B------:R-:W2:Y:S01]  /*ecaa0*/  LDL.LU.64 R20, [R1+0x6260] ;  /* 0x0062600001147983 */ /* 0x000ea20000300a00 */
[----:B------:R-:W-:Y:S01]  /*ecab0*/  BAR.SYNC.DEFER_BLOCKING 0x0 ;  /* 0x0000000000007b1d */ /* 0x000fe20000010000 */
[----:B---3--:R-:W-:-:S02]  /*ecac0*/  PRMT R6, R6, 0x5210, R3 ;  /* 0x0000521006067816 */ /* 0x008fc40000000003 */
[----:B----4-:R-:W-:-:S03]  /*ecad0*/  PRMT R7, R7, 0x5210, R2 ;  /* 0x0000521007077816 */ /* 0x010fc60000000002 */
[----:B--2---:R0:W-:Y:S04]  /*ecae0*/  STSM.16.M88.4 [R0], R20 ;  /* 0x0000001400007844 */ /* 0x0041e80000000200 */
[----:B0-----:R-:W2:Y:S01]  /*ecaf0*/  LDL.LU R23, [R1+0x6258] ;  /* 0x0062580001177983 */ /* 0x001ea20000300800 */
[----:B------:R-:W-:-:S03]  /*ecb00*/  PRMT R14, R28, 0x5210, R12 ;  /* 0x000052101c0e7816 */ /* 0x000fc6000000000c */
[----:B------:R-:W-:Y:S01]  /*ecb10*/  STL.64 [R1+0x6250], R6 ;  /* 0x0062500601007387 */ /* 0x000fe20000100a00 */
[----:B------:R-:W-:-:S03]  /*ecb20*/  PRMT R19, R29, 0x5210, R13 ;  /* 0x000052101d137816 */ /* 0x000fc6000000000d */
[----:B------:R-:W-:Y:S01]  /*ecb30*/  STL [R1+0x624c], R4 ;  /* 0x00624c0401007387 */ /* 0x000fe20000100800 */
[----:B------:R-:W-:-:S03]  /*ecb40*/  LOP3.LUT R3, R8, 0xffff, RZ, 0xc0, !PT ;  /* 0x0000ffff08037812 */ /* 0x000fc600078ec0ff */
[----:B------:R-:W3:Y:S01]  /*ecb50*/  LDL.LU R12, [R1+0x218] ;  /* 0x00021800010c7983 */ /* 0x000ee20000300800 */
[----:B------:R-:W-:-:S03]  /*ecb60*/  LOP3.LUT R11, R25, 0xffff, RZ, 0xc0, !PT ;  /* 0x0000ffff190b7812 */ /* 0x000fc600078ec0ff */
[----:B------:R-:W4:Y:S01]  /*ecb70*/  LDL.LU R13, [R1+0x210] ;  /* 0x00021000010d7983 */ /* 0x000f220000300800 */
[----:B------:R-:W-:-:S03]  /*ecb80*/  LOP3.LUT R2, R24, 0xffff, RZ, 0xc0, !PT ;  /* 0x0000ffff18027812 */ /* 0x000fc600078ec0ff */
[----:B------:R-:W3:Y:S04]  /*ecb90*/  LDL.LU R8, [R1+0x214] ;  /* 0x0002140001087983 */ /* 0x000ee80000300800 */
[----:B------:R-:W3:Y:S04]  /*ecba0*/  LDL.LU R25, [R1+0x20c8] ;  /* 0x0020c80001197983 */ /* 0x000ee80000300800 */
[----:B------:R-:W3:Y:S01]  /*ecbb0*/  LDL.LU R24, [R1+0x20bc] ;  /* 0x0020bc0001187983 */ /* 0x000ee20000300800 */
[----:B------:R-:W-:Y:S01]  /*ecbc0*/  BAR.SYNC.DEFER_BLOCKING 0x0 ;  /* 0x0000000000007b1d */ /* 0x000fe20000010000 */
[----:B--2---:R-:W-:-:S05]  /*ecbd0*/  LOP3.LUT R10, R23, 0xffff, RZ, 0xc0, !PT ;  /* 0x0000ffff170a7812 */ /* 0x004fca00078ec0ff */
[----:B------:R-:W2:Y:S01]  /*ecbe0*/  LDL.LU R23, [R1+0x1f4c] ;  /* 0x001f4c0001177983 */ /* 0x000ea20000300800 */
[----:B------:R-:W-:Y:S02]  /*ecbf0*/  PRMT R20, R27, 0x4210, R11 ;  /* 0x000042101b147816 */ /* 0x000fe4000000000b */
[----:B------:R-:W-:Y:S01]  /*ecc00*/  PRMT R22, R9, 0x4210, R2 ;  /* 0x0000421009167816 */ /* 0x000fe20000000002 */
[----:B--2---:R0:W-:Y:S04]  /*ecc10*/  STL [R1+0x6248], R23 ;  /* 0x0062481701007387 */ /* 0x0041e80000100800 */
[----:B------:R-:W2:Y:S04]  /*ecc20*/  LDL.LU R16, [R1+0x1f48] ;  /* 0x001f480001107983 */ /* 0x000ea80000300800 */
[----:B------:R-:W2:Y:S01]  /*ecc30*/  LDL.LU R15, [R1+0x5c0] ;  /* 0x0005c000010f7983 */ /* 0x000ea20000300800 */
[----:B0-----:R-:W-:-:S03]  /*ecc40*/  PRMT R23, R5, 0x4210, R10 ;  /* 0x0000421005177816 */ /* 0x001fc6000000000a */
[----:B------:R-:W0:Y:S04]  /*ecc50*/  LDS.128 R4, [R18] ;  /* 0x0000000012047984 */ /* 0x000e280000000c00 */
[----:B------:R-:W2:Y:S04]  /*ecc60*/  LDL.LU R29, [R1+0x5bc] ;  /* 0x0005bc00011d7983 */ /* 0x000ea80000300800 */
[----:B------:R-:W2:Y:S04]  /*ecc70*/  LDL.LU R28, [R1+0x5b8] ;  /* 0x0005b800011c7983 */ /* 0x000ea80000300800 */
[----:B------:R-:W2:Y:S04]  /*ecc80*/  LDL.LU R27, [R1+0x5b4] ;  /* 0x0005b400011b7983 */ /* 0x000ea80000300800 */
[----:B------:R-:W2:Y:S04]  /*ecc90*/  LDL.LU R9, [R1+0x190] ;  /* 0x0001900001097983 */ /* 0x000ea80000300800 */
[----:B0-----:R0:W-:Y:S04]  /*ecca0*/  STL.64 [R1+0x660], R4 ;  /* 0x0006600401007387 */ /* 0x0011e80000100a00 */
[----:B------:R1:W-:Y:S01]  /*eccb0*/  STL [R1+0x668], R6 ;  /* 0x0006680601007387 */ /* 0x0003e20000100800 */
[----:B0-----:R-:W-:-:S03]  /*eccc0*/  IMAD.MOV.U32 R5, RZ, RZ, R7 ;  /* 0x000000ffff057224 */ /* 0x001fc600078e0007 */
[----:B-1----:R-:W2:Y:S04]  /*eccd0*/  LDL.LU.64 R6, [R1+0x6250] ;  /* 0x0062500001067983 */ /* 0x002ea80000300a00 */
[----:B------:R-:W2:Y:S01]  /*ecce0*/  LDL.LU R4, [R1+0x624c] ;  /* 0x00624c0001047983 */ /* 0x000ea20000300800 */
[----:B------:R-:W-:Y:S01]  /*eccf0*/  PRMT R21, R26, 0x4210, R3 ;  /* 0x000042101a157816 */ /* 0x000fe20000000003 */
[----:B------:R-:W-:Y:S06]  /*ecd00*/  BAR.SYNC.DEFER_BLOCKING 0x0 ;  /* 0x0000000000007b1d */ /* 0x000fec0000010000 */
[----:B--2---:R0:W-:Y:S04]  /*ecd10*/  STL.64 [R1+0x5cf0], R4 ;  /* 0x005cf00401007387 */ /* 0x0041e80000100a00 */
[----:B------:R-:W2:Y:S01]  /*ecd20*/  LDL.LU R26, [R1+0x220] ;  /* 0x00022000011a7983 */ /* 0x000ea20000300800 */
[----:B0-----:R-:W-:-:S02]  /*ecd30*/  IMAD.MOV.U32 R4, RZ, RZ, R19 ;  /* 0x000000ffff047224 */ /* 0x001fc400078e0013 */
[----:B------:R-:W-:-:S05]  /*ecd40*/  IMAD.MOV.U32 R5, RZ, RZ, R14 ;  /* 0x000000ffff057224 */ /* 0x000fca00078e000e */
[----:B------:R-:W-:Y:S01]  /*ecd50*/  STSM.16.M88.4 [R0], R4 ;  /* 0x0000000400007844 */ /* 0x000fe20000000200 */
[----:B------:R-:W-:Y:S06]  /*ecd60*/  BAR.SYNC.DEFER_BLOCKING 0x0 ;  /* 0x0000000000007b1d */ /* 0x000fec0000010000 */
[----:B------:R-:W0:Y:S02]  /*ecd70*/  LDS.128 R4, [R18] ;  /* 0x0000000012047984 */ /* 0x000e240000000c00 */
[----:B------:R-:W-:Y:S01]  /*ecd80*/  BAR.SYNC.DEFER_BLOCKING 0x0 ;  /* 0x0000000000007b1d */ /* 0x000fe20000010000 */
[----:B---3--:R-:W-:-:S05]  /*ecd90*/  PRMT R14, R8, 0x5210, R2 ;  /* 0x00005210080e7816 */ /* 0x008fca0000000002 */
[----:B------:R-:W-:Y:S04]  /*ecda0*/  STSM.16.M88.4 [R0], R20 ;  /* 0x0000001400007844 */ /* 0x000fe80000000200 */
[----:B0-----:R-:W-:Y:S04]  /*ecdb0*/  STL.64 [R1+0x650], R4 ;  /* 0x0006500401007387 */ /* 0x001fe80000100a00 */
[----:B------:R0:W-:Y:S04]  /*ecdc0*/  STL.64 [R1+0x658], R6 ;  /* 0x0006580601007387 */ /* 0x0001e80000100a00 */
[----:B0-----:R-:W3:Y:S04]  /*ecdd0*/  LDL.LU R7, [R1+0x224] ;  /* 0x0002240001077983 */ /* 0x001ee80000300800 */
[----:B------:R-:W2:Y:S04]  /*ecde0*/  LDL.LU R6, [R1+0x21c] ;  /* 0x00021c0001067983 */ /* 0x000ea80000300800 */
[----:B------:R-:W2:Y:S04]  /*ecdf0*/  LDL.LU R23, [R1+0x6248] ;  /* 0x0062480001177983 */ /* 0x000ea80000300800 */
[----:B------:R-:W2:Y:S01]  /*ece00*/  LDL.LU R8, [R1+0x18c] ;  /* 0x00018c0001087983 */ /* 0x000ea20000300800 */
[----:B------:R-:W-:-:S02]  /*ece10*/  LOP3.LUT R5, R25, 0xffff, RZ, 0xc0, !PT ;  /* 0x0000ffff19057812 */ /* 0x000fc400078ec0ff */
[----:B------:R-:W-:Y:S02]  /*ece20*/  LOP3.LUT R4, R24, 0xffff, RZ, 0xc0, !PT ;  /* 0x0000ffff18047812 */ /* 0x000fe400078ec0ff */
[----:B------:R-:W-:Y:S02]  /*ece30*/  PRMT R12, R12, 0x5210, R11 ;  /* 0x000052100c0c7816 */ /* 0x000fe4000000000b */
[----:B----4-:R-:W-:Y:S02]  /*ece40*/  PRMT R13, R13, 0x5210, R3 ;  /* 0x000052100d0d7816 */ /* 0x010fe40000000003 */
[----:B------:R-:W-:Y:S01]  /*ece50*/  LOP3.LUT R2, R16, 0xffff, RZ, 0xc0, !PT ;  /* 0x0000ffff10027812 */ /* 0x000fe200078ec0ff */
[----:B------:R-:W-:Y:S06]  /*ece60*/  BAR.SYNC.DEFER_BLOCKING 0x0 ;  /* 0x0000000000007b1d */ /* 0x000fec0000010000 */
[----:B--2---:R-:W-:Y:S04]  /*ece70*/  STL [R1+0x6244], R8 ;  /* 0x0062440801007387 */ /* 0x004fe80000100800 */
[----:B------:R-:W2:Y:S04]  /*ece80*/  LDL.LU R25, [R1+0x51a0] ;  /* 0x0051a00001197983 */ /* 0x000ea80000300800 */
[----:B------:R-:W2:Y:S04]  /*ece90*/  LDL.LU R24, [R1+0x519c] ;  /* 0x00519c0001187983 */ /* 0x000ea80000300800 */
[----:B------:R0:W-:Y:S01]  /*ecea0*/  STL [R1+0x6240], R26 ;  /* 0x0062401a01007387 */ /* 0x0001e20000100800 */
[----:B------:R-:W-:-:S02]  /*eceb0*/  LOP3.LUT R3, R23, 0xffff, RZ, 0xc0, !PT ;  /* 0x0000ffff17037812 */ /* 0x000fc400078ec0ff */
[----:B------:R-:W-:Y:S02]  /*ecec0*/  PRMT R27, R27, 0x4210, R2 ;  /* 0x000042101b1b7816 */ /* 0x000fe40000000002 */
[----:B0-----:R-:W-:Y:S01]  /*eced0*/  PRMT R26, R28, 0x4210, R3 ;  /* 0x000042101c1a7816 */ /* 0x001fe20000000003 */
[----:B--2---:R0:W-:Y:S04]  /*ecee0*/  STL.64 [R1+0x6238], R24 ;  /* 0x0062381801007387 */ /* 0x0041e80000100a00 */
[----:B------:R-:W2:Y:S01]  /*ecef0*/  LDL.LU R23, [R1+0x514c] ;  /* 0x00514c0001177983 */ /* 0x000ea20000300800 */
[----:B0-----:R-:W-:Y:S02]  /*ecf00*/  PRMT R24, R15, 0x4210, R5 ;  /* 0x000042100f187816 */ /* 0x001fe40000000005 */
[----:B------:R-:W-:-:S02]  /*ecf10*/  PRMT R15, R9, 0x5210, R10 ;  /* 0x00005210090f7816 */ /* 0x000fc4000000000a */
[----:B------:R-:W0:Y:S01]  /*ecf20*/  LDS.128 R8, [R18] ;  /* 0x0000000012087984 */ /* 0x000e220000000c00 */
[----:B------:R-:W-:Y:S01]  /*ecf30*/  PRMT R25, R29, 0x4210, R4 ;  /* 0x000042101d197816 */ /* 0x000fe20000000004 */
[----:B------:R-:W-:Y:S06]  /*ecf40*/  BAR.SYNC.DEFER_BLOCKING 0x0 ;  /* 0x0000000000007b1d */ /* 0x000fec0000010000 */
[----:B------:R-:W-:Y:S02]  /*ecf50*/  STSM.16.M88.4 [R0], R24 ;  /* 0x0000001800007844 */ /* 0x000fe40000000200 */
[----:B------:R-:W-:Y:S06]  /*ecf60*/  BAR.SYNC.DEFER_BLOCKING 0x0 ;  /* 0x0000000000007b1d */ /* 0x000fec0000010000 */
[----:B------:R-:W1:Y:S04]  /*ecf70*/  LDS.128 R24, [R18] ;  /* 0x0000000012187984 */ /* 0x000e680000000c00 */
[----:B0-----:R0:W-:Y:S04]  /*ecf80*/  STL.64 [R1+0x640], R8 ;  /* 0x0006400801007387 */ /* 0x0011e80000100a00 */
[----:B------:R-:W-:Y:S01]  /*ecf90*/  STL [R1+0x648], R10 ;  /* 0x0006480a01007387 */ /* 0x000fe20000100800 */
[----:B------:R-:W-:Y:S01]  /*ecfa0*/  BAR.SYNC.DEFER_BLOCKING 0x0 ;  /* 0x0000000000007b1d */ /* 0x000fe20000010000 */
[----:B0-----:R-:W-:-:S05]  /*ecfb0*/  IMAD.MOV.U32 R9, RZ, RZ, R11 ;  /* 0x000000ffff097224 */ /* 0x001fca00078e000b */
[----:B------:R-:W4:Y:S04]  /*ecfc0*/  LDL.LU R8, [R1+0x6244] ;  /* 0x0062440001087983 */ /* 0x000f280000300800 */
[----:B------:R-:W-:Y:S04]  /*ecfd0*/  STL [R1+0x5c30], R9 ;  /* 0x005c300901007387 */ /* 0x000fe80000100800 */
[----:B-1----:R-:W-:Y:S04]  /*ecfe0*/  STL.64 [R1+0x630], R24 ;  /* 0x0006301801007387 */ /* 0x002fe80000100a00 */
[----:B------:R0:W-:Y:S04]  /*ecff0*/  STL.64 [R1+0x638], R26 ;  /* 0x0006381a01007387 */ /* 0x0001e80000100a00 */
[----:B0-----:R-:W2:Y:S01]  /*ed000*/  LDL.LU R26, [R1+0x6240] ;  /* 0x00624000011a7983 */ /* 0x001ea20000300800 */
[----:B---3--:R-:W-:-:S03]  /*ed010*/  PRMT R9, R7, 0x5210, R4 ;  /* 0x0000521007097816 */ /* 0x008fc60000000004 */
[----:B------:R-:W3:Y:S01]  /*ed020*/  LDL.LU.64 R24, [R1+0x6238] ;  /* 0x0062380001187983 */ /* 0x000ee20000300a00 */
[----:B------:R-:W-:-:S03]  /*ed030*/  PRMT R7, R6, 0x5210, R3 ;  /* 0x0000521006077816 */ /* 0x000fc60000000003 */
[----:B------:R0:W-:Y:S04]  /*ed040*/  STSM.16.M88.4 [R0], R12 ;  /* 0x0000000c00007844 */ /* 0x0001e80000000200 */
[----:B------:R-:W3:Y:S04]  /*ed050*/  LDL.LU R21, [R1+0x5148] ;  /* 0x0051480001157983 */ /* 0x000ee80000300800 */
[----:B0-----:R-:W3:Y:S04]  /*ed060*/  LDL.LU R12, [R1+0x5cc] ;  /* 0x0005cc00010c7983 */ /* 0x001ee80000300800 */
[----:B------:R-:W3:Y:S04]  /*ed070*/  LDL.LU R19, [R1+0x5c4] ;  /* 0x0005c40001137983 */ /* 0x000ee80000300800 */
[----:B------:R-:W3:Y:S04]  /*ed080*/  LDL.LU R16, [R1+0x5c8] ;  /* 0x0005c80001107983 */ /* 0x000ee80000300800 */
[----:B------:R-:W3:Y:S01]  /*ed090*/  LDL.LU R6, [R1+0x574] ;  /* 0x0005740001067983 */ /* 0x000ee20000300800 */
[----:B------:R-:W-:Y:S01]  /*ed0a0*/  BAR.SYNC.DEFER_BLOCKING 0x0 ;  /* 0x0000000000007b1d */ /* 0x000fe20000010000 */
[----:B--2---:R-:W-:-:S02]  /*ed0b0*/  PRMT R10, R26, 0x5210, R5 ;  /* 0x000052101a0a7816 */ /* 0x004fc40000000005 */
[----:B----4-:R-:W-:-:S03]  /*ed0c0*/  PRMT R5, R8, 0x5210, R2 ;  /* 0x0000521008057816 */ /* 0x010fc60000000002 */
[----:B------:R-:W2:Y:S04]  /*ed0d0*/  LDL.LU R8, [R1+0x230] ;  /* 0x0002300001087983 */ /* 0x000ea80000300800 */
[----:B------:R-:W4:Y:S04]  /*ed0e0*/  LDL.LU R29, [R1+0x22c] ;  /* 0x00022c00011d7983 */ /* 0x000f280000300800 */
[----:B------:R-:W2:Y:S04]  /*ed0f0*/  LDL.LU R28, [R1+0x228] ;  /* 0x00022800011c7983 */ /* 0x000ea80000300800 */
[----:B------:R-:W2:Y:S04]  /*ed100*/  LDL.LU R15, [R1+0x20f8] ;  /* 0x0020f800010f7983 */ /* 0x000ea80000300800 */
[----:B------:R-:W2:Y:S04]  /*ed110*/  LDL.LU R14, [R1+0x20ec] ;  /* 0x0020ec00010e7983 */ /* 0x000ea80000300800 */
[----:B------:R-:W4:Y:S01]  /*ed120*/  LDL.LU R13, [R1+0x1f7c] ;  /* 0x001f7c00010d7983 */ /* 0x000f220000300800 */
[----:B---3--:R-:W-:-:S02]  /*ed130*/  LOP3.LUT R4, R25, 0xffff, RZ, 0xc0, !PT ;  /* 0x0000ffff19047812 */ /* 0x008fc400078ec0ff */
[----:B------:R-:W-:Y:S01]  /*ed140*/  LOP3.LUT R3, R24, 0xffff, RZ, 0xc0, !PT ;  /* 0x0000ffff18037812 */ /* 0x000fe200078ec0ff */
[----:B--2---:R-:W-:Y:S04]  /*ed150*/  STL.64 [R1+0x6210], R14 ;  /* 0x0062100e01007387 */ /* 0x004fe80000100a00 */
[----:B----4-:R-:W-:Y:S04]  /*ed160*/  STL [R1+0x6208], R13 ;  /* 0x0062080d01007387 */ /* 0x010fe80000100800 */
[----:B------:R-:W2:Y:S04]  /*ed170*/  LDL.LU R27, [R1+0x1f78] ;  /* 0x001f7800011b7983 */ /* 0x000ea80000300800 */
[----:B------:R-:W2:Y:S04]  /*ed180*/  LDL.LU R26, [R1+0x5dc] ;  /* 0x0005dc00011a7983 */ /* 0x000ea80000300800 */
[----:B------:R-:W3:Y:S04]  /*ed190*/  LDL.LU R25, [R1+0x5d8] ;  /* 0x0005d80001197983 */ /* 0x000ee80000300800 */
[----:B------:R-:W3:Y:S01]  /*ed1a0*/  LDL.LU R24, [R1+0x5d4] ;  /* 0x0005d40001187983 */ /* 0x000ee20000300800 */
[----:B------:R-:W-:-:S03]  /*ed1b0*/  LOP3.LUT R2, R23, 0xffff, RZ, 0xc0, !PT ;  /* 0x0000ffff17027812 */ /* 0x000fc600078ec0ff */
[----:B--2---:R0:W-:Y:S04]  /*ed1c0*/  STL.64 [R1+0x6220], R26 ;  /* 0x0062201a01007387 */ /* 0x0041e80000100a00 */
[----:B---3--:R1:W-:Y:S01]  /*ed1d0*/  STL.64 [R1+0x6218], R24 ;  /* 0x0062181801007387 */ /* 0x0083e20000100a00 */
[----:B0-----:R-:W-:Y:S02]  /*ed1e0*/  IMAD.MOV.U32 R26, RZ, RZ, R7 ;  /* 0x000000ffff1a7224 */ /* 0x001fe400078e0007 */
[----:B------:R-:W-:Y:S02]  /*ed1f0*/  IMAD.MOV.U32 R27, RZ, RZ, R5 ;  /* 0x000000ffff1b7224 */ /* 0x000fe400078e0005 */
[----:B-1----:R-:W-:Y:S02]  /*ed200*/  IMAD.MOV.U32 R24, RZ, RZ, R10 ;  /* 0x000000ffff187224 */ /* 0x002fe400078e000a */
[----:B------:R-:W-:Y:S01]  /*ed210*/  IMAD.MOV.U32 R25, RZ, RZ, R9 ;  /* 0x000000ffff197224 */ /* 0x000fe200078e0009 */
[----:B------:R-:W-:Y:S04]  /*ed220*/  STL.64 [R1+0x6230], R26 ;  /* 0x0062301a01007387 */ /* 0x000fe80000100a00 */
[----:B------:R-:W-:Y:S04]  /*ed230*/  STL.64 [R1+0x6228], R24 ;  /* 0x0062281801007387 */ /* 0x000fe80000100a00 */
[----:B------:R-:W0:Y:S04]  /*ed240*/  LDS.128 R24, [R18] ;  /* 0x0000000012187984 */ /* 0x000e280000000c00 */
[----:B------:R-:W2:Y:S04]  /*ed250*/  LDL.LU R23, [R1+0x5d0] ;  /* 0x0005d00001177983 */ /* 0x000ea80000300800 */
[----:B------:R-:W3:Y:S04]  /*ed260*/  LDL.LU R7, [R1+0x174] ;  /* 0x0001740001077983 */ /* 0x000ee80000300800 */
[----:B0-----:R-:W-:Y:S01]  /*ed270*/  STL.64 [R1+0x620], R24 ;  /* 0x0006201801007387 */ /* 0x001fe20000100a00 */
[----:B------:R-:W-:-:S03]  /*ed280*/  IMAD.MOV.U32 R9, RZ, RZ, R26 ;  /* 0x000000ffff097224 */ /* 0x000fc600078e001a */
[----:B------:R0:W-:Y:S04]  /*ed290*/  STL [R1+0x62c], R27 ;  /* 0x00062c1b01007387 */ /* 0x0001e80000100800 */
[----:B0-----:R-:W4:Y:S04]  /*ed2a0*/  LDL.LU.64 R26, [R1+0x6230] ;  /* 0x00623000011a7983 */ /* 0x001f280000300a00 */
[----:B------:R-:W4:Y:S01]  /*ed2b0*/  LDL.LU.64 R24, [R1+0x6228] ;  /* 0x0062280001187983 */ /* 0x000f220000300a00 */
[----:B------:R-:W-:Y:S01]  /*ed2c0*/  BAR.SYNC.DEFER_BLOCKING 0x0 ;  /* 0x0000000000007b1d */ /* 0x000fe20000010000 */
[----:B------:R-:W-:-:S02]  /*ed2d0*/  LOP3.LUT R11, R21, 0xffff, RZ, 0xc0, !PT ;  /* 0x0000ffff150b7812 */ /* 0x000fc400078ec0ff */
[----:B------:R-:W-:Y:S02]  /*ed2e0*/  PRMT R12, R12, 0x4210, R4 ;  /* 0x000042100c0c7816 */ /* 0x000fe40000000004 */
[----:B------:R-:W-:Y:S02]  /*ed2f0*/  PRMT R13, R19, 0x4210, R3 ;  /* 0x00004210130d7816 */ /* 0x000fe40000000003 */
[----:B------:R-:W-:Y:S01]  /*ed300*/  PRMT R14, R16, 0x4210, R2 ;  /* 0x00004210100e7816 */ /* 0x000fe20000000002 */
[----:B------:R-:W-:Y:S01]  /*ed310*/  STL [R1+0x5c60], R9 ;  /* 0x005c600901007387 */ /* 0x000fe20000100800 */
[----:B------:R-:W-:-:S03]  /*ed320*/  PRMT R15, R6, 0x4210, R11 ;  /* 0x00004210060f7816 */ /* 0x000fc6000000000b */
[----:B----4-:R-:W-:Y:S01]  /*ed330*/  STSM.16.M88.4 [R0], R24 ;  /* 0x0000001800007844 */ /* 0x010fe20000000200 */
[----:B------:R-:W-:Y:S06]  /*ed340*/  BAR.SYNC.DEFER_BLOCKING 0x0 ;  /* 0x0000000000007b1d */ /* 0x000fec0000010000 */
[----:B------:R-:W0:Y:S02]  /*ed350*/  LDS.128 R24, [R18] ;  /* 0x0000000012187984 */ /* 0x000e240000000c00 */
[----:B------:R-:W-:Y:S06]  /*ed360*/  BAR.SYNC.DEFER_BLOCKING 0x0 ;  /* 0x0000000000007b1d */ /* 0x000fec0000010000 */
[----:B------:R-:W-:Y:S04]  /*ed370*/  STSM.16.M88.4 [R0], R12 ;  /* 0x0000000c00007844 */ /* 0x000fe80000000200 */
[----:B0-----:R-:W-:Y:S01]  /*ed380*/  STL [R1+0x610], R24 ;  /* 0x0006101801007387 */ /* 0x001fe20000100800 */
[----:B------:R-:W-:-:S03]  /*ed390*/  IMAD.MOV.U32 R6, RZ, RZ, R25 ;  /* 0x000000ffff067224 */ /* 0x000fc600078e0019 */
[----:B------:R0:W-:Y:S04]  /*ed3a0*/  STL.64 [R1+0x618], R26 ;  /* 0x0006181a01007387 */ /* 0x0001e80000100a00 */
[----:B0-----:R-:W4:Y:S04]  /*ed3b0*/  LDL.LU.64 R26, [R1+0x6220] ;  /* 0x00622000011a7983 */ /* 0x001f280000300a00 */
[----:B------:R-:W2:Y:S04]  /*ed3c0*/  LDL.LU.64 R24, [R1+0x6218] ;  /* 0x0062180001187983 */ /* 0x000ea80000300a00 */
[----:B------:R-:W2:Y:S04]  /*ed3d0*/  LDL.LU.64 R14, [R1+0x6210] ;  /* 0x00621000010e7983 */ /* 0x000ea80000300a00 */
[----:B------:R-:W2:Y:S01]  /*ed3e0*/  LDL.LU R13, [R1+0x6208] ;  /* 0x00620800010d7983 */ /* 0x000ea20000300800 */
[----:B------:R-:W-:-:S02]  /*ed3f0*/  PRMT R10, R28, 0x5210, R2 ;  /* 0x000052101c0a7816 */ /* 0x000fc40000000002 */
[----:B---3--:R-:W-:Y:S01]  /*ed400*/  PRMT R11, R7, 0x5210, R11 ;  /* 0x00005210070b7816 */ /* 0x008fe2000000000b */
[----:B------:R-:W3:Y:S01]  /*ed410*/  LDL.LU R12, [R1+0x23c] ;  /* 0x00023c00010c7983 */ /* 0x000ee20000300800 */
[----:B------:R-:W-:Y:S02]  /*ed420*/  PRMT R8, R8, 0x5210, R4 ;  /* 0x0000521008087816 */ /* 0x000fe40000000004 */
[----:B------:R-:W-:Y:S02]  /*ed430*/  PRMT R9, R29, 0x5210, R3 ;  /* 0x000052101d097816 */ /* 0x000fe40000000003 */
[----:B------:R-:W3:Y:S04]  /*ed440*/  LDL.LU R29, [R1+0x234] ;  /* 0x00023400011d7983 */ /* 0x000ee80000300800 */
[----:B------:R-:W3:Y:S04]  /*ed450*/  LDL.LU R28, [R1+0x238] ;  /* 0x00023800011c7983 */ /* 0x000ee80000300800 */
[----:B------:R-:W-:Y:S04]  /*ed460*/  STL.64 [R1+0x6200], R10 ;  /* 0x0062000a01007387 */ /* 0x000fe80000100a00 */
[----:B------:R-:W-:Y:S01]  /*ed470*/  STL.64 [R1+0x61f8], R8 ;  /* 0x0061f80801007387 */ /* 0x000fe20000100a00 */
[----:B------:R-:W-:Y:S06]  /*ed480*/  BAR.SYNC.DEFER_BLOCKING 0x0 ;  /* 0x0000000000007b1d */ /* 0x000fec0000010000 */
[----:B------:R-:W0:Y:S02]  /*ed490*/  LDS.128 R8, [R18] ;  /* 0x0000000012087984 */ /* 0x000e240000000c00 */
[----:B------:R-:W-:Y:S01]  /*ed4a0*/  BAR.SYNC.DEFER_BLOCKING 0x0 ;  /* 0x0000000000007b1d */ /* 0x000fe20000010000 */
[----:B----4-:R-:W-:-:S04]  /*ed4b0*/  LOP3.LUT R2, R27, 0xffff, RZ, 0xc0, !PT ;  /* 0x0000ffff1b027812 */ /* 0x010fc800078ec0ff */
[----:B--2---:R-:W-:Y:S02]  /*ed4c0*/  PRMT R23, R23, 0x4210, R2 ;  /* 0x0000421017177816 */ /* 0x004fe40000000002 */
[----:B------:R-:W-:Y:S02]  /*ed4d0*/  LOP3.LUT R5, R15, 0xffff, RZ, 0xc0, !PT ;  /* 0x0000ffff0f057812 */ /* 0x000fe400078ec0ff */
[----:B------:R-:W-:Y:S01]  /*ed4e0*/  LOP3.LUT R4, R14, 0xffff, RZ, 0xc0, !PT ;  /* 0x0000ffff0e047812 */ /* 0x000fe200078ec0ff */
[----:B------:R-:W2:Y:S01]  /*ed4f0*/  LDL.LU R15, [R1+0x170] ;  /* 0x00017000010f7983 */ /* 0x000ea20000300800 */
[----:B------:R-:W-:Y:S02]  /*ed500*/  LOP3.LUT R3, R13, 0xffff, RZ, 0xc0, !PT ;  /* 0x0000ffff0d037812 */ /* 0x000fe400078ec0ff */
[----:B------:R-:W-:Y:S01]  /*ed510*/  PRMT R20, R26, 0x4210, R5 ;  /* 0x000042101a147816 */ /* 0x000fe20000000005 */
[----:B------:R-:W4:Y:S01]  /*ed520*/  LDL.LU R27, [R1+0x51b4] ;  /* 0x0051b400011b7983 */ /* 0x000f220000300800 */
[----:B------:R-:W-:-:S02]  /*ed530*/  PRMT R21, R25, 0x4210, R4 ;  /* 0x0000421019157816 */ /* 0x000fc40000000004 */
[----:B------:R-:W-:Y:S01]  /*ed540*/  PRMT R22, R24, 0x4210, R3 ;  /* 0x0000421018167816 */ /* 0x000fe20000000003 */
[----:B------:R-:W2:Y:S04]  /*ed550*/  LDL.LU R26, [R1+0x51ac] ;  /* 0x0051ac00011a7983 */ /* 0x000ea80000300800 */
[----:B------:R1:W-:Y:S04]  /*ed560*/  STSM.16.M88.4 [R0], R20 ;  /* 0x0000001400007844 */ /* 0x0003e80000000200 */
[----:B0-----:R-:W-:Y:S04]  /*ed570*/  STL.64 [R1+0x600], R8 ;  /* 0x0006000801007387 */ /* 0x001fe80000100a00 */
[----:B------:R-:W-:Y:S01]  /*ed580*/  STL.64 [R1+0x608], R10 ;  /* 0x0006080a01007387 */ /* 0x000fe20000100a00 */
[----:B------:R-:W-:Y:S06]  /*ed590*/  BAR.SYNC.DEFER_BLOCKING 0x0 ;  /* 0x0000000000007b1d */ /* 0x000fec0000010000 */
[----:B------:R-:W2:Y:S04]  /*ed5a0*/  LDL.LU R25, [R1+0x5164] ;  /* 0x0051640001197983 */ /* 0x000ea80000300800 */
[----:B------:R-:W2:Y:S04]  /*ed5b0*/  LDL.LU R24, [R1+0x5160] ;  /* 0x0051600001187983 */ /* 0x000ea80000300800 */
[----:B-1----:R-:W2:Y:S04]  /*ed5c0*/  LDL.LU R23, [R1+0x5ec] ;  /* 0x0005ec0001177983 */ /* 0x002ea80000300800 */
[----:B------:R-:W0:Y:S04]  /*ed5d0*/  LDS.128 R8, [R18] ;  /* 0x0000000012087984 */ /* 0x000e280000000c00 */
[----:B0-----:R-:W-:Y:S01]  /*ed5e0*/  STL [R1+0x5f0], R8 ;  /* 0x0005f00801007387 */ /* 0x001fe20000100800 */
[----:B------:R-:W-:-:S03]  /*ed5f0*/  IMAD.MOV.U32 R7, RZ, RZ, R9 ;  /* 0x000000ffff077224 */ /* 0x000fc600078e0009 */
[----:B------:R0:W-:Y:S04]  /*ed600*/  STL.64 [R1+0x5f8], R10 ;  /* 0x0005f80a01007387 */ /* 0x0001e80000100a00 */
[----:B0-----:R-:W2:Y:S04]  /*ed610*/  LDL.LU.64 R10, [R1+0x6200] ;  /* 0x00620000010a7983 */ /* 0x001ea80000300a00 */
[----:B------:R-:W2:Y:S01]  /*ed620*/  LDL.LU.64 R8, [R1+0x61f8] ;  /* 0x0061f80001087983 */ /* 0x000ea20000300a00 */
[----:B------:R-:W-:Y:S01]  /*ed630*/  BAR.SYNC.DEFER_BLOCKING 0x0 ;  /* 0x0000000000007b1d */ /* 0x000fe20000010000 */
[----:B---3--:R-:W-:-:S05]  /*ed640*/  PRMT R5, R12, 0x5210, R5 ;  /* 0x000052100c057816 */ /* 0x008fca0000000005 */
[----:B------:R-:W-:Y:S04]  /*ed650*/  STL.64 [R1+0x5c58], R6 ;  /* 0x005c580601007387 */ /* 0x000fe80000100a00 */
[----:B------:R-:W3:Y:S04]  /*ed660*/  LDL.LU R20, [R1+0x5e8] ;  /* 0x0005e80001147983 */ /* 0x000ee80000300800 */
[----:B------:R-:W3:Y:S04]  /*ed670*/  LDL.LU R16, [R1+0x5e4] ;  /* 0x0005e40001107983 */ /* 0x000ee80000300800 */
[----:B--2---:R0:W-:Y:S04]  /*ed680*/  STSM.16.M88.4 [R0], R8 ;  /* 0x0000000800007844 */ /* 0x0041e80000000200 */
[----:B0-----:R-:W2:Y:S04]  /*ed690*/  LDL.LU R8, [R1+0x5e0] ;  /* 0x0005e00001087983 */ /* 0x001ea80000300800 */
[----:B------:R-:W2:Y:S04]  /*ed6a0*/  LDL.LU R14, [R1+0x248] ;  /* 0x00024800010e7983 */ /* 0x000ea80000300800 */
[----:B------:R-:W3:Y:S04]  /*ed6b0*/  LDL.LU R13, [R1+0x240] ;  /* 0x00024000010d7983 */ /* 0x000ee80000300800 */
[----:B------:R-:W3:Y:S01]  /*ed6c0*/  LDL.LU R12, [R1+0x244] ;  /* 0x00024400010c7983 */ /* 0x000ee20000300800 */
[----:B------:R-:W-:-:S02]  /*ed6d0*/  PRMT R3, R28, 0x5210, R3 ;  /* 0x000052101c037816 */ /* 0x000fc40000000003 */
[----:B------:R-:W-:Y:S02]  /*ed6e0*/  PRMT R4, R29, 0x5210, R4 ;  /* 0x000052101d047816 */ /* 0x000fe40000000004 */
[----:B------:R-:W-:Y:S02]  /*ed6f0*/  PRMT R15, R15, 0x5210, R2 ;  /* 0x000052100f0f7816 */ /* 0x000fe40000000002 */
[----:B------:R-:W-:Y:S01]  /*ed700*/  LOP3.LUT R2, R24, 0xffff, RZ, 0xc0, !PT ;  /* 0x0000ffff18027812 */ /* 0x000fe200078ec0ff */
[----:B------:R-:W-:Y:S06]  /*ed710*/  BAR.SYNC.DEFER_BLOCKING 0x0 ;  /* 0x0000000000007b1d */ /* 0x000fec0000010000 */
[----:B--2---:R0:W-:Y:S04]  /*ed720*/  STL [R1+0x61e0], R14 ;  /* 0x0061e00e01007387 */ /* 0x0041e80000100800 */
[----:B---3--:R1:W-:Y:S01]  /*ed730*/  STL.64 [R1+0x61d8], R12 ;  /* 0x0061d80c01007387 */ /* 0x0083e20000100a00 */
[----:B0-----:R-:W-:-:S03]  /*ed740*/  IMAD.MOV.U32 R14, RZ, RZ, R3 ;  /* 0x000000ffff0e7224 */ /* 0x001fc600078e0003 */
[----:B------:R-:W2:Y:S04]  /*ed750*/  LDL.LU R29, [R1+0x212c] ;  /* 0x00212c00011d7983 */ /* 0x000ea80000300800 */
[----:B------:R-:W3:Y:S01]  /*ed760*/  LDL.LU R28, [R1+0x2128] ;  /* 0x00212800011c7983 */ /* 0x000ee20000300800 */
[----:B-1----:R-:W-:Y:S02]  /*ed770*/  IMAD.MOV.U32 R12, RZ, RZ, R5 ;  /* 0x000000ffff0c7224 */ /* 0x002fe400078e0005 */
[----:B------:R-:W-:Y:S01]  /*ed780*/  IMAD.MOV.U32 R13, RZ, RZ, R4 ;  /* 0x000000ffff0d7224 */ /* 0x000fe200078e0004 */
[----:B------:R-:W-:Y:S04]  /*ed790*/  STL.64 [R1+0x61f0], R14 ;  /* 0x0061f00e01007387 */ /* 0x000fe80000100a00 */
[----:B------:R-:W-:Y:S04]  /*ed7a0*/  STL.64 [R1+0x61e8], R12 ;  /* 0x0061e80c01007387 */ /* 0x000fe80000100a00 */
[----:B------:R-:W0:Y:S01]  /*ed7b0*/  LDS.128 R12, [R18] ;  /* 0x00000000120c7984 */ /* 0x000e220000000c00 */
[----:B----4-:R-:W-:-:S03]  /*ed7c0*/  LOP3.LUT R5, R27, 0xffff, RZ, 0xc0, !PT ;  /* 0x0000ffff1b057812 */ /* 0x010fc600078ec0ff */
[----:B------:R-:W4:Y:S01]  /*ed7d0*/  LDL.LU R27, [R1+0x201c] ;  /* 0x00201c00011b7983 */ /* 0x000f220000300800 */
[----:B------:R-:W-:-:S03]  /*ed7e0*/  LOP3.LUT R4, R26, 0xffff, RZ, 0xc0, !PT ;  /* 0x0000ffff1a047812 */ /* 0x000fc600078ec0ff */
[----:B------:R-:W2:Y:S01]  /*ed7f0*/  LDL.LU R21, [R1+0x1fdc] ;  /* 0x001fdc0001157983 */ /* 0x000ea20000300800 */
[----:B------:R-:W-:-:S03]  /*ed800*/  LOP3.LUT R3, R25, 0xffff, RZ, 0xc0, !PT ;  /* 0x0000ffff19037812 */ /* 0x000fc600078ec0ff */
[----:B------:R-:W2:Y:S01]  /*ed810*/  LDL.LU R19, [R1+0x19ec] ;  /* 0x0019ec0001137983 */ /* 0x000ea20000300800 */
[----:B------:R-:W-:-:S03]  /*ed820*/  PRMT R10, R23, 0x4210, R5 ;  /* 0x00004210170a7816 */ /* 0x000fc60000000005 */
[----:B------:R-:W2:Y:S04]  /*ed830*/  LDL.LU R26, [R1+0x19f8] ;  /* 0x0019f800011a7983 */ /* 0x000ea80000300800 */
[----:B------:R-:W2:Y:S04]  /*ed840*/  LDL.LU R25, [R1+0x19e8] ;  /* 0x0019e80001197983 */ /* 0x000ea80000300800 */
[----:B------:R-:W2:Y:S04]  /*ed850*/  LDL.LU R24, [R1+0x19dc] ;  /* 0x0019dc0001187983 */ /* 0x000ea80000300800 */
[----:B------:R-:W2:Y:S04]  /*ed860*/  LDL.LU R23, [R1+0x12c] ;  /* 0x00012c0001177983 */ /* 0x000ea80000300800 */
[----:B0-----:R-:W-:Y:S04]  /*ed870*/  STL.64 [R1+0x5e0], R12 ;  /* 0x0005e00c01007387 */ /* 0x001fe80000100a00 */
[----:B------:R0:W-:Y:S04]  /*ed880*/  STL.64 [R1+0x5e8], R14 ;  /* 0x0005e80e01007387 */ /* 0x0001e80000100a00 */
[----:B0-----:R-:W2:Y:S04]  /*ed890*/  LDL.LU.64 R14, [R1+0x61f0] ;  /* 0x0061f000010e7983 */ /* 0x001ea80000300a00 */
[----:B------:R-:W2:Y:S01]  /*ed8a0*/  LDL.LU.64 R12, [R1+0x61e8] ;  /* 0x0061e800010c7983 */ /* 0x000ea20000300a00 */
[----:B------:R-:W-:Y:S06]  /*ed8b0*/  BAR.SYNC.DEFER_BLOCKING 0x0 ;  /* 0x0000000000007b1d */ /* 0x000fec0000010000 */
[----:B--2---:R-:W-:Y:S02]  /*ed8c0*/  STSM.16.M88.4 [R0], R12 ;  /* 0x0000000c00007844 */ /* 0x004fe40000000200 */
[----:B------:R-:W-:Y:S06]  /*ed8d0*/  BAR.SYNC.DEFER_BLOCKING 0x0 ;  /* 0x0000000000007b1d */ /* 0x000fec0000010000 */
[----:B------:R-:W0:Y:S04]  /*ed8e0*/  LDS.128 R12, [R18] ;  /* 0x00000000120c7984 */ /* 0x000e280000000c00 */
[----:B0-----:R-:W-:Y:S04]  /*ed8f0*/  STL.64 [R1+0x5d0], R12 ;  /* 0x0005d00c01007387 */ /* 0x001fe80000100a00 */
[----:B------:R0:W-:Y:S04]  /*ed900*/  STL [R1+0x5d8], R14 ;  /* 0x0005d80e01007387 */ /* 0x0001e80000100800 */
[----:B0-----:R-:W2:Y:S04]  /*ed910*/  LDL.LU R14, [R1+0x61e0] ;  /* 0x0061e000010e7983 */ /* 0x001ea80000300800 */
[----:B------:R-:W3:Y:S01]  /*ed920*/  LDL.LU.64 R12, [R1+0x61d8] ;  /* 0x0061d800010c7983 */ /* 0x000ee20000300a00 */
[----:B------:R-:W-:Y:S01]  /*ed930*/  PRMT R6, R8, 0x4210, R2 ;  /* 0x0000421008067816 */ /* 0x000fe20000000002 */
[----:B------:R-:W-:Y:S01]  /*ed940*/  IMAD.MOV.U32 R8, RZ, RZ, R15 ;  /* 0x000000ffff087224 */ /* 0x000fe200078e000f */
[----:B------:R-:W-:-:S04]  /*ed950*/  PRMT R7, R16, 0x4210, R3 ;  /* 0x0000421010077816 */ /* 0x000fc80000000003 */
[----:B------:R0:W-:Y:S01]  /*ed960*/  STL [R1+0x5c80], R8 ;  /* 0x005c800801007387 */ /* 0x0001e20000100800 */
[----:B------:R-:W-:Y:S01]  /*ed970*/  PRMT R9, R20, 0x4210, R4 ;  /* 0x0000421014097816 */ /* 0x000fe20000000004 */
[----:B------:R-:W-:Y:S02]  /*ed980*/  IMAD.MOV.U32 R11, RZ, RZ, R6 ;  /* 0x000000ffff0b7224 */ /* 0x000fe400078e0006 */
[----:B0-----:R-:W-:Y:S02]  /*ed990*/  IMAD.MOV.U32 R8, RZ, RZ, R10 ;  /* 0x000000ffff087224 */ /* 0x001fe400078e000a */
[----:B------:R-:W-:Y:S01]  /*ed9a0*/  IMAD.MOV.U32 R10, RZ, RZ, R7 ;  /* 0x000000ffff0a7224 */ /* 0x000fe200078e0007 */
[----:B------:R-:W-:Y:S06]  /*ed9b0*/  BAR.SYNC.DEFER_BLOCKING 0x0 ;  /* 0x0000000000007b1d */ /* 0x000fec0000010000 */
[----:B------:R0:W-:Y:S01]  /*ed9c0*/  STSM.16.M88.4 [R0], R8 ;  /* 0x0000000800007844 */ /* 0x0001e20000000200 */
[----:B------:R-:W-:-:S02]  /*ed9d0*/  PRMT R2, R23, 0x5210, R2 ;  /* 0x0000521017027816 */ /* 0x000fc40000000002 */
[----:B------:R-:W-:-:S04]  /*ed9e0*/  LOP3.LUT R6, R29, 0xffff, RZ, 0xc0, !PT ;  /* 0x0000ffff1d067812 */ /* 0x000fc800078ec0ff */
[----:B0-----:R-:W-:Y:S01]  /*ed9f0*/  PRMT R8, R19, 0x4210, R6 ;  /* 0x0000421013087816 */ /* 0x001fe20000000006 */
[----:B------:R-:W-:Y:S01]  /*eda00*/  BAR.SYNC.DEFER_BLOCKING 0x0 ;  /* 0x0000000000007b1d */ /* 0x000fe20000010000 */
[----:B--2---:R-:W-:-:S05]  /*eda10*/  PRMT R16, R14, 0x5210, R5 ;  /* 0x000052100e107816 */ /* 0x004fca0000000005 */
[----:B------:R-:W2:Y:S01]  /*eda20*/  LDL.LU R14, [R1+0x254] ;  /* 0x00025400010e7983 */ /* 0x000ea20000300800 */
[----:B---3--:R-:W-:Y:S02]  /*eda30*/  PRMT R7, R12, 0x5210, R3 ;  /* 0x000052100c077816 */ /* 0x008fe40000000003 */
[----:B------:R-:W-:Y:S02]  /*eda40*/  LOP3.LUT R3, R21, 0xffff, RZ, 0xc0, !PT ;  /* 0x0000ffff15037812 */ /* 0x000fe400078ec0ff */
[----:B------:R-:W0:Y:S01]  /*eda50*/  LDS.128 R20, [R18] ;  /* 0x0000000012147984 */ /* 0x000e220000000c00 */
[----:B------:R-:W-:Y:S02]  /*eda60*/  PRMT R15, R13, 0x5210, R4 ;  /* 0x000052100d0f7816 */ /* 0x000fe40000000004 */
[----:B------:R-:W-:Y:S01]  /*eda70*/  LOP3.LUT R5, R28, 0xffff, RZ, 0xc0, !PT ;  /* 0x0000ffff1c057812 */ /* 0x000fe200078ec0ff */
[----:B------:R-:W3:Y:S01]  /*eda80*/  LDL.LU R13, [R1+0x250] ;  /* 0x00025000010d7983 */ /* 0x000ee20000300800 */
[----:B----4-:R-:W-:-:S02]  /*eda90*/  LOP3.LUT R4, R27, 0xffff, RZ, 0xc0, !PT ;  /* 0x0000ffff1b047812 */ /* 0x010fc400078ec0ff */
[----:B------:R-:W-:Y:S01]  /*edaa0*/  PRMT R9, R26, 0x4210, R5 ;  /* 0x000042101a097816 */ /* 0x000fe20000000005 */
[----:B------:R-:W4:Y:S01]  /*edab0*/  LDL.LU R12, [R1+0x24c] ;  /* 0x00024c00010c7983 */ /* 0x000f220000300800 */
[----:B------:R-:W-:Y:S02]  /*edac0*/  PRMT R10, R25, 0x4210, R4 ;  /* 0x00004210190a7816 */ /* 0x000fe40000000004 */
[----:B------:R-:W-:Y:S01]  /*edad0*/  PRMT R11, R24, 0x4210, R3 ;  /* 0x00004210180b7816 */ /* 0x000fe20000000003 */
[----:B------:R-:W-:Y:S06]  /*edae0*/  BAR.SYNC.DEFER_BLOCKING 0x0 ;  /* 0x0000000000007b1d */ /* 0x000fec0000010000 */
[----:B------:R-:W4:Y:S04]  /*edaf0*/  LDL.LU R29, [R1+0x1a0] ;  /* 0x0001a000011d7983 */ /* 0x000f280000300800 */
[----:B------:R-:W4:Y:S04]  /*edb00*/  LDL.LU R28, [R1+0x51cc] ;  /* 0x0051cc00011c7983 */ /* 0x000f280000300800 */
[----:B------:R-:W4:Y:S04]  /*edb10*/  LDL.LU R27, [R1+0x51c8] ;  /* 0x0051c800011b7983 */ /* 0x000f280000300800 */
[----:B------:R-:W-:Y:S01]  /*edb20*/  STSM.16.M88.4 [R0], R8 ;  /* 0x0000000800007844 */ /* 0x000fe20000000200 */
[----:B------:R-:W-:Y:S06]  /*edb30*/  BAR.SYNC.DEFER_BLOCKING 0x0 ;  /* 0x0000000000007b1d */ /* 0x000fec0000010000 */
[----:B------:R-:W1:Y:S04]  /*edb40*/  LDS.128 R8, [R18] ;  /* 0x0000000012087984 */ /* 0x000e680000000c00 */
[----:B0-----:R-:W-:Y:S04]  /*edb50*/  STL [R1+0x5c0], R20 ;  /* 0x0005c01401007387 */ /* 0x001fe80000100800 */
[----:B------:R0:W-:Y:S02]  /*edb60*/  STL.64 [R1+0x5c8], R22 ;  /* 0x0005c81601007387 */ /* 0x0001e40000100a00 */
[----:B0-----:R-:W-:-:S05]  /*edb70*/  IMAD.MOV.U32 R23, RZ, RZ, R21 ;  /* 0x000000ffff177224 */ /* 0x001fca00078e0015 */
[----:B------:R0:W-:Y:S01]  /*edb80*/  STL [R1+0x5bac], R23 ;  /* 0x005bac1701007387 */ /* 0x0001e20000100800 */
[----:B------:R-:W-:Y:S02]  /*edb90*/  IMAD.MOV.U32 R20, RZ, RZ, R16 ;  /* 0x000000ffff147224 */ /* 0x000fe400078e0010 */
[----:B------:R-:W-:Y:S02]  /*edba0*/  IMAD.MOV.U32 R21, RZ, RZ, R15 ;  /* 0x000000ffff157224 */ /* 0x000fe400078e000f */
[----:B------:R-:W-:Y:S02]  /*edbb0*/  IMAD.MOV.U32 R22, RZ, RZ, R7 ;  /* 0x000000ffff167224 */ /* 0x000fe400078e0007 */
[----:B0-----:R-:W-:Y:S01]  /*edbc0*/  IMAD.MOV.U32 R23, RZ, RZ, R2 ;  /* 0x000000ffff177224 */ /* 0x001fe200078e0002 */
[----:B------:R-:W-:Y:S01]  /*edbd0*/  BAR.SYNC.DEFER_BLOCKING 0x0 ;  /* 0x0000000000007b1d */ /* 0x000fe20000010000 */
[----:B-1----:R-:W-:-:S05]  /*edbe0*/  IMAD.MOV.U32 R24, RZ, RZ, R11 ;  /* 0x000000ffff187224 */ /* 0x002fca00078e000b */
[----:B------:R-:W-:Y:S04]  /*edbf0*/  STL.64 [R1+0x5b0], R8 ;  /* 0x0005b00801007387 */ /* 0x000fe80000100a00 */
[----:B------:R0:W-:Y:S04]  /*edc00*/  STL [R1+0x5b8], R10 ;  /* 0x0005b80a01007387 */ /* 0x0001e80000100800 */
[----:B------:R-:W4:Y:S04]  /*edc10*/  LDL.LU R2, [R1+0x5178] ;  /* 0x0051780001027983 */ /* 0x000f280000300800 */
[----:B0-----:R-:W4:Y:S04]  /*edc20*/  LDL.LU R10, [R1+0x5174] ;  /* 0x00517400010a7983 */ /* 0x001f280000300800 */
[----:B------:R-:W4:Y:S04]  /*edc30*/  LDL.LU R11, [R1+0x1a3c] ;  /* 0x001a3c00010b7983 */ /* 0x000f280000300800 */
[----:B------:R-:W4:Y:S04]  /*edc40*/  LDL.LU R19, [R1+0x1a38] ;  /* 0x001a380001137983 */ /* 0x000f280000300800 */
[----:B------:R-:W4:Y:S04]  /*edc50*/  LDL.LU R26, [R1+0x1a2c] ;  /* 0x001a2c00011a7983 */ /* 0x000f280000300800 */
[----:B------:R-:W4:Y:S04]  /*edc60*/  LDL.LU R25, [R1+0x19fc] ;  /* 0x0019fc0001197983 */ /* 0x000f280000300800 */
[----:B------:R-:W-:Y:S04]  /*edc70*/  STL [R1+0x61b0], R24 ;  /* 0x0061b01801007387 */ /* 0x000fe80000100800 */
[----:B------:R0:W-:Y:S01]  /*edc80*/  STSM.16.M88.4 [R0], R20 ;  /* 0x0000001400007844 */ /* 0x0001e20000000200 */
[----:B--2---:R-:W-:-:S03]  /*edc90*/  PRMT R8, R14, 0x5210, R6 ;  /* 0x000052100e087816 */ /* 0x004fc60000000006 */
[----:B------:R-:W2:Y:S04]  /*edca0*/  LDL.LU R14, [R1+0x260] ;  /* 0x00026000010e7983 */ /* 0x000ea80000300800 */
[----:B0-----:R-:W2:Y:S04]  /*edcb0*/  LDL.LU R22, [R1+0x258] ;  /* 0x0002580001167983 */ /* 0x001ea80000300800 */
[----:B------:R-:W2:Y:S04]  /*edcc0*/  LDL.LU R20, [R1+0x25c] ;  /* 0x00025c0001147983 */ /* 0x000ea80000300800 */
[----:B------:R-:W2:Y:S01]  /*edcd0*/  LDL.LU R21, [R1+0x4d18] ;  /* 0x004d180001157983 */ /* 0x000ea20000300800 */
[----:B---3--:R-:W-:-:S02]  /*edce0*/  PRMT R7, R13, 0x5210, R5 ;  /* 0x000052100d077816 */ /* 0x008fc40000000005 */
[----:B----4-:R-:W-:Y:S01]  /*edcf0*/  PRMT R6, R12, 0x5210, R4 ;  /* 0x000052100c067816 */ /* 0x010fe20000000004 */
[----:B------:R-:W-:Y:S06]  /*edd00*/  BAR.SYNC.DEFER_BLOCKING 0x0 ;  /* 0x0000000000007b1d */ /* 0x000fec0000010000 */
[----:B--2---:R-:W-:Y:S04]  /*edd10*/  STL [R1+0x61d0], R22 ;  /* 0x0061d01601007387 */ /* 0x004fe80000100800 */
[----:B------:R-:W-:Y:S04]  /*edd20*/  STL.64 [R1+0x61c8], R20 ;  /* 0x0061c81401007387 */ /* 0x000fe80000100a00 */
[----:B------:R-:W2:Y:S04]  /*edd30*/  LDL.LU R16, [R1+0x215c] ;  /* 0x00215c0001107983 */ /* 0x000ea80000300800 */
[----:B------:R-:W3:Y:S04]  /*edd40*/  LDL.LU R13, [R1+0x207c] ;  /* 0x00207c00010d7983 */ /* 0x000ee80000300800 */
[----:B------:R-:W3:Y:S04]  /*edd50*/  LDL.LU R12, [R1+0x2078] ;  /* 0x00207800010c7983 */ /* 0x000ee80000300800 */
[----:B------:R-:W0:Y:S01]  /*edd60*/  LDS.128 R20, [R18] ;  /* 0x0000000012147984 */ /* 0x000e220000000c00 */
[----:B------:R-:W-:-:S03]  /*edd70*/  PRMT R5, R29, 0x5210, R3 ;  /* 0x000052101d057816 */ /* 0x000fc60000000003 */
[----:B------:R1:W-:Y:S02]  /*edd80*/  STL [R1+0x61c0], R14 ;  /* 0x0061c00e01007387 */ /* 0x0003e40000100800 */
[----:B------:R-:W-:Y:S02]  /*edd90*/  IMAD.MOV.U32 R15, RZ, RZ, R5 ;  /* 0x000000ffff0f7224 */ /* 0x000fe400078e0005 */
[----:B-1----:R-:W-:Y:S01]  /*edda0*/  IMAD.MOV.U32 R14, RZ, RZ, R6 ;  /* 0x000000ffff0e7224 */ /* 0x002fe200078e0006 */
[----:B------:R-:W-:Y:S02]  /*eddb0*/  LOP3.LUT R4, R28, 0xffff, RZ, 0xc0, !PT ;  /* 0x0000ffff1c047812 */ /* 0x000fe400078ec0ff */
[----:B------:R-:W-:Y:S02]  /*eddc0*/  LOP3.LUT R2, R2, 0xffff, RZ, 0xc0, !PT ;  /* 0x0000ffff02027812 */ /* 0x000fe400078ec0ff */
[----:B------:R-:W-:Y:S01]  /*eddd0*/  LOP3.LUT R3, R27, 0xffff, RZ, 0xc0, !PT ;  /* 0x0000ffff1b037812 */ /* 0x000fe200078ec0ff */
[----:B------:R-:W-:Y:S06]  /*edde0*/  BAR.SYNC.DEFER_BLOCKING 0x0 ;  /* 0x0000000000007b1d */ /* 0x000fec0000010000 */
[----:B---3--:R1:W-:Y:S04]  /*eddf0*/  STL.64 [R1+0x61b8], R12 ;  /* 0x0061b80c01007387 */ /* 0x0083e80000100a00 */
[----:B------:R-:W3:Y:S04]  /*ede00*/  LDL.LU R29, [R1+0x1a58] ;  /* 0x001a5800011d7983 */ /* 0x000ee80000300800 */
[----:B------:R-:W4:Y:S01]  /*ede10*/  LDL.LU R28, [R1+0x1a5c] ;  /* 0x001a5c00011c7983 */ /* 0x000f220000300800 */
[----:B-1----:R-:W-:-:S03]  /*ede20*/  IMAD.MOV.U32 R12, RZ, RZ, R8 ;  /* 0x000000ffff0c7224 */ /* 0x002fc600078e0008 */
[----:B------:R-:W3:Y:S01]  /*ede30*/  LDL.LU R27, [R1+0x1a4c] ;  /* 0x001a4c00011b7983 */ /* 0x000ee20000300800 */
[----:B------:R-:W-:-:S05]  /*ede40*/  IMAD.MOV.U32 R13, RZ, RZ, R7 ;  /* 0x000000ffff0d7224 */ /* 0x000fca00078e0007 */
[----:B------:R-:W-:Y:S01]  /*ede50*/  STSM.16.M88.4 [R0], R12 ;  /* 0x0000000c00007844 */ /* 0x000fe20000000200 */
[----:B------:R-:W-:Y:S06]  /*ede60*/  BAR.SYNC.DEFER_BLOCKING 0x0 ;  /* 0x0000000000007b1d */ /* 0x000fec0000010000 */
[----:B------:R-:W1:Y:S01]  /*ede70*/  LDS.128 R12, [R18] ;  /* 0x00000000120c7984 */ /* 0x000e620000000c00 */
[----:B------:R-:W-:Y:S02]  /*ede80*/  LOP3.LUT R7, R10, 0xffff, RZ, 0xc0, !PT ;  /* 0x0000ffff0a077812 */ /* 0x000fe400078ec0ff */
[----:B------:R-:W-:-:S02]  /*ede90*/  PRMT R8, R11, 0x4210, R4 ;  /* 0x000042100b087816 */ /* 0x000fc40000000004 */
[----:B------:R-:W-:Y:S02]  /*edea0*/  PRMT R10, R26, 0x4210, R2 ;  /* 0x000042101a0a7816 */ /* 0x000fe40000000002 */
[----:B------:R-:W-:Y:S01]  /*edeb0*/  PRMT R11, R25, 0x4210, R7 ;  /* 0x00004210190b7816 */ /* 0x000fe20000000007 */
[----:B------:R-:W3:Y:S04]  /*edec0*/  LDL.LU R26, [R1+0x1a48] ;  /* 0x001a4800011a7983 */ /* 0x000ee80000300800 */
[----:B------:R-:W3:Y:S04]  /*eded0*/  LDL.LU R25, [R1+0x198] ;  /* 0x0001980001197983 */ /* 0x000ee80000300800 */
[----:B0-----:R-:W-:Y:S04]  /*edee0*/  STL [R1+0x5a4], R21 ;  /* 0x0005a41501007387 */ /* 0x001fe80000100800 */
[----:B------:R0:W-:Y:S02]  /*edef0*/  STL.64 [R1+0x5a8], R22 ;  /* 0x0005a81601007387 */ /* 0x0001e40000100a00 */
[----:B0-----:R-:W-:-:S02]  /*edf00*/  IMAD.MOV.U32 R23, RZ, RZ, R20 ;  /* 0x000000ffff177224 */ /* 0x001fc400078e0014 */
[----:B------:R-:W4:Y:S04]  /*edf10*/  LDL.LU R22, [R1+0x61d0] ;  /* 0x0061d00001167983 */ /* 0x000f280000300800 */
[----:B------:R-:W4:Y:S04]  /*edf20*/  LDL.LU.64 R20, [R1+0x61c8] ;  /* 0x0061c80001147983 */ /* 0x000f280000300a00 */
[----:B------:R-:W-:Y:S04]  /*edf30*/  STL [R1+0x6118], R23 ;  /* 0x0061181701007387 */ /* 0x000fe80000100800 */
[----:B-1----:R-:W-:Y:S04]  /*edf40*/  STL.64 [R1+0x590], R12 ;  /* 0x0005900c01007387 */ /* 0x002fe80000100a00 */
[----:B------:R0:W-:Y:S04]  /*edf50*/  STL.64 [R1+0x598], R14 ;  /* 0x0005980e01007387 */ /* 0x0001e80000100a00 */
[----:B0-----:R-:W4:Y:S04]  /*edf60*/  LDL.LU R14, [R1+0x61c0] ;  /* 0x0061c000010e7983 */ /* 0x001f280000300800 */
[----:B------:R-:W4:Y:S01]  /*edf70*/  LDL.LU.64 R12, [R1+0x61b8] ;  /* 0x0061b800010c7983 */ /* 0x000f220000300a00 */
[----:B------:R-:W-:Y:S01]  /*edf80*/  PRMT R9, R19, 0x4210, R3 ;  /* 0x0000421013097816 */ /* 0x000fe20000000003 */
[----:B------:R-:W-:Y:S01]  /*edf90*/  BAR.SYNC.DEFER_BLOCKING 0x0 ;  /* 0x0000000000007b1d */ /* 0x000fe20000010000 */
[----:B--2---:R-:W-:-:S05]  /*edfa0*/  LOP3.LUT R5, R16, 0xffff, RZ, 0xc0, !PT ;  /* 0x0000ffff10057812 */ /* 0x004fca00078ec0ff */
[----:B------:R-:W2:Y:S04]  /*edfb0*/  LDL.LU R19, [R1+0x26c] ;  /* 0x00026c0001137983 */ /* 0x000ea80000300800 */
[----:B------:R-:W2:Y:S04]  /*edfc0*/  LDL.LU R15, [R1+0x268] ;  /* 0x00026800010f7983 */ /* 0x000ea80000300800 */
[----:B------:R3:W-:Y:S01]  /*edfd0*/  STSM.16.M88.4 [R0], R8 ;  /* 0x0000000800007844 */ /* 0x0007e20000000200 */
[----:B------:R-:W-:Y:S01]  /*edfe0*/  BAR.SYNC.DEFER_BLOCKING 0x0 ;  /* 0x0000000000007b1d */ /* 0x000fe20000010000 */
[----:B---3--:R-:W-:-:S02]  /*edff0*/  PRMT R11, R25, 0x5210, R7 ;  /* 0x00005210190b7816 */ /* 0x008fc40000000007 */
[----:B----4-:R-:W-:Y:S02]  /*ee000*/  PRMT R9, R22, 0x5210, R3 ;  /* 0x0000521016097816 */ /* 0x010fe40000000003 */
[----:B------:R-:W-:Y:S02]  /*ee010*/  PRMT R10, R20, 0x5210, R2 ;  /* 0x00005210140a7816 */ /* 0x000fe40000000002 */
[----:B------:R-:W-:Y:S02]  /*ee020*/  LOP3.LUT R6, R21, 0xffff, RZ, 0xc0, !PT ;  /* 0x0000ffff15067812 */ /* 0x000fe400078ec0ff */
[----:B------:R-:W-:Y:S02]  /*ee030*/  PRMT R8, R14, 0x5210, R4 ;  /* 0x000052100e087816 */ /* 0x000fe40000000004 */
[----:B------:R-:W-:Y:S01]  /*ee040*/  LOP3.LUT R2, R12, 0xffff, RZ, 0xc0, !PT ;  /* 0x0000ffff0c027812 */ /* 0x000fe200078ec0ff */
[----:B------:R-:W3:Y:S01]  /*ee050*/  LDL.LU R14, [R1+0x264] ;  /* 0x00026400010e7983 */ /* 0x000ee20000300800 */
[----:B------:R-:W-:-:S02]  /*ee060*/  LOP3.LUT R4, R13, 0xffff, RZ, 0xc0, !PT ;  /* 0x0000ffff0d047812 */ /* 0x000fc400078ec0ff */
[----:B------:R-:W-:Y:S01]  /*ee070*/  PRMT R23, R26, 0x4210, R2 ;  /* 0x000042101a177816 */ /* 0x000fe20000000002 */
[----:B------:R-:W4:Y:S01]  /*ee080*/  LDL.LU R3, [R1+0x19c] ;  /* 0x00019c0001037983 */ /* 0x000f220000300800 */
[----:B------:R-:W-:-:S03]  /*ee090*/  PRMT R22, R27, 0x4210, R4 ;  /* 0x000042101b167816 */ /* 0x000fc60000000004 */
[----:B------:R-:W0:Y:S01]  /*ee0a0*/  LDS.128 R24, [R18] ;  /* 0x0000000012187984 */ /* 0x000e220000000c00 */
[--C-:B------:R-:W-:Y:S02]  /*ee0b0*/  PRMT R20, R29, 0x4210, R6.reuse ;  /* 0x000042101d147816 */ /* 0x100fe40000000006 */
[----:B------:R-:W-:Y:S01]  /*ee0c0*/  PRMT R21, R28, 0x4210, R5 ;  /* 0x000042101c157816 */ /* 0x000fe20000000005 */
[----:B------:R-:W-:Y:S06]  /*ee0d0*/  BAR.SYNC.DEFER_BLOCKING 0x0 ;  /* 0x0000000000007b1d */ /* 0x000fec0000010000 */
[----:B------:R-:W3:Y:S04]  /*ee0e0*/  LDL.LU R16, [R1+0x51e0] ;  /* 0x0051e00001107983 */ /* 0x000ee80000300800 */
[----:B------:R-:W3:Y:S04]  /*ee0f0*/  LDL.LU R13, [R1+0x51dc] ;  /* 0x0051dc00010d7983 */ /* 0x000ee80000300800 */
[----:B------:R-:W3:Y:S04]  /*ee100*/  LDL.LU R12, [R1+0x5194] ;  /* 0x00519400010c7983 */ /* 0x000ee80000300800 */
[----:B------:R-:W3:Y:S04]  /*ee110*/  LDL.LU R29, [R1+0x518c] ;  /* 0x00518c00011d7983 */ /* 0x000ee80000300800 */
[----:B------:R-:W-:Y:S01]  /*ee120*/  STSM.16.M88.4 [R0], R20 ;  /* 0x0000001400007844 */ /* 0x000fe20000000200 */
[----:B------:R-:W-:Y:S06]  /*ee130*/  BAR.SYNC.DEFER_BLOCKING 0x0 ;  /* 0x0000000000007b1d */ /* 0x000fec0000010000 */
[----:B------:R-:W3:Y:S04]  /*ee140*/  LDL.LU R28, [R1+0x1a7c] ;  /* 0x001a7c00011c7983 */ /* 0x000ee80000300800 */
[----:B------:R-:W1:Y:S04]  /*ee150*/  LDS.128 R20, [R18] ;  /* 0x0000000012147984 */ /* 0x000e680000000c00 */
[----:B0-----:R-:W-:Y:S04]  /*ee160*/  STL.64 [R1+0x580], R24 ;  /* 0x0005801801007387 */ /* 0x001fe80000100a00 */
[----:B------:R0:W-:Y:S01]  /*ee170*/  STL.64 [R1+0x588], R26 ;  /* 0x0005881a01007387 */ /* 0x0001e20000100a00 */
[----:B------:R-:W-:Y:S06]  /*ee180*/  BAR.SYNC.DEFER_BLOCKING 0x0 ;  /* 0x0000000000007b1d */ /* 0x000fec0000010000 */
[----:B0-----:R-:W3:Y:S04]  /*ee190*/  LDL.LU R27, [R1+0x1a78] ;  /* 0x001a7800011b7983 */ /* 0x001ee80000300800 */
[----:B------:R-:W3:Y:S04]  /*ee1a0*/  LDL.LU R26, [R1+0x1a6c] ;  /* 0x001a6c00011a7983 */ /* 0x000ee80000300800 */
[----:B------:R-:W3:Y:S04]  /*ee1b0*/  LDL.LU R25, [R1+0x1a68] ;  /* 0x001a680001197983 */ /* 0x000ee80000300800 */
[----:B-1----:R0:W-:Y:S04]  /*ee1c0*/  STL.64 [R1+0x570], R20 ;  /* 0x0005701401007387 */ /* 0x0021e80000100a00 */
[----:B------:R4:W-:Y:S04]  /*ee1d0*/  STL.64 [R1+0x578], R22 ;  /* 0x0005781601007387 */ /* 0x0009e80000100a00 */
[----:B0-----:R-:W3:Y:S04]  /*ee1e0*/  LDL.LU R20, [R1+0x278] ;  /* 0x0002780001147983 */ /* 0x001ee80000300800 */
[----:B------:R-:W3:Y:S04]  /*ee1f0*/  LDL.LU R21, [R1+0x274] ;  /* 0x0002740001157983 */ /* 0x000ee80000300800 */
[----:B------:R0:W-:Y:S01]  /*ee200*/  STSM.16.M88.4 [R0], R8 ;  /* 0x0000000800007844 */ /* 0x0001e20000000200 */
[----:B--2---:R-:W-:-:S02]  /*ee210*/  PRMT R6, R19, 0x5210, R6 ;  /* 0x0000521013067816 */ /* 0x004fc40000000006 */
[----:B------:R-:W-:Y:S02]  /*ee220*/  PRMT R5, R15, 0x5210, R5 ;  /* 0x000052100f057816 */ /* 0x000fe40000000005 */
[----:B----4-:R-:W-:Y:S02]  /*ee230*/  PRMT R23, R3, 0x5210, R2 ;  /* 0x0000521003177816 */ /* 0x010fe40000000002 */
[----:B---3--:R-:W-:Y:S02]  /*ee240*/  LOP3.LUT R3, R13, 0xffff, RZ, 0xc0, !PT ;  /* 0x0000ffff0d037812 */ /* 0x008fe400078ec0ff */
[----:B------:R-:W-:Y:S02]  /*ee250*/  LOP3.LUT R2, R12, 0xffff, RZ, 0xc0, !PT ;  /* 0x0000ffff0c027812 */ /* 0x000fe400078ec0ff */
[----:B------:R-:W-:-:S05]  /*ee260*/  PRMT R4, R14, 0x5210, R4 ;  /* 0x000052100e047816 */ /* 0x000fca0000000004 */
[----:B------:R-:W-:Y:S01]  /*ee270*/  IMAD.MOV.U32 R22, RZ, RZ, R4 ;  /* 0x000000ffff167224 */ /* 0x000fe200078e0004 */
[----:B------:R-:W-:Y:S02]  /*ee280*/  LOP3.LUT R4, R16, 0xffff, RZ, 0xc0, !PT ;  /* 0x0000ffff10047812 */ /* 0x000fe400078ec0ff */
[----:B0-----:R-:W-:Y:S02]  /*ee290*/  PRMT R9, R27, 0x4210, R3 ;  /* 0x000042101b097816 */ /* 0x001fe40000000003 */
[----:B------:R-:W-:Y:S01]  /*ee2a0*/  PRMT R10, R26, 0x4210, R2 ;  /* 0x000042101a0a7816 */ /* 0x000fe20000000002 */
[----:B------:R0:W-:Y:S04]  /*ee2b0*/  STL.64 [R1+0x61a8], R20 ;  /* 0x0061a81401007387 */ /* 0x0001e80000100a00 */
[----:B------:R-:W2:Y:S04]  /*ee2c0*/  LDL.LU R19, [R1+0x270] ;  /* 0x0002700001137983 */ /* 0x000ea80000300800 */
[----:B------:R-:W3:Y:S01]  /*ee2d0*/  LDL.LU R15, [R1+0x4ea0] ;  /* 0x004ea000010f7983 */ /* 0x000ee20000300800 */
[----:B0-----:R-:W-:Y:S01]  /*ee2e0*/  IMAD.MOV.U32 R20, RZ, RZ, R6 ;  /* 0x000000ffff147224 */ /* 0x001fe200078e0006 */
[----:B------:R-:W-:-:S02]  /*ee2f0*/  LOP3.LUT R6, R29, 0xffff, RZ, 0xc0, !PT ;  /* 0x0000ffff1d067812 */ /* 0x000fc400078ec0ff */
[----:B------:R-:W4:Y:S02]  /*ee300*/  LDL.LU R14, [R1+0x4e9c] ;  /* 0x004e9c00010e7983 */ /* 0x000f240000300800 */
[----:B------:R-:W-:Y:S01]  /*ee310*/  PRMT R11, R25, 0x4210, R6 ;  /* 0x00004210190b7816 */ /* 0x000fe20000000006 */
[----:B------:R-:W-:Y:S01]  /*ee320*/  BAR.SYNC.DEFER_BLOCKING 0x0 ;  /* 0x0000000000007b1d */ /* 0x000fe20000010000 */
[----:B------:R-:W-:-:S05]  /*ee330*/  PRMT R8, R28, 0x4210, R4 ;  /* 0x000042101c087816 */ /* 0x000fca0000000004 */
[----:B------:R-:W2:Y:S04]  /*ee340*/  LDL.LU R16, [R1+0x20dc] ;  /* 0x0020dc0001107983 */ /* 0x000ea80000300800 */
[----:B------:R-:W2:Y:S04]  /*ee350*/  LDL.LU R13, [R1+0x20d8] ;  /* 0x0020d800010d7983 */ /* 0x000ea80000300800 */
[----:B------:R-:W2:Y:S04]  /*ee360*/  LDL.LU R12, [R1+0x1a9c] ;  /* 0x001a9c00010c7983 */ /* 0x000ea80000300800 */
[----:B------:R-:W2:Y:S04]  /*ee370*/  LDL.LU R29, [R1+0x1a98] ;  /* 0x001a9800011d7983 */ /* 0x000ea80000300800 */
[----:B------:R-:W0:Y:S04]  /*ee380*/  LDS.128 R24, [R18] ;  /* 0x0000000012187984 */ /* 0x000e280000000c00 */
[----:B------:R-:W2:Y:S04]  /*ee390*/  LDL.LU R28, [R1+0x1a8c] ;  /* 0x001a8c00011c7983 */ /* 0x000ea80000300800 */
[----:B0-----:R0:W-:Y:S04]  /*ee3a0*/  STL.64 [R1+0x560], R24 ;  /* 0x0005601801007387 */ /* 0x0011e80000100a00 */
[----:B------:R1:W-:Y:S04]  /*ee3b0*/  STL.64 [R1+0x568], R26 ;  /* 0x0005681a01007387 */ /* 0x0003e80000100a00 */
[----:B0-----:R-:W2:Y:S01]  /*ee3c0*/  LDL.LU R24, [R1+0x61b0] ;  /* 0x0061b00001187983 */ /* 0x001ea20000300800 */
[----:B------:R-:W-:Y:S01]  /*ee3d0*/  IMAD.MOV.U32 R21, RZ, RZ, R5 ;  /* 0x000000ffff157224 */ /* 0x000fe200078e0005 */
[----:B------:R-:W-:Y:S06]  /*ee3e0*/  BAR.SYNC.DEFER_BLOCKING 0x0 ;  /* 0x0000000000007b1d */ /* 0x000fec0000010000 */
[----:B-1----:R-:W3:Y:S04]  /*ee3f0*/  LDL.LU R27, [R1+0x1a88] ;  /* 0x001a8800011b7983 */ /* 0x002ee80000300800 */
[----:B------:R-:W3:Y:S04]  /*ee400*/  LDL.LU R26, [R1+0x188] ;  /* 0x00018800011a7983 */ /* 0x000ee80000300800 */
[----:B------:R-:W-:Y:S01]  /*ee410*/  STSM.16.M88.4 [R0], R20 ;  /* 0x0000001400007844 */ /* 0x000fe20000000200 */
[----:B------:R-:W-:Y:S06]  /*ee420*/  BAR.SYNC.DEFER_BLOCKING 0x0 ;  /* 0x0000000000007b1d */ /* 0x000fec0000010000 */
[----:B------:R-:W0:Y:S02]  /*ee430*/  LDS.128 R20, [R18] ;  /* 0x0000000012147984 */ /* 0x000e240000000c00 */
[----:B------:R-:W-:Y:S06]  /*ee440*/  BAR.SYNC.DEFER_BLOCKING 0x0 ;  /* 0x0000000000007b1d */ /* 0x000fec0000010000 */
[----:B------:R-:W-:Y:S01]  /*ee450*/  STSM.16.M88.4 [R0], R8 ;  /* 0x0000000800007844 */ /* 0x000fe20000000200 */
[----:B0-----:R-:W-:-:S03]  /*ee460*/  IMAD.MOV.U32 R25, RZ, RZ, R21 ;  /* 0x000000ffff197224 */ /* 0x001fc600078e0015 */
[----:B------:R0:W-:Y:S04]  /*ee470*/  STL [R1+0x550], R20 ;  /* 0x0005501401007387 */ /* 0x0001e80000100800 */
[----:B------:R-:W-:Y:S04]  /*ee480*/  STL.64 [R1+0x558], R22 ;  /* 0x0005581601007387 */ /* 0x000fe80000100a00 */
[----:B0-----:R-:W4:Y:S04]  /*ee490*/  LDL.LU.64 R20, [R1+0x61a8] ;  /* 0x0061a80001147983 */ /* 0x001f280000300a00 */
[----:B--2---:R-:W-:Y:S04]  /*ee4a0*/  STL.64 [R1+0x5b70], R24 ;  /* 0x005b701801007387 */ /* 0x004fe80000100a00 */
[----:B------:R-:W2:Y:S01]  /*ee4b0*/  LDL.LU R11, [R1+0x284] ;  /* 0x00028400010b7983 */ /* 0x000ea20000300800 */
[----:B------:R-:W-:-:S02]  /*ee4c0*/  PRMT R7, R19, 0x5210, R2 ;  /* 0x0000521013077816 */ /* 0x000fc40000000002 */
[----:B------:R-:W-:Y:S02]  /*ee4d0*/  LOP3.LUT R2, R13, 0xffff, RZ, 0xc0, !PT ;  /* 0x0000ffff0d027812 */ /* 0x000fe400078ec0ff */
[----:B---3--:R-:W-:Y:S02]  /*ee4e0*/  PRMT R6, R26, 0x5210, R6 ;  /* 0x000052101a067816 */ /* 0x008fe40000000006 */
[----:B------:R-:W-:Y:S02]  /*ee4f0*/  LOP3.LUT R5, R15, 0xffff, RZ, 0xc0, !PT ;  /* 0x0000ffff0f057812 */ /* 0x000fe400078ec0ff */
[----:B----4-:R-:W-:Y:S02]  /*ee500*/  PRMT R9, R20, 0x5210, R4 ;  /* 0x0000521014097816 */ /* 0x010fe40000000004 */
[----:B------:R-:W-:Y:S02]  /*ee510*/  PRMT R8, R21, 0x5210, R3 ;  /* 0x0000521015087816 */ /* 0x000fe40000000003 */
[----:B------:R-:W-:-:S02]  /*ee520*/  LOP3.LUT R4, R14, 0xffff, RZ, 0xc0, !PT ;  /* 0x0000ffff0e047812 */ /* 0x000fc400078ec0ff */
[----:B------:R-:W-:-:S04]  /*ee530*/  LOP3.LUT R3, R16, 0xffff, RZ, 0xc0, !PT ;  /* 0x0000ffff10037812 */ /* 0x000fc800078ec0ff */
[----:B------:R-:W-:Y:S01]  /*ee540*/  PRMT R10, R28, 0x4210, R3 ;  /* 0x000042101c0a7816 */ /* 0x000fe20000000003 */
[----:B------:R-:W-:Y:S06]  /*ee550*/  BAR.SYNC.DEFER_BLOCKING 0x0 ;  /* 0x0000000000007b1d */ /* 0x000fec0000010000 */
[----:B--2---:R0:W-:Y:S02]  /*ee560*/  STL [R1+0x61a0], R11 ;  /* 0x0061a00b01007387 */ /* 0x0041e40000100800 */
[----:B0-----:R-:W-:Y:S02]  /*ee570*/  PRMT R11, R27, 0x4210, R2 ;  /* 0x000042101b0b7816 */ /* 0x001fe40000000002 */
[----:B------:R-:W0:Y:S04]  /*ee580*/  LDS.128 R24, [R18] ;  /* 0x0000000012187984 */ /* 0x000e280000000c00 */
[----:B------:R1:W-:Y:S04]  /*ee590*/  STL.64 [R1+0x6198], R8 ;  /* 0x0061980801007387 */ /* 0x0003e80000100a00 */
[----:B------:R-:W2:Y:S04]  /*ee5a0*/  LDL.LU R22, [R1+0x27c] ;  /* 0x00027c0001167983 */ /* 0x000ea80000300800 */
[----:B------:R-:W3:Y:S01]  /*ee5b0*/  LDL.LU R15, [R1+0x280] ;  /* 0x00028000010f7983 */ /* 0x000ee20000300800 */
[----:B-1----:R-:W-:-:S03]  /*ee5c0*/  PRMT R8, R12, 0x4210, R5 ;  /* 0x000042100c087816 */ /* 0x002fc60000000005 */
[----:B------:R-:W4:Y:S01]  /*ee5d0*/  LDL.LU R14, [R1+0x194] ;  /* 0x00019400010e7983 */ /* 0x000f220000300800 */
[----:B------:R-:W-:Y:S01]  /*ee5e0*/  PRMT R9, R29, 0x4210, R4 ;  /* 0x000042101d097816 */ /* 0x000fe20000000004 */
[----:B------:R-:W-:Y:S06]  /*ee5f0*/  BAR.SYNC.DEFER_BLOCKING 0x0 ;  /* 0x0000000000007b1d */ /* 0x000fec0000010000 */
[----:B------:R-:W2:Y:S04]  /*ee600*/  LDL.LU R13, [R1+0x51f8] ;  /* 0x0051f800010d7983 */ /* 0x000ea80000300800 */
[----:B------:R-:W2:Y:S04]  /*ee610*/  LDL.LU R20, [R1+0x51f4] ;  /* 0x0051f40001147983 */ /* 0x000ea80000300800 */
[----:B------:R-:W2:Y:S04]  /*ee620*/  LDL.LU R21, [R1+0x51a8] ;  /* 0x0051a80001157983 */ /* 0x000ea80000300800 */
[----:B------:R-:W2:Y:S04]  /*ee630*/  LDL.LU R16, [R1+0x51a4] ;  /* 0x0051a40001107983 */ /* 0x000ea80000300800 */
[----:B------:R-:W-:Y:S01]  /*ee640*/  STSM.16.M88.4 [R0], R8 ;  /* 0x0000000800007844 */ /* 0x000fe20000000200 */
[----:B------:R-:W-:Y:S06]  /*ee650*/  BAR.SYNC.DEFER_BLOCKING 0x0 ;  /* 0x0000000000007b1d */ /* 0x000fec0000010000 */
[----:B------:R-:W2:Y:S04]  /*ee660*/  LDL.LU R12, [R1+0x1ab8] ;  /* 0x001ab800010c7983 */ /* 0x000ea80000300800 */
[----:B------:R-:W2:Y:S04]  /*ee670*/  LDL.LU R19, [R1+0x1aa8] ;  /* 0x001aa80001137983 */ /* 0x000ea80000300800 */
[----:B------:R-:W2:Y:S04]  /*ee680*/  LDL.LU R29, [R1+0x1aac] ;  /* 0x001aac00011d7983 */ /* 0x000ea80000300800 */
[----:B------:R-:W2:Y:S04]  /*ee690*/  LDL.LU R28, [R1+0x19cc] ;  /* 0x0019cc00011c7983 */ /* 0x000ea80000300800 */
[----:B------:R-:W1:Y:S04]  /*ee6a0*/  LDS.128 R8, [R18] ;  /* 0x0000000012087984 */ /* 0x000e680000000c00 */
[----:B0-----:R-:W-:Y:S04]  /*ee6b0*/  STL [R1+0x544], R25 ;  /* 0x0005441901007387 */ /* 0x001fe80000100800 */
[----:B------:R0:W-:Y:S04]  /*ee6c0*/  STL.64 [R1+0x548], R26 ;  /* 0x0005481a01007387 */ /* 0x0001e80000100a00 */
[----:B-1----:R-:W-:Y:S01]  /*ee6d0*/  STL [R1+0x530], R8 ;  /* 0x0005300801007387 */ /* 0x002fe20000100800 */
[----:B0-----:R-:W-:-:S03]  /*ee6e0*/  IMAD.MOV.U32 R27, RZ, RZ, R9 ;  /* 0x000000ffff1b7224 */ /* 0x001fc600078e0009 */
[----:B------:R0:W-:Y:S04]  /*ee6f0*/  STL.64 [R1+0x538], R10 ;  /* 0x0005380a01007387 */ /* 0x0001e80000100a00 */
[----:B0-----:R-:W2:Y:S04]  /*ee700*/  LDL.LU R11, [R1+0x61a0] ;  /* 0x0061a000010b7983 */ /* 0x001ea80000300800 */
[----:B------:R-:W2:Y:S01]  /*ee710*/  LDL.LU.64 R8, [R1+0x6198] ;  /* 0x0061980001087983 */ /* 0x000ea20000300a00 */
[----:B------:R-:W-:-:S03]  /*ee720*/  IMAD.MOV.U32 R26, RZ, RZ, R24 ;  /* 0x000000ffff1a7224 */ /* 0x000fc600078e0018 */
[----:B------:R0:W-:Y:S04]  /*ee730*/  STL [R1+0x5acc], R27 ;  /* 0x005acc1b01007387 */ /* 0x0001e80000100800 */
[----:B------:R1:W-:Y:S01]  /*ee740*/  STL [R1+0x6184], R26 ;  /* 0x0061841a01007387 */ /* 0x0003e20000100800 */
[----:B0-----:R-:W-:Y:S02]  /*ee750*/  IMAD.MOV.U32 R27, RZ, RZ, R6 ;  /* 0x000000ffff1b7224 */ /* 0x001fe400078e0006 */
[----:B-1----:R-:W-:Y:S01]  /*ee760*/  IMAD.MOV.U32 R26, RZ, RZ, R7 ;  /* 0x000000ffff1a7224 */ /* 0x002fe200078e0007 */
[----:B------:R-:W-:Y:S01]  /*ee770*/  BAR.SYNC.DEFER_BLOCKING 0x0 ;  /* 0x0000000000007b1d */ /* 0x000fe20000010000 */
[----:B--2---:R-:W-:Y:S02]  /*ee780*/  IMAD.MOV.U32 R24, RZ, RZ, R9 ;  /* 0x000000ffff187224 */ /* 0x004fe400078e0009 */
[----:B------:R-:W-:-:S05]  /*ee790*/  IMAD.MOV.U32 R25, RZ, RZ, R8 ;  /* 0x000000ffff197224 */ /* 0x000fca00078e0008 */
[----:B------:R3:W-:Y:S02]  /*ee7a0*/  STSM.16.M88.4 [R0], R24 ;  /* 0x0000001800007844 */ /* 0x0007e40000000200 */
[----:B---3--:R-:W-:Y:S02]  /*ee7b0*/  PRMT R26, R15, 0x5210, R3 ;  /* 0x000052100f1a7816 */ /* 0x008fe40000000003 */
[----:B----4-:R-:W-:Y:S02]  /*ee7c0*/  PRMT R27, R14, 0x5210, R2 ;  /* 0x000052100e1b7816 */ /* 0x010fe40000000002 */
[----:B------:R-:W-:Y:S02]  /*ee7d0*/  PRMT R24, R11, 0x5210, R5 ;  /* 0x000052100b187816 */ /* 0x000fe40000000005 */
[----:B------:R-:W-:Y:S01]  /*ee7e0*/  PRMT R25, R22, 0x5210, R4 ;  /* 0x0000521016197816 */ /* 0x000fe20000000004 */
[----:B------:R-:W-:Y:S04]  /*ee7f0*/  STL.64 [R1+0x6190], R26 ;  /* 0x0061901a01007387 */ /* 0x000fe80000100a00 */
[----:B------:R-:W-:Y:S01]  /*ee800*/  STL.64 [R1+0x6188], R24 ;  /* 0x0061881801007387 */ /* 0x000fe20000100a00 */
[----:B------:R-:W-:Y:S01]  /*ee810*/  BAR.SYNC.DEFER_BLOCKING 0x0 ;  /* 0x0000000000007b1d */ /* 0x000fe20000010000 */
[----:B------:R-:W-:-:S02]  /*ee820*/  LOP3.LUT R5, R13, 0xffff, RZ, 0xc0, !PT ;  /* 0x0000ffff0d057812 */ /* 0x000fc400078ec0ff */
[----:B------:R-:W-:-:S03]  /*ee830*/  LOP3.LUT R8, R16, 0xffff, RZ, 0xc0, !PT ;  /* 0x0000ffff10087812 */ /* 0x000fc600078ec0ff */
[----:B------:R-:W2:Y:S04]  /*ee840*/  LDL.LU R15, [R1+0x290] ;  /* 0x00029000010f7983 */ /* 0x000ea80000300800 */
[----:B------:R-:W0:Y:S01]  /*ee850*/  LDS.128 R24, [R18] ;  /* 0x0000000012187984 */ /* 0x000e220000000c00 */
[----:B------:R-:W-:-:S03]  /*ee860*/  PRMT R16, R12, 0x4210, R5 ;  /* 0x000042100c107816 */ /* 0x000fc60000000005 */
[----:B------:R-:W3:Y:S01]  /*ee870*/  LDL.LU R14, [R1+0x28c] ;  /* 0x00028c00010e7983 */ /* 0x000ee20000300800 */
[----:B------:R-:W-:-:S03]  /*ee880*/  LOP3.LUT R2, R21, 0xffff, RZ, 0xc0, !PT ;  /* 0x0000ffff15027812 */ /* 0x000fc600078ec0ff */
[----:B------:R-:W4:Y:S01]  /*ee890*/  LDL.LU R13, [R1+0x288] ;  /* 0x00028800010d7983 */ /* 0x000f220000300800 */
[----:B------:R-:W-:-:S03]  /*ee8a0*/  PRMT R6, R28, 0x4210, R8 ;  /* 0x000042101c067816 */ /* 0x000fc60000000008 */
[----:B------:R-:W2:Y:S04]  /*ee8b0*/  LDL.LU R12, [R1+0x4eb4] ;  /* 0x004eb400010c7983 */ /* 0x000ea80000300800 */
[----:B------:R-:W2:Y:S04]  /*ee8c0*/  LDL.LU R22, [R1+0x4eb0] ;  /* 0x004eb00001167983 */ /* 0x000ea80000300800 */
[----:B------:R-:W2:Y:S04]  /*ee8d0*/  LDL.LU R21, [R1+0x2108] ;  /* 0x0021080001157983 */ /* 0x000ea80000300800 */
[----:B0-----:R-:W-:Y:S01]  /*ee8e0*/  STL.64 [R1+0x520], R24 ;  /* 0x0005201801007387 */ /* 0x001fe20000100a00 */
[----:B------:R-:W-:-:S03]  /*ee8f0*/  IMAD.MOV.U32 R28, RZ, RZ, R27 ;  /* 0x000000ffff1c7224 */ /* 0x000fc600078e001b */
[----:B------:R0:W-:Y:S04]  /*ee900*/  STL [R1+0x528], R26 ;  /* 0x0005281a01007387 */ /* 0x0001e80000100800 */
[----:B0-----:R-:W2:Y:S04]  /*ee910*/  LDL.LU.64 R26, [R1+0x6190] ;  /* 0x00619000011a7983 */ /* 0x001ea80000300a00 */
[----:B------:R-:W2:Y:S01]  /*ee920*/  LDL.LU.64 R24, [R1+0x6188] ;  /* 0x0061880001187983 */ /* 0x000ea20000300a00 */
[----:B------:R-:W-:Y:S01]  /*ee930*/  BAR.SYNC.DEFER_BLOCKING 0x0 ;  /* 0x0000000000007b1d */ /* 0x000fe20000010000 */
[----:B------:R-:W-:-:S02]  /*ee940*/  LOP3.LUT R3, R20, 0xffff, RZ, 0xc0, !PT ;  /* 0x0000ffff14037812 */ /* 0x000fc400078ec0ff */
[----:B------:R-:W-:-:S03]  /*ee950*/  PRMT R7, R29, 0x4210, R2 ;  /* 0x000042101d077816 */ /* 0x000fc60000000002 */
[----:B------:R-:W3:Y:S04]  /*ee960*/  LDL.LU R4, [R1+0x20fc] ;  /* 0x0020fc0001047983 */ /* 0x000ee80000300800 */
[----:B------:R-:W3:Y:S04]  /*ee970*/  LDL.LU R23, [R1+0x1ae8] ;  /* 0x001ae80001177983 */ /* 0x000ee80000300800 */
[----:B------:R-:W3:Y:S04]  /*ee980*/  LDL.LU R9, [R1+0x1ac8] ;  /* 0x001ac80001097983 */ /* 0x000ee80000300800 */
[----:B------:R-:W3:Y:S04]  /*ee990*/  LDL.LU R10, [R1+0x1acc] ;  /* 0x001acc00010a7983 */ /* 0x000ee80000300800 */
[----:B------:R-:W3:Y:S04]  /*ee9a0*/  LDL.LU R20, [R1+0x1abc] ;  /* 0x001abc0001147983 */ /* 0x000ee80000300800 */
[----:B------:R-:W3:Y:S04]  /*ee9b0*/  LDL.LU R29, [R1+0x180] ;  /* 0x00018000011d7983 */ /* 0x000ee80000300800 */
[----:B--2---:R-:W-:Y:S01]  /*ee9c0*/  STSM.16.M88.4 [R0], R24 ;  /* 0x0000001800007844 */ /* 0x004fe20000000200 */
[----:B------:R-:W-:Y:S06]  /*ee9d0*/  BAR.SYNC.DEFER_BLOCKING 0x0 ;  /* 0x0000000000007b1d */ /* 0x000fec0000010000 */
[----:B------:R-:W0:Y:S04]  /*ee9e0*/  LDS.128 R24, [R18] ;  /* 0x0000000012187984 */ /* 0x000e280000000c00 */
[----:B0-----:R-:W-:Y:S04]  /*ee9f0*/  STL [R1+0x514], R25 ;  /* 0x0005141901007387 */ /* 0x001fe80000100800 */
[----:B------:R0:W-:Y:S04]  /*eea00*/  STL.64 [R1+0x518], R26 ;  /* 0x0005181a01007387 */ /* 0x0001e80000100a00 */
[----:B0-----:R-:W2:Y:S01]  /*eea10*/  LDL.LU R26, [R1+0x6184] ;  /* 0x00618400011a7983 */ /* 0x001ea20000300800 */
[----:B------:R-:W-:Y:S01]  /*eea20*/  IMAD.MOV.U32 R27, RZ, RZ, R24 ;  /* 0x000000ffff1b7224 */ /* 0x000fe200078e0018 */
[----:B------:R-:W-:Y:S01]  /*eea30*/  PRMT R11, R19, 0x4210, R3 ;  /* 0x00004210130b7816 */ /* 0x000fe20000000003 */
[----:B------:R-:W-:-:S04]  /*eea40*/  IMAD.MOV.U32 R24, RZ, RZ, R16 ;  /* 0x000000ffff187224 */ /* 0x000fc800078e0010 */
[----:B------:R-:W-:Y:S01]  /*eea50*/  IMAD.MOV.U32 R25, RZ, RZ, R11 ;  /* 0x000000ffff197224 */ /* 0x000fe200078e000b */
[----:B------:R-:W-:Y:S06]  /*eea60*/  BAR.SYNC.DEFER_BLOCKING 0x0 ;  /* 0x0000000000007b1d */ /* 0x000fec0000010000 */
[----:B--2---:R0:W-:Y:S02]  /*eea70*/  STL.64 [R1+0x5af0], R26 ;  /* 0x005af01a01007387 */ /* 0x0041e40000100a00 */
[----:B0-----:R-:W-:Y:S02]  /*eea80*/  IMAD.MOV.U32 R26, RZ, RZ, R7 ;  /* 0x000000ffff1a7224 */ /* 0x001fe400078e0007 */
[----:B------:R-:W-:-:S05]  /*eea90*/  IMAD.MOV.U32 R27, RZ, RZ, R6 ;  /* 0x000000ffff1b7224 */ /* 0x000fca00078e0006 */
[----:B------:R3:W-:Y:S01]  /*eeaa0*/  STSM.16.M88.4 [R0], R24 ;  /* 0x0000001800007844 */ /* 0x0007e20000000200 */
[----:B------:R-:W-:Y:S02]  /*eeab0*/  LOP3.LUT R7, R12, 0xffff, RZ, 0xc0, !PT ;  /* 0x0000ffff0c077812 */ /* 0x000fe400078ec0ff */
[----:B---3--:R-:W-:Y:S02]  /*eeac0*/  PRMT R25, R14, 0x5210, R3 ;  /* 0x000052100e197816 */ /* 0x008fe40000000003 */
[----:B------:R-:W2:Y:S01]  /*eead0*/  LDL.LU R14, [R1+0x29c] ;  /* 0x00029c00010e7983 */ /* 0x000ea20000300800 */
[----:B------:R-:W-:-:S03]  /*eeae0*/  PRMT R24, R15, 0x5210, R5 ;  /* 0x000052100f187816 */ /* 0x000fc60000000005 */
[----:B------:R-:W3:Y:S01]  /*eeaf0*/  LDL.LU R19, [R1+0x294] ;  /* 0x0002940001137983 */ /* 0x000ee20000300800 */
[----:B----4-:R-:W-:-:S03]  /*eeb00*/  PRMT R26, R13, 0x5210, R2 ;  /* 0x000052100d1a7816 */ /* 0x010fc60000000002 */
[----:B------:R-:W4:Y:S04]  /*eeb10*/  LDL.LU R16, [R1+0x298] ;  /* 0x0002980001107983 */ /* 0x000f280000300800 */
[----:B------:R-:W2:Y:S04]  /*eeb20*/  LDL.LU R15, [R1+0x17c] ;  /* 0x00017c00010f7983 */ /* 0x000ea80000300800 */
[----:B------:R-:W3:Y:S04]  /*eeb30*/  LDL.LU R13, [R1+0x520c] ;  /* 0x00520c00010d7983 */ /* 0x000ee80000300800 */
[----:B------:R-:W3:Y:S01]  /*eeb40*/  LDL.LU R12, [R1+0x5208] ;  /* 0x00520800010c7983 */ /* 0x000ee20000300800 */
[----:B------:R-:W-:-:S02]  /*eeb50*/  LOP3.LUT R6, R22, 0xffff, RZ, 0xc0, !PT ;  /* 0x0000ffff16067812 */ /* 0x000fc400078ec0ff */
[----:B------:R-:W-:Y:S01]  /*eeb60*/  PRMT R27, R29, 0x5210, R8 ;  /* 0x000052101d1b7816 */ /* 0x000fe20000000008 */
[----:B------:R-:W-:Y:S06]  /*eeb70*/  BAR.SYNC.DEFER_BLOCKING 0x0 ;  /* 0x0000000000007b1d */ /* 0x000fec0000010000 */
[----:B--2---:R0:W-:Y:S04]  /*eeb80*/  STL.64 [R1+0x6178], R14 ;  /* 0x0061780e01007387 */ /* 0x0041e80000100a00 */
[----:B---3--:R1:W-:Y:S04]  /*eeb90*/  STL.64 [R1+0x6170], R12 ;  /* 0x0061700c01007387 */ /* 0x0083e80000100a00 */
[----:B------:R-:W2:Y:S01]  /*eeba0*/  LDL.LU R11, [R1+0x51c0] ;  /* 0x0051c000010b7983 */ /* 0x000ea20000300800 */
[----:B------:R-:W-:-:S04]  /*eebb0*/  LOP3.LUT R5, R21, 0xffff, RZ, 0xc0, !PT ;  /* 0x0000ffff15057812 */ /* 0x000fc800078ec0ff */
[----:B0-----:R-:W-:Y:S02]  /*eebc0*/  PRMT R14, R10, 0x4210, R5 ;  /* 0x000042100a0e7816 */ /* 0x001fe40000000005 */
[----:B-1----:R-:W-:Y:S02]  /*eebd0*/  PRMT R13, R9, 0x4210, R6 ;  /* 0x00004210090d7816 */ /* 0x002fe40000000006 */
[----:B------:R-:W-:Y:S02]  /*eebe0*/  LOP3.LUT R4, R4, 0xffff, RZ, 0xc0, !PT ;  /* 0x0000ffff04047812 */ /* 0x000fe400078ec0ff */
[----:B------:R-:W-:Y:S02]  /*eebf0*/  PRMT R12, R23, 0x4210, R7 ;  /* 0x00004210170c7816 */ /* 0x000fe40000000007 */
[----:B------:R-:W-:Y:S01]  /*eec00*/  PRMT R15, R20, 0x4210, R4 ;  /* 0x00004210140f7816 */ /* 0x000fe20000000004 */
[----:B--2---:R-:W-:Y:S04]  /*eec10*/  STL [R1+0x6180], R11 ;  /* 0x0061800b01007387 */ /* 0x004fe80000100800 */
[----:B------:R-:W0:Y:S01]  /*eec20*/  LDS.128 R8, [R18] ;  /* 0x0000000012087984 */ /* 0x000e220000000c00 */
[----:B------:R-:W-:Y:S06]  /*eec30*/  BAR.SYNC.DEFER_BLOCKING 0x0 ;  /* 0x0000000000007b1d */ /* 0x000fec0000010000 */
[----:B------:R-:W2:Y:S04]  /*eec40*/  LDL.LU R2, [R1+0x51bc] ;  /* 0x0051bc0001027983 */ /* 0x000ea80000300800 */
[----:B------:R-:W3:Y:S04]  /*eec50*/  LDL.LU R3, [R1+0x1b08] ;  /* 0x001b080001037983 */ /* 0x000ee80000300800 */
[----:B------:R-:W3:Y:S04]  /*eec60*/  LDL.LU R22, [R1+0x1afc] ;  /* 0x001afc0001167983 */ /* 0x000ee80000300800 */
[----:B------:R-:W3:Y:S04]  /*eec70*/  LDL.LU R21, [R1+0x1af8] ;  /* 0x001af80001157983 */ /* 0x000ee80000300800 */
[----:B------:R-:W-:Y:S01]  /*eec80*/  STSM.16.M88.4 [R0], R12 ;  /* 0x0000000c00007844 */ /* 0x000fe20000000200 */
[----:B------:R-:W-:Y:S06]  /*eec90*/  BAR.SYNC.DEFER_BLOCKING 0x0 ;  /* 0x0000000000007b1d */ /* 0x000fec0000010000 */
[----:B------:R-:W1:Y:S01]  /*eeca0*/  LDS.128 R12, [R18] ;  /* 0x00000000120c7984 */ /* 0x000e620000000c00 */
[----:B0-----:R-:W-:-:S03]  /*eecb0*/  IMAD.MOV.U32 R29, RZ, RZ, R10 ;  /* 0x000000ffff1d7224 */ /* 0x001fc600078e000a */
[----:B------:R-:W-:Y:S04]  /*eecc0*/  STL.64 [R1+0x500], R8 ;  /* 0x0005000801007387 */ /* 0x000fe80000100a00 */
[----:B------:R0:W-:Y:S01]  /*eecd0*/  STL [R1+0x50c], R11 ;  /* 0x00050c0b01007387 */ /* 0x0001e20000100800 */
[----:B------:R-:W-:Y:S06]  /*eece0*/  BAR.SYNC.DEFER_BLOCKING 0x0 ;  /* 0x0000000000007b1d */ /* 0x000fec0000010000 */
[----:B0-----:R-:W3:Y:S04]  /*eecf0*/  LDL.LU R11, [R1+0x6180] ;  /* 0x00618000010b7983 */ /* 0x001ee80000300800 */
[----:B------:R-:W-:Y:S04]  /*eed00*/  STL [R1+0x5a60], R29 ;  /* 0x005a601d01007387 */ /* 0x000fe80000100800 */
[----:B-1----:R-:W-:Y:S04]  /*eed10*/  STL.64 [R1+0x4f0], R12 ;  /* 0x0004f00c01007387 */ /* 0x002fe80000100a00 */
[----:B------:R0:W-:Y:S04]  /*eed20*/  STL.64 [R1+0x4f8], R14 ;  /* 0x0004f80e01007387 */ /* 0x0001e80000100a00 */
[----:B0-----:R-:W3:Y:S04]  /*eed30*/  LDL.LU.64 R14, [R1+0x6178] ;  /* 0x00617800010e7983 */ /* 0x001ee80000300a00 */
[----:B------:R-:W3:Y:S01]  /*eed40*/  LDL.LU.64 R12, [R1+0x6170] ;  /* 0x00617000010c7983 */ /* 0x000ee20000300a00 */
[----:B----4-:R-:W-:-:S02]  /*eed50*/  PRMT R10, R16, 0x5210, R5 ;  /* 0x00005210100a7816 */ /* 0x010fc40000000005 */
[----:B------:R-:W-:Y:S01]  /*eed60*/  PRMT R19, R19, 0x5210, R6 ;  /* 0x0000521013137816 */ /* 0x000fe20000000006 */
[----:B------:R0:W-:Y:S01]  /*eed70*/  STSM.16.M88.4 [R0], R24 ;  /* 0x0000001800007844 */ /* 0x0001e20000000200 */
[----:B--2---:R-:W-:Y:S02]  /*eed80*/  LOP3.LUT R6, R2, 0xffff, RZ, 0xc0, !PT ;  /* 0x0000ffff02067812 */ /* 0x004fe400078ec0ff */
[----:B---3--:R-:W-:Y:S02]  /*eed90*/  PRMT R20, R14, 0x5210, R7 ;  /* 0x000052100e147816 */ /* 0x008fe40000000007 */
[----:B------:R-:W2:Y:S01]  /*eeda0*/  LDL.LU R14, [R1+0x1aec] ;  /* 0x001aec00010e7983 */ /* 0x000ea20000300800 */
[----:B------:R-:W-:-:S03]  /*eedb0*/  LOP3.LUT R8, R13, 0xffff, RZ, 0xc0, !PT ;  /* 0x0000ffff0d087812 */ /* 0x000fc600078ec0ff */
[----:B------:R-:W3:Y:S01]  /*eedc0*/  LDL.LU R13, [R1+0x2a8] ;  /* 0x0002a800010d7983 */ /* 0x000ee20000300800 */
[----:B------:R-:W-:Y:S02]  /*eedd0*/  LOP3.LUT R9, R12, 0xffff, RZ, 0xc0, !PT ;  /* 0x0000ffff0c097812 */ /* 0x000fe400078ec0ff */
[----:B------:R-:W-:Y:S01]  /*eede0*/  PRMT R15, R15, 0x5210, R4 ;  /* 0x000052100f0f7816 */ /* 0x000fe20000000004 */
[----:B------:R-:W4:Y:S01]  /*eedf0*/  LDL.LU R16, [R1+0x2a0] ;  /* 0x0002a00001107983 */ /* 0x000f220000300800 */
[----:B0-----:R-:W-:-:S03]  /*eee00*/  PRMT R24, R3, 0x4210, R8 ;  /* 0x0000421003187816 */ /* 0x001fc60000000008 */
[----:B------:R-:W2:Y:S01]  /*eee10*/  LDL.LU R12, [R1+0x2a4] ;  /* 0x0002a400010c7983 */ /* 0x000ea20000300800 */
[----:B------:R-:W-:-:S03]  /*eee20*/  LOP3.LUT R7, R11, 0xffff, RZ, 0xc0, !PT ;  /* 0x0000ffff0b077812 */ /* 0x000fc600078ec0ff */
[----:B------:R-:W2:Y:S04]  /*eee30*/  LDL.LU R4, [R1+0x4ed4] ;  /* 0x004ed40001047983 */ /* 0x000ea80000300800 */
[----:B------:R-:W2:Y:S04]  /*eee40*/  LDL.LU R5, [R1+0x4ed0] ;  /* 0x004ed00001057983 */ /* 0x000ea80000300800 */
[----:B------:R-:W2:Y:S04]  /*eee50*/  LDL.LU R3, [R1+0x213c] ;  /* 0x00213c0001037983 */ /* 0x000ea80000300800 */
[----:B------:R-:W2:Y:S04]  /*eee60*/  LDL.LU R2, [R1+0x2138] ;  /* 0x0021380001027983 */ /* 0x000ea80000300800 */
[----:B------:R-:W2:Y:S01]  /*eee70*/  LDL.LU R11, [R1+0x1b38] ;  /* 0x001b3800010b7983 */ /* 0x000ea20000300800 */
[----:B------:R-:W-:Y:S01]  /*eee80*/  PRMT R25, R22, 0x4210, R9 ;  /* 0x0000421016197816 */ /* 0x000fe20000000009 */
[----:B------:R-:W-:Y:S06]  /*eee90*/  BAR.SYNC.DEFER_BLOCKING 0x0 ;  /* 0x0000000000007b1d */ /* 0x000fec0000010000 */
[----:B--2---:R0:W-:Y:S04]  /*eeea0*/  STL [R1+0x6158], R11 ;  /* 0x0061580b01007387 */ /* 0x0041e80000100800 */
[----:B------:R1:W-:Y:S01]  /*eeeb0*/  STL.64 [R1+0x6150], R8 ;  /* 0x0061500801007387 */ /* 0x0003e20000100a00 */
[----:B0-----:R-:W-:-:S02]  /*eeec0*/  IMAD.MOV.U32 R11, RZ, RZ, R15 ;  /* 0x000000ffff0b7224 */ /* 0x001fc400078e000f */
[----:B-1----:R-:W-:Y:S02]  /*eeed0*/  IMAD.MOV.U32 R8, RZ, RZ, R20 ;  /* 0x000000ffff087224 */ /* 0x002fe400078e0014 */
[----:B------:R-:W-:Y:S01]  /*eeee0*/  IMAD.MOV.U32 R9, RZ, RZ, R19 ;  /* 0x000000ffff097224 */ /* 0x000fe200078e0013 */
[----:B------:R-:W-:Y:S04]  /*eeef0*/  STL.64 [R1+0x6168], R10 ;  /* 0x0061680a01007387 */ /* 0x000fe80000100a00 */
[----:B------:R-:W-:Y:S04]  /*eef00*/  STL.64 [R1+0x6160], R8 ;  /* 0x0061600801007387 */ /* 0x000fe80000100a00 */
[----:B------:R-:W0:Y:S04]  /*eef10*/  LDS.128 R8, [R18] ;  /* 0x0000000012087984 */ /* 0x000e280000000c00 */
[----:B------:R-:W2:Y:S04]  /*eef20*/  LDL.LU R22, [R1+0x1b2c] ;  /* 0x001b2c0001167983 */ /* 0x000ea80000300800 */
[----:B------:R-:W2:Y:S04]  /*eef30*/  LDL.LU R20, [R1+0x1b1c] ;  /* 0x001b1c0001147983 */ /* 0x000ea80000300800 */
[----:B------:R-:W2:Y:S04]  /*eef40*/  LDL.LU R19, [R1+0x1b0c] ;  /* 0x001b0c0001137983 */ /* 0x000ea80000300800 */
[----:B------:R-:W2:Y:S04]  /*eef50*/  LDL.LU R15, [R1+0x178] ;  /* 0x00017800010f7983 */ /* 0x000ea80000300800 */
[----:B0-----:R-:W-:Y:S01]  /*eef60*/  STL [R1+0x4e0], R8 ;  /* 0x0004e00801007387 */ /* 0x001fe20000100800 */
[----:B------:R-:W-:-:S03]  /*eef70*/  IMAD.MOV.U32 R29, RZ, RZ, R9 ;  /* 0x000000ffff1d7224 */ /* 0x000fc600078e0009 */
[----:B------:R0:W-:Y:S04]  /*eef80*/  STL.64 [R1+0x4e8], R10 ;  /* 0x0004e80a01007387 */ /* 0x0001e80000100a00 */
[----:B0-----:R-:W2:Y:S04]  /*eef90*/  LDL.LU.64 R10, [R1+0x6168] ;  /* 0x00616800010a7983 */ /* 0x001ea80000300a00 */
[----:B------:R-:W2:Y:S01]  /*eefa0*/  LDL.LU.64 R8, [R1+0x6160] ;  /* 0x0061600001087983 */ /* 0x000ea20000300a00 */
[----:B------:R-:W-:Y:S01]  /*eefb0*/  BAR.SYNC.DEFER_BLOCKING 0x0 ;  /* 0x0000000000007b1d */ /* 0x000fe20000010000 */
[----:B------:R-:W-:-:S05]  /*eefc0*/  PRMT R27, R14, 0x4210, R6 ;  /* 0x000042100e1b7816 */ /* 0x000fca0000000006 */
[----:B------:R-:W3:Y:S04]  /*eefd0*/  LDL.LU R14, [R1+0x2b4] ;  /* 0x0002b400010e7983 */ /* 0x000ee80000300800 */
[----:B------:R-:W-:Y:S04]  /*eefe0*/  STL [R1+0x5a7c], R29 ;  /* 0x005a7c1d01007387 */ /* 0x000fe80000100800 */
[----:B------:R-:W-:Y:S04]  /*eeff0*/  STL [R1+0x5b78], R28 ;  /* 0x005b781c01007387 */ /* 0x000fe80000100800 */
[----:B--2---:R-:W-:Y:S01]  /*ef000*/  STSM.16.M88.4 [R0], R8 ;  /* 0x0000000800007844 */ /* 0x004fe20000000200 */
[----:B------:R-:W-:Y:S06]  /*ef010*/  BAR.SYNC.DEFER_BLOCKING 0x0 ;  /* 0x0000000000007b1d */ /* 0x000fec0000010000 */
[----:B------:R-:W0:Y:S04]  /*ef020*/  LDS.128 R8, [R18] ;  /* 0x0000000012087984 */ /* 0x000e280000000c00 */
[----:B0-----:R-:W-:Y:S04]  /*ef030*/  STL.64 [R1+0x4d0], R8 ;  /* 0x0004d00801007387 */ /* 0x001fe80000100a00 */
[----:B------:R0:W-:Y:S04]  /*ef040*/  STL.64 [R1+0x4d8], R10 ;  /* 0x0004d80a01007387 */ /* 0x0001e80000100a00 */
[----:B0-----:R-:W2:Y:S04]  /*ef050*/  LDL.LU R11, [R1+0x6158] ;  /* 0x00615800010b7983 */ /* 0x001ea80000300800 */
[----:B------:R-:W3:Y:S01]  /*ef060*/  LDL.LU.64 R8, [R1+0x6150] ;  /* 0x0061500001087983 */ /* 0x000ee20000300a00 */
[----:B------:R-:W-:-:S02]  /*ef070*/  PRMT R10, R12, 0x5210, R7 ;  /* 0x000052100c0a7816 */ /* 0x000fc40000000007 */
[----:B------:R-:W-:Y:S01]  /*ef080*/  PRMT R26, R21, 0x4210, R7 ;  /* 0x00004210151a7816 */ /* 0x000fe20000000007 */
[----:B------:R-:W-:Y:S01]  /*ef090*/  BAR.SYNC.DEFER_BLOCKING 0x0 ;  /* 0x0000000000007b1d */ /* 0x000fe20000010000 */
[----:B---3--:R-:W-:-:S05]  /*ef0a0*/  PRMT R8, R13, 0x5210, R8 ;  /* 0x000052100d087816 */ /* 0x008fca0000000008 */
[----:B------:R-:W3:Y:S01]  /*ef0b0*/  LDL.LU R13, [R1+0x2b0] ;  /* 0x0002b000010d7983 */ /* 0x000ee20000300800 */
[----:B----4-:R-:W-:-:S03]  /*ef0c0*/  PRMT R9, R16, 0x5210, R9 ;  /* 0x0000521010097816 */ /* 0x010fc60000000009 */
[----:B------:R-:W4:Y:S04]  /*ef0d0*/  LDL.LU R16, [R1+0x2ac] ;  /* 0x0002ac0001107983 */ /* 0x000f280000300800 */
[----:B------:R-:W3:Y:S04]  /*ef0e0*/  LDL.LU R12, [R1+0x16c] ;  /* 0x00016c00010c7983 */ /* 0x000ee80000300800 */
[----:B------:R2:W-:Y:S01]  /*ef0f0*/  STSM.16.M88.4 [R0], R24 ;  /* 0x0000001800007844 */ /* 0x0005e20000000200 */
[----:B------:R-:W-:-:S03]  /*ef100*/  LOP3.LUT R4, R4, 0xffff, RZ, 0xc0, !PT ;  /* 0x0000ffff04047812 */ /* 0x000fc600078ec0ff */
[----:B------:R-:W-:Y:S01]  /*ef110*/  STL [R1+0x6148], R14 ;  /* 0x0061480e01007387 */ /* 0x000fe20000100800 */
[----:B--2---:R-:W-:Y:S02]  /*ef120*/  PRMT R24, R11, 0x4210, R4 ;  /* 0x000042100b187816 */ /* 0x004fe40000000004 */
[----:B------:R-:W-:Y:S01]  /*ef130*/  PRMT R11, R15, 0x5210, R6 ;  /* 0x000052100f0b7816 */ /* 0x000fe20000000006 */
[----:B------:R-:W-:Y:S01]  /*ef140*/  BAR.SYNC.DEFER_BLOCKING 0x0 ;  /* 0x0000000000007b1d */ /* 0x000fe20000010000 */
[----:B------:R-:W-:Y:S02]  /*ef150*/  LOP3.LUT R5, R5, 0xffff, RZ, 0xc0, !PT ;  /* 0x0000ffff05057812 */ /* 0x000fe400078ec0ff */
[----:B------:R-:W-:Y:S02]  /*ef160*/  LOP3.LUT R3, R3, 0xffff, RZ, 0xc0, !PT ;  /* 0x0000ffff03037812 */ /* 0x000fe400078ec0ff */
[----:B------:R-:W-:Y:S01]  /*ef170*/  LOP3.LUT R2, R2, 0xffff, RZ, 0xc0, !PT ;  /* 0x0000ffff02027812 */ /* 0x000fe200078ec0ff */
[----:B---3--:R-:W-:Y:S04]  /*ef180*/  STL.64 [R1+0x6140], R12 ;  /* 0x0061400c01007387 */ /* 0x008fe80000100a00 */
[----:B------:R-:W0:Y:S04]  /*ef190*/  LDS.128 R12, [R18] ;  /* 0x00000000120c7984 */ /* 0x000e280000000c00 */
[----:B------:R-:W2:Y:S04]  /*ef1a0*/  LDL.LU R21, [R1+0x5228] ;  /* 0x0052280001157983 */ /* 0x000ea80000300800 */
[----:B0-----:R-:W-:Y:S04]  /*ef1b0*/  STL.64 [R1+0x4c0], R12 ;  /* 0x0004c00c01007387 */ /* 0x001fe80000100a00 */
[----:B------:R0:W-:Y:S04]  /*ef1c0*/  STL.64 [R1+0x4c8], R14 ;  /* 0x0004c80e01007387 */ /* 0x0001e80000100a00 */
[----:B0-----:R-:W3:Y:S04]  /*ef1d0*/  LDL.LU R14, [R1+0x6148] ;  /* 0x00614800010e7983 */ /* 0x001ee80000300800 */
[----:B------:R-:W3:Y:S01]  /*ef1e0*/  LDL.LU.64 R12, [R1+0x6140] ;  /* 0x00614000010c7983 */ /* 0x000ee20000300a00 */
[----:B------:R-:W-:-:S02]  /*ef1f0*/  PRMT R25, R22, 0x4210, R5 ;  /* 0x0000421016197816 */ /* 0x000fc40000000005 */
[--C-:B------:R-:W-:Y:S02]  /*ef200*/  PRMT R26, R20, 0x4210, R3.reuse ;  /* 0x00004210141a7816 */ /* 0x100fe40000000003 */
[----:B------:R-:W-:Y:S01]  /*ef210*/  PRMT R27, R19, 0x4210, R2 ;  /* 0x00004210131b7816 */ /* 0x000fe20000000002 */
[----:B------:R-:W-:Y:S06]  /*ef220*/  BAR.SYNC.DEFER_BLOCKING 0x0 ;  /* 0x0000000000007b1d */ /* 0x000fec0000010000 */
[----:B------:R-:W-:Y:S02]  /*ef230*/  STSM.16.M88.4 [R0], R24 ;  /* 0x0000001800007844 */ /* 0x000fe40000000200 */
[----:B------:R-:W-:Y:S06]  /*ef240*/  BAR.SYNC.DEFER_BLOCKING 0x0 ;  /* 0x0000000000007b1d */ /* 0x000fec0000010000 */
[----:B------:R-:W0:Y:S02]  /*ef250*/  LDS.128 R24, [R18] ;  /* 0x0000000012187984 */ /* 0x000e240000000c00 */
[----:B------:R-:W-:Y:S01]  /*ef260*/  BAR.SYNC.DEFER_BLOCKING 0x0 ;  /* 0x0000000000007b1d */ /* 0x000fe20000010000 */
[----:B----4-:R-:W-:-:S05]  /*ef270*/  PRMT R16, R16, 0x5210, R3 ;  /* 0x0000521010107816 */ /* 0x010fca0000000003 */
[----:B------:R2:W-:Y:S04]  /*ef280*/  STSM.16.M88.4 [R0], R8 ;  /* 0x0000000800007844 */ /* 0x0005e80000000200 */
[----:B0-----:R3:W-:Y:S04]  /*ef290*/  STL.64 [R1+0x4b0], R24 ;  /* 0x0004b01801007387 */ /* 0x0017e80000100a00 */
[----:B------:R-:W-:Y:S04]  /*ef2a0*/  STL.64 [R1+0x4b8], R26 ;  /* 0x0004b81a01007387 */ /* 0x000fe80000100a00 */
[----:B------:R-:W4:Y:S01]  /*ef2b0*/  LDL.LU R7, [R1+0x5224] ;  /* 0x0052240001077983 */ /* 0x000f220000300800 */
[----:B--2---:R-:W-:-:S02]  /*ef2c0*/  LOP3.LUT R8, R21, 0xffff, RZ, 0xc0, !PT ;  /* 0x0000ffff15087812 */ /* 0x004fc400078ec0ff */
[----:B---3--:R-:W-:Y:S02]  /*ef2d0*/  PRMT R24, R14, 0x5210, R4 ;  /* 0x000052100e187816 */ /* 0x008fe40000000004 */
[----:B------:R-:W2:Y:S04]  /*ef2e0*/  LDL.LU R4, [R1+0x51d4] ;  /* 0x0051d40001047983 */ /* 0x000ea80000300800 */
[----:B------:R-:W3:Y:S04]  /*ef2f0*/  LDL.LU R6, [R1+0x51d0] ;  /* 0x0051d00001067983 */ /* 0x000ee80000300800 */
[----:B------:R-:W2:Y:S01]  /*ef300*/  LDL.LU R25, [R1+0x1b9c] ;  /* 0x001b9c0001197983 */ /* 0x000ea20000300800 */
[----:B------:R-:W-:-:S03]  /*ef310*/  PRMT R23, R13, 0x5210, R5 ;  /* 0x000052100d177816 */ /* 0x000fc60000000005 */
[----:B------:R-:W2:Y:S04]  /*ef320*/  LDL.LU R9, [R1+0x1b68] ;  /* 0x001b680001097983 */ /* 0x000ea80000300800 */
[----:B------:R-:W2:Y:S04]  /*ef330*/  LDL.LU R19, [R1+0x1b5c] ;  /* 0x001b5c0001137983 */ /* 0x000ea80000300800 */
[----:B------:R-:W2:Y:S04]  /*ef340*/  LDL.LU R15, [R1+0x1b48] ;  /* 0x001b4800010f7983 */ /* 0x000ea80000300800 */
[----:B------:R-:W2:Y:S04]  /*ef350*/  LDL.LU R14, [R1+0x2c0] ;  /* 0x0002c000010e7983 */ /* 0x000ea80000300800 */
[----:B------:R-:W2:Y:S01]  /*ef360*/  LDL.LU R13, [R1+0x2b8] ;  /* 0x0002b800010d7983 */ /* 0x000ea20000300800 */
[----:B------:R-:W-:-:S03]  /*ef370*/  PRMT R12, R12, 0x5210, R2 ;  /* 0x000052100c0c7816 */ /* 0x000fc60000000002 */
[----:B------:R-:W2:Y:S04]  /*ef380*/  LDL.LU R10, [R1+0x2bc] ;  /* 0x0002bc00010a7983 */ /* 0x000ea80000300800 */
[----:B------:R-:W2:Y:S04]  /*ef390*/  LDL.LU R5, [R1+0x4ef8] ;  /* 0x004ef80001057983 */ /* 0x000ea80000300800 */
[----:B------:R-:W2:Y:S04]  /*ef3a0*/  LDL.LU R11, [R1+0x4ef4] ;  /* 0x004ef400010b7983 */ /* 0x000ea80000300800 */
[----:B------:R-:W2:Y:S04]  /*ef3b0*/  LDL.LU R3, [R1+0x4d20] ;  /* 0x004d200001037983 */ /* 0x000ea80000300800 */
[----:B------:R-:W2:Y:S04]  /*ef3c0*/  LDL.LU R2, [R1+0x4d1c] ;  /* 0x004d1c0001027983 */ /* 0x000ea80000300800 */
[----:B------:R-:W2:Y:S04]  /*ef3d0*/  LDL.LU R22, [R1+0x1bf8] ;  /* 0x001bf80001167983 */ /* 0x000ea80000300800 */
[----:B------:R-:W3:Y:S04]  /*ef3e0*/  LDL.LU R20, [R1+0x1be8] ;  /* 0x001be80001147983 */ /* 0x000ee80000300800 */
[----:B------:R-:W3:Y:S01]  /*ef3f0*/  LDL.LU R21, [R1+0x1bd8] ;  /* 0x001bd80001157983 */ /* 0x000ee20000300800 */
[----:B------:R-:W-:Y:S06]  /*ef400*/  BAR.SYNC.DEFER_BLOCKING 0x0 ;  /* 0x0000000000007b1d */ /* 0x000fec0000010000 */
[----:B--2---:R0:W-:Y:S04]  /*ef410*/  STL [R1+0x6128], R22 ;  /* 0x0061281601007387 */ /* 0x0041e80000100800 */
[----:B---3--:R1:W-:Y:S01]  /*ef420*/  STL.64 [R1+0x6120], R20 ;  /* 0x0061201401007387 */ /* 0x0083e20000100a00 */
[----:B0-----:R-:W-:-:S02]  /*ef430*/  IMAD.MOV.U32 R22, RZ, RZ, R16 ;  /* 0x000000ffff167224 */ /* 0x001fc400078e0010 */
[----:B-1----:R-:W-:Y:S02]  /*ef440*/  IMAD.MOV.U32 R21, RZ, RZ, R23 ;  /* 0x000000ffff157224 */ /* 0x002fe400078e0017 */
[----:B------:R-:W-:Y:S02]  /*ef450*/  IMAD.MOV.U32 R23, RZ, RZ, R12 ;  /* 0x000000ffff177224 */ /* 0x000fe400078e000c */
[----:B------:R-:W-:-:S03]  /*ef460*/  IMAD.MOV.U32 R20, RZ, RZ, R24 ;  /* 0x000000ffff147224 */ /* 0x000fc600078e0018 */
[----:B------:R-:W-:Y:S04]  /*ef470*/  STL.64 [R1+0x6138], R22 ;  /* 0x0061381601007387 */ /* 0x000fe80000100a00 */
[----:B------:R-:W-:Y:S04]  /*ef480*/  STL.64 [R1+0x6130], R20 ;  /* 0x0061301401007387 */ /* 0x000fe80000100a00 */
[----:B------:R-:W0:Y:S04]  /*ef490*/  LDS.128 R20, [R18] ;  /* 0x0000000012147984 */ /* 0x000e280000000c00 */
[----:B------:R-:W2:Y:S04]  /*ef4a0*/  LDL.LU R16, [R1+0x1b98] ;  /* 0x001b980001107983 */ /* 0x000ea80000300800 */
[----:B------:R-:W3:Y:S04]  /*ef4b0*/  LDL.LU R12, [R1+0x15c] ;  /* 0x00015c00010c7983 */ /* 0x000ee80000300800 */
[----:B0-----:R-:W-:Y:S04]  /*ef4c0*/  STL.64 [R1+0x470], R20 ;  /* 0x0004701401007387 */ /* 0x001fe80000100a00 */
[----:B------:R0:W-:Y:S04]  /*ef4d0*/  STL.64 [R1+0x478], R22 ;  /* 0x0004781601007387 */ /* 0x0001e80000100a00 */
[----:B0-----:R-:W2:Y:S04]  /*ef4e0*/  LDL.LU.64 R22, [R1+0x6138] ;  /* 0x0061380001167983 */ /* 0x001ea80000300a00 */
[----:B------:R-:W2:Y:S01]  /*ef4f0*/  LDL.LU.64 R20, [R1+0x6130] ;  /* 0x0061300001147983 */ /* 0x000ea20000300a00 */
[----:B------:R-:W-:Y:S01]  /*ef500*/  BAR.SYNC.DEFER_BLOCKING 0x0 ;  /* 0x0000000000007b1d */ /* 0x000fe20000010000 */
[----:B------:R-:W-:-:S04]  /*ef510*/  LOP3.LUT R6, R6, 0xffff, RZ, 0xc0, !PT ;  /* 0x0000ffff06067812 */ /* 0x000fc800078ec0ff */
[----:B------:R-:W-:Y:S02]  /*ef520*/  PRMT R27, R15, 0x4210, R6 ;  /* 0x000042100f1b7816 */ /* 0x000fe40000000006 */
[----:B------:R-:W3:Y:S01]  /*ef530*/  LDL.LU R15, [R1+0x2cc] ;  /* 0x0002cc00010f7983 */ /* 0x000ee20000300800 */
[----:B----4-:R-:W-:Y:S02]  /*ef540*/  LOP3.LUT R7, R7, 0xffff, RZ, 0xc0, !PT ;  /* 0x0000ffff07077812 */ /* 0x010fe400078ec0ff */
[----:B------:R-:W-:Y:S02]  /*ef550*/  LOP3.LUT R4, R4, 0xffff, RZ, 0xc0, !PT ;  /* 0x0000ffff04047812 */ /* 0x000fe400078ec0ff */
[--C-:B------:R-:W-:Y:S02]  /*ef560*/  PRMT R24, R25, 0x4210, R8.reuse ;  /* 0x0000421019187816 */ /* 0x100fe40000000008 */
[----:B------:R-:W-:Y:S02]  /*ef570*/  PRMT R8, R14, 0x5210, R8 ;  /* 0x000052100e087816 */ /* 0x000fe40000000008 */
[----:B------:R-:W-:-:S02]  /*ef580*/  PRMT R25, R9, 0x4210, R7 ;  /* 0x0000421009197816 */ /* 0x000fc40000000007 */
[----:B------:R-:W-:Y:S02]  /*ef590*/  PRMT R9, R13, 0x5210, R7 ;  /* 0x000052100d097816 */ /* 0x000fe40000000007 */
[--C-:B------:R-:W-:Y:S01]  /*ef5a0*/  PRMT R26, R19, 0x4210, R4.reuse ;  /* 0x00004210131a7816 */ /* 0x100fe20000000004 */
[----:B--2---:R-:W-:Y:S01]  /*ef5b0*/  STSM.16.M88.4 [R0], R20 ;  /* 0x0000001400007844 */ /* 0x004fe20000000200 */
[----:B------:R-:W-:Y:S06]  /*ef5c0*/  BAR.SYNC.DEFER_BLOCKING 0x0 ;  /* 0x0000000000007b1d */ /* 0x000fec0000010000 */
[----:B------:R-:W0:Y:S02]  /*ef5d0*/  LDS.128 R20, [R18] ;  /* 0x0000000012147984 */ /* 0x000e240000000c00 */
[----:B------:R-:W-:Y:S06]  /*ef5e0*/  BAR.SYNC.DEFER_BLOCKING 0x0 ;  /* 0x0000000000007b1d */ /* 0x000fec0000010000 */
[----:B0-----:R-:W-:Y:S04]  /*ef5f0*/  STL.64 [R1+0x450], R20 ;  /* 0x0004501401007387 */ /* 0x001fe80000100a00 */
[----:B------:R0:W-:Y:S04]  /*ef600*/  STL.64 [R1+0x458], R22 ;  /* 0x0004581601007387 */ /* 0x0001e80000100a00 */
[----:B0-----:R-:W2:Y:S04]  /*ef610*/  LDL.LU R22, [R1+0x6128] ;  /* 0x0061280001167983 */ /* 0x001ea80000300800 */
[----:B------:R-:W4:Y:S04]  /*ef620*/  LDL.LU.64 R20, [R1+0x6120] ;  /* 0x0061200001147983 */ /* 0x000f280000300a00 */
[----:B------:R-:W4:Y:S04]  /*ef630*/  LDL.LU R14, [R1+0x2c8] ;  /* 0x0002c800010e7983 */ /* 0x000f280000300800 */
[----:B------:R-:W4:Y:S04]  /*ef640*/  LDL.LU R13, [R1+0x2c4] ;  /* 0x0002c400010d7983 */ /* 0x000f280000300800 */
[----:B------:R-:W4:Y:S04]  /*ef650*/  LDL.LU R19, [R1+0x14c] ;  /* 0x00014c0001137983 */ /* 0x000f280000300800 */
[----:B------:R0:W-:Y:S01]  /*ef660*/  STSM.16.M88.4 [R0], R24 ;  /* 0x0000001800007844 */ /* 0x0001e20000000200 */
[----:B------:R-:W-:-:S02]  /*ef670*/  PRMT R10, R10, 0x5210, R4 ;  /* 0x000052100a0a7816 */ /* 0x000fc40000000004 */
[----:B------:R-:W-:Y:S02]  /*ef680*/  LOP3.LUT R4, R5, 0xffff, RZ, 0xc0, !PT ;  /* 0x0000ffff05047812 */ /* 0x000fe400078ec0ff */
[----:B------:R-:W-:Y:S02]  /*ef690*/  LOP3.LUT R5, R11, 0xffff, RZ, 0xc0, !PT ;  /* 0x0000ffff0b057812 */ /* 0x000fe400078ec0ff */
[----:B------:R-:W-:Y:S02]  /*ef6a0*/  LOP3.LUT R3, R3, 0xffff, RZ, 0xc0, !PT ;  /* 0x0000ffff03037812 */ /* 0x000fe400078ec0ff */
[----:B------:R-:W-:-:S04]  /*ef6b0*/  LOP3.LUT R2, R2, 0xffff, RZ, 0xc0, !PT ;  /* 0x0000ffff02027812 */ /* 0x000fc800078ec0ff */
[----:B0-----:R-:W-:Y:S02]  /*ef6c0*/  PRMT R27, R16, 0x4210, R2 ;  /* 0x00004210101b7816 */ /* 0x001fe40000000002 */
[----:B---3--:R-:W-:Y:S01]  /*ef6d0*/  PRMT R11, R12, 0x5210, R6 ;  /* 0x000052100c0b7816 */ /* 0x008fe20000000006 */
[----:B------:R-:W-:Y:S01]  /*ef6e0*/  BAR.SYNC.DEFER_BLOCKING 0x0 ;  /* 0x0000000000007b1d */ /* 0x000fe20000010000 */
[--C-:B------:R-:W-:Y:S02]  /*ef6f0*/  PRMT R15, R15, 0x5210, R4.reuse ;  /* 0x000052100f0f7816 */ /* 0x100fe40000000004 */
[----:B--2---:R-:W-:Y:S02]  /*ef700*/  PRMT R24, R22, 0x4210, R4 ;  /* 0x0000421016187816 */ /* 0x004fe40000000004 */
[----:B----4-:R-:W-:Y:S02]  /*ef710*/  PRMT R25, R20, 0x4210, R5 ;  /* 0x0000421014197816 */ /* 0x010fe40000000005 */
[----:B------:R-:W-:-:S02]  /*ef720*/  PRMT R26, R21, 0x4210, R3 ;  /* 0x00004210151a7816 */ /* 0x000fc40000000003 */
[----:B------:R-:W0:Y:S01]  /*ef730*/  LDS.128 R20, [R18] ;  /* 0x0000000012147984 */ /* 0x000e220000000c00 */
[----:B------:R-:W-:Y:S06]  /*ef740*/  BAR.SYNC.DEFER_BLOCKING 0x0 ;  /* 0x0000000000007b1d */ /* 0x000fec0000010000 */
[----:B------:R-:W-:Y:S02]  /*ef750*/  STSM.16.M88.4 [R0], R24 ;  /* 0x0000001800007844 */ /* 0x000fe40000000200 */
[----:B------:R-:W-:Y:S06]  /*ef760*/  BAR.SYNC.DEFER_BLOCKING 0x0 ;  /* 0x0000000000007b1d */ /* 0x000fec0000010000 */
[----:B------:R-:W1:Y:S02]  /*ef770*/  LDS.128 R24, [R18] ;  /* 0x0000000012187984 */ /* 0x000e640000000c00 */
[----:B------:R-:W-:Y:S06]  /*ef780*/  BAR.SYNC.DEFER_BLOCKING 0x0 ;  /* 0x0000000000007b1d */ /* 0x000fec0000010000 */
[----:B0-----:R-:W-:Y:S04]  /*ef790*/  STL.64 [R1+0x430], R20 ;  /* 0x0004301401007387 */ /* 0x001fe80000100a00 */
[----:B------:R0:W-:Y:S01]  /*ef7a0*/  STL.64 [R1+0x438], R22 ;  /* 0x0004381601007387 */ /* 0x0001e20000100a00 */
[----:B------:R-:W-:-:S03]  /*ef7b0*/  PRMT R14, R14, 0x5210, R5 ;  /* 0x000052100e0e7816 */ /* 0x000fc60000000005 */
[----:B0-----:R-:W2:Y:S04]  /*ef7c0*/  LDL.LU R23, [R1+0x6118] ;  /* 0x0061180001177983 */ /* 0x001ea80000300800 */
[----:B------:R-:W3:Y:S04]  /*ef7d0*/  LDL.LU R12, [R1+0x5240] ;  /* 0x00524000010c7983 */ /* 0x000ee80000300800 */
[----:B-1----:R0:W-:Y:S04]  /*ef7e0*/  STL.64 [R1+0x410], R24 ;  /* 0x0004101801007387 */ /* 0x0021e80000100a00 */
[----:B------:R1:W-:Y:S04]  /*ef7f0*/  STL.64 [R1+0x418], R26 ;  /* 0x0004181a01007387 */ /* 0x0003e80000100a00 */
[----:B------:R-:W4:Y:S04]  /*ef800*/  LDL.LU R7, [R1+0x523c] ;  /* 0x00523c0001077983 */ /* 0x000f280000300800 */
[----:B------:R-:W4:Y:S04]  /*ef810*/  LDL.LU R4, [R1+0x51e8] ;  /* 0x0051e80001047983 */ /* 0x000f280000300800 */
[----:B------:R-:W4:Y:S04]  /*ef820*/  LDL.LU R6, [R1+0x51e4] ;  /* 0x0051e40001067983 */ /* 0x000f280000300800 */
[----:B0-----:R-:W4:Y:S04]  /*ef830*/  LDL.LU R24, [R1+0x1cac] ;  /* 0x001cac0001187983 */ /* 0x001f280000300800 */
[----:B------:R-:W4:Y:S04]  /*ef840*/  LDL.LU R25, [R1+0x1cb8] ;  /* 0x001cb80001197983 */ /* 0x000f280000300800 */
[----:B------:R0:W-:Y:S04]  /*ef850*/  STSM.16.M88.4 [R0], R8 ;  /* 0x0000000800007844 */ /* 0x0001e80000000200 */
[----:B-1----:R-:W4:Y:S01]  /*ef860*/  LDL.LU R27, [R1+0x1c18] ;  /* 0x001c1800011b7983 */ /* 0x002f220000300800 */
[----:B------:R-:W-:-:S03]  /*ef870*/  PRMT R13, R13, 0x5210, R3 ;  /* 0x000052100d0d7816 */ /* 0x000fc60000000003 */
[----:B0-----:R-:W4:Y:S01]  /*ef880*/  LDL.LU R9, [R1+0x1c08] ;  /* 0x001c080001097983 */ /* 0x001f220000300800 */
[----:B------:R-:W-:-:S03]  /*ef890*/  PRMT R8, R19, 0x5210, R2 ;  /* 0x0000521013087816 */ /* 0x000fc60000000002 */
[----:B------:R-:W4:Y:S04]  /*ef8a0*/  LDL.LU R16, [R1+0x2d8] ;  /* 0x0002d80001107983 */ /* 0x000f280000300800 */
[----:B------:R-:W4:Y:S04]  /*ef8b0*/  LDL.LU R5, [R1+0x2d4] ;  /* 0x0002d40001057983 */ /* 0x000f280000300800 */
[----:B------:R-:W4:Y:S04]  /*ef8c0*/  LDL.LU R10, [R1+0x2d0] ;  /* 0x0002d000010a7983 */ /* 0x000f280000300800 */
[----:B------:R-:W4:Y:S04]  /*ef8d0*/  LDL.LU R11, [R1+0x4f1c] ;  /* 0x004f1c00010b7983 */ /* 0x000f280000300800 */
[----:B------:R-:W4:Y:S04]  /*ef8e0*/  LDL.LU R2, [R1+0x4f18] ;  /* 0x004f180001027983 */ /* 0x000f280000300800 */
[----:B------:R-:W4:Y:S04]  /*ef8f0*/  LDL.LU R3, [R1+0x4eac] ;  /* 0x004eac0001037983 */ /* 0x000f280000300800 */
[----:B------:R-:W4:Y:S01]  /*ef900*/  LDL.LU R21, [R1+0x4ea8] ;  /* 0x004ea80001157983 */ /* 0x000f220000300800 */
[----:B------:R-:W-:-:S02]  /*ef910*/  IMAD.MOV.U32 R22, RZ, RZ, R13 ;  /* 0x000000ffff167224 */ /* 0x000fc400078e000d */
[----:B------:R-:W-:Y:S01]  /*ef920*/  IMAD.MOV.U32 R20, RZ, RZ, R15 ;  /* 0x000000ffff147224 */ /* 0x000fe200078e000f */
[----:B------:R-:W-:Y:S06]  /*ef930*/  BAR.SYNC.DEFER_BLOCKING 0x0 ;  /* 0x0000000000007b1d */ /* 0x000fec0000010000 */
[----:B--2---:R0:W-:Y:S02]  /*ef940*/  STL [R1+0x6104], R23 ;  /* 0x0061041701007387 */ /* 0x0041e40000100800 */
[----:B0-----:R-:W-:Y:S01]  /*ef950*/  IMAD.MOV.U32 R23, RZ, RZ, R8 ;  /* 0x000000ffff177224 */ /* 0x001fe200078e0008 */
[----:B---3--:R-:W-:Y:S01]  /*ef960*/  LOP3.LUT R8, R12, 0xffff, RZ, 0xc0, !PT ;  /* 0x0000ffff0c087812 */ /* 0x008fe200078ec0ff */
[----:B----4-:R0:W-:Y:S04]  /*ef970*/  STL [R1+0x6100], R21 ;  /* 0x0061001501007387 */ /* 0x0101e80000100800 */
[----:B------:R-:W-:Y:S01]  /*ef980*/  STL.64 [R1+0x6110], R22 ;  /* 0x0061101601007387 */ /* 0x000fe20000100a00 */
[----:B0-----:R-:W-:-:S05]  /*ef990*/  IMAD.MOV.U32 R21, RZ, RZ, R14 ;  /* 0x000000ffff157224 */ /* 0x001fca00078e000e */
[----:B------:R-:W-:Y:S04]  /*ef9a0*/  STL.64 [R1+0x6108], R20 ;  /* 0x0061081401007387 */ /* 0x000fe80000100a00 */
[----:B------:R-:W0:Y:S04]  /*ef9b0*/  LDS.128 R20, [R18] ;  /* 0x0000000012147984 */ /* 0x000e280000000c00 */
[----:B------:R-:W2:Y:S04]  /*ef9c0*/  LDL.LU R19, [R1+0x1d48] ;  /* 0x001d480001137983 */ /* 0x000ea80000300800 */
[----:B------:R-:W3:Y:S04]  /*ef9d0*/  LDL.LU R15, [R1+0x1d38] ;  /* 0x001d3800010f7983 */ /* 0x000ee80000300800 */
[----:B------:R-:W4:Y:S04]  /*ef9e0*/  LDL.LU R14, [R1+0x1d2c] ;  /* 0x001d2c00010e7983 */ /* 0x000f280000300800 */
        /* <DEDUP_REMOVED lines=11> */
[----:B------:R0:W-:Y:S04]  /*efaa0*/  STL.64 [R1+0x3d8], R22 ;  /* 0x0003d81601007387 */ /* 0x0001e80000100a00 */
[----:B0-----:R-:W2:Y:S04]  /*efab0*/  LDL.LU R23, [R1+0x6104] ;  /* 0x0061040001177983 */ /* 0x001ea80000300800 */
[----:B------:R-:W2:Y:S01]  /*efac0*/  LDL.LU R21, [R1+0x6100] ;  /* 0x0061000001157983 */ /* 0x000ea20000300800 */
[----:B------:R-:W-:-:S02]  /*efad0*/  LOP3.LUT R4, R4, 0xffff, RZ, 0xc0, !PT ;  /* 0x0000ffff04047812 */ /* 0x000fc400078ec0ff */
[----:B------:R-:W-:Y:S01]  /*efae0*/  LOP3.LUT R7, R7, 0xffff, RZ, 0xc0, !PT ;  /* 0x0000ffff07077812 */ /* 0x000fe200078ec0ff */
[----:B------:R-:W2:Y:S01]  /*efaf0*/  LDL.LU R22, [R1+0x2e4] ;  /* 0x0002e40001167983 */ /* 0x000ea20000300800 */
[----:B------:R-:W-:Y:S02]  /*efb00*/  LOP3.LUT R6, R6, 0xffff, RZ, 0xc0, !PT ;  /* 0x0000ffff06067812 */ /* 0x000fe400078ec0ff */
[----:B------:R-:W-:Y:S01]  /*efb10*/  PRMT R26, R27, 0x4210, R4 ;  /* 0x000042101b1a7816 */ /* 0x000fe20000000004 */
[----:B------:R-:W2:Y:S01]  /*efb20*/  LDL.LU R20, [R1+0x2dc] ;  /* 0x0002dc0001147983 */ /* 0x000ea20000300800 */
[----:B------:R-:W-:Y:S02]  /*efb30*/  PRMT R24, R24, 0x4210, R8 ;  /* 0x0000421018187816 */ /* 0x000fe40000000008 */
[----:B------:R-:W-:Y:S02]  /*efb40*/  PRMT R25, R25, 0x4210, R7 ;  /* 0x0000421019197816 */ /* 0x000fe40000000007 */
[----:B------:R-:W-:Y:S01]  /*efb50*/  PRMT R27, R9, 0x4210, R6 ;  /* 0x00004210091b7816 */ /* 0x000fe20000000006 */
[----:B------:R-:W-:Y:S01]  /*efb60*/  BAR.SYNC.DEFER_BLOCKING 0x0 ;  /* 0x0000000000007b1d */ /* 0x000fe20000010000 */
[----:B------:R-:W-:-:S02]  /*efb70*/  PRMT R10, R10, 0x5210, R4 ;  /* 0x000052100a0a7816 */ /* 0x000fc40000000004 */
[----:B------:R-:W-:-:S03]  /*efb80*/  LOP3.LUT R4, R2, 0xffff, RZ, 0xc0, !PT ;  /* 0x0000ffff02047812 */ /* 0x000fc600078ec0ff */
[----:B------:R3:W-:Y:S01]  /*efb90*/  STSM.16.M88.4 [R0], R24 ;  /* 0x0000001800007844 */ /* 0x0007e20000000200 */
[----:B------:R-:W-:Y:S02]  /*efba0*/  LOP3.LUT R3, R3, 0xffff, RZ, 0xc0, !PT ;  /* 0x0000ffff03037812 */ /* 0x000fe400078ec0ff */
[----:B------:R-:W-:Y:S02]  /*efbb0*/  PRMT R9, R5, 0x5210, R7 ;  /* 0x0000521005097816 */ /* 0x000fe40000000007 */
[----:B------:R-:W-:Y:S02]  /*efbc0*/  LOP3.LUT R5, R11, 0xffff, RZ, 0xc0, !PT ;  /* 0x0000ffff0b057812 */ /* 0x000fe400078ec0ff */
[----:B------:R-:W-:Y:S02]  /*efbd0*/  PRMT R11, R12, 0x5210, R6 ;  /* 0x000052100c0b7816 */ /* 0x000fe40000000006 */
[----:B---3--:R-:W-:Y:S02]  /*efbe0*/  PRMT R25, R15, 0x4210, R4 ;  /* 0x000042100f197816 */ /* 0x008fe40000000004 */
[----:B----4-:R-:W-:-:S02]  /*efbf0*/  PRMT R26, R14, 0x4210, R3 ;  /* 0x000042100e1a7816 */ /* 0x010fc40000000003 */
[----:B------:R-:W-:Y:S02]  /*efc00*/  PRMT R24, R19, 0x4210, R5 ;  /* 0x0000421013187816 */ /* 0x000fe40000000005 */
[----:B------:R-:W-:Y:S01]  /*efc10*/  PRMT R8, R16, 0x5210, R8 ;  /* 0x0000521010087816 */ /* 0x000fe20000000008 */
[----:B------:R-:W-:Y:S06]  /*efc20*/  BAR.SYNC.DEFER_BLOCKING 0x0 ;  /* 0x0000000000007b1d */ /* 0x000fec0000010000 */
[----:B------:R-:W3:Y:S01]  /*efc30*/  LDL.LU R16, [R1+0x2e0] ;  /* 0x0002e00001107983 */ /* 0x000ee20000300800 */
[----:B--2---:R-:W-:-:S03]  /*efc40*/  LOP3.LUT R2, R21, 0xffff, RZ, 0xc0, !PT ;  /* 0x0000ffff15027812 */ /* 0x004fc600078ec0ff */
[----:B------:R-:W2:Y:S01]  /*efc50*/  LDL.LU R21, [R1+0x11c] ;  /* 0x00011c0001157983 */ /* 0x000ea20000300800 */
[----:B------:R-:W-:-:S03]  /*efc60*/  PRMT R27, R13, 0x4210, R2 ;  /* 0x000042100d1b7816 */ /* 0x000fc60000000002 */
[----:B------:R-:W0:Y:S01]  /*efc70*/  LDS.128 R12, [R18] ;  /* 0x00000000120c7984 */ /* 0x000e220000000c00 */
[----:B------:R-:W-:Y:S06]  /*efc80*/  BAR.SYNC.DEFER_BLOCKING 0x0 ;  /* 0x0000000000007b1d */ /* 0x000fec0000010000 */
[----:B------:R-:W4:Y:S04]  /*efc90*/  LDL.LU R19, [R1+0x5250] ;  /* 0x0052500001137983 */ /* 0x000f280000300800 */
[----:B------:R-:W-:Y:S01]  /*efca0*/  STSM.16.M88.4 [R0], R24 ;  /* 0x0000001800007844 */ /* 0x000fe20000000200 */
[----:B------:R-:W-:Y:S06]  /*efcb0*/  BAR.SYNC.DEFER_BLOCKING 0x0 ;  /* 0x0000000000007b1d */ /* 0x000fec0000010000 */
[----:B------:R-:W1:Y:S02]  /*efcc0*/  LDS.128 R24, [R18] ;  /* 0x0000000012187984 */ /* 0x000e640000000c00 */
[----:B------:R-:W-:Y:S06]  /*efcd0*/  BAR.SYNC.DEFER_BLOCKING 0x0 ;  /* 0x0000000000007b1d */ /* 0x000fec0000010000 */
[----:B0-----:R-:W-:Y:S04]  /*efce0*/  STL.64 [R1+0x3b0], R12 ;  /* 0x0003b00c01007387 */ /* 0x001fe80000100a00 */
[----:B------:R0:W-:Y:S04]  /*efcf0*/  STL.64 [R1+0x3b8], R14 ;  /* 0x0003b80e01007387 */ /* 0x0001e80000100a00 */
[----:B0-----:R-:W2:Y:S04]  /*efd00*/  LDL.LU R15, [R1+0x524c] ;  /* 0x00524c00010f7983 */ /* 0x001ea80000300800 */
[----:B------:R-:W2:Y:S04]  /*efd10*/  LDL.LU R14, [R1+0x5200] ;  /* 0x00520000010e7983 */ /* 0x000ea80000300800 */
[----:B------:R-:W2:Y:S04]  /*efd20*/  LDL.LU R13, [R1+0x51fc] ;  /* 0x0051fc00010d7983 */ /* 0x000ea80000300800 */
[----:B-1----:R0:W-:Y:S04]  /*efd30*/  STL.64 [R1+0x3a0], R24 ;  /* 0x0003a01801007387 */ /* 0x0021e80000100a00 */
[----:B------:R-:W-:Y:S04]  /*efd40*/  STL.64 [R1+0x3a8], R26 ;  /* 0x0003a81a01007387 */ /* 0x000fe80000100a00 */
[----:B------:R1:W-:Y:S04]  /*efd50*/  STSM.16.M88.4 [R0], R8 ;  /* 0x0000000800007844 */ /* 0x0003e80000000200 */
[----:B0-----:R-:W2:Y:S04]  /*efd60*/  LDL.LU R24, [R1+0x1dac] ;  /* 0x001dac0001187983 */ /* 0x001ea80000300800 */
[----:B------:R-:W2:Y:S04]  /*efd70*/  LDL.LU R25, [R1+0x1d88] ;  /* 0x001d880001197983 */ /* 0x000ea80000300800 */
[----:B------:R-:W2:Y:S04]  /*efd80*/  LDL.LU R7, [R1+0x1d7c] ;  /* 0x001d7c0001077983 */ /* 0x000ea80000300800 */
[----:B------:R-:W2:Y:S04]  /*efd90*/  LDL.LU R12, [R1+0x19d8] ;  /* 0x0019d800010c7983 */ /* 0x000ea80000300800 */
[----:B-1----:R-:W2:Y:S04]  /*efda0*/  LDL.LU R9, [R1+0x2f0] ;  /* 0x0002f00001097983 */ /* 0x002ea80000300800 */
[----:B------:R-:W2:Y:S04]  /*efdb0*/  LDL.LU R10, [R1+0x2ec] ;  /* 0x0002ec00010a7983 */ /* 0x000ea80000300800 */
[----:B------:R-:W2:Y:S01]  /*efdc0*/  LDL.LU R11, [R1+0x2e8] ;  /* 0x0002e800010b7983 */ /* 0x000ea20000300800 */
[----:B---3--:R-:W-:-:S02]  /*efdd0*/  PRMT R3, R16, 0x5210, R3 ;  /* 0x0000521010037816 */ /* 0x008fc40000000003 */
[----:B------:R-:W-:Y:S02]  /*efde0*/  PRMT R5, R22, 0x5210, R5 ;  /* 0x0000521016057816 */ /* 0x000fe40000000005 */
[----:B------:R-:W-:-:S03]  /*efdf0*/  PRMT R4, R20, 0x5210, R4 ;  /* 0x0000521014047816 */ /* 0x000fc60000000004 */
[----:B------:R-:W-:Y:S01]  /*efe00*/  IMAD.MOV.U32 R8, RZ, RZ, R5 ;  /* 0x000000ffff087224 */ /* 0x000fe200078e0005 */
[----:B------:R-:W-:Y:S01]  /*efe10*/  BAR.SYNC.DEFER_BLOCKING 0x0 ;  /* 0x0000000000007b1d */ /* 0x000fe20000010000 */
[----:B----4-:R-:W-:Y:S02]  /*efe20*/  LOP3.LUT R6, R19, 0xffff, RZ, 0xc0, !PT ;  /* 0x0000ffff13067812 */ /* 0x010fe400078ec0ff */
[----:B--2---:R-:W-:-:S03]  /*efe30*/  LOP3.LUT R5, R15, 0xffff, RZ, 0xc0, !PT ;  /* 0x0000ffff0f057812 */ /* 0x004fc600078ec0ff */
[----:B------:R0:W-:Y:S04]  /*efe40*/  STL.64 [R1+0x60e8], R10 ;  /* 0x0060e80a01007387 */ /* 0x0001e80000100a00 */
[----:B------:R1:W-:Y:S04]  /*efe50*/  STL [R1+0x60e4], R9 ;  /* 0x0060e40901007387 */ /* 0x0003e80000100800 */
[----:B------:R-:W2:Y:S01]  /*efe60*/  LDL.LU R16, [R1+0x4f48] ;  /* 0x004f480001107983 */ /* 0x000ea20000300800 */
[----:B0-----:R-:W-:Y:S01]  /*efe70*/  IMAD.MOV.U32 R10, RZ, RZ, R3 ;  /* 0x000000ffff0a7224 */ /* 0x001fe200078e0003 */
[----:B------:R-:W-:Y:S01]  /*efe80*/  PRMT R11, R21, 0x5210, R2 ;  /* 0x00005210150b7816 */ /* 0x000fe20000000002 */
[----:B-1----:R-:W-:-:S04]  /*efe90*/  IMAD.MOV.U32 R9, RZ, RZ, R4 ;  /* 0x000000ffff097224 */ /* 0x002fc800078e0004 */
[----:B------:R-:W-:Y:S04]  /*efea0*/  STL.64 [R1+0x60f8], R10 ;  /* 0x0060f80a01007387 */ /* 0x000fe80000100a00 */
[----:B------:R-:W-:Y:S04]  /*efeb0*/  STL.64 [R1+0x60f0], R8 ;  /* 0x0060f00801007387 */ /* 0x000fe80000100a00 */
[----:B------:R-:W0:Y:S01]  /*efec0*/  LDS.128 R8, [R18] ;  /* 0x0000000012087984 */ /* 0x000e220000000c00 */
[----:B------:R-:W-:-:S03]  /*efed0*/  LOP3.LUT R2, R13, 0xffff, RZ, 0xc0, !PT ;  /* 0x0000ffff0d027812 */ /* 0x000fc600078ec0ff */
[----:B------:R-:W3:Y:S01]  /*efee0*/  LDL.LU R3, [R1+0x4f44] ;  /* 0x004f440001037983 */ /* 0x000ee20000300800 */
[----:B------:R-:W-:-:S03]  /*efef0*/  LOP3.LUT R4, R14, 0xffff, RZ, 0xc0, !PT ;  /* 0x0000ffff0e047812 */ /* 0x000fc600078ec0ff */
[----:B------:R-:W4:Y:S04]  /*eff00*/  LDL.LU R20, [R1+0x4ebc] ;  /* 0x004ebc0001147983 */ /* 0x000f280000300800 */
[----:B------:R-:W2:Y:S04]  /*eff10*/  LDL.LU R21, [R1+0x4eb8] ;  /* 0x004eb80001157983 */ /* 0x000ea80000300800 */
[----:B------:R-:W2:Y:S04]  /*eff20*/  LDL.LU R22, [R1+0x1dd8] ;  /* 0x001dd80001167983 */ /* 0x000ea80000300800 */
        /* <DEDUP_REMOVED lines=12> */
[----:B0-----:R-:W-:Y:S04]  /*efff0*/  STL [R1+0x384], R9 ;  /* 0x0003840901007387 */ /* 0x001fe80000100800 */
[----:B------:R0:W-:Y:S04]  /*f0000*/  STL.64 [R1+0x388], R10 ;  /* 0x0003880a01007387 */ /* 0x0001e80000100a00 */
[----:B0-----:R-:W2:Y:S01]  /*f0010*/  LDL.LU.64 R10, [R1+0x60e8] ;  /* 0x0060e800010a7983 */ /* 0x001ea20000300a00 */
[----:B------:R-:W-:-:S02]  /*f0020*/  PRMT R24, R24, 0x4210, R6 ;  /* 0x0000421018187816 */ /* 0x000fc40000000006 */
[----:B------:R-:W-:Y:S01]  /*f0030*/  PRMT R25, R25, 0x4210, R5 ;  /* 0x0000421019197816 */ /* 0x000fe20000000005 */
[----:B------:R-:W3:Y:S01]  /*f0040*/  LDL.LU R9, [R1+0x60e4] ;  /* 0x0060e40001097983 */ /* 0x000ee20000300800 */
[----:B------:R-:W-:Y:S02]  /*f0050*/  PRMT R26, R7, 0x4210, R4 ;  /* 0x00004210071a7816 */ /* 0x000fe40000000004 */
[----:B------:R-:W-:Y:S01]  /*f0060*/  PRMT R27, R12, 0x4210, R2 ;  /* 0x000042100c1b7816 */ /* 0x000fe20000000002 */
[----:B------:R-:W-:Y:S01]  /*f0070*/  BAR.SYNC.DEFER_BLOCKING 0x0 ;  /* 0x0000000000007b1d */ /* 0x000fe20000010000 */
[----:B------:R-:W-:Y:S01]  /*f0080*/  IMAD.MOV.U32 R12, RZ, RZ, R8 ;  /* 0x000000ffff0c7224 */ /* 0x000fe200078e0008 */
[----:B------:R-:W-:-:S04]  /*f0090*/  LOP3.LUT R8, R21, 0xffff, RZ, 0xc0, !PT ;  /* 0x0000ffff15087812 */ /* 0x000fc800078ec0ff */
[----:B------:R-:W-:Y:S04]  /*f00a0*/  STL [R1+0x60d0], R12 ;  /* 0x0060d00c01007387 */ /* 0x000fe80000100800 */
[----:B------:R2:W-:Y:S01]  /*f00b0*/  STSM.16.M88.4 [R0], R24 ;  /* 0x0000001800007844 */ /* 0x0005e20000000200 */
[----:B------:R-:W-:Y:S01]  /*f00c0*/  PRMT R15, R15, 0x4210, R8 ;  /* 0x000042100f0f7816 */ /* 0x000fe20000000008 */
[----:B------:R-:W-:Y:S01]  /*f00d0*/  BAR.SYNC.DEFER_BLOCKING 0x0 ;  /* 0x0000000000007b1d */ /* 0x000fe20000010000 */
[----:B--2---:R-:W-:Y:S02]  /*f00e0*/  PRMT R25, R10, 0x5210, R5 ;  /* 0x000052100a197816 */ /* 0x004fe40000000005 */
[----:B------:R-:W-:Y:S02]  /*f00f0*/  PRMT R26, R11, 0x5210, R4 ;  /* 0x000052100b1a7816 */ /* 0x000fe40000000004 */
[----:B------:R-:W-:-:S02]  /*f0100*/  LOP3.LUT R10, R16, 0xffff, RZ, 0xc0, !PT ;  /* 0x0000ffff100a7812 */ /* 0x000fc400078ec0ff */
[----:B------:R-:W2:Y:S01]  /*f0110*/  LDL.LU R16, [R1+0x2fc] ;  /* 0x0002fc0001107983 */ /* 0x000ea20000300800 */
[----:B----4-:R-:W-:-:S03]  /*f0120*/  LOP3.LUT R4, R20, 0xffff, RZ, 0xc0, !PT ;  /* 0x0000ffff14047812 */ /* 0x010fc600078ec0ff */
[----:B------:R-:W4:Y:S04]  /*f0130*/  LDL.LU R20, [R1+0x2f8] ;  /* 0x0002f80001147983 */ /* 0x000f280000300800 */
[----:B------:R-:W4:Y:S01]  /*f0140*/  LDL.LU R21, [R1+0x2f4] ;  /* 0x0002f40001157983 */ /* 0x000f220000300800 */
[----:B------:R-:W-:-:S03]  /*f0150*/  PRMT R12, R22, 0x4210, R10 ;  /* 0x00004210160c7816 */ /* 0x000fc6000000000a */
[----:B------:R-:W-:Y:S01]  /*f0160*/  STL [R1+0x60e0], R23 ;  /* 0x0060e01701007387 */ /* 0x000fe20000100800 */
[----:B---3--:R-:W-:Y:S02]  /*f0170*/  LOP3.LUT R5, R3, 0xffff, RZ, 0xc0, !PT ;  /* 0x0000ffff03057812 */ /* 0x008fe400078ec0ff */
[----:B------:R-:W-:Y:S02]  /*f0180*/  PRMT R14, R14, 0x4210, R4 ;  /* 0x000042100e0e7816 */ /* 0x000fe40000000004 */
[----:B------:R-:W-:Y:S02]  /*f0190*/  PRMT R13, R13, 0x4210, R5 ;  /* 0x000042100d0d7816 */ /* 0x000fe40000000005 */
[----:B------:R-:W-:Y:S01]  /*f01a0*/  PRMT R24, R9, 0x5210, R6 ;  /* 0x0000521009187816 */ /* 0x000fe20000000006 */
[----:B----4-:R-:W-:Y:S04]  /*f01b0*/  STL.64 [R1+0x60d8], R20 ;  /* 0x0060d81401007387 */ /* 0x010fe80000100a00 */
[----:B------:R-:W0:Y:S01]  /*f01c0*/  LDS.128 R20, [R18] ;  /* 0x0000000012147984 */ /* 0x000e220000000c00 */
[----:B------:R-:W-:Y:S06]  /*f01d0*/  BAR.SYNC.DEFER_BLOCKING 0x0 ;  /* 0x0000000000007b1d */ /* 0x000fec0000010000 */
[----:B------:R-:W-:Y:S02]  /*f01e0*/  STSM.16.M88.4 [R0], R12 ;  /* 0x0000000c00007844 */ /* 0x000fe40000000200 */
[----:B------:R-:W-:Y:S06]  /*f01f0*/  BAR.SYNC.DEFER_BLOCKING 0x0 ;  /* 0x0000000000007b1d */ /* 0x000fec0000010000 */
[----:B------:R-:W1:Y:S04]  /*f0200*/  LDS.128 R12, [R18] ;  /* 0x00000000120c7984 */ /* 0x000e680000000c00 */
[----:B0-----:R-:W-:Y:S04]  /*f0210*/  STL.64 [R1+0x370], R20 ;  /* 0x0003701401007387 */ /* 0x001fe80000100a00 */
[----:B------:R0:W-:Y:S04]  /*f0220*/  STL.64 [R1+0x378], R22 ;  /* 0x0003781601007387 */ /* 0x0001e80000100a00 */
[----:B0-----:R-:W3:Y:S04]  /*f0230*/  LDL.LU R23, [R1+0x60e0] ;  /* 0x0060e00001177983 */ /* 0x001ee80000300800 */
[----:B------:R-:W4:Y:S04]  /*f0240*/  LDL.LU.64 R20, [R1+0x60d8] ;  /* 0x0060d80001147983 */ /* 0x000f280000300a00 */
[----:B------:R-:W3:Y:S04]  /*f0250*/  LDL.LU R6, [R1+0x10c] ;  /* 0x00010c0001067983 */ /* 0x000ee80000300800 */
[----:B-1----:R0:W-:Y:S04]  /*f0260*/  STL [R1+0x364], R13 ;  /* 0x0003640d01007387 */ /* 0x0021e80000100800 */
[----:B------:R1:W-:Y:S01]  /*f0270*/  STL.64 [R1+0x368], R14 ;  /* 0x0003680e01007387 */ /* 0x0003e20000100a00 */
[----:B0-----:R-:W-:-:S03]  /*f0280*/  IMAD.MOV.U32 R13, RZ, RZ, R12 ;  /* 0x000000ffff0d7224 */ /* 0x001fc600078e000c */
[----:B------:R-:W3:Y:S01]  /*f0290*/  LDL.LU R12, [R1+0x60d0] ;  /* 0x0060d000010c7983 */ /* 0x000ee20000300800 */
[----:B------:R-:W-:Y:S01]  /*f02a0*/  PRMT R27, R19, 0x5210, R2 ;  /* 0x00005210131b7816 */ /* 0x000fe20000000002 */
[----:B------:R-:W-:Y:S06]  /*f02b0*/  BAR.SYNC.DEFER_BLOCKING 0x0 ;  /* 0x0000000000007b1d */ /* 0x000fec0000010000 */
[----:B------:R-:W3:Y:S04]  /*f02c0*/  LDL.LU R7, [R1+0x5260] ;  /* 0x0052600001077983 */ /* 0x000ee80000300800 */
[----:B------:R-:W3:Y:S04]  /*f02d0*/  LDL.LU R2, [R1+0x525c] ;  /* 0x00525c0001027983 */ /* 0x000ee80000300800 */
[----:B------:R-:W3:Y:S04]  /*f02e0*/  LDL.LU R3, [R1+0x5214] ;  /* 0x0052140001037983 */ /* 0x000ee80000300800 */
[----:B-1----:R-:W3:Y:S04]  /*f02f0*/  LDL.LU R15, [R1+0x5210] ;  /* 0x00521000010f7983 */ /* 0x002ee80000300800 */
[----:B------:R-:W3:Y:S04]  /*f0300*/  LDL.LU R14, [R1+0x1eec] ;  /* 0x001eec00010e7983 */ /* 0x000ee80000300800 */
[----:B------:R-:W-:Y:S04]  /*f0310*/  STL [R1+0x597c], R13 ;  /* 0x00597c0d01007387 */ /* 0x000fe80000100800 */
[----:B------:R2:W-:Y:S02]  /*f0320*/  STSM.16.M88.4 [R0], R24 ;  /* 0x0000001800007844 */ /* 0x0005e40000000200 */
[----:B--2---:R-:W-:Y:S01]  /*f0330*/  PRMT R24, R16, 0x5210, R10 ;  /* 0x0000521010187816 */ /* 0x004fe2000000000a */
[----:B------:R-:W-:Y:S01]  /*f0340*/  BAR.SYNC.DEFER_BLOCKING 0x0 ;  /* 0x0000000000007b1d */ /* 0x000fe20000010000 */
[----:B----4-:R-:W-:-:S05]  /*f0350*/  PRMT R13, R20, 0x5210, R5 ;  /* 0x00005210140d7816 */ /* 0x010fca0000000005 */
[----:B---3--:R0:W-:Y:S04]  /*f0360*/  STL [R1+0x59c0], R12 ;  /* 0x0059c00c01007387 */ /* 0x0081e80000100800 */
[----:B------:R-:W2:Y:S04]  /*f0370*/  LDL.LU R25, [R1+0x1ec8] ;  /* 0x001ec80001197983 */ /* 0x000ea80000300800 */
[----:B------:R-:W3:Y:S04]  /*f0380*/  LDL.LU R27, [R1+0x1de8] ;  /* 0x001de800011b7983 */ /* 0x000ee80000300800 */
[----:B------:R-:W4:Y:S01]  /*f0390*/  LDL.LU R9, [R1+0x1ddc] ;  /* 0x001ddc0001097983 */ /* 0x000f220000300800 */
[----:B0-----:R-:W-:-:S03]  /*f03a0*/  PRMT R12, R21, 0x5210, R4 ;  /* 0x00005210150c7816 */ /* 0x001fc60000000004 */
[----:B------:R-:W2:Y:S04]  /*f03b0*/  LDL.LU R10, [R1+0x308] ;  /* 0x00030800010a7983 */ /* 0x000ea80000300800 */
[----:B------:R-:W2:Y:S04]  /*f03c0*/  LDL.LU R19, [R1+0x300] ;  /* 0x0003000001137983 */ /* 0x000ea80000300800 */
[----:B------:R-:W2:Y:S04]  /*f03d0*/  LDL.LU R16, [R1+0x304] ;  /* 0x0003040001107983 */ /* 0x000ea80000300800 */
[----:B------:R-:W2:Y:S04]  /*f03e0*/  LDL.LU R4, [R1+0x4f74] ;  /* 0x004f740001047983 */ /* 0x000ea80000300800 */
[----:B------:R-:W2:Y:S04]  /*f03f0*/  LDL.LU R5, [R1+0x4f6c] ;  /* 0x004f6c0001057983 */ /* 0x000ea80000300800 */
[----:B------:R-:W2:Y:S04]  /*f0400*/  LDL.LU R11, [R1+0x4ee4] ;  /* 0x004ee400010b7983 */ /* 0x000ea80000300800 */
[----:B------:R-:W2:Y:S04]  /*f0410*/  LDL.LU R22, [R1+0x4ee0] ;  /* 0x004ee00001167983 */ /* 0x000ea80000300800 */
[----:B------:R-:W3:Y:S04]  /*f0420*/  LDL.LU R20, [R1+0x1f88] ;  /* 0x001f880001147983 */ /* 0x000ee80000300800 */
[----:B------:R-:W3:Y:S04]  /*f0430*/  LDL.LU R21, [R1+0x1f38] ;  /* 0x001f380001157983 */ /* 0x000ee80000300800 */
[----:B--2---:R0:W-:Y:S04]  /*f0440*/  STL.64 [R1+0x60b8], R22 ;  /* 0x0060b81601007387 */ /* 0x0041e80000100a00 */
[----:B---3--:R1:W-:Y:S01]  /*f0450*/  STL.64 [R1+0x60b0], R20 ;  /* 0x0060b01401007387 */ /* 0x0083e20000100a00 */
[----:B0-----:R-:W-:Y:S01]  /*f0460*/  IMAD.MOV.U32 R22, RZ, RZ, R12 ;  /* 0x000000ffff167224 */ /* 0x001fe200078e000c */
[----:B------:R-:W-:Y:S01]  /*f0470*/  PRMT R23, R6, 0x5210, R8 ;  /* 0x0000521006177816 */ /* 0x000fe20000000008 */
[----:B-1----:R-:W-:-:S02]  /*f0480*/  IMAD.MOV.U32 R20, RZ, RZ, R24 ;  /* 0x000000ffff147224 */ /* 0x002fc400078e0018 */
[----:B------:R-:W-:Y:S02]  /*f0490*/  IMAD.MOV.U32 R21, RZ, RZ, R13 ;  /* 0x000000ffff157224 */ /* 0x000fe400078e000d */
[----:B------:R-:W-:Y:S04]  /*f04a0*/  STL.64 [R1+0x60c8], R22 ;  /* 0x0060c81601007387 */ /* 0x000fe80000100a00 */
[----:B------:R-:W-:Y:S04]  /*f04b0*/  STL.64 [R1+0x60c0], R20 ;  /* 0x0060c01401007387 */ /* 0x000fe80000100a00 */
[----:B------:R-:W0:Y:S01]  /*f04c0*/  LDS.128 R20, [R18] ;  /* 0x0000000012147984 */ /* 0x000e220000000c00 */
[----:B------:R-:W-:-:S02]  /*f04d0*/  LOP3.LUT R8, R7, 0xffff, RZ, 0xc0, !PT ;  /* 0x0000ffff07087812 */ /* 0x000fc400078ec0ff */
[----:B------:R-:W-:Y:S02]  /*f04e0*/  LOP3.LUT R7, R2, 0xffff, RZ, 0xc0, !PT ;  /* 0x0000ffff02077812 */ /* 0x000fe400078ec0ff */
[----:B------:R-:W-:Y:S02]  /*f04f0*/  LOP3.LUT R6, R3, 0xffff, RZ, 0xc0, !PT ;  /* 0x0000ffff03067812 */ /* 0x000fe400078ec0ff */
[----:B------:R-:W-:Y:S01]  /*f0500*/  LOP3.LUT R2, R15, 0xffff, RZ, 0xc0, !PT ;  /* 0x0000ffff0f027812 */ /* 0x000fe200078ec0ff */
[----:B------:R-:W2:Y:S01]  /*f0510*/  LDL.LU R3, [R1+0x1f58] ;  /* 0x001f580001037983 */ /* 0x000ea20000300800 */
[----:B------:R-:W-:-:S03]  /*f0520*/  PRMT R24, R14, 0x4210, R8 ;  /* 0x000042100e187816 */ /* 0x000fc60000000008 */
[----:B------:R-:W3:Y:S04]  /*f0530*/  LDL.LU R15, [R1+0x1ef8] ;  /* 0x001ef800010f7983 */ /* 0x000ee80000300800 */
        /* <DEDUP_REMOVED lines=11> */
[----:B0-----:R-:W2:Y:S04]  /*f05f0*/  LDL.LU.64 R22, [R1+0x60b8] ;  /* 0x0060b80001167983 */ /* 0x001ea80000300a00 */
[----:B------:R-:W2:Y:S01]  /*f0600*/  LDL.LU.64 R20, [R1+0x60b0] ;  /* 0x0060b00001147983 */ /* 0x000ea20000300a00 */
[----:B------:R-:W-:-:S02]  /*f0610*/  PRMT R26, R27, 0x4210, R6 ;  /* 0x000042101b1a7816 */ /* 0x000fc40000000006 */
[--C-:B------:R-:W-:Y:S02]  /*f0620*/  PRMT R25, R25, 0x4210, R7.reuse ;  /* 0x0000421019197816 */ /* 0x100fe40000000007 */
[----:B----4-:R-:W-:Y:S01]  /*f0630*/  PRMT R27, R9, 0x4210, R2 ;  /* 0x00004210091b7816 */ /* 0x010fe20000000002 */
[----:B------:R-:W-:Y:S01]  /*f0640*/  BAR.SYNC.DEFER_BLOCKING 0x0 ;  /* 0x0000000000007b1d */ /* 0x000fe20000010000 */
[----:B------:R-:W-:Y:S02]  /*f0650*/  PRMT R10, R10, 0x5210, R8 ;  /* 0x000052100a0a7816 */ /* 0x000fe40000000008 */
[----:B------:R-:W-:Y:S02]  /*f0660*/  LOP3.LUT R8, R4, 0xffff, RZ, 0xc0, !PT ;  /* 0x0000ffff04087812 */ /* 0x000fe400078ec0ff */
[----:B------:R-:W-:Y:S02]  /*f0670*/  PRMT R9, R19, 0x5210, R7 ;  /* 0x0000521013097816 */ /* 0x000fe40000000007 */
[----:B------:R-:W-:Y:S01]  /*f0680*/  PRMT R6, R16, 0x5210, R6 ;  /* 0x0000521010067816 */ /* 0x000fe20000000006 */
[----:B------:R-:W4:Y:S04]  /*f0690*/  LDL.LU R19, [R1+0x314] ;  /* 0x0003140001137983 */ /* 0x000f280000300800 */
[----:B------:R-:W4:Y:S04]  /*f06a0*/  LDL.LU R16, [R1+0x310] ;  /* 0x0003100001107983 */ /* 0x000f280000300800 */
[----:B------:R0:W-:Y:S01]  /*f06b0*/  STSM.16.M88.4 [R0], R24 ;  /* 0x0000001800007844 */ /* 0x0001e20000000200 */
[----:B------:R-:W-:-:S02]  /*f06c0*/  LOP3.LUT R4, R5, 0xffff, RZ, 0xc0, !PT ;  /* 0x0000ffff05047812 */ /* 0x000fc400078ec0ff */
[----:B------:R-:W-:-:S04]  /*f06d0*/  LOP3.LUT R7, R11, 0xffff, RZ, 0xc0, !PT ;  /* 0x0000ffff0b077812 */ /* 0x000fc800078ec0ff */
[----:B0-----:R-:W-:Y:S01]  /*f06e0*/  PRMT R26, R3, 0x4210, R7 ;  /* 0x00004210031a7816 */ /* 0x001fe20000000007 */
[----:B------:R-:W-:Y:S01]  /*f06f0*/  BAR.SYNC.DEFER_BLOCKING 0x0 ;  /* 0x0000000000007b1d */ /* 0x000fe20000010000 */
[----:B--2---:R-:W-:-:S05]  /*f0700*/  PRMT R24, R20, 0x4210, R8 ;  /* 0x0000421014187816 */ /* 0x004fca0000000008 */
[----:B------:R-:W2:Y:S01]  /*f0710*/  LDL.LU R20, [R1+0x30c] ;  /* 0x00030c0001147983 */ /* 0x000ea20000300800 */
[----:B------:R-:W-:-:S03]  /*f0720*/  LOP3.LUT R5, R22, 0xffff, RZ, 0xc0, !PT ;  /* 0x0000ffff16057812 */ /* 0x000fc600078ec0ff */
[----:B------:R0:W-:Y:S01]  /*f0730*/  STL [R1+0x60ac], R23 ;  /* 0x0060ac1701007387 */ /* 0x0001e20000100800 */
[----:B---3--:R-:W-:Y:S02]  /*f0740*/  PRMT R27, R15, 0x4210, R5 ;  /* 0x000042100f1b7816 */ /* 0x008fe40000000005 */
[----:B0-----:R-:W-:Y:S02]  /*f0750*/  PRMT R23, R14, 0x5210, R2 ;  /* 0x000052100e177816 */ /* 0x001fe40000000002 */
[----:B------:R-:W0:Y:S01]  /*f0760*/  LDS.128 R12, [R18] ;  /* 0x00000000120c7984 */ /* 0x000e220000000c00 */
[----:B------:R-:W-:Y:S01]  /*f0770*/  PRMT R25, R21, 0x4210, R4 ;  /* 0x0000421015197816 */ /* 0x000fe20000000004 */
[----:B------:R-:W-:Y:S06]  /*f0780*/  BAR.SYNC.DEFER_BLOCKING 0x0 ;  /* 0x0000000000007b1d */ /* 0x000fec0000010000 */
[----:B------:R-:W-:Y:S02]  /*f0790*/  STSM.16.M88.4 [R0], R24 ;  /* 0x0000001800007844 */ /* 0x000fe40000000200 */
[----:B------:R-:W-:Y:S06]  /*f07a0*/  BAR.SYNC.DEFER_BLOCKING 0x0 ;  /* 0x0000000000007b1d */ /* 0x000fec0000010000 */
[----:B------:R-:W1:Y:S01]  /*f07b0*/  LDS.128 R24, [R18] ;  /* 0x0000000012187984 */ /* 0x000e620000000c00 */
[----:B------:R-:W-:-:S02]  /*f07c0*/  IMAD.MOV.U32 R22, RZ, RZ, R6 ;  /* 0x000000ffff167224 */ /* 0x000fc400078e0006 */
[----:B------:R-:W-:Y:S01]  /*f07d0*/  IMAD.MOV.U32 R21, RZ, RZ, R9 ;  /* 0x000000ffff157224 */ /* 0x000fe200078e0009 */
[----:B------:R-:W-:Y:S06]  /*f07e0*/  BAR.SYNC.DEFER_BLOCKING 0x0 ;  /* 0x0000000000007b1d */ /* 0x000fec0000010000 */
[----:B--2---:R-:W-:Y:S04]  /*f07f0*/  STL [R1+0x60a8], R20 ;  /* 0x0060a81401007387 */ /* 0x004fe80000100800 */
[----:B0-----:R-:W-:Y:S04]  /*f0800*/  STL [R1+0x330], R12 ;  /* 0x0003300c01007387 */ /* 0x001fe80000100800 */
[----:B------:R0:W-:Y:S04]  /*f0810*/  STL.64 [R1+0x338], R14 ;  /* 0x0003380e01007387 */ /* 0x0001e80000100a00 */
[----:B------:R-:W2:Y:S04]  /*f0820*/  LDL.LU R11, [R1+0xec] ;  /* 0x0000ec00010b7983 */ /* 0x000ea80000300800 */
[----:B------:R-:W3:Y:S01]  /*f0830*/  LDL.LU R3, [R1+0x5274] ;  /* 0x0052740001037983 */ /* 0x000ee20000300800 */
[----:B0-----:R-:W-:-:S03]  /*f0840*/  IMAD.MOV.U32 R14, RZ, RZ, R13 ;  /* 0x000000ffff0e7224 */ /* 0x001fc600078e000d */
[----:B------:R-:W2:Y:S01]  /*f0850*/  LDL.LU R15, [R1+0x5270] ;  /* 0x00527000010f7983 */ /* 0x000ea20000300800 */
[----:B------:R-:W-:-:S03]  /*f0860*/  IMAD.MOV.U32 R20, RZ, RZ, R10 ;  /* 0x000000ffff147224 */ /* 0x000fc600078e000a */
[----:B------:R-:W-:Y:S04]  /*f0870*/  STL [R1+0x590c], R14 ;  /* 0x00590c0e01007387 */ /* 0x000fe80000100800 */
[----:B------:R-:W2:Y:S04]  /*f0880*/  LDL.LU R6, [R1+0x5234] ;  /* 0x0052340001067983 */ /* 0x000ea80000300800 */
[----:B------:R-:W2:Y:S04]  /*f0890*/  LDL.LU R2, [R1+0x522c] ;  /* 0x00522c0001027983 */ /* 0x000ea80000300800 */
[----:B-1----:R0:W-:Y:S04]  /*f08a0*/  STL.64 [R1+0x320], R24 ;  /* 0x0003201801007387 */ /* 0x0021e80000100a00 */
[----:B------:R1:W-:Y:S04]  /*f08b0*/  STL.64 [R1+0x328], R26 ;  /* 0x0003281a01007387 */ /* 0x0003e80000100a00 */
[----:B------:R4:W-:Y:S04]  /*f08c0*/  STSM.16.M88.4 [R0], R20 ;  /* 0x0000001400007844 */ /* 0x0009e80000000200 */
[----:B0-----:R-:W2:Y:S04]  /*f08d0*/  LDL.LU R24, [R1+0x2118] ;  /* 0x0021180001187983 */ /* 0x001ea80000300800 */
[----:B------:R-:W2:Y:S04]  /*f08e0*/  LDL.LU R25, [R1+0x1fac] ;  /* 0x001fac0001197983 */ /* 0x000ea80000300800 */
[----:B-1----:R-:W2:Y:S04]  /*f08f0*/  LDL.LU R27, [R1+0x1fa8] ;  /* 0x001fa800011b7983 */ /* 0x002ea80000300800 */
[----:B------:R-:W2:Y:S04]  /*f0900*/  LDL.LU R9, [R1+0x1f98] ;  /* 0x001f980001097983 */ /* 0x000ea80000300800 */
[----:B----4-:R-:W4:Y:S04]  /*f0910*/  LDL.LU R23, [R1+0x60ac] ;  /* 0x0060ac0001177983 */ /* 0x010f280000300800 */
[----:B------:R-:W2:Y:S01]  /*f0920*/  LDL.LU R20, [R1+0x60a8] ;  /* 0x0060a80001147983 */ /* 0x000ea20000300800 */
[----:B------:R-:W-:-:S02]  /*f0930*/  PRMT R12, R19, 0x5210, R8 ;  /* 0x00005210130c7816 */ /* 0x000fc40000000008 */
[----:B------:R-:W-:Y:S01]  /*f0940*/  PRMT R8, R16, 0x5210, R4 ;  /* 0x0000521010087816 */ /* 0x000fe20000000004 */
[----:B------:R-:W3:Y:S04]  /*f0950*/  LDL.LU R21, [R1+0x7d8] ;  /* 0x0007d80001157983 */ /* 0x000ee80000300800 */
[----:B------:R-:W3:Y:S04]  /*f0960*/  LDL.LU R19, [R1+0x7d4] ;  /* 0x0007d40001137983 */ /* 0x000ee80000300800 */
[----:B------:R-:W3:Y:S04]  /*f0970*/  LDL.LU R4, [R1+0x7dc] ;  /* 0x0007dc0001047983 */ /* 0x000ee80000300800 */
[----:B------:R-:W3:Y:S04]  /*f0980*/  LDL.LU R10, [R1+0x4f94] ;  /* 0x004f9400010a7983 */ /* 0x000ee80000300800 */
[----:B------:R-:W4:Y:S04]  /*f0990*/  LDL.LU R22, [R1+0x4f90] ;  /* 0x004f900001167983 */ /* 0x000f280000300800 */
[----:B------:R-:W3:Y:S01]  /*f09a0*/  LDL.LU R16, [R1+0x4f00] ;  /* 0x004f000001107983 */ /* 0x000ee20000300800 */
[----:B------:R-:W-:Y:S01]  /*f09b0*/  BAR.SYNC.DEFER_BLOCKING 0x0 ;  /* 0x0000000000007b1d */ /* 0x000fe20000010000 */
[----:B--2---:R-:W-:-:S05]  /*f09c0*/  PRMT R7, R20, 0x5210, R7 ;  /* 0x0000521014077816 */ /* 0x004fca0000000007 */
[----:B------:R-:W3:Y:S04]  /*f09d0*/  LDL.LU R20, [R1+0x4efc] ;  /* 0x004efc0001147983 */ /* 0x000ee80000300800 */
[----:B----4-:R0:W-:Y:S02]  /*f09e0*/  STL.64 [R1+0x6090], R22 ;  /* 0x0060901601007387 */ /* 0x0101e40000100a00 */
[----:B0-----:R-:W-:Y:S01]  /*f09f0*/  IMAD.MOV.U32 R22, RZ, RZ, R7 ;  /* 0x000000ffff167224 */ /* 0x001fe200078e0007 */
[----:B------:R-:W-:Y:S02]  /*f0a00*/  PRMT R23, R11, 0x5210, R5 ;  /* 0x000052100b177816 */ /* 0x000fe40000000005 */
[----:B------:R-:W-:Y:S01]  /*f0a10*/  LOP3.LUT R7, R15, 0xffff, RZ, 0xc0, !PT ;  /* 0x0000ffff0f077812 */ /* 0x000fe200078ec0ff */
[----:B---3--:R0:W-:Y:S04]  /*f0a20*/  STL.64 [R1+0x6088], R20 ;  /* 0x0060881401007387 */ /* 0x0081e80000100a00 */
[----:B------:R-:W-:Y:S01]  /*f0a30*/  STL.64 [R1+0x60a0], R22 ;  /* 0x0060a01601007387 */ /* 0x000fe20000100a00 */
[----:B0-----:R-:W-:-:S02]  /*f0a40*/  IMAD.MOV.U32 R20, RZ, RZ, R12 ;  /* 0x000000ffff147224 */ /* 0x001fc400078e000c */
[----:B------:R-:W-:-:S05]  /*f0a50*/  IMAD.MOV.U32 R21, RZ, RZ, R8 ;  /* 0x000000ffff157224 */ /* 0x000fca00078e0008 */
[----:B------:R-:W-:Y:S04]  /*f0a60*/  STL.64 [R1+0x6098], R20 ;  /* 0x0060981401007387 */ /* 0x000fe80000100a00 */
[----:B------:R-:W0:Y:S01]  /*f0a70*/  LDS.128 R20, [R18] ;  /* 0x0000000012147984 */ /* 0x000e220000000c00 */
[----:B------:R-:W-:-:S03]  /*f0a80*/  LOP3.LUT R8, R3, 0xffff, RZ, 0xc0, !PT ;  /* 0x0000ffff03087812 */ /* 0x000fc600078ec0ff */
[----:B------:R-:W2:Y:S04]  /*f0a90*/  LDL.LU R15, [R1+0x2158] ;  /* 0x00215800010f7983 */ /* 0x000ea80000300800 */
[----:B------:R-:W3:Y:S04]  /*f0aa0*/  LDL.LU R5, [R1+0x2148] ;  /* 0x0021480001057983 */ /* 0x000ee80000300800 */
[----:B------:R-:W4:Y:S04]  /*f0ab0*/  LDL.LU R11, [R1+0x211c] ;  /* 0x00211c00010b7983 */ /* 0x000f280000300800 */
[----:B------:R-:W2:Y:S04]  /*f0ac0*/  LDL.LU R3, [R1+0x1fb8] ;  /* 0x001fb80001037983 */ /* 0x000ea80000300800 */
[----:B0-----:R-:W-:Y:S01]  /*f0ad0*/  STL [R1+0x314], R21 ;  /* 0x0003141501007387 */ /* 0x001fe20000100800 */
[----:B------:R-:W-:-:S03]  /*f0ae0*/  IMAD.MOV.U32 R14, RZ, RZ, R20 ;  /* 0x000000ffff0e7224 */ /* 0x000fc600078e0014 */
[----:B------:R0:W-:Y:S04]  /*f0af0*/  STL.64 [R1+0x318], R22 ;  /* 0x0003181601007387 */ /* 0x0001e80000100a00 */
[----:B0-----:R-:W2:Y:S04]  /*f0b00*/  LDL.LU.64 R22, [R1+0x60a0] ;  /* 0x0060a00001167983 */ /* 0x001ea80000300a00 */
[----:B------:R-:W2:Y:S01]  /*f0b10*/  LDL.LU.64 R20, [R1+0x6098] ;  /* 0x0060980001147983 */ /* 0x000ea20000300a00 */
[----:B------:R-:W-:Y:S06]  /*f0b20*/  BAR.SYNC.DEFER_BLOCKING 0x0 ;  /* 0x0000000000007b1d */ /* 0x000fec0000010000 */
[----:B------:R-:W-:Y:S04]  /*f0b30*/  STL [R1+0x59e4], R14 ;  /* 0x0059e40e01007387 */ /* 0x000fe80000100800 */
[----:B--2---:R-:W-:Y:S01]  /*f0b40*/  STSM.16.M88.4 [R0], R20 ;  /* 0x0000001400007844 */ /* 0x004fe20000000200 */
[----:B------:R-:W-:Y:S06]  /*f0b50*/  BAR.SYNC.DEFER_BLOCKING 0x0 ;  /* 0x0000000000007b1d */ /* 0x000fec0000010000 */
[----:B------:R-:W0:Y:S04]  /*f0b60*/  LDS.128 R20, [R18] ;  /* 0x0000000012147984 */ /* 0x000e280000000c00 */
[----:B0-----:R-:W-:Y:S04]  /*f0b70*/  STL.64 [R1+0x300], R20 ;  /* 0x0003001401007387 */ /* 0x001fe80000100a00 */
[----:B------:R0:W-:Y:S04]  /*f0b80*/  STL.64 [R1+0x308], R22 ;  /* 0x0003081601007387 */ /* 0x0001e80000100a00 */
[----:B0-----:R-:W2:Y:S04]  /*f0b90*/  LDL.LU.64 R22, [R1+0x6090] ;  /* 0x0060900001167983 */ /* 0x001ea80000300a00 */
[----:B------:R-:W3:Y:S01]  /*f0ba0*/  LDL.LU.64 R20, [R1+0x6088] ;  /* 0x0060880001147983 */ /* 0x000ee20000300a00 */
[----:B------:R-:W-:-:S02]  /*f0bb0*/  LOP3.LUT R6, R6, 0xffff, RZ, 0xc0, !PT ;  /* 0x0000ffff06067812 */ /* 0x000fc400078ec0ff */
[----:B------:R-:W-:Y:S02]  /*f0bc0*/  LOP3.LUT R2, R2, 0xffff, RZ, 0xc0, !PT ;  /* 0x0000ffff02027812 */ /* 0x000fe400078ec0ff */
[----:B------:R-:W-:Y:S02]  /*f0bd0*/  PRMT R26, R27, 0x4210, R6 ;  /* 0x000042101b1a7816 */ /* 0x000fe40000000006 */
[----:B------:R-:W-:Y:S02]  /*f0be0*/  PRMT R24, R24, 0x4210, R8 ;  /* 0x0000421018187816 */ /* 0x000fe40000000008 */
[----:B------:R-:W-:Y:S02]  /*f0bf0*/  PRMT R25, R25, 0x4210, R7 ;  /* 0x0000421019197816 */ /* 0x000fe40000000007 */
[----:B------:R-:W-:Y:S01]  /*f0c00*/  PRMT R27, R9, 0x4210, R2 ;  /* 0x00004210091b7816 */ /* 0x000fe20000000002 */
[----:B------:R-:W-:Y:S01]  /*f0c10*/  BAR.SYNC.DEFER_BLOCKING 0x0 ;  /* 0x0000000000007b1d */ /* 0x000fe20000010000 */
[----:B------:R-:W-:-:S02]  /*f0c20*/  LOP3.LUT R13, R10, 0xffff, RZ, 0xc0, !PT ;  /* 0x0000ffff0a0d7812 */ /* 0x000fc400078ec0ff */
[----:B------:R-:W-:Y:S02]  /*f0c30*/  LOP3.LUT R10, R16, 0xffff, RZ, 0xc0, !PT ;  /* 0x0000ffff100a7812 */ /* 0x000fe400078ec0ff */
[----:B------:R-:W-:Y:S01]  /*f0c40*/  PRMT R19, R19, 0x5210, R7 ;  /* 0x0000521013137816 */ /* 0x000fe20000000007 */
[----:B------:R-:W4:Y:S01]  /*f0c50*/  LDL.LU R16, [R1+0x1d0] ;  /* 0x0001d00001107983 */ /* 0x000f220000300800 */
[----:B------:R-:W-:-:S03]  /*f0c60*/  PRMT R7, R4, 0x5210, R6 ;  /* 0x0000521004077816 */ /* 0x000fc60000000006 */
[----:B------:R0:W-:Y:S01]  /*f0c70*/  STSM.16.M88.4 [R0], R24 ;  /* 0x0000001800007844 */ /* 0x0001e20000000200 */
[----:B--2---:R-:W-:Y:S02]  /*f0c80*/  LOP3.LUT R9, R22, 0xffff, RZ, 0xc0, !PT ;  /* 0x0000ffff16097812 */ /* 0x004fe400078ec0ff */
[----:B---3--:R-:W-:Y:S02]  /*f0c90*/  PRMT R21, R21, 0x5210, R8 ;  /* 0x0000521015157816 */ /* 0x008fe40000000008 */
[----:B------:R-:W2:Y:S01]  /*f0ca0*/  LDL.LU R8, [R1+0x7f0] ;  /* 0x0007f00001087983 */ /* 0x000ea20000300800 */
[----:B------:R-:W-:-:S03]  /*f0cb0*/  LOP3.LUT R12, R20, 0xffff, RZ, 0xc0, !PT ;  /* 0x0000ffff140c7812 */ /* 0x000fc600078ec0ff */
[----:B------:R-:W3:Y:S01]  /*f0cc0*/  LDL.LU R22, [R1+0x7ec] ;  /* 0x0007ec0001167983 */ /* 0x000ee20000300800 */
[----:B------:R-:W-:-:S03]  /*f0cd0*/  PRMT R14, R5, 0x4210, R9 ;  /* 0x00004210050e7816 */ /* 0x000fc60000000009 */
[----:B------:R-:W2:Y:S04]  /*f0ce0*/  LDL.LU R20, [R1+0x7e8] ;  /* 0x0007e80001147983 */ /* 0x000ea80000300800 */
[----:B0-----:R-:W2:Y:S04]  /*f0cf0*/  LDL.LU R27, [R1+0xcc] ;  /* 0x0000cc00011b7983 */ /* 0x001ea80000300800 */
[----:B------:R-:W3:Y:S04]  /*f0d00*/  LDL.LU R4, [R1+0x5284] ;  /* 0x0052840001047983 */ /* 0x000ee80000300800 */
[----:B------:R-:W3:Y:S04]  /*f0d10*/  LDL.LU R6, [R1+0x5280] ;  /* 0x0052800001067983 */ /* 0x000ee80000300800 */
[----:B------:R-:W3:Y:S04]  /*f0d20*/  LDL.LU R5, [R1+0x5248] ;  /* 0x0052480001057983 */ /* 0x000ee80000300800 */
[----:B------:R-:W3:Y:S04]  /*f0d30*/  LDL.LU R24, [R1+0x5244] ;  /* 0x0052440001187983 */ /* 0x000ee80000300800 */
[----:B------:R-:W3:Y:S01]  /*f0d40*/  LDL.LU R25, [R1+0x217c] ;  /* 0x00217c0001197983 */ /* 0x000ee20000300800 */
[----:B------:R-:W-:Y:S01]  /*f0d50*/  IMAD.MOV.U32 R26, RZ, RZ, R7 ;  /* 0x000000ffff1a7224 */ /* 0x000fe200078e0007 */
[----:B----4-:R-:W-:-:S02]  /*f0d60*/  PRMT R11, R11, 0x4210, R10 ;  /* 0x000042100b0b7816 */ /* 0x010fc4000000000a */
[----:B------:R-:W-:Y:S01]  /*f0d70*/  PRMT R15, R15, 0x4210, R13 ;  /* 0x000042100f0f7816 */ /* 0x000fe2000000000d */
[----:B------:R-:W-:Y:S06]  /*f0d80*/  BAR.SYNC.DEFER_BLOCKING 0x0 ;  /* 0x0000000000007b1d */ /* 0x000fec0000010000 */
[----:B--2---:R-:W-:Y:S04]  /*f0d90*/  STL [R1+0x6060], R27 ;  /* 0x0060601b01007387 */ /* 0x004fe80000100800 */
[----:B---3--:R0:W-:Y:S04]  /*f0da0*/  STL.64 [R1+0x6058], R24 ;  /* 0x0060581801007387 */ /* 0x0081e80000100a00 */
[----:B------:R-:W2:Y:S01]  /*f0db0*/  LDL.LU R7, [R1+0x2178] ;  /* 0x0021780001077983 */ /* 0x000ea20000300800 */
[----:B------:R-:W-:Y:S01]  /*f0dc0*/  PRMT R3, R3, 0x4210, R12 ;  /* 0x0000421003037816 */ /* 0x000fe2000000000c */
[----:B0-----:R-:W-:Y:S01]  /*f0dd0*/  IMAD.MOV.U32 R24, RZ, RZ, R21 ;  /* 0x000000ffff187224 */ /* 0x001fe200078e0015 */
[----:B------:R-:W-:Y:S01]  /*f0de0*/  PRMT R27, R16, 0x5210, R2 ;  /* 0x00005210101b7816 */ /* 0x000fe20000000002 */
[----:B------:R-:W-:Y:S01]  /*f0df0*/  IMAD.MOV.U32 R25, RZ, RZ, R19 ;  /* 0x000000ffff197224 */ /* 0x000fe200078e0013 */
[----:B--2---:R0:W-:Y:S04]  /*f0e00*/  STL.64 [R1+0x6070], R6 ;  /* 0x0060700601007387 */ /* 0x0041e80000100a00 */
[----:B------:R1:W-:Y:S04]  /*f0e10*/  STL.64 [R1+0x6068], R4 ;  /* 0x0060680401007387 */ /* 0x0003e80000100a00 */
[----:B------:R-:W-:Y:S01]  /*f0e20*/  STL [R1+0x6080], R10 ;  /* 0x0060800a01007387 */ /* 0x000fe20000100800 */
[----:B0-----:R-:W-:-:S03]  /*f0e30*/  IMAD.MOV.U32 R6, RZ, RZ, R11 ;  /* 0x000000ffff067224 */ /* 0x001fc600078e000b */
[----:B------:R-:W-:Y:S04]  /*f0e40*/  STL.64 [R1+0x6078], R8 ;  /* 0x0060780801007387 */ /* 0x000fe80000100a00 */
[----:B------:R-:W0:Y:S01]  /*f0e50*/  LDS.128 R8, [R18] ;  /* 0x0000000012087984 */ /* 0x000e220000000c00 */
[----:B-1----:R-:W-:Y:S02]  /*f0e60*/  IMAD.MOV.U32 R4, RZ, RZ, R15 ;  /* 0x000000ffff047224 */ /* 0x002fe400078e000f */
[----:B------:R-:W-:Y:S01]  /*f0e70*/  IMAD.MOV.U32 R5, RZ, RZ, R14 ;  /* 0x000000ffff057224 */ /* 0x000fe200078e000e */
[----:B------:R-:W2:Y:S01]  /*f0e80*/  LDL.LU R21, [R1+0x216c] ;  /* 0x00216c0001157983 */ /* 0x000ea20000300800 */
[----:B------:R-:W-:Y:S01]  /*f0e90*/  IMAD.MOV.U32 R7, RZ, RZ, R3 ;  /* 0x000000ffff077224 */ /* 0x000fe200078e0003 */
[----:B------:R-:W-:Y:S06]  /*f0ea0*/  BAR.SYNC.DEFER_BLOCKING 0x0 ;  /* 0x0000000000007b1d */ /* 0x000fec0000010000 */
[----:B------:R-:W3:Y:S04]  /*f0eb0*/  LDL.LU R15, [R1+0x2168] ;  /* 0x00216800010f7983 */ /* 0x000ee80000300800 */
[----:B------:R-:W-:Y:S01]  /*f0ec0*/  STSM.16.M88.4 [R0], R4 ;  /* 0x0000000400007844 */ /* 0x000fe20000000200 */
[----:B------:R-:W-:Y:S06]  /*f0ed0*/  BAR.SYNC.DEFER_BLOCKING 0x0 ;  /* 0x0000000000007b1d */ /* 0x000fec0000010000 */
[----:B------:R-:W1:Y:S02]  /*f0ee0*/  LDS.128 R4, [R18] ;  /* 0x0000000012047984 */ /* 0x000e640000000c00 */
[----:B------:R-:W-:Y:S06]  /*f0ef0*/  BAR.SYNC.DEFER_BLOCKING 0x0 ;  /* 0x0000000000007b1d */ /* 0x000fec0000010000 */
[----:B0-----:R-:W-:Y:S04]  /*f0f00*/  STL.64 [R1+0x2f0], R8 ;  /* 0x0002f00801007387 */ /* 0x001fe80000100a00 */
[----:B------:R0:W-:Y:S04]  /*f0f10*/  STL.64 [R1+0x2f8], R10 ;  /* 0x0002f80a01007387 */ /* 0x0001e80000100a00 */
[----:B0-----:R-:W4:Y:S04]  /*f0f20*/  LDL.LU R10, [R1+0x6080] ;  /* 0x00608000010a7983 */ /* 0x001f280000300800 */
[----:B------:R-:W2:Y:S04]  /*f0f30*/  LDL.LU.64 R8, [R1+0x6078] ;  /* 0x0060780001087983 */ /* 0x000ea80000300a00 */
[----:B------:R-:W-:Y:S04]  /*f0f40*/  STSM.16.M88.4 [R0], R24 ;  /* 0x0000001800007844 */ /* 0x000fe80000000200 */
[----:B-1----:R-:W-:Y:S04]  /*f0f50*/  STL.64 [R1+0x2e0], R4 ;  /* 0x0002e00401007387 */ /* 0x002fe80000100a00 */
[----:B------:R0:W-:Y:S04]  /*f0f60*/  STL.64 [R1+0x2e8], R6 ;  /* 0x0002e80601007387 */ /* 0x0001e80000100a00 */
[----:B0-----:R-:W3:Y:S04]  /*f0f70*/  LDL.LU.64 R6, [R1+0x6070] ;  /* 0x0060700001067983 */ /* 0x001ee80000300a00 */
[----:B------:R-:W3:Y:S04]  /*f0f80*/  LDL.LU.64 R4, [R1+0x6068] ;  /* 0x0060680001047983 */ /* 0x000ee80000300a00 */
[----:B------:R-:W3:Y:S04]  /*f0f90*/  LDL.LU R19, [R1+0x7fc] ;  /* 0x0007fc0001137983 */ /* 0x000ee80000300800 */
[----:B------:R-:W3:Y:S04]  /*f0fa0*/  LDL.LU R27, [R1+0x6060] ;  /* 0x00606000011b7983 */ /* 0x000ee80000300800 */
[----:B------:R-:W3:Y:S04]  /*f0fb0*/  LDL.LU.64 R24, [R1+0x6058] ;  /* 0x0060580001187983 */ /* 0x000ee80000300a00 */
[----:B------:R-:W3:Y:S04]  /*f0fc0*/  LDL.LU R3, [R1+0x804] ;  /* 0x0008040001037983 */ /* 0x000ee80000300800 */
[----:B------:R-:W3:Y:S04]  /*f0fd0*/  LDL.LU R2, [R1+0x800] ;  /* 0x0008000001027983 */ /* 0x000ee80000300800 */
[----:B------:R-:W3:Y:S01]  /*f0fe0*/  LDL.LU R11, [R1+0x4fb4] ;  /* 0x004fb400010b7983 */ /* 0x000ee20000300800 */
[----:B------:R-:W-:Y:S01]  /*f0ff0*/  BAR.SYNC.DEFER_BLOCKING 0x0 ;  /* 0x0000000000007b1d */ /* 0x000fe20000010000 */
[----:B----4-:R-:W-:-:S02]  /*f1000*/  PRMT R10, R20, 0x5210, R10 ;  /* 0x00005210140a7816 */ /* 0x010fc4000000000a */
[----:B--2---:R-:W-:-:S03]  /*f1010*/  PRMT R9, R22, 0x5210, R9 ;  /* 0x0000521016097816 */ /* 0x004fc60000000009 */
[----:B---3--:R0:W-:Y:S04]  /*f1020*/  STL [R1+0x6048], R11 ;  /* 0x0060480b01007387 */ /* 0x0081e80000100800 */
[----:B------:R-:W2:Y:S04]  /*f1030*/  LDL.LU R16, [R1+0x4fac] ;  /* 0x004fac0001107983 */ /* 0x000ea80000300800 */
[----:B------:R-:W3:Y:S04]  /*f1040*/  LDL.LU R22, [R1+0x4f28] ;  /* 0x004f280001167983 */ /* 0x000ee80000300800 */
[----:B------:R-:W4:Y:S01]  /*f1050*/  LDL.LU R20, [R1+0x4f24] ;  /* 0x004f240001147983 */ /* 0x000f220000300800 */
[----:B------:R-:W-:-:S04]  /*f1060*/  LOP3.LUT R5, R5, 0xffff, RZ, 0xc0, !PT ;  /* 0x0000ffff05057812 */ /* 0x000fc800078ec0ff */
[----:B------:R-:W-:Y:S02]  /*f1070*/  PRMT R14, R21, 0x4210, R5 ;  /* 0x00004210150e7816 */ /* 0x000fe40000000005 */
[----:B------:R-:W-:Y:S02]  /*f1080*/  PRMT R8, R8, 0x5210, R13 ;  /* 0x0000521008087816 */ /* 0x000fe4000000000d */
[----:B0-----:R-:W-:Y:S02]  /*f1090*/  PRMT R11, R27, 0x5210, R12 ;  /* 0x000052101b0b7816 */ /* 0x001fe4000000000c */
[----:B------:R-:W-:Y:S02]  /*f10a0*/  LOP3.LUT R6, R6, 0xffff, RZ, 0xc0, !PT ;  /* 0x0000ffff06067812 */ /* 0x000fe400078ec0ff */
[----:B------:R-:W-:Y:S02]  /*f10b0*/  LOP3.LUT R27, R24, 0xffff, RZ, 0xc0, !PT ;  /* 0x0000ffff181b7812 */ /* 0x000fe400078ec0ff */
[----:B------:R-:W-:-:S02]  /*f10c0*/  PRMT R13, R7, 0x4210, R6 ;  /* 0x00004210070d7816 */ /* 0x000fc40000000006 */
[----:B------:R-:W-:Y:S02]  /*f10d0*/  PRMT R7, R15, 0x4210, R27 ;  /* 0x000042100f077816 */ /* 0x000fe4000000001b */
[----:B------:R-:W-:-:S04]  /*f10e0*/  LOP3.LUT R4, R4, 0xffff, RZ, 0xc0, !PT ;  /* 0x0000ffff04047812 */ /* 0x000fc800078ec0ff */
[--C-:B------:R-:W-:Y:S02]  /*f10f0*/  PRMT R12, R25, 0x4210, R4.reuse ;  /* 0x00004210190c7816 */ /* 0x100fe40000000004 */
[----:B------:R-:W-:Y:S01]  /*f1100*/  PRMT R4, R19, 0x5210, R4 ;  /* 0x0000521013047816 */ /* 0x000fe20000000004 */
[----:B---3--:R-:W-:Y:S04]  /*f1110*/  STL.64 [R1+0x6050], R22 ;  /* 0x0060501601007387 */ /* 0x008fe80000100a00 */
[----:B----4-:R-:W-:Y:S04]  /*f1120*/  STL [R1+0x604c], R20 ;  /* 0x00604c1401007387 */ /* 0x010fe80000100800 */
[----:B------:R-:W0:Y:S01]  /*f1130*/  LDS.128 R20, [R18] ;  /* 0x0000000012147984 */ /* 0x000e220000000c00 */
[----:B------:R-:W-:Y:S06]  /*f1140*/  BAR.SYNC.DEFER_BLOCKING 0x0 ;  /* 0x0000000000007b1d */ /* 0x000fec0000010000 */
[----:B------:R-:W-:Y:S02]  /*f1150*/  STSM.16.M88.4 [R0], R8 ;  /* 0x0000000800007844 */ /* 0x000fe40000000200 */
[----:B------:R-:W-:Y:S06]  /*f1160*/  BAR.SYNC.DEFER_BLOCKING 0x0 ;  /* 0x0000000000007b1d */ /* 0x000fec0000010000 */
[----:B------:R-:W1:Y:S01]  /*f1170*/  LDS.128 R8, [R18] ;  /* 0x0000000012087984 */ /* 0x000e620000000c00 */
[----:B0-----:R-:W-:-:S03]  /*f1180*/  IMAD.MOV.U32 R15, RZ, RZ, R20 ;  /* 0x000000ffff0f7224 */ /* 0x001fc600078e0014 */
[----:B------:R-:W-:Y:S04]  /*f1190*/  STL [R1+0x2d4], R21 ;  /* 0x0002d41501007387 */ /* 0x000fe80000100800 */
[----:B------:R0:W-:Y:S04]  /*f11a0*/  STL.64 [R1+0x2d8], R22 ;  /* 0x0002d81601007387 */ /* 0x0001e80000100a00 */
[----:B0-----:R-:W3:Y:S04]  /*f11b0*/  LDL.LU.64 R22, [R1+0x6050] ;  /* 0x0060500001167983 */ /* 0x001ee80000300a00 */
[----:B------:R-:W4:Y:S04]  /*f11c0*/  LDL.LU R20, [R1+0x604c] ;  /* 0x00604c0001147983 */ /* 0x000f280000300800 */
[----:B------:R-:W4:Y:S04]  /*f11d0*/  LDL.LU R21, [R1+0x4d2c] ;  /* 0x004d2c0001157983 */ /* 0x000f280000300800 */
[----:B------:R0:W-:Y:S04]  /*f11e0*/  STL [R1+0x58f0], R15 ;  /* 0x0058f00f01007387 */ /* 0x0001e80000100800 */
[----:B-1----:R-:W-:Y:S01]  /*f11f0*/  STL.64 [R1+0x2c0], R8 ;  /* 0x0002c00801007387 */ /* 0x002fe20000100a00 */
[----:B0-----:R-:W-:Y:S01]  /*f1200*/  IMAD.MOV.U32 R15, RZ, RZ, R7 ;  /* 0x000000ffff0f7224 */ /* 0x001fe200078e0007 */
[----:B------:R-:W-:Y:S06]  /*f1210*/  BAR.SYNC.DEFER_BLOCKING 0x0 ;  /* 0x0000000000007b1d */ /* 0x000fec0000010000 */
[----:B------:R0:W-:Y:S04]  /*f1220*/  STL.64 [R1+0x2c8], R10 ;  /* 0x0002c80a01007387 */ /* 0x0001e80000100a00 */
[----:B0-----:R-:W4:Y:S04]  /*f1230*/  LDL.LU R11, [R1+0x6048] ;  /* 0x00604800010b7983 */ /* 0x001f280000300800 */
[----:B------:R-:W4:Y:S04]  /*f1240*/  LDL.LU R19, [R1+0x218c] ;  /* 0x00218c0001137983 */ /* 0x000f280000300800 */
[----:B------:R2:W-:Y:S04]  /*f1250*/  STSM.16.M88.4 [R0], R12 ;  /* 0x0000000c00007844 */ /* 0x0005e80000000200 */
[----:B------:R-:W4:Y:S04]  /*f1260*/  LDL.LU R28, [R1+0x2198] ;  /* 0x00219800011c7983 */ /* 0x000f280000300800 */
[----:B------:R-:W4:Y:S01]  /*f1270*/  LDL.LU R29, [R1+0x2188] ;  /* 0x00218800011d7983 */ /* 0x000f220000300800 */
[----:B--2---:R-:W-:-:S03]  /*f1280*/  LOP3.LUT R13, R16, 0xffff, RZ, 0xc0, !PT ;  /* 0x0000ffff100d7812 */ /* 0x004fc600078ec0ff */
[----:B------:R-:W2:Y:S04]  /*f1290*/  LDL.LU R16, [R1+0x71c] ;  /* 0x00071c0001107983 */ /* 0x000ea80000300800 */
[----:B------:R-:W2:Y:S04]  /*f12a0*/  LDL.LU R24, [R1+0x81c] ;  /* 0x00081c0001187983 */ /* 0x000ea80000300800 */
[----:B------:R-:W2:Y:S01]  /*f12b0*/  LDL.LU R25, [R1+0x80c] ;  /* 0x00080c0001197983 */ /* 0x000ea20000300800 */
[----:B------:R-:W-:Y:S02]  /*f12c0*/  PRMT R2, R2, 0x5210, R5 ;  /* 0x0000521002027816 */ /* 0x000fe40000000005 */
[----:B------:R-:W-:-:S03]  /*f12d0*/  PRMT R3, R3, 0x5210, R6 ;  /* 0x0000521003037816 */ /* 0x000fc60000000006 */
[----:B------:R-:W-:Y:S01]  /*f12e0*/  IMAD.MOV.U32 R26, RZ, RZ, R2 ;  /* 0x000000ffff1a7224 */ /* 0x000fe200078e0002 */
[----:B------:R-:W-:Y:S01]  /*f12f0*/  BAR.SYNC.DEFER_BLOCKING 0x0 ;  /* 0x0000000000007b1d */ /* 0x000fe20000010000 */
[----:B---3--:R-:W-:Y:S02]  /*f1300*/  LOP3.LUT R14, R22, 0xffff, RZ, 0xc0, !PT ;  /* 0x0000ffff160e7812 */ /* 0x008fe400078ec0ff */
[----:B----4-:R-:W-:Y:S02]  /*f1310*/  LOP3.LUT R7, R20, 0xffff, RZ, 0xc0, !PT ;  /* 0x0000ffff14077812 */ /* 0x010fe400078ec0ff */
[----:B------:R-:W-:Y:S01]  /*f1320*/  LOP3.LUT R12, R11, 0xffff, RZ, 0xc0, !PT ;  /* 0x0000ffff0b0c7812 */ /* 0x000fe200078ec0ff */
[----:B--2---:R0:W-:Y:S04]  /*f1330*/  STL.64 [R1+0x6020], R24 ;  /* 0x0060201801007387 */ /* 0x0041e80000100a00 */
[----:B------:R-:W2:Y:S04]  /*f1340*/  LDL.LU R11, [R1+0x810] ;  /* 0x00081000010b7983 */ /* 0x000ea80000300800 */
[----:B------:R-:W3:Y:S01]  /*f1350*/  LDL.LU R2, [R1+0x72c] ;  /* 0x00072c0001027983 */ /* 0x000ee20000300800 */
[----:B0-----:R-:W-:-:S02]  /*f1360*/  IMAD.MOV.U32 R25, RZ, RZ, R3 ;  /* 0x000000ffff197224 */ /* 0x001fc400078e0003 */
[----:B------:R-:W-:Y:S01]  /*f1370*/  IMAD.MOV.U32 R24, RZ, RZ, R4 ;  /* 0x000000ffff187224 */ /* 0x000fe200078e0004 */
        /* <DEDUP_REMOVED lines=9> */
[----:B------:R-:W-:-:S03]  /*f1410*/  PRMT R15, R21, 0x4210, R12 ;  /* 0x00004210150f7816 */ /* 0x000fc6000000000c */
[----:B--2---:R0:W-:Y:S04]  /*f1420*/  STL.64 [R1+0x6030], R10 ;  /* 0x0060300a01007387 */ /* 0x0041e80000100a00 */
[----:B------:R1:W-:Y:S04]  /*f1430*/  STL.64 [R1+0x6028], R8 ;  /* 0x0060280801007387 */ /* 0x0003e80000100a00 */
[----:B------:R-:W2:Y:S04]  /*f1440*/  LDL.LU R21, [R1+0x4d34] ;  /* 0x004d340001157983 */ /* 0x000ea80000300800 */
[----:B------:R-:W-:Y:S01]  /*f1450*/  STL.64 [R1+0x6040], R22 ;  /* 0x0060401601007387 */ /* 0x000fe20000100a00 */
[----:B0-----:R-:W-:-:S02]  /*f1460*/  PRMT R10, R28, 0x4210, R14 ;  /* 0x000042101c0a7816 */ /* 0x001fc4000000000e */
[----:B------:R-:W-:Y:S01]  /*f1470*/  PRMT R11, R29, 0x4210, R7 ;  /* 0x000042101d0b7816 */ /* 0x000fe20000000007 */
[----:B-1----:R-:W-:Y:S01]  /*f1480*/  IMAD.MOV.U32 R8, RZ, RZ, R15 ;  /* 0x000000ffff087224 */ /* 0x002fe200078e000f */
[----:B------:R-:W-:Y:S02]  /*f1490*/  PRMT R9, R19, 0x4210, R13 ;  /* 0x0000421013097816 */ /* 0x000fe4000000000d */
[----:B------:R-:W-:Y:S01]  /*f14a0*/  PRMT R27, R16, 0x5210, R27 ;  /* 0x00005210101b7816 */ /* 0x000fe2000000001b */
[----:B--2---:R-:W-:Y:S04]  /*f14b0*/  STL.64 [R1+0x6038], R20 ;  /* 0x0060381401007387 */ /* 0x004fe80000100a00 */
[----:B------:R-:W0:Y:S01]  /*f14c0*/  LDS.128 R20, [R18] ;  /* 0x0000000012147984 */ /* 0x000e220000000c00 */
[----:B------:R-:W-:Y:S06]  /*f14d0*/  BAR.SYNC.DEFER_BLOCKING 0x0 ;  /* 0x0000000000007b1d */ /* 0x000fec0000010000 */
[----:B------:R-:W2:Y:S04]  /*f14e0*/  LDL.LU R19, [R1+0x73c] ;  /* 0x00073c0001137983 */ /* 0x000ea80000300800 */
[----:B------:R-:W-:Y:S01]  /*f14f0*/  STSM.16.M88.4 [R0], R8 ;  /* 0x0000000800007844 */ /* 0x000fe20000000200 */
[----:B------:R-:W-:Y:S06]  /*f1500*/  BAR.SYNC.DEFER_BLOCKING 0x0 ;  /* 0x0000000000007b1d */ /* 0x000fec0000010000 */
[----:B------:R-:W1:Y:S02]  /*f1510*/  LDS.128 R8, [R18] ;  /* 0x0000000012087984 */ /* 0x000e640000000c00 */
[----:B------:R-:W-:Y:S06]  /*f1520*/  BAR.SYNC.DEFER_BLOCKING 0x0 ;  /* 0x0000000000007b1d */ /* 0x000fec0000010000 */
[----:B0-----:R-:W-:Y:S04]  /*f1530*/  STL.64 [R1+0x2b0], R20 ;  /* 0x0002b01401007387 */ /* 0x001fe80000100a00 */
[----:B------:R0:W-:Y:S04]  /*f1540*/  STL.64 [R1+0x2b8], R22 ;  /* 0x0002b81601007387 */ /* 0x0001e80000100a00 */
[----:B0-----:R-:W2:Y:S04]  /*f1550*/  LDL.LU.64 R22, [R1+0x6040] ;  /* 0x0060400001167983 */ /* 0x001ea80000300a00 */
[----:B------:R-:W2:Y:S01]  /*f1560*/  LDL.LU.64 R20, [R1+0x6038] ;  /* 0x0060380001147983 */ /* 0x000ea20000300a00 */
[----:B-1----:R-:W-:-:S03]  /*f1570*/  IMAD.MOV.U32 R16, RZ, RZ, R9 ;  /* 0x000000ffff107224 */ /* 0x002fc600078e0009 */
[----:B------:R-:W-:Y:S04]  /*f1580*/  STL [R1+0x2a0], R8 ;  /* 0x0002a00801007387 */ /* 0x000fe80000100800 */
[----:B------:R0:W-:Y:S04]  /*f1590*/  STL.64 [R1+0x2a8], R10 ;  /* 0x0002a80a01007387 */ /* 0x0001e80000100a00 */
[----:B------:R1:W-:Y:S04]  /*f15a0*/  STSM.16.M88.4 [R0], R24 ;  /* 0x0000001800007844 */ /* 0x0003e80000000200 */
[----:B0-----:R-:W2:Y:S04]  /*f15b0*/  LDL.LU.64 R10, [R1+0x6030] ;  /* 0x00603000010a7983 */ /* 0x001ea80000300a00 */
[----:B------:R-:W2:Y:S04]  /*f15c0*/  LDL.LU.64 R8, [R1+0x6028] ;  /* 0x0060280001087983 */ /* 0x000ea80000300a00 */
[----:B------:R-:W-:Y:S04]  /*f15d0*/  STL [R1+0x5d58], R16 ;  /* 0x005d581001007387 */ /* 0x000fe80000100800 */
[----:B------:R-:W-:Y:S04]  /*f15e0*/  STL [R1+0x5d74], R17 ;  /* 0x005d741101007387 */ /* 0x000fe80000100800 */
[----:B-1----:R-:W2:Y:S01]  /*f15f0*/  LDL.LU.64 R24, [R1+0x6020] ;  /* 0x0060200001187983 */ /* 0x002ea20000300a00 */
[----:B---3--:R-:W-:-:S02]  /*f1600*/  PRMT R15, R2, 0x5210, R7 ;  /* 0x00005210020f7816 */ /* 0x008fc40000000007 */
[----:B----4-:R-:W-:Y:S01]  /*f1610*/  LOP3.LUT R3, R3, 0xffff, RZ, 0xc0, !PT ;  /* 0x0000ffff03037812 */ /* 0x010fe200078ec0ff */
[----:B------:R-:W-:Y:S01]  /*f1620*/  BAR.SYNC.DEFER_BLOCKING 0x0 ;  /* 0x0000000000007b1d */ /* 0x000fe20000010000 */
[----:B--2---:R-:W-:Y:S02]  /*f1630*/  PRMT R12, R24, 0x5210, R12 ;  /* 0x00005210180c7816 */ /* 0x004fe4000000000c */
[----:B------:R-:W-:-:S03]  /*f1640*/  PRMT R13, R25, 0x5210, R13 ;  /* 0x00005210190d7816 */ /* 0x000fc6000000000d */
[----:B------:R-:W0:Y:S01]  /*f1650*/  LDS.128 R24, [R18] ;  /* 0x0000000012187984 */ /* 0x000e220000000c00 */
[----:B------:R-:W-:Y:S01]  /*f1660*/  PRMT R14, R11, 0x5210, R14 ;  /* 0x000052100b0e7816 */ /* 0x000fe2000000000e */
[----:B------:R-:W-:Y:S06]  /*f1670*/  BAR.SYNC.DEFER_BLOCKING 0x0 ;  /* 0x0000000000007b1d */ /* 0x000fec0000010000 */
[----:B------:R-:W-:Y:S02]  /*f1680*/  STSM.16.M88.4 [R0], R12 ;  /* 0x0000000c00007844 */ /* 0x000fe40000000200 */
[----:B------:R-:W-:Y:S01]  /*f1690*/  BAR.SYNC.DEFER_BLOCKING 0x0 ;  /* 0x0000000000007b1d */ /* 0x000fe20000010000 */
[----:B------:R-:W-:-:S05]  /*f16a0*/  PRMT R7, R22, 0x4210, R3 ;  /* 0x0000421016077816 */ /* 0x000fca0000000003 */
[----:B------:R-:W1:Y:S02]  /*f16b0*/  LDS.128 R12, [R18] ;  /* 0x00000000120c7984 */ /* 0x000e640000000c00 */
[----:B------:R-:W-:Y:S06]  /*f16c0*/  BAR.SYNC.DEFER_BLOCKING 0x0 ;  /* 0x0000000000007b1d */ /* 0x000fec0000010000 */
[----:B------:R-:W-:Y:S02]  /*f16d0*/  STSM.16.M88.4 [R0], R4 ;  /* 0x0000000400007844 */ /* 0x000fe40000000200 */
[----:B------:R-:W-:Y:S06]  /*f16e0*/  BAR.SYNC.DEFER_BLOCKING 0x0 ;  /* 0x0000000000007b1d */ /* 0x000fec0000010000 */
[----:B------:R-:W2:Y:S04]  /*f16f0*/  LDS.128 R4, [R18] ;  /* 0x0000000012047984 */ /* 0x000ea80000000c00 */
[----:B0-----:R0:W-:Y:S04]  /*f1700*/  STL.64 [R1+0x290], R24 ;  /* 0x0002901801007387 */ /* 0x0011e80000100a00 */
[----:B------:R3:W-:Y:S04]  /*f1710*/  STL.64 [R1+0x298], R26 ;  /* 0x0002981a01007387 */ /* 0x0007e80000100a00 */
[----:B-1----:R1:W-:Y:S04]  /*f1720*/  STL.64 [R1+0x280], R12 ;  /* 0x0002800c01007387 */ /* 0x0023e80000100a00 */
[----:B------:R4:W-:Y:S04]  /*f1730*/  STL.64 [R1+0x288], R14 ;  /* 0x0002880e01007387 */ /* 0x0009e80000100a00 */
[----:B0-----:R-:W4:Y:S01]  /*f1740*/  LDL.LU R24, [R1+0x40] ;  /* 0x0000400001187983 */ /* 0x001f220000300800 */
[----:B------:R-:W-:-:S04]  /*f1750*/  LOP3.LUT R2, R20, 0xffff, RZ, 0xc0, !PT ;  /* 0x0000ffff14027812 */ /* 0x000fc800078ec0ff */
[----:B------:R-:W-:Y:S01]  /*f1760*/  PRMT R11, R21, 0x4210, R2 ;  /* 0x00004210150b7816 */ /* 0x000fe20000000002 */
[----:B------:R-:W-:Y:S06]  /*f1770*/  BAR.SYNC.DEFER_BLOCKING 0x0 ;  /* 0x0000000000007b1d */ /* 0x000fec0000010000 */
[----:B--2---:R-:W-:Y:S04]  /*f1780*/  STL.64 [R1+0x270], R4 ;  /* 0x0002700401007387 */ /* 0x004fe80000100a00 */
[----:B------:R-:W-:Y:S04]  /*f1790*/  STL.64 [R1+0x278], R6 ;  /* 0x0002780601007387 */ /* 0x000fe80000100a00 */
[----:B------:R-:W2:Y:S04]  /*f17a0*/  LDL.LU R25, [R1+0x44] ;  /* 0x0000440001197983 */ /* 0x000ea80000300800 */
[----:B---3--:R-:W3:Y:S04]  /*f17b0*/  LDL.LU R26, [R1+0x48] ;  /* 0x00004800011a7983 */ /* 0x008ee80000300800 */
[----:B-1----:R-:W2:Y:S04]  /*f17c0*/  LDL.LU R12, [R1+0x110] ;  /* 0x00011000010c7983 */ /* 0x002ea80000300800 */
[----:B------:R-:W2:Y:S04]  /*f17d0*/  LDL.LU R13, [R1+0x114] ;  /* 0x00011400010d7983 */ /* 0x000ea80000300800 */
[----:B----4-:R-:W4:Y:S04]  /*f17e0*/  LDL.LU R14, [R1+0x118] ;  /* 0x00011800010e7983 */ /* 0x010f280000300800 */
[----:B------:R-:W2:Y:S04]  /*f17f0*/  LDL.LU R22, [R1+0x74c] ;  /* 0x00074c0001167983 */ /* 0x000ea80000300800 */
[----:B------:R-:W3:Y:S04]  /*f1800*/  LDL.LU R20, [R1+0x5258] ;  /* 0x0052580001147983 */ /* 0x000ee80000300800 */
[----:B------:R-:W3:Y:S04]  /*f1810*/  LDL.LU R21, [R1+0x4d3c] ;  /* 0x004d3c0001157983 */ /* 0x000ee80000300800 */
[----:B--2---:R-:W-:Y:S04]  /*f1820*/  STL.64 [R1+0x6018], R22 ;  /* 0x0060181601007387 */ /* 0x004fe80000100a00 */
[----:B---3--:R-:W-:Y:S04]  /*f1830*/  STL.64 [R1+0x6010], R20 ;  /* 0x0060101401007387 */ /* 0x008fe80000100a00 */
[----:B----4-:R-:W-:Y:S04]  /*f1840*/  STL [R1+0x5fe8], R14 ;  /* 0x005fe80e01007387 */ /* 0x010fe80000100800 */
[----:B------:R0:W-:Y:S04]  /*f1850*/  STL.64 [R1+0x5fe0], R12 ;  /* 0x005fe00c01007387 */ /* 0x0001e80000100a00 */
[----:B0-----:R-:W2:Y:S04]  /*f1860*/  LDL.LU R12, [R1+0x100] ;  /* 0x00010000010c7983 */ /* 0x001ea80000300800 */
[----:B------:R-:W2:Y:S04]  /*f1870*/  LDL.LU R13, [R1+0x104] ;  /* 0x00010400010d7983 */ /* 0x000ea80000300800 */
[----:B------:R-:W3:Y:S04]  /*f1880*/  LDL.LU R14, [R1+0x108] ;  /* 0x00010800010e7983 */ /* 0x000ee80000300800 */
[----:B------:R-:W-:Y:S01]  /*f1890*/  STSM.16.M88.4 [R0], R8 ;  /* 0x0000000800007844 */ /* 0x000fe20000000200 */
[----:B------:R-:W-:Y:S06]  /*f18a0*/  BAR.SYNC.DEFER_BLOCKING 0x0 ;  /* 0x0000000000007b1d */ /* 0x000fec0000010000 */
[----:B------:R-:W0:Y:S01]  /*f18b0*/  LDS.128 R20, [R18] ;  /* 0x0000000012147984 */ /* 0x000e220000000c00 */
[----:B------:R-:W-:-:S03]  /*f18c0*/  PRMT R3, R19, 0x5210, R3 ;  /* 0x0000521013037816 */ /* 0x000fc60000000003 */
[----:B---3--:R-:W-:Y:S04]  /*f18d0*/  STL [R1+0x6008], R14 ;  /* 0x0060080e01007387 */ /* 0x008fe80000100800 */
[----:B--2---:R1:W-:Y:S04]  /*f18e0*/  STL.64 [R1+0x6000], R12 ;  /* 0x0060000c01007387 */ /* 0x0043e80000100a00 */
[----:B-1----:R-:W2:Y:S04]  /*f18f0*/  LDL.LU R12, [R1+0x20] ;  /* 0x00002000010c7983 */ /* 0x002ea80000300800 */
[----:B------:R-:W2:Y:S04]  /*f1900*/  LDL.LU R13, [R1+0x24] ;  /* 0x00002400010d7983 */ /* 0x000ea80000300800 */
[----:B------:R-:W2:Y:S04]  /*f1910*/  LDL.LU R14, [R1+0x28] ;  /* 0x00002800010e7983 */ /* 0x000ea80000300800 */
[----:B------:R-:W3:Y:S04]  /*f1920*/  LDL.LU R7, [R1+0x4f50] ;  /* 0x004f500001077983 */ /* 0x000ee80000300800 */
[----:B------:R-:W4:Y:S01]  /*f1930*/  LDL.LU R27, [R1+0x4d44] ;  /* 0x004d4400011b7983 */ /* 0x000f220000300800 */
[----:B------:R-:W-:Y:S01]  /*f1940*/  IMAD.MOV.U32 R15, RZ, RZ, R3 ;  /* 0x000000ffff0f7224 */ /* 0x000fe200078e0003 */
[----:B------:R-:W-:Y:S06]  /*f1950*/  BAR.SYNC.DEFER_BLOCKING 0x0 ;  /* 0x0000000000007b1d */ /* 0x000fec0000010000 */
[----:B----4-:R-:W-:Y:S04]  /*f1960*/  STL.64 [R1+0x5ff8], R26 ;  /* 0x005ff81a01007387 */ /* 0x010fe80000100a00 */
[----:B------:R1:W-:Y:S04]  /*f1970*/  STL.64 [R1+0x5ff0], R24 ;  /* 0x005ff01801007387 */ /* 0x0003e80000100a00 */
[----:B-1----:R-:W4:Y:S04]  /*f1980*/  LDL.LU R24, [R1+0x30] ;  /* 0x0000300001187983 */ /* 0x002f280000300800 */
[----:B------:R-:W4:Y:S04]  /*f1990*/  LDL.LU R25, [R1+0x34] ;  /* 0x0000340001197983 */ /* 0x000f280000300800 */
[----:B------:R-:W4:Y:S04]  /*f19a0*/  LDL.LU R26, [R1+0x38] ;  /* 0x00003800011a7983 */ /* 0x000f280000300800 */
[----:B------:R-:W3:Y:S04]  /*f19b0*/  LDL.LU R11, [R1+0x75c] ;  /* 0x00075c00010b7983 */ /* 0x000ee80000300800 */
[----:B0-----:R-:W-:Y:S04]  /*f19c0*/  STL.64 [R1+0x260], R20 ;  /* 0x0002601401007387 */ /* 0x001fe80000100a00 */
[----:B------:R0:W-:Y:S04]  /*f19d0*/  STL.64 [R1+0x268], R22 ;  /* 0x0002681601007387 */ /* 0x0001e80000100a00 */
[----:B0-----:R-:W3:Y:S04]  /*f19e0*/  LDL.LU.64 R22, [R1+0x6018] ;  /* 0x0060180001167983 */ /* 0x001ee80000300a00 */
[----:B------:R-:W4:Y:S04]  /*f19f0*/  LDL.LU.64 R20, [R1+0x6010] ;  /* 0x0060100001147983 */ /* 0x000f280000300a00 */
[----:B------:R-:W4:Y:S04]  /*f1a00*/  LDL.LU R8, [R1+0x50] ;  /* 0x0000500001087983 */ /* 0x000f280000300800 */
[----:B------:R-:W4:Y:S04]  /*f1a10*/  LDL.LU R9, [R1+0x54] ;  /* 0x0000540001097983 */ /* 0x000f280000300800 */
[----:B------:R-:W4:Y:S04]  /*f1a20*/  LDL.LU R10, [R1+0x58] ;  /* 0x00005800010a7983 */ /* 0x000f280000300800 */
[----:B--2---:R-:W-:Y:S01]  /*f1a30*/  STSM.16.M88.4 [R0], R12 ;  /* 0x0000000c00007844 */ /* 0x004fe20000000200 */
[----:B------:R-:W-:Y:S06]  /*f1a40*/  BAR.SYNC.DEFER_BLOCKING 0x0 ;  /* 0x0000000000007b1d */ /* 0x000fec0000010000 */
[----:B------:R-:W0:Y:S02]  /*f1a50*/  LDS.128 R12, [R18] ;  /* 0x00000000120c7984 */ /* 0x000e240000000c00 */
[----:B------:R-:W-:Y:S01]  /*f1a60*/  BAR.SYNC.DEFER_BLOCKING 0x0 ;  /* 0x0000000000007b1d */ /* 0x000fe20000010000 */
[----:B---3--:R-:W-:-:S05]  /*f1a70*/  PRMT R27, R22, 0x5210, R2 ;  /* 0x00005210161b7816 */ /* 0x008fca0000000002 */
[----:B----4-:R-:W-:Y:S02]  /*f1a80*/  STSM.16.M88.4 [R0], R24 ;  /* 0x0000001800007844 */ /* 0x010fe40000000200 */
[----:B------:R-:W-:Y:S06]  /*f1a90*/  BAR.SYNC.DEFER_BLOCKING 0x0 ;  /* 0x0000000000007b1d */ /* 0x000fec0000010000 */
[----:B------:R-:W-:Y:S04]  /*f1aa0*/  STL [R1+0x5fd8], R10 ;  /* 0x005fd80a01007387 */ /* 0x000fe80000100800 */
[----:B------:R-:W-:Y:S04]  /*f1ab0*/  STL.64 [R1+0x5fd0], R8 ;  /* 0x005fd00801007387 */ /* 0x000fe80000100a00 */
[----:B------:R-:W2:Y:S04]  /*f1ac0*/  LDL.LU R3, [R1+0x77c] ;  /* 0x00077c0001037983 */ /* 0x000ea80000300800 */
[----:B------:R-:W3:Y:S04]  /*f1ad0*/  LDL.LU R19, [R1+0x5264] ;  /* 0x0052640001137983 */ /* 0x000ee80000300800 */
[----:B------:R-:W4:Y:S04]  /*f1ae0*/  LDL.LU R4, [R1+0x120] ;  /* 0x0001200001047983 */ /* 0x000f280000300800 */
[----:B------:R-:W4:Y:S04]  /*f1af0*/  LDL.LU R5, [R1+0x124] ;  /* 0x0001240001057983 */ /* 0x000f280000300800 */
[----:B------:R-:W4:Y:S04]  /*f1b00*/  LDL.LU R6, [R1+0x128] ;  /* 0x0001280001067983 */ /* 0x000f280000300800 */
[----:B------:R-:W2:Y:S04]  /*f1b10*/  LDL.LU R2, [R1+0x4d4c] ;  /* 0x004d4c0001027983 */ /* 0x000ea80000300800 */
[----:B------:R-:W2:Y:S04]  /*f1b20*/  LDL.LU R22, [R1+0x4f60] ;  /* 0x004f600001167983 */ /* 0x000ea80000300800 */
[----:B0-----:R-:W-:Y:S04]  /*f1b30*/  STL.64 [R1+0x250], R12 ;  /* 0x0002500c01007387 */ /* 0x001fe80000100a00 */
[----:B------:R0:W-:Y:S04]  /*f1b40*/  STL.64 [R1+0x258], R14 ;  /* 0x0002580e01007387 */ /* 0x0001e80000100a00 */
[----:B------:R-:W1:Y:S04]  /*f1b50*/  LDS.128 R24, [R18] ;  /* 0x0000000012187984 */ /* 0x000e680000000c00 */
[----:B0-----:R-:W2:Y:S04]  /*f1b60*/  LDL.LU R14, [R1+0x6008] ;  /* 0x00600800010e7983 */ /* 0x001ea80000300800 */
[----:B------:R-:W2:Y:S01]  /*f1b70*/  LDL.LU.64 R12, [R1+0x6000] ;  /* 0x00600000010c7983 */ /* 0x000ea20000300a00 */
[----:B------:R-:W-:-:S03]  /*f1b80*/  LOP3.LUT R8, R20, 0xffff, RZ, 0xc0, !PT ;  /* 0x0000ffff14087812 */ /* 0x000fc600078ec0ff */
[----:B------:R-:W3:Y:S01]  /*f1b90*/  LDL.LU R20, [R1+0x4d50] ;  /* 0x004d500001147983 */ /* 0x000ee20000300800 */
[----:B------:R-:W-:-:S03]  /*f1ba0*/  PRMT R15, R21, 0x4210, R8 ;  /* 0x00004210150f7816 */ /* 0x000fc60000000008 */
[----:B------:R-:W3:Y:S01]  /*f1bb0*/  LDL.LU R21, [R1+0x78c] ;  /* 0x00078c0001157983 */ /* 0x000ee20000300800 */
[----:B------:R-:W-:Y:S06]  /*f1bc0*/  BAR.SYNC.DEFER_BLOCKING 0x0 ;  /* 0x0000000000007b1d */ /* 0x000fec0000010000 */
[----:B-1----:R-:W-:Y:S04]  /*f1bd0*/  STL.64 [R1+0x240], R24 ;  /* 0x0002401801007387 */ /* 0x002fe80000100a00 */
[----:B------:R0:W-:Y:S04]  /*f1be0*/  STL.64 [R1+0x248], R26 ;  /* 0x0002481a01007387 */ /* 0x0001e80000100a00 */
[----:B0-----:R-:W3:Y:S04]  /*f1bf0*/  LDL.LU.64 R26, [R1+0x5ff8] ;  /* 0x005ff800011a7983 */ /* 0x001ee80000300a00 */
[----:B------:R-:W4:Y:S01]  /*f1c00*/  LDL.LU.64 R24, [R1+0x5ff0] ;  /* 0x005ff00001187983 */ /* 0x000f220000300a00 */
[----:B------:R-:W-:-:S03]  /*f1c10*/  LOP3.LUT R7, R7, 0xffff, RZ, 0xc0, !PT ;  /* 0x0000ffff07077812 */ /* 0x000fc600078ec0ff */
[----:B--2---:R0:W-:Y:S04]  /*f1c20*/  STSM.16.M88.4 [R0], R12 ;  /* 0x0000000c00007844 */ /* 0x0041e80000000200 */
[----:B0-----:R-:W2:Y:S04]  /*f1c30*/  LDL.LU R14, [R1+0x5fe8] ;  /* 0x005fe800010e7983 */ /* 0x001ea80000300800 */
[----:B------:R-:W2:Y:S01]  /*f1c40*/  LDL.LU.64 R12, [R1+0x5fe0] ;  /* 0x005fe000010c7983 */ /* 0x000ea20000300a00 */
[----:B---3--:R-:W-:Y:S01]  /*f1c50*/  PRMT R15, R27, 0x4210, R7 ;  /* 0x000042101b0f7816 */ /* 0x008fe20000000007 */
[----:B------:R-:W-:Y:S01]  /*f1c60*/  BAR.SYNC.DEFER_BLOCKING 0x0 ;  /* 0x0000000000007b1d */ /* 0x000fe20000010000 */
[----:B------:R-:W-:-:S05]  /*f1c70*/  PRMT R27, R11, 0x5210, R8 ;  /* 0x000052100b1b7816 */ /* 0x000fca0000000008 */
[----:B------:R-:W0:Y:S02]  /*f1c80*/  LDS.128 R8, [R18] ;  /* 0x0000000012087984 */ /* 0x000e240000000c00 */
[----:B------:R-:W-:Y:S06]  /*f1c90*/  BAR.SYNC.DEFER_BLOCKING 0x0 ;  /* 0x0000000000007b1d */ /* 0x000fec0000010000 */
[----:B0-----:R-:W-:Y:S04]  /*f1ca0*/  STL.64 [R1+0x230], R8 ;  /* 0x0002300801007387 */ /* 0x001fe80000100a00 */
[----:B------:R0:W-:Y:S04]  /*f1cb0*/  STL.64 [R1+0x238], R10 ;  /* 0x0002380a01007387 */ /* 0x0001e80000100a00 */
[----:B0-----:R-:W3:Y:S04]  /*f1cc0*/  LDL.LU R10, [R1+0x5fd8] ;  /* 0x005fd800010a7983 */ /* 0x001ee80000300800 */
[----:B------:R-:W3:Y:S01]  /*f1cd0*/  LDL.LU.64 R8, [R1+0x5fd0] ;  /* 0x005fd00001087983 */ /* 0x000ee20000300a00 */
[----:B------:R-:W-:-:S02]  /*f1ce0*/  PRMT R11, R3, 0x5210, R7 ;  /* 0x00005210030b7816 */ /* 0x000fc40000000007 */
[----:B------:R-:W-:Y:S01]  /*f1cf0*/  LOP3.LUT R3, R19, 0xffff, RZ, 0xc0, !PT ;  /* 0x0000ffff13037812 */ /* 0x000fe200078ec0ff */
[----:B--2---:R-:W-:Y:S01]  /*f1d00*/  STSM.16.M88.4 [R0], R12 ;  /* 0x0000000c00007844 */ /* 0x004fe20000000200 */
[----:B------:R-:W-:Y:S06]  /*f1d10*/  BAR.SYNC.DEFER_BLOCKING 0x0 ;  /* 0x0000000000007b1d */ /* 0x000fec0000010000 */
[----:B------:R-:W0:Y:S02]  /*f1d20*/  LDS.128 R12, [R18] ;  /* 0x00000000120c7984 */ /* 0x000e240000000c00 */
[----:B------:R-:W-:Y:S06]  /*f1d30*/  BAR.SYNC.DEFER_BLOCKING 0x0 ;  /* 0x0000000000007b1d */ /* 0x000fec0000010000 */
[----:B----4-:R-:W-:Y:S04]  /*f1d40*/  STSM.16.M88.4 [R0], R24 ;  /* 0x0000001800007844 */ /* 0x010fe80000000200 */
[----:B0-----:R-:W-:Y:S04]  /*f1d50*/  STL.64 [R1+0x220], R12 ;  /* 0x0002200c01007387 */ /* 0x001fe80000100a00 */
[----:B------:R-:W-:Y:S01]  /*f1d60*/  STL.64 [R1+0x228], R14 ;  /* 0x0002280e01007387 */ /* 0x000fe20000100a00 */
[----:B------:R-:W-:Y:S06]  /*f1d70*/  BAR.SYNC.DEFER_BLOCKING 0x0 ;  /* 0x0000000000007b1d */ /* 0x000fec0000010000 */
[----:B------:R-:W0:Y:S02]  /*f1d80*/  LDS.128 R12, [R18] ;  /* 0x00000000120c7984 */ /* 0x000e240000000c00 */
[----:B------:R-:W-:Y:S06]  /*f1d90*/  BAR.SYNC.DEFER_BLOCKING 0x0 ;  /* 0x0000000000007b1d */ /* 0x000fec0000010000 */
[----:B---3--:R-:W-:Y:S04]  /*f1da0*/  STSM.16.M88.4 [R0], R8 ;  /* 0x0000000800007844 */ /* 0x008fe80000000200 */
[----:B0-----:R-:W-:Y:S01]  /*f1db0*/  STL [R1+0x210], R12 ;  /* 0x0002100c01007387 */ /* 0x001fe20000100800 */
[----:B------:R-:W-:-:S03]  /*f1dc0*/  IMAD.MOV.U32 R19, RZ, RZ, R13 ;  /* 0x000000ffff137224 */ /* 0x000fc600078e000d */
[----:B------:R-:W-:Y:S01]  /*f1dd0*/  STL.64 [R1+0x218], R14 ;  /* 0x0002180e01007387 */ /* 0x000fe20000100a00 */
[----:B------:R-:W-:Y:S06]  /*f1de0*/  BAR.SYNC.DEFER_BLOCKING 0x0 ;  /* 0x0000000000007b1d */ /* 0x000fec0000010000 */
[----:B------:R-:W0:Y:S04]  /*f1df0*/  LDS.128 R12, [R18] ;  /* 0x00000000120c7984 */ /* 0x000e280000000c00 */
[----:B------:R-:W-:Y:S04]  /*f1e00*/  STL [R1+0x5810], R19 ;  /* 0x0058101301007387 */ /* 0x000fe80000100800 */
[----:B0-----:R-:W-:Y:S04]  /*f1e10*/  STL.64 [R1+0x200], R12 ;  /* 0x0002000c01007387 */ /* 0x001fe80000100a00 */
[----:B------:R-:W-:Y:S04]  /*f1e20*/  STL.64 [R1+0x208], R14 ;  /* 0x0002080e01007387 */ /* 0x000fe80000100a00 */
[----:B------:R-:W2:Y:S04]  /*f1e30*/  LDL.LU R24, [R1+0x80] ;  /* 0x0000800001187983 */ /* 0x000ea80000300800 */
[----:B------:R-:W2:Y:S04]  /*f1e40*/  LDL.LU R25, [R1+0x84] ;  /* 0x0000840001197983 */ /* 0x000ea80000300800 */
[----:B------:R-:W3:Y:S01]  /*f1e50*/  LDL.LU R26, [R1+0x88] ;  /* 0x00008800011a7983 */ /* 0x000ee20000300800 */
[----:B------:R-:W-:Y:S01]  /*f1e60*/  PRMT R7, R2, 0x4210, R3 ;  /* 0x0000421002077816 */ /* 0x000fe20000000003 */
[----:B------:R-:W-:Y:S01]  /*f1e70*/  BAR.SYNC.DEFER_BLOCKING 0x0 ;  /* 0x0000000000007b1d */ /* 0x000fe20000010000 */
[----:B------:R-:W-:-:S05]  /*f1e80*/  LOP3.LUT R8, R22, 0xffff, RZ, 0xc0, !PT ;  /* 0x0000ffff16087812 */ /* 0x000fca00078ec0ff */
[----:B------:R0:W-:Y:S02]  /*f1e90*/  STSM.16.M88.4 [R0], R4 ;  /* 0x0000000400007844 */ /* 0x0001e40000000200 */
[----:B0-----:R-:W-:Y:S02]  /*f1ea0*/  PRMT R4, R21, 0x5210, R3 ;  /* 0x0000521015047816 */ /* 0x001fe40000000003 */
[----:B---3--:R-:W-:Y:S04]  /*f1eb0*/  STL [R1+0x5f90], R26 ;  /* 0x005f901a01007387 */ /* 0x008fe80000100800 */
[----:B--2---:R0:W-:Y:S04]  /*f1ec0*/  STL.64 [R1+0x5f88], R24 ;  /* 0x005f881801007387 */ /* 0x0041e80000100a00 */
[----:B0-----:R-:W2:Y:S04]  /*f1ed0*/  LDL.LU R24, [R1+0x140] ;  /* 0x0001400001187983 */ /* 0x001ea80000300800 */
[----:B------:R-:W2:Y:S04]  /*f1ee0*/  LDL.LU R25, [R1+0x144] ;  /* 0x0001440001197983 */ /* 0x000ea80000300800 */
[----:B------:R-:W3:Y:S04]  /*f1ef0*/  LDL.LU R26, [R1+0x148] ;  /* 0x00014800011a7983 */ /* 0x000ee80000300800 */
[----:B------:R-:W4:Y:S04]  /*f1f00*/  LDL.LU R3, [R1+0x79c] ;  /* 0x00079c0001037983 */ /* 0x000f280000300800 */
[----:B------:R-:W2:Y:S01]  /*f1f10*/  LDL.LU R22, [R1+0x5268] ;  /* 0x0052680001167983 */ /* 0x000ea20000300800 */
[----:B------:R-:W-:Y:S01]  /*f1f20*/  PRMT R2, R20, 0x4210, R8 ;  /* 0x0000421014027816 */ /* 0x000fe20000000008 */
[----:B------:R-:W-:Y:S06]  /*f1f30*/  BAR.SYNC.DEFER_BLOCKING 0x0 ;  /* 0x0000000000007b1d */ /* 0x000fec0000010000 */
[----:B--2---:R-:W-:Y:S04]  /*f1f40*/  STL.64 [R1+0x5fc8], R22 ;  /* 0x005fc81601007387 */ /* 0x004fe80000100a00 */
[----:B---3--:R-:W-:Y:S04]  /*f1f50*/  STL [R1+0x5fb0], R26 ;  /* 0x005fb01a01007387 */ /* 0x008fe80000100800 */
[----:B------:R0:W-:Y:S01]  /*f1f60*/  STL.64 [R1+0x5fa8], R24 ;  /* 0x005fa81801007387 */ /* 0x0001e20000100a00 */
[----:B------:R-:W-:-:S03]  /*f1f70*/  IMAD.MOV.U32 R27, RZ, RZ, R4 ;  /* 0x000000ffff1b7224 */ /* 0x000fc600078e0004 */
[----:B------:R-:W1:Y:S04]  /*f1f80*/  LDS.128 R20, [R18] ;  /* 0x0000000012147984 */ /* 0x000e680000000c00 */
[----:B0-----:R-:W2:Y:S04]  /*f1f90*/  LDL.LU R24, [R1+0x60] ;  /* 0x0000600001187983 */ /* 0x001ea80000300800 */
[----:B------:R-:W2:Y:S04]  /*f1fa0*/  LDL.LU R25, [R1+0x64] ;  /* 0x0000640001197983 */ /* 0x000ea80000300800 */
[----:B------:R-:W3:Y:S01]  /*f1fb0*/  LDL.LU R26, [R1+0x68] ;  /* 0x00006800011a7983 */ /* 0x000ee20000300800 */
[----:B------:R-:W-:Y:S06]  /*f1fc0*/  BAR.SYNC.DEFER_BLOCKING 0x0 ;  /* 0x0000000000007b1d */ /* 0x000fec0000010000 */
[----:B---3--:R-:W-:Y:S04]  /*f1fd0*/  STL.64 [R1+0x5fc0], R26 ;  /* 0x005fc01a01007387 */ /* 0x008fe80000100a00 */
[----:B--2---:R0:W-:Y:S04]  /*f1fe0*/  STL.64 [R1+0x5fb8], R24 ;  /* 0x005fb81801007387 */ /* 0x0041e80000100a00 */
[----:B0-----:R-:W2:Y:S04]  /*f1ff0*/  LDL.LU R24, [R1+0x130] ;  /* 0x0001300001187983 */ /* 0x001ea80000300800 */
[----:B------:R-:W2:Y:S04]  /*f2000*/  LDL.LU R25, [R1+0x134] ;  /* 0x0001340001197983 */ /* 0x000ea80000300800 */
[----:B------:R-:W2:Y:S04]  /*f2010*/  LDL.LU R26, [R1+0x138] ;  /* 0x00013800011a7983 */ /* 0x000ea80000300800 */
[----:B------:R-:W3:Y:S04]  /*f2020*/  LDL.LU R7, [R1+0x4d58] ;  /* 0x004d580001077983 */ /* 0x000ee80000300800 */
[----:B------:R-:W3:Y:S04]  /*f2030*/  LDL.LU R9, [R1+0x4f80] ;  /* 0x004f800001097983 */ /* 0x000ee80000300800 */
[----:B------:R-:W3:Y:S04]  /*f2040*/  LDL.LU R12, [R1+0x150] ;  /* 0x00015000010c7983 */ /* 0x000ee80000300800 */
[----:B------:R-:W3:Y:S04]  /*f2050*/  LDL.LU R13, [R1+0x154] ;  /* 0x00015400010d7983 */ /* 0x000ee80000300800 */
[----:B------:R-:W3:Y:S01]  /*f2060*/  LDL.LU R14, [R1+0x158] ;  /* 0x00015800010e7983 */ /* 0x000ee20000300800 */
[----:B------:R-:W-:-:S05]  /*f2070*/  IMAD.MOV.U32 R27, RZ, RZ, R2 ;  /* 0x000000ffff1b7224 */ /* 0x000fca00078e0002 */
[----:B--2---:R-:W-:Y:S01]  /*f2080*/  STSM.16.M88.4 [R0], R24 ;  /* 0x0000001800007844 */ /* 0x004fe20000000200 */
[----:B------:R-:W-:Y:S06]  /*f2090*/  BAR.SYNC.DEFER_BLOCKING 0x0 ;  /* 0x0000000000007b1d */ /* 0x000fec0000010000 */
[----:B------:R-:W0:Y:S04]  /*f20a0*/  LDS.128 R24, [R18] ;  /* 0x0000000012187984 */ /* 0x000e280000000c00 */
[----:B---3--:R-:W-:Y:S04]  /*f20b0*/  STL [R1+0x5fa0], R14 ;  /* 0x005fa00e01007387 */ /* 0x008fe80000100800 */
[----:B------:R2:W-:Y:S04]  /*f20c0*/  STL.64 [R1+0x5f98], R12 ;  /* 0x005f980c01007387 */ /* 0x0005e80000100a00 */
[----:B--2---:R-:W2:Y:S04]  /*f20d0*/  LDL.LU R12, [R1+0x70] ;  /* 0x00007000010c7983 */ /* 0x004ea80000300800 */
[----:B------:R-:W2:Y:S04]  /*f20e0*/  LDL.LU R13, [R1+0x74] ;  /* 0x00007400010d7983 */ /* 0x000ea80000300800 */
[----:B------:R-:W2:Y:S04]  /*f20f0*/  LDL.LU R14, [R1+0x78] ;  /* 0x00007800010e7983 */ /* 0x000ea80000300800 */
[----:B-1----:R-:W-:Y:S04]  /*f2100*/  STL.64 [R1+0x1f0], R20 ;  /* 0x0001f01401007387 */ /* 0x002fe80000100a00 */
[----:B------:R1:W-:Y:S04]  /*f2110*/  STL.64 [R1+0x1f8], R22 ;  /* 0x0001f81601007387 */ /* 0x0003e80000100a00 */
[----:B-1----:R-:W3:Y:S04]  /*f2120*/  LDL.LU.64 R22, [R1+0x5fc8] ;  /* 0x005fc80001167983 */ /* 0x002ee80000300a00 */
[----:B------:R-:W2:Y:S01]  /*f2130*/  LDL.LU R10, [R1+0x4d5c] ;  /* 0x004d5c00010a7983 */ /* 0x000ea20000300800 */
[----:B0-----:R-:W-:-:S03]  /*f2140*/  IMAD.MOV.U32 R20, RZ, RZ, R25 ;  /* 0x000000ffff147224 */ /* 0x001fc600078e0019 */
[----:B------:R-:W2:Y:S04]  /*f2150*/  LDL.LU R21, [R1+0x7ac] ;  /* 0x0007ac0001157983 */ /* 0x000ea80000300800 */
[----:B------:R-:W-:Y:S04]  /*f2160*/  STL [R1+0x1e0], R24 ;  /* 0x0001e01801007387 */ /* 0x000fe80000100800 */
[----:B------:R0:W-:Y:S04]  /*f2170*/  STL.64 [R1+0x1e8], R26 ;  /* 0x0001e81a01007387 */ /* 0x0001e80000100a00 */
[----:B0-----:R-:W2:Y:S04]  /*f2180*/  LDL.LU.64 R26, [R1+0x5fc0] ;  /* 0x005fc000011a7983 */ /* 0x001ea80000300a00 */
[----:B------:R-:W2:Y:S04]  /*f2190*/  LDL.LU.64 R24, [R1+0x5fb8] ;  /* 0x005fb80001187983 */ /* 0x000ea80000300a00 */
[----:B------:R-:W3:Y:S04]  /*f21a0*/  LDL.LU R4, [R1+0x90] ;  /* 0x0000900001047983 */ /* 0x000ee80000300800 */
[----:B------:R-:W3:Y:S04]  /*f21b0*/  LDL.LU R5, [R1+0x94] ;  /* 0x0000940001057983 */ /* 0x000ee80000300800 */
[----:B------:R-:W3:Y:S04]  /*f21c0*/  LDL.LU R6, [R1+0x98] ;  /* 0x0000980001067983 */ /* 0x000ee80000300800 */
[----:B------:R-:W3:Y:S01]  /*f21d0*/  LDL.LU R11, [R1+0x7bc] ;  /* 0x0007bc00010b7983 */ /* 0x000ee20000300800 */
[----:B------:R-:W-:Y:S06]  /*f21e0*/  BAR.SYNC.DEFER_BLOCKING 0x0 ;  /* 0x0000000000007b1d */ /* 0x000fec0000010000 */
[----:B--2---:R-:W-:Y:S02]  /*f21f0*/  STSM.16.M88.4 [R0], R24 ;  /* 0x0000001800007844 */ /* 0x004fe40000000200 */
[----:B------:R-:W-:Y:S06]  /*f2200*/  BAR.SYNC.DEFER_BLOCKING 0x0 ;  /* 0x0000000000007b1d */ /* 0x000fec0000010000 */
[----:B------:R-:W0:Y:S04]  /*f2210*/  LDS.128 R24, [R18] ;  /* 0x0000000012187984 */ /* 0x000e280000000c00 */
[----:B---3--:R-:W-:Y:S04]  /*f2220*/  STL [R1+0x5f80], R11 ;  /* 0x005f800b01007387 */ /* 0x008fe80000100800 */
[----:B------:R-:W2:Y:S04]  /*f2230*/  LDL.LU R2, [R1+0x5278] ;  /* 0x0052780001027983 */ /* 0x000ea80000300800 */
[----:B------:R-:W-:Y:S04]  /*f2240*/  STL [R1+0x57cc], R20 ;  /* 0x0057cc1401007387 */ /* 0x000fe80000100800 */
[----:B0-----:R-:W-:Y:S04]  /*f2250*/  STL.64 [R1+0x1d0], R24 ;  /* 0x0001d01801007387 */ /* 0x001fe80000100a00 */
[----:B------:R0:W-:Y:S04]  /*f2260*/  STL.64 [R1+0x1d8], R26 ;  /* 0x0001d81a01007387 */ /* 0x0001e80000100a00 */
[----:B0-----:R-:W3:Y:S04]  /*f2270*/  LDL.LU R26, [R1+0x5fb0] ;  /* 0x005fb000011a7983 */ /* 0x001ee80000300800 */
[----:B------:R-:W3:Y:S01]  /*f2280*/  LDL.LU.64 R24, [R1+0x5fa8] ;  /* 0x005fa80001187983 */ /* 0x000ee20000300a00 */
[----:B----4-:R-:W-:Y:S01]  /*f2290*/  PRMT R15, R3, 0x5210, R8 ;  /* 0x00005210030f7816 */ /* 0x010fe20000000008 */
[----:B------:R-:W-:Y:S06]  /*f22a0*/  BAR.SYNC.DEFER_BLOCKING 0x0 ;  /* 0x0000000000007b1d */ /* 0x000fec0000010000 */
[----:B------:R-:W4:Y:S04]  /*f22b0*/  LDL.LU R3, [R1+0x1a0c] ;  /* 0x001a0c0001037983 */ /* 0x000f280000300800 */
[----:B------:R-:W-:Y:S01]  /*f22c0*/  STSM.16.M88.4 [R0], R12 ;  /* 0x0000000c00007844 */ /* 0x000fe20000000200 */
[----:B------:R-:W-:Y:S06]  /*f22d0*/  BAR.SYNC.DEFER_BLOCKING 0x0 ;  /* 0x0000000000007b1d */ /* 0x000fec0000010000 */
[----:B------:R-:W0:Y:S01]  /*f22e0*/  LDS.128 R12, [R18] ;  /* 0x00000000120c7984 */ /* 0x000e220000000c00 */
[----:B------:R-:W-:-:S03]  /*f22f0*/  LOP3.LUT R8, R22, 0xffff, RZ, 0xc0, !PT ;  /* 0x0000ffff16087812 */ /* 0x000fc600078ec0ff */
[----:B------:R-:W2:Y:S01]  /*f2300*/  LDL.LU R22, [R1+0x4f88] ;  /* 0x004f880001167983 */ /* 0x000ea20000300800 */
[----:B------:R-:W-:Y:S01]  /*f2310*/  PRMT R27, R7, 0x4210, R8 ;  /* 0x00004210071b7816 */ /* 0x000fe20000000008 */
[----:B------:R-:W-:Y:S01]  /*f2320*/  BAR.SYNC.DEFER_BLOCKING 0x0 ;  /* 0x0000000000007b1d */ /* 0x000fe20000010000 */
[----:B------:R-:W-:-:S05]  /*f2330*/  LOP3.LUT R7, R9, 0xffff, RZ, 0xc0, !PT ;  /* 0x0000ffff09077812 */ /* 0x000fca00078ec0ff */
[----:B0-----:R-:W-:Y:S01]  /*f2340*/  STL [R1+0x1c4], R13 ;  /* 0x0001c40d01007387 */ /* 0x001fe20000100800 */
[----:B------:R-:W-:-:S03]  /*f2350*/  IMAD.MOV.U32 R20, RZ, RZ, R12 ;  /* 0x000000ffff147224 */ /* 0x000fc600078e000c */
[----:B------:R0:W-:Y:S04]  /*f2360*/  STL.64 [R1+0x1c8], R14 ;  /* 0x0001c80e01007387 */ /* 0x0001e80000100a00 */
[----:B0-----:R-:W2:Y:S04]  /*f2370*/  LDL.LU R14, [R1+0x5fa0] ;  /* 0x005fa000010e7983 */ /* 0x001ea80000300800 */
[----:B------:R-:W2:Y:S01]  /*f2380*/  LDL.LU.64 R12, [R1+0x5f98] ;  /* 0x005f9800010c7983 */ /* 0x000ea20000300a00 */
[----:B------:R-:W-:-:S03]  /*f2390*/  PRMT R15, R10, 0x4210, R7 ;  /* 0x000042100a0f7816 */ /* 0x000fc60000000007 */
[----:B---3--:R0:W-:Y:S02]  /*f23a0*/  STSM.16.M88.4 [R0], R24 ;  /* 0x0000001800007844 */ /* 0x0081e40000000200 */
[----:B0-----:R-:W-:Y:S01]  /*f23b0*/  PRMT R27, R21, 0x5210, R8 ;  /* 0x00005210151b7816 */ /* 0x001fe20000000008 */
[----:B------:R-:W-:Y:S06]  /*f23c0*/  BAR.SYNC.DEFER_BLOCKING 0x0 ;  /* 0x0000000000007b1d */ /* 0x000fec0000010000 */
[----:B------:R-:W3:Y:S04]  /*f23d0*/  LDL.LU R26, [R1+0x5f90] ;  /* 0x005f9000011a7983 */ /* 0x000ee80000300800 */
[----:B------:R-:W3:Y:S04]  /*f23e0*/  LDL.LU.64 R24, [R1+0x5f88] ;  /* 0x005f880001187983 */ /* 0x000ee80000300a00 */
[----:B------:R-:W0:Y:S01]  /*f23f0*/  LDS.128 R8, [R18] ;  /* 0x0000000012087984 */ /* 0x000e220000000c00 */
[----:B------:R-:W-:Y:S06]  /*f2400*/  BAR.SYNC.DEFER_BLOCKING 0x0 ;  /* 0x0000000000007b1d */ /* 0x000fec0000010000 */
[----:B0-----:R-:W-:Y:S04]  /*f2410*/  STL.64 [R1+0x1b0], R8 ;  /* 0x0001b00801007387 */ /* 0x001fe80000100a00 */
[----:B------:R0:W-:Y:S04]  /*f2420*/  STL [R1+0x1bc], R11 ;  /* 0x0001bc0b01007387 */ /* 0x0001e80000100800 */
[----:B0-----:R-:W4:Y:S04]  /*f2430*/  LDL.LU R11, [R1+0x5f80] ;  /* 0x005f8000010b7983 */ /* 0x001f280000300800 */
[----:B--2---:R-:W-:Y:S01]  /*f2440*/  STSM.16.M88.4 [R0], R12 ;  /* 0x0000000c00007844 */ /* 0x004fe20000000200 */
[----:B------:R-:W-:Y:S06]  /*f2450*/  BAR.SYNC.DEFER_BLOCKING 0x0 ;  /* 0x0000000000007b1d */ /* 0x000fec0000010000 */
[----:B------:R-:W0:Y:S02]  /*f2460*/  LDS.128 R12, [R18] ;  /* 0x00000000120c7984 */ /* 0x000e240000000c00 */
[----:B------:R-:W-:Y:S01]  /*f2470*/  BAR.SYNC.DEFER_BLOCKING 0x0 ;  /* 0x0000000000007b1d */ /* 0x000fe20000010000 */
[----:B------:R-:W-:-:S05]  /*f2480*/  IMAD.MOV.U32 R21, RZ, RZ, R10 ;  /* 0x000000ffff157224 */ /* 0x000fca00078e000a */
[----:B------:R-:W-:Y:S04]  /*f2490*/  STL [R1+0x577c], R21 ;  /* 0x00577c1501007387 */ /* 0x000fe80000100800 */
[----:B0-----:R-:W-:Y:S04]  /*f24a0*/  STL.64 [R1+0x1a0], R12 ;  /* 0x0001a00c01007387 */ /* 0x001fe80000100a00 */
[----:B------:R-:W-:Y:S04]  /*f24b0*/  STL.64 [R1+0x1a8], R14 ;  /* 0x0001a80e01007387 */ /* 0x000fe80000100a00 */
[----:B---3--:R-:W-:Y:S01]  /*f24c0*/  STSM.16.M88.4 [R0], R24 ;  /* 0x0000001800007844 */ /* 0x008fe20000000200 */
[----:B----4-:R-:W-:Y:S01]  /*f24d0*/  PRMT R7, R11, 0x5210, R7 ;  /* 0x000052100b077816 */ /* 0x010fe20000000007 */
[----:B------:R-:W-:Y:S06]  /*f24e0*/  BAR.SYNC.DEFER_BLOCKING 0x0 ;  /* 0x0000000000007b1d */ /* 0x000fec0000010000 */
[----:B------:R-:W0:Y:S02]  /*f24f0*/  LDS.128 R8, [R18] ;  /* 0x0000000012087984 */ /* 0x000e240000000c00 */
[----:B------:R-:W-:Y:S01]  /*f2500*/  BAR.SYNC.DEFER_BLOCKING 0x0 ;  /* 0x0000000000007b1d */ /* 0x000fe20000010000 */
[----:B0-----:R-:W-:-:S05]  /*f2510*/  IMAD.MOV.U32 R21, RZ, RZ, R9 ;  /* 0x000000ffff157224 */ /* 0x001fca00078e0009 */
[----:B------:R-:W-:Y:S04]  /*f2520*/  STL [R1+0x190], R8 ;  /* 0x0001900801007387 */ /* 0x000fe80000100800 */
[----:B------:R-:W-:Y:S04]  /*f2530*/  STL.64 [R1+0x198], R10 ;  /* 0x0001980a01007387 */ /* 0x000fe80000100a00 */
[----:B------:R-:W-:Y:S04]  /*f2540*/  STL [R1+0x5788], R21 ;  /* 0x0057881501007387 */ /* 0x000fe80000100800 */
[----:B------:R-:W2:Y:S04]  /*f2550*/  LDL.LU R12, [R1+0x770] ;  /* 0x00077000010c7983 */ /* 0x000ea80000300800 */
[----:B------:R-:W2:Y:S04]  /*f2560*/  LDL.LU R13, [R1+0x774] ;  /* 0x00077400010d7983 */ /* 0x000ea80000300800 */
[----:B------:R-:W3:Y:S04]  /*f2570*/  LDL.LU R14, [R1+0x778] ;  /* 0x00077800010e7983 */ /* 0x000ee80000300800 */
[----:B------:R-:W-:Y:S01]  /*f2580*/  STSM.16.M88.4 [R0], R4 ;  /* 0x0000000400007844 */ /* 0x000fe20000000200 */
[----:B------:R-:W-:Y:S06]  /*f2590*/  BAR.SYNC.DEFER_BLOCKING 0x0 ;  /* 0x0000000000007b1d */ /* 0x000fec0000010000 */
[----:B------:R-:W0:Y:S01]  /*f25a0*/  LDS.128 R4, [R18] ;  /* 0x0000000012047984 */ /* 0x000e220000000c00 */
[----:B------:R-:W-:-:S04]  /*f25b0*/  LOP3.LUT R2, R2, 0xffff, RZ, 0xc0, !PT ;  /* 0x0000ffff02027812 */ /* 0x000fc800078ec0ff */
[----:B------:R-:W-:Y:S02]  /*f25c0*/  PRMT R16, R3, 0x4210, R2 ;  /* 0x0000421003107816 */ /* 0x000fe40000000002 */
[----:B------:R-:W-:Y:S01]  /*f25d0*/  LOP3.LUT R15, R22, 0xffff, RZ, 0xc0, !PT ;  /* 0x0000ffff160f7812 */ /* 0x000fe200078ec0ff */
[----:B0-----:R-:W-:Y:S01]  /*f25e0*/  IMAD.MOV.U32 R21, RZ, RZ, R4 ;  /* 0x000000ffff157224 */ /* 0x001fe200078e0004 */
[----:B------:R-:W-:Y:S06]  /*f25f0*/  BAR.SYNC.DEFER_BLOCKING 0x0 ;  /* 0x0000000000007b1d */ /* 0x000fec0000010000 */
[----:B---3--:R-:W-:Y:S04]  /*f2600*/  STL [R1+0x5f48], R14 ;  /* 0x005f480e01007387 */ /* 0x008fe80000100800 */
[----:B--2---:R-:W-:Y:S04]  /*f2610*/  STL.64 [R1+0x5f40], R12 ;  /* 0x005f400c01007387 */ /* 0x004fe80000100a00 */
[----:B------:R-:W-:Y:S04]  /*f2620*/  STL [R1+0x184], R5 ;  /* 0x0001840501007387 */ /* 0x000fe80000100800 */
[----:B------:R0:W-:Y:S04]  /*f2630*/  STL.64 [R1+0x188], R6 ;  /* 0x0001880601007387 */ /* 0x0001e80000100a00 */
[----:B------:R-:W2:Y:S04]  /*f2640*/  LDL.LU R27, [R1+0x4d60] ;  /* 0x004d6000011b7983 */ /* 0x000ea80000300800 */
[----:B------:R-:W3:Y:S04]  /*f2650*/  LDL.LU R3, [R1+0x7cc] ;  /* 0x0007cc0001037983 */ /* 0x000ee80000300800 */
        /* <DEDUP_REMOVED lines=10> */
[----:B--2---:R-:W-:Y:S04]  /*f2700*/  STL [R1+0x5f38], R26 ;  /* 0x005f381a01007387 */ /* 0x004fe80000100800 */
[----:B------:R0:W-:Y:S04]  /*f2710*/  STL.64 [R1+0x5f30], R24 ;  /* 0x005f301801007387 */ /* 0x0001e80000100a00 */
[----:B0-----:R-:W2:Y:S04]  /*f2720*/  LDL.LU R24, [R1+0xb0] ;  /* 0x0000b00001187983 */ /* 0x001ea80000300800 */
[----:B------:R-:W2:Y:S04]  /*f2730*/  LDL.LU R25, [R1+0xb4] ;  /* 0x0000b40001197983 */ /* 0x000ea80000300800 */
[----:B------:R-:W2:Y:S04]  /*f2740*/  LDL.LU R26, [R1+0xb8] ;  /* 0x0000b800011a7983 */ /* 0x000ea80000300800 */
[----:B--2---:R-:W-:Y:S04]  /*f2750*/  STL [R1+0x5f58], R26 ;  /* 0x005f581a01007387 */ /* 0x004fe80000100800 */
[----:B------:R0:W-:Y:S04]  /*f2760*/  STL.64 [R1+0x5f50], R24 ;  /* 0x005f501801007387 */ /* 0x0001e80000100a00 */
[----:B0-----:R-:W2:Y:S04]  /*f2770*/  LDL.LU R24, [R1+0xa0] ;  /* 0x0000a00001187983 */ /* 0x001ea80000300800 */
[----:B------:R-:W2:Y:S04]  /*f2780*/  LDL.LU R25, [R1+0xa4] ;  /* 0x0000a40001197983 */ /* 0x000ea80000300800 */
[----:B------:R-:W2:Y:S04]  /*f2790*/  LDL.LU R26, [R1+0xa8] ;  /* 0x0000a800011a7983 */ /* 0x000ea80000300800 */
[----:B------:R-:W4:Y:S04]  /*f27a0*/  LDL.LU R7, [R1+0x4d64] ;  /* 0x004d640001077983 */ /* 0x000f280000300800 */
[----:B----4-:R-:W-:Y:S04]  /*f27b0*/  STL.64 [R1+0x5f68], R6 ;  /* 0x005f680601007387 */ /* 0x010fe80000100a00 */
[----:B------:R0:W-:Y:S04]  /*f27c0*/  STL.64 [R1+0x5f60], R4 ;  /* 0x005f600401007387 */ /* 0x0001e80000100a00 */
[----:B0-----:R-:W4:Y:S04]  /*f27d0*/  LDL.LU R4, [R1+0x750] ;  /* 0x0007500001047983 */ /* 0x001f280000300800 */
[----:B------:R-:W4:Y:S04]  /*f27e0*/  LDL.LU R5, [R1+0x754] ;  /* 0x0007540001057983 */ /* 0x000f280000300800 */
[----:B------:R-:W4:Y:S04]  /*f27f0*/  LDL.LU R6, [R1+0x758] ;  /* 0x0007580001067983 */ /* 0x000f280000300800 */
[----:B------:R-:W2:Y:S04]  /*f2800*/  LDL.LU R11, [R1+0x7e0] ;  /* 0x0007e000010b7983 */ /* 0x000ea80000300800 */
[----:B--2---:R-:W-:Y:S04]  /*f2810*/  STL.64 [R1+0x5f78], R10 ;  /* 0x005f780a01007387 */ /* 0x004fe80000100a00 */
[----:B------:R0:W-:Y:S04]  /*f2820*/  STL.64 [R1+0x5f70], R8 ;  /* 0x005f700801007387 */ /* 0x0001e80000100a00 */
[----:B0-----:R-:W2:Y:S04]  /*f2830*/  LDL.LU R8, [R1+0x160] ;  /* 0x0001600001087983 */ /* 0x001ea80000300800 */
[----:B------:R-:W2:Y:S04]  /*f2840*/  LDL.LU R9, [R1+0x164] ;  /* 0x0001640001097983 */ /* 0x000ea80000300800 */
[----:B------:R-:W2:Y:S01]  /*f2850*/  LDL.LU R10, [R1+0x168] ;  /* 0x00016800010a7983 */ /* 0x000ea20000300800 */
[----:B------:R-:W-:Y:S01]  /*f2860*/  IMAD.MOV.U32 R11, RZ, RZ, R16 ;  /* 0x000000ffff0b7224 */ /* 0x000fe200078e0010 */
[----:B------:R-:W-:-:S02]  /*f2870*/  PRMT R7, R27, 0x4210, R15 ;  /* 0x000042101b077816 */ /* 0x000fc4000000000f */
[----:B------:R-:W-:Y:S01]  /*f2880*/  STL.64 [R1+0x57d8], R20 ;  /* 0x0057d81401007387 */ /* 0x000fe20000100a00 */
[----:B---3--:R-:W-:-:S03]  /*f2890*/  PRMT R27, R3, 0x5210, R2 ;  /* 0x00005210031b7816 */ /* 0x008fc60000000002 */
[----:B--2---:R-:W-:Y:S01]  /*f28a0*/  STSM.16.M88.4 [R0], R8 ;  /* 0x0000000800007844 */ /* 0x004fe20000000200 */
[----:B------:R-:W-:Y:S06]  /*f28b0*/  BAR.SYNC.DEFER_BLOCKING 0x0 ;  /* 0x0000000000007b1d */ /* 0x000fec0000010000 */
[----:B------:R-:W0:Y:S02]  /*f28c0*/  LDS.128 R8, [R18] ;  /* 0x0000000012087984 */ /* 0x000e240000000c00 */
[----:B------:R-:W-:Y:S06]  /*f28d0*/  BAR.SYNC.DEFER_BLOCKING 0x0 ;  /* 0x0000000000007b1d */ /* 0x000fec0000010000 */
[----:B----4-:R-:W-:Y:S02]  /*f28e0*/  STSM.16.M88.4 [R0], R4 ;  /* 0x0000000400007844 */ /* 0x010fe40000000200 */
[----:B------:R-:W-:Y:S06]  /*f28f0*/  BAR.SYNC.DEFER_BLOCKING 0x0 ;  /* 0x0000000000007b1d */ /* 0x000fec0000010000 */
[----:B------:R-:W1:Y:S04]  /*f2900*/  LDS.128 R4, [R18] ;  /* 0x0000000012047984 */ /* 0x000e680000000c00 */
[----:B0-----:R-:W-:Y:S04]  /*f2910*/  STL.64 [R1+0x170], R8 ;  /* 0x0001700801007387 */ /* 0x001fe80000100a00 */
[----:B------:R0:W-:Y:S01]  /*f2920*/  STL.64 [R1+0x178], R10 ;  /* 0x0001780a01007387 */ /* 0x0001e20000100a00 */
[----:B------:R-:W-:Y:S06]  /*f2930*/  BAR.SYNC.DEFER_BLOCKING 0x0 ;  /* 0x0000000000007b1d */ /* 0x000fec0000010000 */
[----:B0-----:R-:W2:Y:S04]  /*f2940*/  LDL.LU.64 R10, [R1+0x5f78] ;  /* 0x005f7800010a7983 */ /* 0x001ea80000300a00 */
[----:B------:R-:W3:Y:S04]  /*f2950*/  LDL.LU.64 R8, [R1+0x5f70] ;  /* 0x005f700001087983 */ /* 0x000ee80000300a00 */
[----:B------:R-:W4:Y:S04]  /*f2960*/  LDL.LU R2, [R1+0x7e4] ;  /* 0x0007e40001027983 */ /* 0x000f280000300800 */
[----:B------:R-:W2:Y:S04]  /*f2970*/  LDL.LU R3, [R1+0x5288] ;  /* 0x0052880001037983 */ /* 0x000ea80000300800 */
[----:B-1----:R-:W-:Y:S04]  /*f2980*/  STL.64 [R1+0x160], R4 ;  /* 0x0001600401007387 */ /* 0x002fe80000100a00 */
[----:B------:R0:W-:Y:S04]  /*f2990*/  STL.64 [R1+0x168], R6 ;  /* 0x0001680601007387 */ /* 0x0001e80000100a00 */
[----:B0-----:R-:W2:Y:S04]  /*f29a0*/  LDL.LU.64 R6, [R1+0x5f68] ;  /* 0x005f680001067983 */ /* 0x001ea80000300a00 */
[----:B------:R-:W3:Y:S04]  /*f29b0*/  LDL.LU.64 R4, [R1+0x5f60] ;  /* 0x005f600001047983 */ /* 0x000ee80000300a00 */
[----:B------:R0:W-:Y:S04]  /*f29c0*/  STSM.16.M88.4 [R0], R24 ;  /* 0x0000001800007844 */ /* 0x0001e80000000200 */
[----:B0-----:R-:W3:Y:S04]  /*f29d0*/  LDL.LU R26, [R1+0x5f58] ;  /* 0x005f5800011a7983 */ /* 0x001ee80000300800 */
[----:B------:R-:W3:Y:S01]  /*f29e0*/  LDL.LU.64 R24, [R1+0x5f50] ;  /* 0x005f500001187983 */ /* 0x000ee20000300a00 */
[----:B------:R-:W-:Y:S01]  /*f29f0*/  BAR.SYNC.DEFER_BLOCKING 0x0 ;  /* 0x0000000000007b1d */ /* 0x000fe20000010000 */
[----:B--2---:R-:W-:-:S05]  /*f2a00*/  PRMT R27, R6, 0x5210, R15 ;  /* 0x00005210061b7816 */ /* 0x004fca000000000f */
[----:B------:R-:W0:Y:S02]  /*f2a10*/  LDS.128 R12, [R18] ;  /* 0x00000000120c7984 */ /* 0x000e240000000c00 */
[----:B------:R-:W-:Y:S06]  /*f2a20*/  BAR.SYNC.DEFER_BLOCKING 0x0 ;  /* 0x0000000000007b1d */ /* 0x000fec0000010000 */
[----:B---3--:R-:W-:Y:S02]  /*f2a30*/  STSM.16.M88.4 [R0], R24 ;  /* 0x0000001800007844 */ /* 0x008fe40000000200 */
[----:B------:R-:W-:Y:S06]  /*f2a40*/  BAR.SYNC.DEFER_BLOCKING 0x0 ;  /* 0x0000000000007b1d */ /* 0x000fec0000010000 */
[----:B0-----:R-:W-:Y:S04]  /*f2a50*/  STL.64 [R1+0x150], R12 ;  /* 0x0001500c01007387 */ /* 0x001fe80000100a00 */
[----:B------:R0:W-:Y:S04]  /*f2a60*/  STL.64 [R1+0x158], R14 ;  /* 0x0001580e01007387 */ /* 0x0001e80000100a00 */
[----:B0-----:R-:W2:Y:S04]  /*f2a70*/  LDL.LU R14, [R1+0x5f48] ;  /* 0x005f4800010e7983 */ /* 0x001ea80000300800 */
[----:B------:R-:W2:Y:S04]  /*f2a80*/  LDL.LU.64 R12, [R1+0x5f40] ;  /* 0x005f4000010c7983 */ /* 0x000ea80000300a00 */
[----:B------:R-:W0:Y:S01]  /*f2a90*/  LDS.128 R24, [R18] ;  /* 0x0000000012187984 */ /* 0x000e220000000c00 */
[----:B------:R-:W-:-:S04]  /*f2aa0*/  LOP3.LUT R5, R5, 0xffff, RZ, 0xc0, !PT ;  /* 0x0000ffff05057812 */ /* 0x000fc800078ec0ff */
[----:B------:R-:W-:Y:S01]  /*f2ab0*/  PRMT R15, R4, 0x4210, R5 ;  /* 0x00004210040f7816 */ /* 0x000fe20000000005 */
[----:B------:R-:W-:Y:S01]  /*f2ac0*/  BAR.SYNC.DEFER_BLOCKING 0x0 ;  /* 0x0000000000007b1d */ /* 0x000fe20000010000 */
[----:B------:R-:W-:-:S05]  /*f2ad0*/  LOP3.LUT R4, R22, 0xffff, RZ, 0xc0, !PT ;  /* 0x0000ffff16047812 */ /* 0x000fca00078ec0ff */
[----:B0-----:R0:W-:Y:S01]  /*f2ae0*/  STL.64 [R1+0x140], R24 ;  /* 0x0001401801007387 */ /* 0x0011e20000100a00 */
[----:B------:R-:W-:-:S03]  /*f2af0*/  IMAD.MOV.U32 R22, RZ, RZ, R26 ;  /* 0x000000ffff167224 */ /* 0x000fc600078e001a */
[----:B------:R1:W-:Y:S04]  /*f2b00*/  STL [R1+0x14c], R27 ;  /* 0x00014c1b01007387 */ /* 0x0003e80000100800 */
[----:B------:R-:W3:Y:S04]  /*f2b10*/  LDL.LU R26, [R1+0x5f38] ;  /* 0x005f3800011a7983 */ /* 0x000ee80000300800 */
[----:B0-----:R-:W3:Y:S01]  /*f2b20*/  LDL.LU.64 R24, [R1+0x5f30] ;  /* 0x005f300001187983 */ /* 0x001ee20000300a00 */
[----:B-1----:R-:W-:-:S03]  /*f2b30*/  PRMT R27, R7, 0x4210, R4 ;  /* 0x00004210071b7816 */ /* 0x002fc60000000004 */
[----:B------:R-:W-:Y:S04]  /*f2b40*/  STL [R1+0x5b7c], R22 ;  /* 0x005b7c1601007387 */ /* 0x000fe80000100800 */
[----:B------:R-:W-:Y:S01]  /*f2b50*/  STL [R1+0x5bc0], R23 ;  /* 0x005bc01701007387 */ /* 0x000fe20000100800 */
[----:B------:R-:W-:Y:S02]  /*f2b60*/  PRMT R11, R11, 0x5210, R5 ;  /* 0x000052100b0b7816 */ /* 0x000fe40000000005 */
[----:B----4-:R-:W-:Y:S01]  /*f2b70*/  PRMT R2, R2, 0x5210, R4 ;  /* 0x0000521002027816 */ /* 0x010fe20000000004 */
[----:B--2---:R-:W-:Y:S01]  /*f2b80*/  STSM.16.M88.4 [R0], R12 ;  /* 0x0000000c00007844 */ /* 0x004fe20000000200 */
[----:B------:R-:W-:Y:S06]  /*f2b90*/  BAR.SYNC.DEFER_BLOCKING 0x0 ;  /* 0x0000000000007b1d */ /* 0x000fec0000010000 */
[----:B------:R-:W0:Y:S02]  /*f2ba0*/  LDS.128 R12, [R18] ;  /* 0x00000000120c7984 */ /* 0x000e240000000c00 */
[----:B------:R-:W-:Y:S06]  /*f2bb0*/  BAR.SYNC.DEFER_BLOCKING 0x0 ;  /* 0x0000000000007b1d */ /* 0x000fec0000010000 */
[----:B---3--:R-:W-:Y:S04]  /*f2bc0*/  STSM.16.M88.4 [R0], R24 ;  /* 0x0000001800007844 */ /* 0x008fe80000000200 */
[----:B0-----:R-:W-:Y:S04]  /*f2bd0*/  STL.64 [R1+0x130], R12 ;  /* 0x0001300c01007387 */ /* 0x001fe80000100a00 */
[----:B------:R-:W-:Y:S01]  /*f2be0*/  STL.64 [R1+0x138], R14 ;  /* 0x0001380e01007387 */ /* 0x000fe20000100a00 */
[----:B------:R-:W-:Y:S06]  /*f2bf0*/  BAR.SYNC.DEFER_BLOCKING 0x0 ;  /* 0x0000000000007b1d */ /* 0x000fec0000010000 */
[----:B------:R-:W0:Y:S02]  /*f2c00*/  LDS.128 R12, [R18] ;  /* 0x00000000120c7984 */ /* 0x000e240000000c00 */
[----:B------:R-:W-:Y:S06]  /*f2c10*/  BAR.SYNC.DEFER_BLOCKING 0x0 ;  /* 0x0000000000007b1d */ /* 0x000fec0000010000 */
[----:B------:R1:W-:Y:S02]  /*f2c20*/  STSM.16.M88.4 [R0], R8 ;  /* 0x0000000800007844 */ /* 0x0003e40000000200 */
[----:B------:R-:W-:Y:S06]  /*f2c30*/  BAR.SYNC.DEFER_BLOCKING 0x0 ;  /* 0x0000000000007b1d */ /* 0x000fec0000010000 */
[----:B------:R-:W2:Y:S04]  /*f2c40*/  LDS.128 R4, [R18] ;  /* 0x0000000012047984 */ /* 0x000ea80000000c00 */
[----:B0-----:R0:W-:Y:S04]  /*f2c50*/  STL.64 [R1+0x120], R12 ;  /* 0x0001200c01007387 */ /* 0x0011e80000100a00 */
[----:B------:R3:W-:Y:S04]  /*f2c60*/  STL.64 [R1+0x128], R14 ;  /* 0x0001280e01007387 */ /* 0x0007e80000100a00 */
[----:B------:R-:W4:Y:S04]  /*f2c70*/  LDL.LU R20, [R1+0x790] ;  /* 0x0007900001147983 */ /* 0x000f280000300800 */
[----:B------:R-:W4:Y:S04]  /*f2c80*/  LDL.LU R21, [R1+0x794] ;  /* 0x0007940001157983 */ /* 0x000f280000300800 */
[----:B------:R-:W4:Y:S04]  /*f2c90*/  LDL.LU R22, [R1+0x798] ;  /* 0x0007980001167983 */ /* 0x000f280000300800 */
[----:B------:R-:W4:Y:S04]  /*f2ca0*/  LDL.LU R29, [R1+0x4d6c] ;  /* 0x004d6c00011d7983 */ /* 0x000f280000300800 */
[----:B-1----:R-:W4:Y:S04]  /*f2cb0*/  LDL.LU R8, [R1+0x4fa4] ;  /* 0x004fa40001087983 */ /* 0x002f280000300800 */
[----:B--2---:R-:W-:Y:S04]  /*f2cc0*/  STL.64 [R1+0x110], R4 ;  /* 0x0001100401007387 */ /* 0x004fe80000100a00 */
[----:B------:R-:W-:Y:S04]  /*f2cd0*/  STL.64 [R1+0x118], R6 ;  /* 0x0001180601007387 */ /* 0x000fe80000100a00 */
[----:B0-----:R-:W2:Y:S04]  /*f2ce0*/  LDL.LU R12, [R1+0x720] ;  /* 0x00072000010c7983 */ /* 0x001ea80000300800 */
[----:B------:R-:W2:Y:S04]  /*f2cf0*/  LDL.LU R13, [R1+0x724] ;  /* 0x00072400010d7983 */ /* 0x000ea80000300800 */
[----:B---3--:R-:W3:Y:S04]  /*f2d00*/  LDL.LU R14, [R1+0x728] ;  /* 0x00072800010e7983 */ /* 0x008ee80000300800 */
[----:B------:R-:W2:Y:S04]  /*f2d10*/  LDL.LU R27, [R1+0x4d74] ;  /* 0x004d7400011b7983 */ /* 0x000ea80000300800 */
[----:B------:R-:W4:Y:S01]  /*f2d20*/  LDL.LU R10, [R1+0x7f4] ;  /* 0x0007f400010a7983 */ /* 0x000f220000300800 */
[----:B------:R-:W-:Y:S01]  /*f2d30*/  LOP3.LUT R16, R3, 0xffff, RZ, 0xc0, !PT ;  /* 0x0000ffff03107812 */ /* 0x000fe200078ec0ff */
[----:B------:R-:W-:Y:S06]  /*f2d40*/  BAR.SYNC.DEFER_BLOCKING 0x0 ;  /* 0x0000000000007b1d */ /* 0x000fec0000010000 */
[----:B---3--:R-:W-:Y:S04]  /*f2d50*/  STL [R1+0x5f18], R14 ;  /* 0x005f180e01007387 */ /* 0x008fe80000100800 */
[----:B--2---:R0:W-:Y:S04]  /*f2d60*/  STL.64 [R1+0x5f10], R12 ;  /* 0x005f100c01007387 */ /* 0x0041e80000100a00 */
[----:B0-----:R-:W2:Y:S04]  /*f2d70*/  LDL.LU R12, [R1+0x7a0] ;  /* 0x0007a000010c7983 */ /* 0x001ea80000300800 */
[----:B------:R-:W2:Y:S04]  /*f2d80*/  LDL.LU R13, [R1+0x7a4] ;  /* 0x0007a400010d7983 */ /* 0x000ea80000300800 */
[----:B------:R-:W3:Y:S01]  /*f2d90*/  LDL.LU R14, [R1+0x7a8] ;  /* 0x0007a800010e7983 */ /* 0x000ee20000300800 */
[----:B------:R-:W-:-:S03]  /*f2da0*/  IMAD.MOV.U32 R15, RZ, RZ, R2 ;  /* 0x000000ffff0f7224 */ /* 0x000fc600078e0002 */
[----:B---3--:R-:W-:Y:S04]  /*f2db0*/  STL [R1+0x5f28], R14 ;  /* 0x005f280e01007387 */ /* 0x008fe80000100800 */
[----:B--2---:R0:W-:Y:S04]  /*f2dc0*/  STL.64 [R1+0x5f20], R12 ;  /* 0x005f200c01007387 */ /* 0x0041e80000100a00 */
[----:B0-----:R-:W2:Y:S04]  /*f2dd0*/  LDL.LU R12, [R1+0xd0] ;  /* 0x0000d000010c7983 */ /* 0x001ea80000300800 */
[----:B------:R-:W2:Y:S04]  /*f2de0*/  LDL.LU R13, [R1+0xd4] ;  /* 0x0000d400010d7983 */ /* 0x000ea80000300800 */
[----:B------:R-:W2:Y:S04]  /*f2df0*/  LDL.LU R14, [R1+0xd8] ;  /* 0x0000d800010e7983 */ /* 0x000ea80000300800 */
[----:B------:R-:W3:Y:S04]  /*f2e00*/  LDL.LU R24, [R1+0x7c0] ;  /* 0x0007c00001187983 */ /* 0x000ee80000300800 */
[----:B------:R-:W3:Y:S04]  /*f2e10*/  LDL.LU R25, [R1+0x7c4] ;  /* 0x0007c40001197983 */ /* 0x000ee80000300800 */
[----:B------:R-:W3:Y:S04]  /*f2e20*/  LDL.LU R26, [R1+0x7c8] ;  /* 0x0007c800011a7983 */ /* 0x000ee80000300800 */
[----:B------:R-:W4:Y:S04]  /*f2e30*/  LDL.LU R11, [R1+0x7f8] ;  /* 0x0007f800010b7983 */ /* 0x000f280000300800 */
[----:B------:R-:W4:Y:S04]  /*f2e40*/  LDL.LU R9, [R1+0x528c] ;  /* 0x00528c0001097983 */ /* 0x000f280000300800 */
[----:B------:R-:W4:Y:S04]  /*f2e50*/  LDL.LU R7, [R1+0x4fb0] ;  /* 0x004fb00001077983 */ /* 0x000f280000300800 */
[----:B--2---:R-:W-:Y:S01]  /*f2e60*/  STSM.16.M88.4 [R0], R12 ;  /* 0x0000000c00007844 */ /* 0x004fe20000000200 */
[----:B------:R-:W-:Y:S06]  /*f2e70*/  BAR.SYNC.DEFER_BLOCKING 0x0 ;  /* 0x0000000000007b1d */ /* 0x000fec0000010000 */
[----:B------:R-:W0:Y:S04]  /*f2e80*/  LDS.128 R12, [R18] ;  /* 0x00000000120c7984 */ /* 0x000e280000000c00 */
[----:B---3--:R-:W-:Y:S04]  /*f2e90*/  STL [R1+0x5f08], R26 ;  /* 0x005f081a01007387 */ /* 0x008fe80000100800 */
[----:B------:R1:W-:Y:S04]  /*f2ea0*/  STL.64 [R1+0x5f00], R24 ;  /* 0x005f001801007387 */ /* 0x0003e80000100a00 */
[----:B-1----:R-:W2:Y:S04]  /*f2eb0*/  LDL.LU R24, [R1+0x710] ;  /* 0x0007100001187983 */ /* 0x002ea80000300800 */
[----:B------:R-:W2:Y:S04]  /*f2ec0*/  LDL.LU R25, [R1+0x714] ;  /* 0x0007140001197983 */ /* 0x000ea80000300800 */
[----:B------:R-:W2:Y:S04]  /*f2ed0*/  LDL.LU R26, [R1+0x718] ;  /* 0x00071800011a7983 */ /* 0x000ea80000300800 */
[----:B------:R-:W3:Y:S04]  /*f2ee0*/  LDL.LU R4, [R1+0x7b0] ;  /* 0x0007b00001047983 */ /* 0x000ee80000300800 */
[----:B------:R-:W3:Y:S04]  /*f2ef0*/  LDL.LU R5, [R1+0x7b4] ;  /* 0x0007b40001057983 */ /* 0x000ee80000300800 */
[----:B------:R-:W3:Y:S04]  /*f2f00*/  LDL.LU R6, [R1+0x7b8] ;  /* 0x0007b80001067983 */ /* 0x000ee80000300800 */
[----:B------:R-:W2:Y:S04]  /*f2f10*/  LDL.LU R2, [R1+0x52b4] ;  /* 0x0052b40001027983 */ /* 0x000ea80000300800 */
[----:B------:R-:W2:Y:S04]  /*f2f20*/  LDL.LU R3, [R1+0x52dc] ;  /* 0x0052dc0001037983 */ /* 0x000ea80000300800 */
[----:B0-----:R-:W-:Y:S04]  /*f2f30*/  STL.64 [R1+0x100], R12 ;  /* 0x0001000c01007387 */ /* 0x001fe80000100a00 */
[----:B------:R0:W-:Y:S04]  /*f2f40*/  STL.64 [R1+0x108], R14 ;  /* 0x0001080e01007387 */ /* 0x0001e80000100a00 */
[----:B0-----:R-:W2:Y:S04]  /*f2f50*/  LDL.LU R14, [R1+0x5f28] ;  /* 0x005f2800010e7983 */ /* 0x001ea80000300800 */
[----:B------:R-:W2:Y:S01]  /*f2f60*/  LDL.LU.64 R12, [R1+0x5f20] ;  /* 0x005f2000010c7983 */ /* 0x000ea20000300a00 */
[----:B----4-:R-:W-:Y:S01]  /*f2f70*/  PRMT R23, R29, 0x4210, R16 ;  /* 0x000042101d177816 */ /* 0x010fe20000000010 */
[----:B------:R-:W-:Y:S06]  /*f2f80*/  BAR.SYNC.DEFER_BLOCKING 0x0 ;  /* 0x0000000000007b1d */ /* 0x000fec0000010000 */
[----:B------:R-:W-:Y:S02]  /*f2f90*/  STSM.16.M88.4 [R0], R20 ;  /* 0x0000001400007844 */ /* 0x000fe40000000200 */
[----:B------:R-:W-:Y:S01]  /*f2fa0*/  BAR.SYNC.DEFER_BLOCKING 0x0 ;  /* 0x0000000000007b1d */ /* 0x000fe20000010000 */
[----:B------:R-:W-:-:S05]  /*f2fb0*/  LOP3.LUT R8, R8, 0xffff, RZ, 0xc0, !PT ;  /* 0x0000ffff08087812 */ /* 0x000fca00078ec0ff */
[----:B------:R-:W0:Y:S01]  /*f2fc0*/  LDS.128 R20, [R18] ;  /* 0x0000000012147984 */ /* 0x000e220000000c00 */
[----:B------:R-:W-:Y:S01]  /*f2fd0*/  PRMT R15, R27, 0x4210, R8 ;  /* 0x000042101b0f7816 */ /* 0x000fe20000000008 */
[----:B------:R-:W-:Y:S06]  /*f2fe0*/  BAR.SYNC.DEFER_BLOCKING 0x0 ;  /* 0x0000000000007b1d */ /* 0x000fec0000010000 */
[----:B0-----:R0:W-:Y:S04]  /*f2ff0*/  STL.64 [R1+0xf0], R20 ;  /* 0x0000f01401007387 */ /* 0x0011e80000100a00 */
[----:B------:R1:W-:Y:S04]  /*f3000*/  STL.64 [R1+0xf8], R22 ;  /* 0x0000f81601007387 */ /* 0x0003e80000100a00 */
[----:B0-----:R-:W4:Y:S04]  /*f3010*/  LDL.LU R20, [R1+0x740] ;  /* 0x0007400001147983 */ /* 0x001f280000300800 */
[----:B------:R-:W4:Y:S04]  /*f3020*/  LDL.LU R21, [R1+0x744] ;  /* 0x0007440001157983 */ /* 0x000f280000300800 */
[----:B-1----:R-:W4:Y:S04]  /*f3030*/  LDL.LU R22, [R1+0x748] ;  /* 0x0007480001167983 */ /* 0x002f280000300800 */
[----:B--2---:R-:W-:Y:S01]  /*f3040*/  STSM.16.M88.4 [R0], R12 ;  /* 0x0000000c00007844 */ /* 0x004fe20000000200 */
[----:B------:R-:W-:Y:S06]  /*f3050*/  BAR.SYNC.DEFER_BLOCKING 0x0 ;  /* 0x0000000000007b1d */ /* 0x000fec0000010000 */
[----:B------:R-:W0:Y:S04]  /*f3060*/  LDS.128 R12, [R18] ;  /* 0x00000000120c7984 */ /* 0x000e280000000c00 */
[----:B0-----:R-:W-:Y:S04]  /*f3070*/  STL.64 [R1+0xe0], R12 ;  /* 0x0000e00c01007387 */ /* 0x001fe80000100a00 */
[----:B------:R0:W-:Y:S04]  /*f3080*/  STL.64 [R1+0xe8], R14 ;  /* 0x0000e80e01007387 */ /* 0x0001e80000100a00 */
[----:B0-----:R-:W2:Y:S04]  /*f3090*/  LDL.LU R14, [R1+0x5f18] ;  /* 0x005f1800010e7983 */ /* 0x001ea80000300800 */
[----:B------:R-:W2:Y:S01]  /*f30a0*/  LDL.LU.64 R12, [R1+0x5f10] ;  /* 0x005f1000010c7983 */ /* 0x000ea20000300a00 */
[----:B------:R-:W-:Y:S01]  /*f30b0*/  PRMT R27, R10, 0x5210, R16 ;  /* 0x000052100a1b7816 */ /* 0x000fe20000000010 */
[----:B------:R-:W-:Y:S01]  /*f30c0*/  BAR.SYNC.DEFER_BLOCKING 0x0 ;  /* 0x0000000000007b1d */ /* 0x000fe20000010000 */
[----:B------:R-:W-:-:S02]  /*f30d0*/  PRMT R15, R11, 0x5210, R8 ;  /* 0x000052100b0f7816 */ /* 0x000fc40000000008 */
[----:B------:R-:W-:-:S03]  /*f30e0*/  LOP3.LUT R9, R9, 0xffff, RZ, 0xc0, !PT ;  /* 0x0000ffff09097812 */ /* 0x000fc600078ec0ff */
[----:B------:R-:W3:Y:S04]  /*f30f0*/  LDL.LU R10, [R1+0x808] ;  /* 0x00080800010a7983 */ /* 0x000ee80000300800 */
[----:B------:R-:W-:Y:S01]  /*f3100*/  STSM.16.M88.4 [R0], R24 ;  /* 0x0000001800007844 */ /* 0x000fe20000000200 */
[----:B------:R-:W-:Y:S01]  /*f3110*/  BAR.SYNC.DEFER_BLOCKING 0x0 ;  /* 0x0000000000007b1d */ /* 0x000fe20000010000 */
[----:B------:R-:W-:-:S05]  /*f3120*/  LOP3.LUT R8, R7, 0xffff, RZ, 0xc0, !PT ;  /* 0x0000ffff07087812 */ /* 0x000fca00078ec0ff */
[----:B------:R-:W4:Y:S04]  /*f3130*/  LDL.LU R11, [R1+0x834] ;  /* 0x00083400010b7983 */ /* 0x000f280000300800 */
[----:B------:R-:W0:Y:S01]  /*f3140*/  LDS.128 R24, [R18] ;  /* 0x0000000012187984 */ /* 0x000e220000000c00 */
[----:B------:R-:W-:Y:S01]  /*f3150*/  BAR.SYNC.DEFER_BLOCKING 0x0 ;  /* 0x0000000000007b1d */ /* 0x000fe20000010000 */
[----:B------:R-:W-:-:S05]  /*f3160*/  PRMT R7, R2, 0x4210, R9 ;  /* 0x0000421002077816 */ /* 0x000fca0000000009 */
[----:B0-----:R-:W-:Y:S04]  /*f3170*/  STL.64 [R1+0xd0], R24 ;  /* 0x0000d01801007387 */ /* 0x001fe80000100a00 */
[----:B------:R0:W-:Y:S04]  /*f3180*/  STL.64 [R1+0xd8], R26 ;  /* 0x0000d81a01007387 */ /* 0x0001e80000100a00 */
[----:B0-----:R-:W4:Y:S04]  /*f3190*/  LDL.LU R26, [R1+0x5f08] ;  /* 0x005f0800011a7983 */ /* 0x001f280000300800 */
[----:B------:R-:W4:Y:S04]  /*f31a0*/  LDL.LU.64 R24, [R1+0x5f00] ;  /* 0x005f000001187983 */ /* 0x000f280000300a00 */
[----:B------:R-:W4:Y:S01]  /*f31b0*/  LDL.LU R2, [R1+0x52bc] ;  /* 0x0052bc0001027983 */ /* 0x000f220000300800 */
[----:B------:R-:W-:-:S03]  /*f31c0*/  PRMT R27, R3, 0x4210, R8 ;  /* 0x00004210031b7816 */ /* 0x000fc60000000008 */
[----:B--2---:R-:W-:Y:S01]  /*f31d0*/  STSM.16.M88.4 [R0], R12 ;  /* 0x0000000c00007844 */ /* 0x004fe20000000200 */
[----:B------:R-:W-:Y:S06]  /*f31e0*/  BAR.SYNC.DEFER_BLOCKING 0x0 ;  /* 0x0000000000007b1d */ /* 0x000fec0000010000 */
[----:B------:R-:W0:Y:S02]  /*f31f0*/  LDS.128 R12, [R18] ;  /* 0x00000000120c7984 */ /* 0x000e240000000c00 */
[----:B------:R-:W-:Y:S06]  /*f3200*/  BAR.SYNC.DEFER_BLOCKING 0x0 ;  /* 0x0000000000007b1d */ /* 0x000fec0000010000 */
[----:B---3--:R1:W-:Y:S04]  /*f3210*/  STSM.16.M88.4 [R0], R4 ;  /* 0x0000000400007844 */ /* 0x0083e80000000200 */
[----:B0-----:R-:W-:Y:S04]  /*f3220*/  STL.64 [R1+0xc0], R12 ;  /* 0x0000c00c01007387 */ /* 0x001fe80000100a00 */
[----:B------:R-:W-:Y:S01]  /*f3230*/  STL.64 [R1+0xc8], R14 ;  /* 0x0000c80e01007387 */ /* 0x000fe20000100a00 */
[----:B------:R-:W-:Y:S06]  /*f3240*/  BAR.SYNC.DEFER_BLOCKING 0x0 ;  /* 0x0000000000007b1d */ /* 0x000fec0000010000 */
[----:B-1----:R-:W2:Y:S04]  /*f3250*/  LDL.LU R4, [R1+0x52b8] ;  /* 0x0052b80001047983 */ /* 0x002ea80000300800 */
[----:B------:R-:W3:Y:S04]  /*f3260*/  LDL.LU R3, [R1+0x5294] ;  /* 0x0052940001037983 */ /* 0x000ee80000300800 */
[----:B------:R-:W2:Y:S04]  /*f3270*/  LDL.LU R5, [R1+0x5290] ;  /* 0x0052900001057983 */ /* 0x000ea80000300800 */
[----:B------:R-:W2:Y:S04]  /*f3280*/  LDL.LU R7, [R1+0x5038] ;  /* 0x0050380001077983 */ /* 0x000ea80000300800 */
[----:B------:R-:W0:Y:S01]  /*f3290*/  LDS.128 R12, [R18] ;  /* 0x00000000120c7984 */ /* 0x000e220000000c00 */
[----:B------:R-:W-:Y:S06]  /*f32a0*/  BAR.SYNC.DEFER_BLOCKING 0x0 ;  /* 0x0000000000007b1d */ /* 0x000fec0000010000 */
[----:B0-----:R-:W-:Y:S04]  /*f32b0*/  STL.64 [R1+0xb0], R12 ;  /* 0x0000b00c01007387 */ /* 0x001fe80000100a00 */
[----:B------:R-:W-:Y:S04]  /*f32c0*/  STL.64 [R1+0xb8], R14 ;  /* 0x0000b80e01007387 */ /* 0x000fe80000100a00 */
[----:B------:R-:W2:Y:S04]  /*f32d0*/  LDL.LU R6, [R1+0x5034] ;  /* 0x0050340001067983 */ /* 0x000ea80000300800 */
[----:B----4-:R-:W-:Y:S01]  /*f32e0*/  STSM.16.M88.4 [R0], R24 ;  /* 0x0000001800007844 */ /* 0x010fe20000000200 */
[----:B------:R-:W-:Y:S01]  /*f32f0*/  PRMT R23, R11, 0x5210, R8 ;  /* 0x000052100b177816 */ /* 0x000fe20000000008 */
[----:B------:R-:W-:Y:S06]  /*f3300*/  BAR.SYNC.DEFER_BLOCKING 0x0 ;  /* 0x0000000000007b1d */ /* 0x000fec0000010000 */
[----:B--2---:R-:W-:Y:S04]  /*f3310*/  STL.64 [R1+0x5ee8], R6 ;  /* 0x005ee80601007387 */ /* 0x004fe80000100a00 */
[----:B------:R0:W-:Y:S04]  /*f3320*/  STL.64 [R1+0x5ee0], R4 ;  /* 0x005ee00401007387 */ /* 0x0001e80000100a00 */
[----:B0-----:R-:W2:Y:S04]  /*f3330*/  LDL.LU R4, [R1+0x730] ;  /* 0x0007300001047983 */ /* 0x001ea80000300800 */
[----:B------:R-:W2:Y:S04]  /*f3340*/  LDL.LU R5, [R1+0x734] ;  /* 0x0007340001057983 */ /* 0x000ea80000300800 */
[----:B------:R-:W4:Y:S01]  /*f3350*/  LDL.LU R6, [R1+0x738] ;  /* 0x0007380001067983 */ /* 0x000f220000300800 */
[----:B------:R-:W-:-:S05]  /*f3360*/  PRMT R7, R10, 0x5210, R9 ;  /* 0x000052100a077816 */ /* 0x000fca0000000009 */
[----:B----4-:R-:W-:Y:S04]  /*f3370*/  STL.64 [R1+0x5ef8], R6 ;  /* 0x005ef80601007387 */ /* 0x010fe80000100a00 */
[----:B--2---:R-:W-:Y:S04]  /*f3380*/  STL.64 [R1+0x5ef0], R4 ;  /* 0x005ef00401007387 */ /* 0x004fe80000100a00 */
[----:B------:R-:W0:Y:S04]  /*f3390*/  LDS.128 R4, [R18] ;  /* 0x0000000012047984 */ /* 0x000e280000000c00 */
        /* <DEDUP_REMOVED lines=17> */
[----:B------:R-:W0:Y:S01]  /*f34b0*/  LDS.128 R4, [R18] ;  /* 0x0000000012047984 */ /* 0x000e220000000c00 */
[----:B------:R-:W-:-:S02]  /*f34c0*/  LOP3.LUT R12, R2, 0xffff, RZ, 0xc0, !PT ;  /* 0x0000ffff020c7812 */ /* 0x000fc400078ec0ff */
[----:B---3--:R-:W-:Y:S01]  /*f34d0*/  LOP3.LUT R13, R3, 0xffff, RZ, 0xc0, !PT ;  /* 0x0000ffff030d7812 */ /* 0x008fe200078ec0ff */
[----:B------:R-:W-:Y:S06]  /*f34e0*/  BAR.SYNC.DEFER_BLOCKING 0x0 ;  /* 0x0000000000007b1d */ /* 0x000fec0000010000 */
[----:B0-----:R-:W-:Y:S04]  /*f34f0*/  STL.64 [R1+0x90], R4 ;  /* 0x0000900401007387 */ /* 0x001fe80000100a00 */
[----:B------:R0:W-:Y:S04]  /*f3500*/  STL.64 [R1+0x98], R6 ;  /* 0x0000980601007387 */ /* 0x0001e80000100a00 */
[----:B0-----:R-:W2:Y:S04]  /*f3510*/  LDL.LU.64 R6, [R1+0x5ee8] ;  /* 0x005ee80001067983 */ /* 0x001ea80000300a00 */
[----:B------:R-:W3:Y:S04]  /*f3520*/  LDL.LU.64 R4, [R1+0x5ee0] ;  /* 0x005ee00001047983 */ /* 0x000ee80000300a00 */
[----:B------:R-:W4:Y:S04]  /*f3530*/  LDL.LU R2, [R1+0x854] ;  /* 0x0008540001027983 */ /* 0x000f280000300800 */
[----:B------:R0:W-:Y:S01]  /*f3540*/  STSM.16.M88.4 [R0], R20 ;  /* 0x0000001400007844 */ /* 0x0001e20000000200 */
[----:B------:R-:W-:Y:S01]  /*f3550*/  BAR.SYNC.DEFER_BLOCKING 0x0 ;  /* 0x0000000000007b1d */ /* 0x000fe20000010000 */
[----:B--2---:R-:W-:-:S02]  /*f3560*/  LOP3.LUT R17, R7, 0xffff, RZ, 0xc0, !PT ;  /* 0x0000ffff07117812 */ /* 0x004fc400078ec0ff */
[----:B---3--:R-:W-:-:S03]  /*f3570*/  LOP3.LUT R14, R4, 0xffff, RZ, 0xc0, !PT ;  /* 0x0000ffff040e7812 */ /* 0x008fc600078ec0ff */
[----:B------:R-:W2:Y:S01]  /*f3580*/  LDL.LU R4, [R1+0x850] ;  /* 0x0008500001047983 */ /* 0x000ea20000300800 */
[----:B------:R-:W-:-:S03]  /*f3590*/  LOP3.LUT R9, R5, 0xffff, RZ, 0xc0, !PT ;  /* 0x0000ffff05097812 */ /* 0x000fc600078ec0ff */
[----:B------:R-:W3:Y:S01]  /*f35a0*/  LDL.LU R3, [R1+0x858] ;  /* 0x0008580001037983 */ /* 0x000ee20000300800 */
[----:B------:R-:W-:-:S03]  /*f35b0*/  LOP3.LUT R16, R6, 0xffff, RZ, 0xc0, !PT ;  /* 0x0000ffff06107812 */ /* 0x000fc600078ec0ff */
[----:B------:R-:W2:Y:S04]  /*f35c0*/  LDL.LU R5, [R1+0x83c] ;  /* 0x00083c0001057983 */ /* 0x000ea80000300800 */
[----:B------:R-:W2:Y:S04]  /*f35d0*/  LDL.LU R7, [R1+0x838] ;  /* 0x0008380001077983 */ /* 0x000ea80000300800 */
[----:B------:R-:W2:Y:S01]  /*f35e0*/  LDL.LU R6, [R1+0x848] ;  /* 0x0008480001067983 */ /* 0x000ea20000300800 */
[----:B------:R-:W-:Y:S02]  /*f35f0*/  LOP3.LUT R15, R15, 0xffff, RZ, 0xc0, !PT ;  /* 0x0000ffff0f0f7812 */ /* 0x000fe400078ec0ff */
[----:B------:R-:W-:-:S02]  /*f3600*/  PRMT R24, R24, 0x4210, R12 ;  /* 0x0000421018187816 */ /* 0x000fc4000000000c */
[----:B0-----:R-:W-:Y:S02]  /*f3610*/  PRMT R22, R26, 0x4210, R15 ;  /* 0x000042101a167816 */ /* 0x001fe4000000000f */
[----:B------:R-:W-:Y:S02]  /*f3620*/  PRMT R26, R27, 0x4210, R13 ;  /* 0x000042101b1a7816 */ /* 0x000fe4000000000d */
[----:B------:R-:W-:Y:S02]  /*f3630*/  PRMT R25, R25, 0x4210, R14 ;  /* 0x0000421019197816 */ /* 0x000fe4000000000e */
[----:B------:R-:W-:Y:S01]  /*f3640*/  PRMT R27, R10, 0x4210, R9 ;  /* 0x000042100a1b7816 */ /* 0x000fe20000000009 */
[----:B--2---:R-:W-:Y:S04]  /*f3650*/  STL.64 [R1+0x5ed8], R6 ;  /* 0x005ed80601007387 */ /* 0x004fe80000100a00 */
[----:B------:R-:W-:Y:S04]  /*f3660*/  STL.64 [R1+0x5ed0], R4 ;  /* 0x005ed00401007387 */ /* 0x000fe80000100a00 */
[----:B------:R-:W0:Y:S01]  /*f3670*/  LDS.128 R4, [R18] ;  /* 0x0000000012047984 */ /* 0x000e220000000c00 */
[----:B------:R-:W-:Y:S06]  /*f3680*/  BAR.SYNC.DEFER_BLOCKING 0x0 ;  /* 0x0000000000007b1d */ /* 0x000fec0000010000 */
[----:B0-----:R-:W-:Y:S04]  /*f3690*/  STL.64 [R1+0x80], R4 ;  /* 0x0000800401007387 */ /* 0x001fe80000100a00 */
[----:B------:R0:W-:Y:S04]  /*f36a0*/  STL.64 [R1+0x88], R6 ;  /* 0x0000880601007387 */ /* 0x0001e80000100a00 */
[----:B0-----:R-:W2:Y:S04]  /*f36b0*/  LDL.LU.64 R6, [R1+0x5ed8] ;  /* 0x005ed80001067983 */ /* 0x001ea80000300a00 */
[----:B------:R-:W2:Y:S04]  /*f36c0*/  LDL.LU.64 R4, [R1+0x5ed0] ;  /* 0x005ed00001047983 */ /* 0x000ea80000300a00 */
[----:B------:R-:W-:Y:S01]  /*f36d0*/  STSM.16.M88.4 [R0], R24 ;  /* 0x0000001800007844 */ /* 0x000fe20000000200 */
[----:B------:R-:W-:Y:S01]  /*f36e0*/  BAR.SYNC.DEFER_BLOCKING 0x0 ;  /* 0x0000000000007b1d */ /* 0x000fe20000010000 */
[----:B----4-:R-:W-:-:S02]  /*f36f0*/  LOP3.LUT R8, R8, 0xffff, RZ, 0xc0, !PT ;  /* 0x0000ffff08087812 */ /* 0x010fc400078ec0ff */
[--C-:B------:R-:W-:Y:S02]  /*f3700*/  PRMT R20, R28, 0x4210, R17.reuse ;  /* 0x000042101c147816 */ /* 0x100fe40000000011 */
[----:B------:R-:W-:Y:S01]  /*f3710*/  PRMT R21, R29, 0x4210, R16 ;  /* 0x000042101d157816 */ /* 0x000fe20000000010 */
[----:B------:R-:W4:Y:S04]  /*f3720*/  LDL.LU R10, [R1+0x814] ;  /* 0x00081400010a7983 */ /* 0x000f280000300800 */
[----:B------:R-:W0:Y:S01]  /*f3730*/  LDS.128 R24, [R18] ;  /* 0x0000000012187984 */ /* 0x000e220000000c00 */
[----:B------:R-:W-:Y:S01]  /*f3740*/  PRMT R23, R11, 0x4210, R8 ;  /* 0x000042100b177816 */ /* 0x000fe20000000008 */
[----:B------:R-:W-:Y:S06]  /*f3750*/  BAR.SYNC.DEFER_BLOCKING 0x0 ;  /* 0x0000000000007b1d */ /* 0x000fec0000010000 */
[----:B------:R-:W4:Y:S04]  /*f3760*/  LDL.LU R11, [R1+0x85c] ;  /* 0x00085c00010b7983 */ /* 0x000f280000300800 */
[----:B------:R1:W-:Y:S04]  /*f3770*/  STSM.16.M88.4 [R0], R20 ;  /* 0x0000001400007844 */ /* 0x0003e80000000200 */
[----:B0-----:R-:W-:Y:S04]  /*f3780*/  STL.64 [R1+0x70], R24 ;  /* 0x0000701801007387 */ /* 0x001fe80000100a00 */
[----:B------:R-:W-:Y:S01]  /*f3790*/  STL.64 [R1+0x78], R26 ;  /* 0x0000781a01007387 */ /* 0x000fe20000100a00 */
[----:B-1----:R-:W-:-:S02]  /*f37a0*/  PRMT R20, R2, 0x5210, R17 ;  /* 0x0000521002147816 */ /* 0x002fc40000000011 */
[----:B---3--:R-:W-:Y:S01]  /*f37b0*/  PRMT R22, R3, 0x5210, R15 ;  /* 0x0000521003167816 */ /* 0x008fe2000000000f */
[----:B------:R-:W3:Y:S01]  /*f37c0*/  LDL.LU R2, [R1+0x52cc] ;  /* 0x0052cc0001027983 */ /* 0x000ee20000300800 */
[----:B------:R-:W-:Y:S01]  /*f37d0*/  BAR.SYNC.DEFER_BLOCKING 0x0 ;  /* 0x0000000000007b1d */ /* 0x000fe20000010000 */
[----:B--2---:R-:W-:Y:S02]  /*f37e0*/  PRMT R15, R7, 0x5210, R14 ;  /* 0x00005210070f7816 */ /* 0x004fe4000000000e */
[----:B------:R-:W-:-:S03]  /*f37f0*/  PRMT R21, R4, 0x5210, R16 ;  /* 0x0000521004157816 */ /* 0x000fc60000000010 */
[----:B------:R-:W2:Y:S01]  /*f3800*/  LDL.LU R4, [R1+0x52c8] ;  /* 0x0052c80001047983 */ /* 0x000ea20000300800 */
[----:B------:R-:W-:-:S03]  /*f3810*/  PRMT R12, R5, 0x5210, R12 ;  /* 0x00005210050c7816 */ /* 0x000fc6000000000c */
[----:B------:R-:W2:Y:S01]  /*f3820*/  LDL.LU R3, [R1+0x529c] ;  /* 0x00529c0001037983 */ /* 0x000ea20000300800 */
[----:B------:R-:W-:-:S03]  /*f3830*/  PRMT R6, R6, 0x5210, R13 ;  /* 0x0000521006067816 */ /* 0x000fc6000000000d */
[----:B------:R-:W2:Y:S04]  /*f3840*/  LDL.LU R5, [R1+0x5298] ;  /* 0x0052980001057983 */ /* 0x000ea80000300800 */
[----:B------:R-:W2:Y:S04]  /*f3850*/  LDL.LU R7, [R1+0x505c] ;  /* 0x00505c0001077983 */ /* 0x000ea80000300800 */
[----:B------:R-:W2:Y:S04]  /*f3860*/  LDL.LU R14, [R1+0x5054] ;  /* 0x00505400010e7983 */ /* 0x000ea80000300800 */
[----:B------:R-:W3:Y:S04]  /*f3870*/  LDL.LU R13, [R1+0x4ff8] ;  /* 0x004ff800010d7983 */ /* 0x000ee80000300800 */
[----:B--2---:R0:W-:Y:S04]  /*f3880*/  STL [R1+0x5eb8], R14 ;  /* 0x005eb80e01007387 */ /* 0x0041e80000100800 */
[----:B---3--:R1:W-:Y:S01]  /*f3890*/  STL [R1+0x5eb4], R13 ;  /* 0x005eb40d01007387 */ /* 0x0083e20000100800 */
[----:B0-----:R-:W-:-:S03]  /*f38a0*/  IMAD.MOV.U32 R14, RZ, RZ, R6 ;  /* 0x000000ffff0e7224 */ /* 0x001fc600078e0006 */
[----:B------:R-:W2:Y:S01]  /*f38b0*/  LDL.LU R6, [R1+0x4ff4] ;  /* 0x004ff40001067983 */ /* 0x000ea20000300800 */
[----:B-1----:R-:W-:Y:S01]  /*f38c0*/  IMAD.MOV.U32 R13, RZ, RZ, R15 ;  /* 0x000000ffff0d7224 */ /* 0x002fe200078e000f */
[----:B----4-:R-:W-:Y:S02]  /*f38d0*/  PRMT R15, R10, 0x5210, R9 ;  /* 0x000052100a0f7816 */ /* 0x010fe40000000009 */
[----:B------:R-:W-:Y:S01]  /*f38e0*/  PRMT R23, R11, 0x5210, R8 ;  /* 0x000052100b177816 */ /* 0x000fe20000000008 */
[----:B--2---:R-:W-:Y:S04]  /*f38f0*/  STL.64 [R1+0x5ec8], R6 ;  /* 0x005ec80601007387 */ /* 0x004fe80000100a00 */
[----:B------:R-:W-:Y:S04]  /*f3900*/  STL.64 [R1+0x5ec0], R4 ;  /* 0x005ec00401007387 */ /* 0x000fe80000100a00 */
[----:B------:R-:W0:Y:S01]  /*f3910*/  LDS.128 R4, [R18] ;  /* 0x0000000012047984 */ /* 0x000e220000000c00 */
[----:B------:R-:W-:Y:S06]  /*f3920*/  BAR.SYNC.DEFER_BLOCKING 0x0 ;  /* 0x0000000000007b1d */ /* 0x000fec0000010000 */
[----:B------:R-:W2:Y:S04]  /*f3930*/  LDL.LU R28, [R1+0x5368] ;  /* 0x00536800011c7983 */ /* 0x000ea80000300800 */
[----:B------:R-:W3:Y:S04]  /*f3940*/  LDL.LU R29, [R1+0x5364] ;  /* 0x00536400011d7983 */ /* 0x000ee80000300800 */
[----:B------:R-:W4:Y:S04]  /*f3950*/  LDL.LU R26, [R1+0x535c] ;  /* 0x00535c00011a7983 */ /* 0x000f280000300800 */
        /* <DEDUP_REMOVED lines=8> */
[----:B0-----:R-:W-:Y:S04]  /*f39e0*/  STL.64 [R1+0x60], R4 ;  /* 0x0000600401007387 */ /* 0x001fe80000100a00 */
[----:B------:R0:W-:Y:S01]  /*f39f0*/  STL.64 [R1+0x68], R6 ;  /* 0x0000680601007387 */ /* 0x0001e20000100a00 */
[----:B------:R-:W-:Y:S06]  /*f3a00*/  BAR.SYNC.DEFER_BLOCKING 0x0 ;  /* 0x0000000000007b1d */ /* 0x000fec0000010000 */
[----:B0-----:R-:W2:Y:S04]  /*f3a10*/  LDL.LU.64 R6, [R1+0x5ec8] ;  /* 0x005ec80001067983 */ /* 0x001ea80000300a00 */
[----:B------:R-:W3:Y:S04]  /*f3a20*/  LDL.LU.64 R4, [R1+0x5ec0] ;  /* 0x005ec00001047983 */ /* 0x000ee80000300a00 */
[----:B-1----:R-:W-:Y:S04]  /*f3a30*/  STL.64 [R1+0x50], R12 ;  /* 0x0000500c01007387 */ /* 0x002fe80000100a00 */
[----:B------:R0:W-:Y:S04]  /*f3a40*/  STL.64 [R1+0x58], R14 ;  /* 0x0000580e01007387 */ /* 0x0001e80000100a00 */
[----:B0-----:R-:W4:Y:S04]  /*f3a50*/  LDL.LU R14, [R1+0x5eb8] ;  /* 0x005eb800010e7983 */ /* 0x001f280000300800 */
[----:B------:R-:W4:Y:S04]  /*f3a60*/  LDL.LU R13, [R1+0x5eb4] ;  /* 0x005eb400010d7983 */ /* 0x000f280000300800 */
[----:B------:R0:W-:Y:S01]  /*f3a70*/  STSM.16.M88.4 [R0], R20 ;  /* 0x0000001400007844 */ /* 0x0001e20000000200 */
[----:B------:R-:W-:-:S02]  /*f3a80*/  LOP3.LUT R8, R2, 0xffff, RZ, 0xc0, !PT ;  /* 0x0000ffff02087812 */ /* 0x000fc400078ec0ff */
[----:B------:R-:W-:Y:S01]  /*f3a90*/  LOP3.LUT R15, R3, 0xffff, RZ, 0xc0, !PT ;  /* 0x0000ffff030f7812 */ /* 0x000fe200078ec0ff */
[----:B------:R-:W4:Y:S01]  /*f3aa0*/  LDL.LU R2, [R1+0x87c] ;  /* 0x00087c0001027983 */ /* 0x000f220000300800 */
[----:B------:R-:W-:Y:S01]  /*f3ab0*/  BAR.SYNC.DEFER_BLOCKING 0x0 ;  /* 0x0000000000007b1d */ /* 0x000fe20000010000 */
[----:B--2---:R-:W-:Y:S02]  /*f3ac0*/  LOP3.LUT R17, R7, 0xffff, RZ, 0xc0, !PT ;  /* 0x0000ffff07117812 */ /* 0x004fe400078ec0ff */
[----:B---3--:R-:W-:-:S03]  /*f3ad0*/  LOP3.LUT R12, R4, 0xffff, RZ, 0xc0, !PT ;  /* 0x0000ffff040c7812 */ /* 0x008fc600078ec0ff */
[----:B------:R-:W2:Y:S01]  /*f3ae0*/  LDL.LU R4, [R1+0x878] ;  /* 0x0008780001047983 */ /* 0x000ea20000300800 */
[----:B------:R-:W-:-:S03]  /*f3af0*/  LOP3.LUT R9, R5, 0xffff, RZ, 0xc0, !PT ;  /* 0x0000ffff05097812 */ /* 0x000fc600078ec0ff */
[----:B------:R-:W3:Y:S01]  /*f3b00*/  LDL.LU R3, [R1+0x874] ;  /* 0x0008740001037983 */ /* 0x000ee20000300800 */
[----:B------:R-:W-:-:S03]  /*f3b10*/  PRMT R25, R25, 0x4210, R12 ;  /* 0x0000421019197816 */ /* 0x000fc6000000000c */
[----:B------:R-:W3:Y:S04]  /*f3b20*/  LDL.LU R5, [R1+0x86c] ;  /* 0x00086c0001057983 */ /* 0x000ee80000300800 */
[----:B------:R-:W3:Y:S04]  /*f3b30*/  LDL.LU R7, [R1+0x864] ;  /* 0x0008640001077983 */ /* 0x000ee80000300800 */
[----:B------:R-:W-:Y:S01]  /*f3b40*/  STL [R1+0x5eb0], R15 ;  /* 0x005eb00f01007387 */ /* 0x000fe20000100800 */
[----:B----4-:R-:W-:Y:S02]  /*f3b50*/  LOP3.LUT R13, R13, 0xffff, RZ, 0xc0, !PT ;  /* 0x0000ffff0d0d7812 */ /* 0x010fe400078ec0ff */
[----:B------:R-:W-:-:S02]  /*f3b60*/  LOP3.LUT R16, R14, 0xffff, RZ, 0xc0, !PT ;  /* 0x0000ffff0e107812 */ /* 0x000fc400078ec0ff */
[----:B0-----:R-:W-:Y:S01]  /*f3b70*/  PRMT R22, R26, 0x4210, R13 ;  /* 0x000042101a167816 */ /* 0x001fe2000000000d */
[----:B------:R-:W-:Y:S01]  /*f3b80*/  STL.64 [R1+0x5ea8], R12 ;  /* 0x005ea80c01007387 */ /* 0x000fe20000100a00 */
[----:B------:R-:W-:-:S03]  /*f3b90*/  PRMT R26, R27, 0x4210, R15 ;  /* 0x000042101b1a7816 */ /* 0x000fc6000000000f */
[----:B------:R-:W0:Y:S04]  /*f3ba0*/  LDS.128 R12, [R18] ;  /* 0x00000000120c7984 */ /* 0x000e280000000c00 */
[----:B0-----:R-:W-:Y:S04]  /*f3bb0*/  STL.64 [R1+0x40], R12 ;  /* 0x0000400c01007387 */ /* 0x001fe80000100a00 */
[----:B------:R0:W-:Y:S04]  /*f3bc0*/  STL.64 [R1+0x48], R14 ;  /* 0x0000480e01007387 */ /* 0x0001e80000100a00 */
[----:B0-----:R-:W4:Y:S04]  /*f3bd0*/  LDL.LU R15, [R1+0x5eb0] ;  /* 0x005eb000010f7983 */ /* 0x001f280000300800 */
[----:B------:R-:W4:Y:S01]  /*f3be0*/  LDL.LU.64 R12, [R1+0x5ea8] ;  /* 0x005ea800010c7983 */ /* 0x000f220000300a00 */
[----:B------:R-:W-:-:S02]  /*f3bf0*/  PRMT R24, R24, 0x4210, R8 ;  /* 0x0000421018187816 */ /* 0x000fc40000000008 */
[----:B------:R-:W-:Y:S01]  /*f3c00*/  PRMT R27, R10, 0x4210, R9 ;  /* 0x000042100a1b7816 */ /* 0x000fe20000000009 */
[----:B------:R-:W-:Y:S01]  /*f3c10*/  BAR.SYNC.DEFER_BLOCKING 0x0 ;  /* 0x0000000000007b1d */ /* 0x000fe20000010000 */
[----:B------:R-:W-:Y:S02]  /*f3c20*/  LOP3.LUT R6, R6, 0xffff, RZ, 0xc0, !PT ;  /* 0x0000ffff06067812 */ /* 0x000fe400078ec0ff */
[----:B------:R-:W-:Y:S02]  /*f3c30*/  PRMT R20, R28, 0x4210, R17 ;  /* 0x000042101c147816 */ /* 0x000fe40000000011 */
[----:B------:R-:W-:Y:S01]  /*f3c40*/  PRMT R21, R29, 0x4210, R16 ;  /* 0x000042101d157816 */ /* 0x000fe20000000010 */
[----:B------:R-:W4:Y:S04]  /*f3c50*/  LDL.LU R14, [R1+0x868] ;  /* 0x00086800010e7983 */ /* 0x000f280000300800 */
[----:B------:R-:W-:Y:S01]  /*f3c60*/  STSM.16.M88.4 [R0], R24 ;  /* 0x0000001800007844 */ /* 0x000fe20000000200 */
[----:B------:R-:W-:Y:S01]  /*f3c70*/  BAR.SYNC.DEFER_BLOCKING 0x0 ;  /* 0x0000000000007b1d */ /* 0x000fe20000010000 */
[----:B------:R-:W-:-:S05]  /*f3c80*/  PRMT R23, R11, 0x4210, R6 ;  /* 0x000042100b177816 */ /* 0x000fca0000000006 */
[----:B------:R-:W4:Y:S04]  /*f3c90*/  LDL.LU R10, [R1+0x818] ;  /* 0x00081800010a7983 */ /* 0x000f280000300800 */
[----:B------:R-:W4:Y:S04]  /*f3ca0*/  LDL.LU R11, [R1+0x870] ;  /* 0x00087000010b7983 */ /* 0x000f280000300800 */
[----:B------:R-:W0:Y:S01]  /*f3cb0*/  LDS.128 R24, [R18] ;  /* 0x0000000012187984 */ /* 0x000e220000000c00 */
[----:B------:R-:W-:Y:S06]  /*f3cc0*/  BAR.SYNC.DEFER_BLOCKING 0x0 ;  /* 0x0000000000007b1d */ /* 0x000fec0000010000 */
[----:B------:R1:W-:Y:S04]  /*f3cd0*/  STSM.16.M88.4 [R0], R20 ;  /* 0x0000001400007844 */ /* 0x0003e80000000200 */
[----:B0-----:R-:W-:Y:S04]  /*f3ce0*/  STL.64 [R1+0x30], R24 ;  /* 0x0000301801007387 */ /* 0x001fe80000100a00 */
[----:B------:R-:W-:Y:S01]  /*f3cf0*/  STL.64 [R1+0x38], R26 ;  /* 0x0000381a01007387 */ /* 0x000fe20000100a00 */
[----:B-1----:R-:W-:-:S03]  /*f3d00*/  PRMT R20, R2, 0x5210, R17 ;  /* 0x0000521002147816 */ /* 0x002fc60000000011 */
[----:B------:R-:W4:Y:S01]  /*f3d10*/  LDL.LU R2, [R1+0x52e4] ;  /* 0x0052e40001027983 */ /* 0x000f220000300800 */
[----:B--2---:R-:W-:-:S03]  /*f3d20*/  PRMT R21, R4, 0x5210, R16 ;  /* 0x0000521004157816 */ /* 0x004fc60000000010 */
[----:B------:R-:W2:Y:S01]  /*f3d30*/  LDL.LU R4, [R1+0x52e0] ;  /* 0x0052e00001047983 */ /* 0x000ea20000300800 */
[----:B---3--:R-:W-:Y:S02]  /*f3d40*/  PRMT R8, R5, 0x5210, R8 ;  /* 0x0000521005087816 */ /* 0x008fe40000000008 */
[----:B----4-:R-:W-:Y:S02]  /*f3d50*/  PRMT R22, R3, 0x5210, R13 ;  /* 0x0000521003167816 */ /* 0x010fe4000000000d */
[----:B------:R-:W3:Y:S04]  /*f3d60*/  LDL.LU R3, [R1+0x52a8] ;  /* 0x0052a80001037983 */ /* 0x000ee80000300800 */
[----:B------:R-:W2:Y:S04]  /*f3d70*/  LDL.LU R5, [R1+0x52a4] ;  /* 0x0052a40001057983 */ /* 0x000ea80000300800 */
[----:B------:R-:W4:Y:S01]  /*f3d80*/  LDL.LU R13, [R1+0x5078] ;  /* 0x00507800010d7983 */ /* 0x000f220000300800 */
[----:B------:R-:W-:-:S02]  /*f3d90*/  PRMT R7, R7, 0x5210, R12 ;  /* 0x0000521007077816 */ /* 0x000fc4000000000c */
[----:B------:R-:W-:Y:S01]  /*f3da0*/  PRMT R23, R11, 0x5210, R6 ;  /* 0x000052100b177816 */ /* 0x000fe20000000006 */
[----:B------:R-:W-:Y:S06]  /*f3db0*/  BAR.SYNC.DEFER_BLOCKING 0x0 ;  /* 0x0000000000007b1d */ /* 0x000fec0000010000 */
[----:B----4-:R0:W-:Y:S04]  /*f3dc0*/  STL [R1+0x5e90], R13 ;  /* 0x005e900d01007387 */ /* 0x0101e80000100800 */
[----:B------:R-:W4:Y:S01]  /*f3dd0*/  LDL.LU R28, [R1+0x5074] ;  /* 0x00507400011c7983 */ /* 0x000f220000300800 */
[----:B0-----:R-:W-:-:S03]  /*f3de0*/  IMAD.MOV.U32 R13, RZ, RZ, R7 ;  /* 0x000000ffff0d7224 */ /* 0x001fc600078e0007 */
[----:B------:R-:W2:Y:S01]  /*f3df0*/  LDL.LU R7, [R1+0x500c] ;  /* 0x00500c0001077983 */ /* 0x000ea20000300800 */
[----:B------:R-:W-:Y:S01]  /*f3e00*/  IMAD.MOV.U32 R12, RZ, RZ, R8 ;  /* 0x000000ffff0c7224 */ /* 0x000fe200078e0008 */
[----:B------:R-:W-:Y:S02]  /*f3e10*/  PRMT R14, R14, 0x5210, R15 ;  /* 0x000052100e0e7816 */ /* 0x000fe4000000000f */
[----:B------:R-:W-:Y:S01]  /*f3e20*/  PRMT R15, R10, 0x5210, R9 ;  /* 0x000052100a0f7816 */ /* 0x000fe20000000009 */
[----:B--2---:R-:W-:Y:S04]  /*f3e30*/  STL [R1+0x5ea0], R7 ;  /* 0x005ea00701007387 */ /* 0x004fe80000100800 */
[----:B------:R-:W-:Y:S04]  /*f3e40*/  STL.64 [R1+0x5e98], R4 ;  /* 0x005e980401007387 */ /* 0x000fe80000100a00 */
[----:B------:R-:W0:Y:S04]  /*f3e50*/  LDS.128 R4, [R18] ;  /* 0x0000000012047984 */ /* 0x000e280000000c00 */
[----:B------:R-:W2:Y:S04]  /*f3e60*/  LDL.LU R8, [R1+0x5008] ;  /* 0x0050080001087983 */ /* 0x000ea80000300800 */
[----:B------:R-:W2:Y:S04]  /*f3e70*/  LDL.LU R29, [R1+0x5388] ;  /* 0x00538800011d7983 */ /* 0x000ea80000300800 */
[----:B------:R-:W2:Y:S04]  /*f3e80*/  LDL.LU R26, [R1+0x5384] ;  /* 0x00538400011a7983 */ /* 0x000ea80000300800 */
[----:B------:R-:W2:Y:S04]  /*f3e90*/  LDL.LU R27, [R1+0x5380] ;  /* 0x00538000011b7983 */ /* 0x000ea80000300800 */
[----:B------:R-:W2:Y:S04]  /*f3ea0*/  LDL.LU R24, [R1+0x5378] ;  /* 0x0053780001187983 */ /* 0x000ea80000300800 */
[----:B------:R-:W2:Y:S01]  /*f3eb0*/  LDL.LU R25, [R1+0x5374] ;  /* 0x0053740001197983 */ /* 0x000ea20000300800 */
[----:B------:R-:W-:Y:S06]  /*f3ec0*/  BAR.SYNC.DEFER_BLOCKING 0x0 ;  /* 0x0000000000007b1d */ /* 0x000fec0000010000 */
[----:B0-----:R-:W-:Y:S04]  /*f3ed0*/  STL.64 [R1+0x20], R4 ;  /* 0x0000200401007387 */ /* 0x001fe80000100a00 */
[----:B------:R0:W-:Y:S04]  /*f3ee0*/  STL.64 [R1+0x28], R6 ;  /* 0x0000280601007387 */ /* 0x0001e80000100a00 */
[----:B0-----:R-:W2:Y:S04]  /*f3ef0*/  LDL.LU R7, [R1+0x5ea0] ;  /* 0x005ea00001077983 */ /* 0x001ea80000300800 */
[----:B------:R-:W2:Y:S04]  /*f3f00*/  LDL.LU.64 R4, [R1+0x5e98] ;  /* 0x005e980001047983 */ /* 0x000ea80000300a00 */
[----:B------:R-:W-:Y:S01]  /*f3f10*/  STSM.16.M88.4 [R0], R12 ;  /* 0x0000000c00007844 */ /* 0x000fe20000000200 */
[----:B------:R-:W-:Y:S01]  /*f3f20*/  BAR.SYNC.DEFER_BLOCKING 0x0 ;  /* 0x0000000000007b1d */ /* 0x000fe20000010000 */
[----:B------:R-:W-:-:S05]  /*f3f30*/  LOP3.LUT R6, R2, 0xffff, RZ, 0xc0, !PT ;  /* 0x0000ffff02067812 */ /* 0x000fca00078ec0ff */
[----:B------:R-:W4:Y:S04]  /*f3f40*/  LDL.LU R11, [R1+0x5370] ;  /* 0x00537000010b7983 */ /* 0x000f280000300800 */
[----:B------:R-:W4:Y:S04]  /*f3f50*/  LDL.LU R9, [R1+0x536c] ;  /* 0x00536c0001097983 */ /* 0x000f280000300800 */
[----:B------:R-:W4:Y:S04]  /*f3f60*/  LDL.LU R10, [R1+0x537c] ;  /* 0x00537c00010a7983 */ /* 0x000f280000300800 */
[----:B------:R-:W0:Y:S01]  /*f3f70*/  LDS.128 R12, [R18] ;  /* 0x00000000120c7984 */ /* 0x000e220000000c00 */
[----:B------:R-:W-:Y:S06]  /*f3f80*/  BAR.SYNC.DEFER_BLOCKING 0x0 ;  /* 0x0000000000007b1d */ /* 0x000fec0000010000 */
[----:B0-----:R0:W-:Y:S04]  /*f3f90*/  STL.64 [R1+0x10], R12 ;  /* 0x0000100c01007387 */ /* 0x0011e80000100a00 */
[----:B------:R3:W-:Y:S04]  /*f3fa0*/  STL.64 [R1+0x18], R14 ;  /* 0x0000180e01007387 */ /* 0x0007e80000100a00 */
[----:B0-----:R-:W4:Y:S04]  /*f3fb0*/  LDL.LU R13, [R1+0x5e90] ;  /* 0x005e9000010d7983 */ /* 0x001f280000300800 */
[----:B------:R-:W4:Y:S01]  /*f3fc0*/  LDL.LU R2, [R1+0x894] ;  /* 0x0008940001027983 */ /* 0x000f220000300800 */
[----:B---3--:R-:W-:-:S02]  /*f3fd0*/  LOP3.LUT R14, R3, 0xffff, RZ, 0xc0, !PT ;  /* 0x0000ffff030e7812 */ /* 0x008fc400078ec0ff */
[----:B--2---:R-:W-:Y:S02]  /*f3fe0*/  LOP3.LUT R16, R4, 0xffff, RZ, 0xc0, !PT ;  /* 0x0000ffff04107812 */ /* 0x004fe400078ec0ff */
[----:B------:R-:W2:Y:S01]  /*f3ff0*/  LDL.LU R4, [R1+0x18c8] ;  /* 0x0018c80001047983 */ /* 0x000ea20000300800 */
[----:B------:R-:W-:Y:S02]  /*f4000*/  LOP3.LUT R15, R5, 0xffff, RZ, 0xc0, !PT ;  /* 0x0000ffff050f7812 */ /* 0x000fe400078ec0ff */
[----:B------:R-:W-:Y:S01]  /*f4010*/  PRMT R17, R25, 0x4210, R16 ;  /* 0x0000421019117816 */ /* 0x000fe20000000010 */
[----:B------:R-:W3:Y:S04]  /*f4020*/  LDL.LU R3, [R1+0x898] ;  /* 0x0008980001037983 */ /* 0x000ee80000300800 */
[----:B------:R-:W2:Y:S04]  /*f4030*/  LDL.LU R5, [R1+0x890] ;  /* 0x0008900001057983 */ /* 0x000ea80000300800 */
[----:B------:R-:W2:Y:S04]  /*f4040*/  LDL.LU R25, [R1+0x884] ;  /* 0x0008840001197983 */ /* 0x000ea80000300800 */
[----:B------:R0:W-:Y:S01]  /*f4050*/  STSM.16.M88.4 [R0], R20 ;  /* 0x0000001400007844 */ /* 0x0001e20000000200 */
[----:B------:R-:W-:-:S02]  /*f4060*/  LOP3.LUT R7, R7, 0xffff, RZ, 0xc0, !PT ;  /* 0x0000ffff07077812 */ /* 0x000fc400078ec0ff */
[----:B------:R-:W-:Y:S02]  /*f4070*/  PRMT R19, R24, 0x4210, R6 ;  /* 0x0000421018137816 */ /* 0x000fe40000000006 */
[----:B0-----:R-:W-:Y:S02]  /*f4080*/  PRMT R22, R27, 0x4210, R7 ;  /* 0x000042101b167816 */ /* 0x001fe40000000007 */
[----:B----4-:R-:W-:-:S04]  /*f4090*/  LOP3.LUT R12, R28, 0xffff, RZ, 0xc0, !PT ;  /* 0x0000ffff1c0c7812 */ /* 0x010fc800078ec0ff */
[----:B------:R-:W-:Y:S02]  /*f40a0*/  PRMT R21, R26, 0x4210, R12 ;  /* 0x000042101a157816 */ /* 0x000fe4000000000c */
[----:B------:R-:W-:Y:S01]  /*f40b0*/  PRMT R26, R11, 0x4210, R14 ;  /* 0x000042100b1a7816 */ /* 0x000fe2000000000e */
[----:B------:R-:W-:Y:S06]  /*f40c0*/  BAR.SYNC.DEFER_BLOCKING 0x0 ;  /* 0x0000000000007b1d */ /* 0x000fec0000010000 */
[----:B--2---:R-:W-:Y:S04]  /*f40d0*/  STL [R1+0x5e78], R25 ;  /* 0x005e781901007387 */ /* 0x004fe80000100800 */
[----:B------:R-:W-:Y:S04]  /*f40e0*/  STL.64 [R1+0x5e88], R6 ;  /* 0x005e880601007387 */ /* 0x000fe80000100a00 */
[----:B------:R-:W-:Y:S04]  /*f40f0*/  STL.64 [R1+0x5e80], R4 ;  /* 0x005e800401007387 */ /* 0x000fe80000100a00 */
[----:B------:R-:W0:Y:S04]  /*f4100*/  LDS.128 R4, [R18] ;  /* 0x0000000012047984 */ /* 0x000e280000000c00 */
[----:B------:R-:W2:Y:S04]  /*f4110*/  LDL.LU R11, [R1+0x888] ;  /* 0x00088800010b7983 */ /* 0x000ea80000300800 */
[----:B0-----:R-:W-:Y:S04]  /*f4120*/  STL.64 [R1], R4 ;  /* 0x0000000401007387 */ /* 0x001fe80000100a00 */
[----:B------:R0:W-:Y:S04]  /*f4130*/  STL.64 [R1+0x8], R6 ;  /* 0x0000080601007387 */ /* 0x0001e80000100a00 */
[----:B0-----:R-:W3:Y:S04]  /*f4140*/  LDL.LU.64 R6, [R1+0x5e88] ;  /* 0x005e880001067983 */ /* 0x001ee80000300a00 */
[----:B------:R-:W4:Y:S01]  /*f4150*/  LDL.LU.64 R4, [R1+0x5e80] ;  /* 0x005e800001047983 */ /* 0x000f220000300a00 */
[----:B------:R-:W-:Y:S01]  /*f4160*/  IMAD.MOV.U32 R24, RZ, RZ, R19 ;  /* 0x000000ffff187224 */ /* 0x000fe200078e0013 */
[----:B------:R-:W-:Y:S01]  /*f4170*/  PRMT R27, R9, 0x4210, R15 ;  /* 0x00004210091b7816 */ /* 0x000fe2000000000f */
[----:B------:R-:W-:Y:S01]  /*f4180*/  IMAD.MOV.U32 R25, RZ, RZ, R17 ;  /* 0x000000ffff197224 */ /* 0x000fe200078e0011 */
[----:B------:R-:W-:Y:S06]  /*f4190*/  BAR.SYNC.DEFER_BLOCKING 0x0 ;  /* 0x0000000000007b1d */ /* 0x000fec0000010000 */
[----:B------:R-:W-:Y:S02]  /*f41a0*/  STSM.16.M88.4 [R0], R24 ;  /* 0x0000001800007844 */ /* 0x000fe40000000200 */
[----:B------:R-:W-:Y:S06]  /*f41b0*/  BAR.SYNC.DEFER_BLOCKING 0x0 ;  /* 0x0000000000007b1d */ /* 0x000fec0000010000 */
[----:B------:R-:W0:Y:S01]  /*f41c0*/  LDS.128 R24, [R18] ;  /* 0x0000000012187984 */ /* 0x000e220000000c00 */
[----:B------:R-:W-:-:S02]  /*f41d0*/  LOP3.LUT R13, R13, 0xffff, RZ, 0xc0, !PT ;  /* 0x0000ffff0d0d7812 */ /* 0x000fc400078ec0ff */
[----:B------:R-:W-:Y:S02]  /*f41e0*/  LOP3.LUT R8, R8, 0xffff, RZ, 0xc0, !PT ;  /* 0x0000ffff08087812 */ /* 0x000fe400078ec0ff */
[--C-:B------:R-:W-:Y:S02]  /*f41f0*/  PRMT R20, R29, 0x4210, R13.reuse ;  /* 0x000042101d147816 */ /* 0x100fe4000000000d */
[----:B------:R-:W-:Y:S01]  /*f4200*/  PRMT R23, R10, 0x4210, R8 ;  /* 0x000042100a177816 */ /* 0x000fe20000000008 */
[----:B------:R-:W-:Y:S06]  /*f4210*/  BAR.SYNC.DEFER_BLOCKING 0x0 ;  /* 0x0000000000007b1d */ /* 0x000fec0000010000 */
[----:B------:R-:W2:Y:S04]  /*f4220*/  LDL.LU R10, [R1+0x820] ;  /* 0x00082000010a7983 */ /* 0x000ea80000300800 */
[----:B------:R-:W2:Y:S04]  /*f4230*/  LDL.LU R9, [R1+0x89c] ;  /* 0x00089c0001097983 */ /* 0x000ea80000300800 */
[----:B------:R1:W-:Y:S04]  /*f4240*/  STSM.16.M88.4 [R0], R20 ;  /* 0x0000001400007844 */ /* 0x0003e80000000200 */
[----:B0-----:R0:W-:Y:S04]  /*f4250*/  STL.64 [R1+0x750], R24 ;  /* 0x0007501801007387 */ /* 0x0011e80000100a00 */
[----:B------:R-:W-:Y:S01]  /*f4260*/  STL.64 [R1+0x758], R26 ;  /* 0x0007581a01007387 */ /* 0x000fe20000100a00 */
[----:B-1----:R-:W-:-:S03]  /*f4270*/  PRMT R20, R2, 0x5210, R13 ;  /* 0x0000521002147816 */ /* 0x002fc6000000000d */
[----:B0-----:R-:W2:Y:S04]  /*f4280*/  LDL.LU R25, [R1+0x5e78] ;  /* 0x005e780001197983 */ /* 0x001ea80000300800 */
[----:B------:R-:W2:Y:S01]  /*f4290*/  LDL.LU R2, [R1+0x52f4] ;  /* 0x0052f40001027983 */ /* 0x000ea20000300800 */
[----:B---3--:R-:W-:Y:S02]  /*f42a0*/  PRMT R22, R3, 0x5210, R7 ;  /* 0x0000521003167816 */ /* 0x008fe40000000007 */
[----:B----4-:R-:W-:Y:S02]  /*f42b0*/  PRMT R21, R4, 0x5210, R12 ;  /* 0x0000521004157816 */ /* 0x010fe4000000000c */
[----:B------:R-:W3:Y:S04]  /*f42c0*/  LDL.LU R4, [R1+0x52f0] ;  /* 0x0052f00001047983 */ /* 0x000ee80000300800 */
[----:B------:R-:W4:Y:S04]  /*f42d0*/  LDL.LU R3, [R1+0x52b0] ;  /* 0x0052b00001037983 */ /* 0x000f280000300800 */
[----:B------:R-:W3:Y:S04]  /*f42e0*/  LDL.LU R12, [R1+0x52ac] ;  /* 0x0052ac00010c7983 */ /* 0x000ee80000300800 */
[----:B------:R-:W3:Y:S01]  /*f42f0*/  LDL.LU R13, [R1+0x5098] ;  /* 0x00509800010d7983 */ /* 0x000ee20000300800 */
[----:B------:R-:W-:-:S02]  /*f4300*/  PRMT R5, R5, 0x5210, R6 ;  /* 0x0000521005057816 */ /* 0x000fc40000000006 */
[----:B--2---:R-:W-:Y:S02]  /*f4310*/  PRMT R14, R11, 0x5210, R14 ;  /* 0x000052100b0e7816 */ /* 0x004fe4000000000e */
[----:B------:R-:W-:Y:S01]  /*f4320*/  PRMT R15, R10, 0x5210, R15 ;  /* 0x000052100a0f7816 */ /* 0x000fe2000000000f */
[----:B------:R-:W-:Y:S06]  /*f4330*/  BAR.SYNC.DEFER_BLOCKING 0x0 ;  /* 0x0000000000007b1d */ /* 0x000fec0000010000 */
[----:B---3--:R0:W-:Y:S04]  /*f4340*/  STL.64 [R1+0x5e60], R12 ;  /* 0x005e600c01007387 */ /* 0x0081e80000100a00 */
[----:B------:R-:W2:Y:S04]  /*f4350*/  LDL.LU R7, [R1+0x5094] ;  /* 0x0050940001077983 */ /* 0x000ea80000300800 */
[----:B------:R-:W2:Y:S01]  /*f4360*/  LDL.LU R6, [R1+0x5024] ;  /* 0x0050240001067983 */ /* 0x000ea20000300800 */
[----:B0-----:R-:W-:-:S03]  /*f4370*/  IMAD.MOV.U32 R12, RZ, RZ, R5 ;  /* 0x000000ffff0c7224 */ /* 0x001fc600078e0005 */
[----:B------:R-:W3:Y:S01]  /*f4380*/  LDL.LU R5, [R1+0x5020] ;  /* 0x0050200001057983 */ /* 0x000ee20000300800 */
[----:B------:R-:W-:-:S03]  /*f4390*/  PRMT R13, R25, 0x5210, R16 ;  /* 0x00005210190d7816 */ /* 0x000fc60000000010 */
[----:B--2---:R-:W-:Y:S04]  /*f43a0*/  STL.64 [R1+0x5e70], R6 ;  /* 0x005e700601007387 */ /* 0x004fe80000100a00 */
[----:B---3--:R-:W-:Y:S04]  /*f43b0*/  STL.64 [R1+0x5e68], R4 ;  /* 0x005e680401007387 */ /* 0x008fe80000100a00 */
[----:B------:R-:W0:Y:S01]  /*f43c0*/  LDS.128 R4, [R18] ;  /* 0x0000000012047984 */ /* 0x000e220000000c00 */
[----:B------:R-:W-:Y:S06]  /*f43d0*/  BAR.SYNC.DEFER_BLOCKING 0x0 ;  /* 0x0000000000007b1d */ /* 0x000fec0000010000 */
[----:B------:R-:W2:Y:S04]  /*f43e0*/  LDL.LU R28, [R1+0x53a8] ;  /* 0x0053a800011c7983 */ /* 0x000ea80000300800 */
[----:B------:R-:W3:Y:S04]  /*f43f0*/  LDL.LU R29, [R1+0x53a4] ;  /* 0x0053a400011d7983 */ /* 0x000ee80000300800 */
        /* <DEDUP_REMOVED lines=10> */
[----:B------:R0:W-:Y:S04]  /*f44a0*/  STL.64 [R1+0x718], R6 ;  /* 0x0007180601007387 */ /* 0x0001e80000100a00 */
[----:B0-----:R-:W2:Y:S04]  /*f44b0*/  LDL.LU.64 R6, [R1+0x5e70] ;  /* 0x005e700001067983 */ /* 0x001ea80000300a00 */
[----:B------:R-:W2:Y:S04]  /*f44c0*/  LDL.LU.64 R4, [R1+0x5e68] ;  /* 0x005e680001047983 */ /* 0x000ea80000300a00 */
[----:B-1----:R0:W-:Y:S04]  /*f44d0*/  STL.64 [R1+0x780], R12 ;  /* 0x0007800c01007387 */ /* 0x0021e80000100a00 */
[----:B------:R-:W-:Y:S04]  /*f44e0*/  STL.64 [R1+0x788], R14 ;  /* 0x0007880e01007387 */ /* 0x000fe80000100a00 */
[----:B0-----:R-:W3:Y:S01]  /*f44f0*/  LDL.LU.64 R12, [R1+0x5e60] ;  /* 0x005e6000010c7983 */ /* 0x001ee20000300a00 */
[----:B------:R-:W-:Y:S01]  /*f4500*/  PRMT R23, R9, 0x5210, R8 ;  /* 0x0000521009177816 */ /* 0x000fe20000000008 */
[----:B------:R-:W-:Y:S01]  /*f4510*/  BAR.SYNC.DEFER_BLOCKING 0x0 ;  /* 0x0000000000007b1d */ /* 0x000fe20000010000 */
[----:B------:R-:W-:-:S02]  /*f4520*/  LOP3.LUT R9, R2, 0xffff, RZ, 0xc0, !PT ;  /* 0x0000ffff02097812 */ /* 0x000fc400078ec0ff */
[----:B----4-:R-:W-:-:S03]  /*f4530*/  LOP3.LUT R19, R3, 0xffff, RZ, 0xc0, !PT ;  /* 0x0000ffff03137812 */ /* 0x010fc600078ec0ff */
[----:B------:R-:W4:Y:S04]  /*f4540*/  LDL.LU R2, [R1+0x1908] ;  /* 0x0019080001027983 */ /* 0x000f280000300800 */
[----:B------:R0:W-:Y:S01]  /*f4550*/  STSM.16.M88.4 [R0], R20 ;  /* 0x0000001400007844 */ /* 0x0001e20000000200 */
[----:B------:R-:W-:Y:S01]  /*f4560*/  BAR.SYNC.DEFER_BLOCKING 0x0 ;  /* 0x0000000000007b1d */ /* 0x000fe20000010000 */
[----:B--2---:R-:W-:-:S05]  /*f4570*/  LOP3.LUT R8, R4, 0xffff, RZ, 0xc0, !PT ;  /* 0x0000ffff04087812 */ /* 0x004fca00078ec0ff */
[----:B------:R-:W2:Y:S01]  /*f4580*/  LDL.LU R4, [R1+0x18f8] ;  /* 0x0018f80001047983 */ /* 0x000ea20000300800 */
[----:B------:R-:W-:-:S03]  /*f4590*/  LOP3.LUT R16, R5, 0xffff, RZ, 0xc0, !PT ;  /* 0x0000ffff05107812 */ /* 0x000fc600078ec0ff */
[----:B------:R-:W4:Y:S04]  /*f45a0*/  LDL.LU R3, [R1+0x18dc] ;  /* 0x0018dc0001037983 */ /* 0x000f280000300800 */
[----:B------:R-:W4:Y:S01]  /*f45b0*/  LDL.LU R5, [R1+0x18d8] ;  /* 0x0018d80001057983 */ /* 0x000f220000300800 */
[----:B---3--:R-:W-:Y:S02]  /*f45c0*/  LOP3.LUT R17, R12, 0xffff, RZ, 0xc0, !PT ;  /* 0x0000ffff0c117812 */ /* 0x008fe400078ec0ff */
[----:B------:R-:W-:-:S04]  /*f45d0*/  LOP3.LUT R12, R13, 0xffff, RZ, 0xc0, !PT ;  /* 0x0000ffff0d0c7812 */ /* 0x000fc800078ec0ff */
[----:B0-----:R-:W-:Y:S01]  /*f45e0*/  PRMT R20, R28, 0x4210, R12 ;  /* 0x000042101c147816 */ /* 0x001fe2000000000c */
[----:B------:R-:W-:Y:S04]  /*f45f0*/  STL [R1+0x5e58], R12 ;  /* 0x005e580c01007387 */ /* 0x000fe80000100800 */
[----:B------:R-:W0:Y:S01]  /*f4600*/  LDS.128 R12, [R18] ;  /* 0x00000000120c7984 */ /* 0x000e220000000c00 */
[----:B------:R-:W-:-:S04]  /*f4610*/  LOP3.LUT R6, R6, 0xffff, RZ, 0xc0, !PT ;  /* 0x0000ffff06067812 */ /* 0x000fc800078ec0ff */
[----:B------:R-:W-:Y:S02]  /*f4620*/  PRMT R22, R26, 0x4210, R6 ;  /* 0x000042101a167816 */ /* 0x000fe40000000006 */
[----:B------:R-:W-:Y:S02]  /*f4630*/  PRMT R26, R11, 0x4210, R19 ;  /* 0x000042100b1a7816 */ /* 0x000fe40000000013 */
[----:B------:R-:W3:Y:S04]  /*f4640*/  LDL.LU R11, [R1+0x18cc] ;  /* 0x0018cc00010b7983 */ /* 0x000ee80000300800 */
[----:B0-----:R0:W-:Y:S04]  /*f4650*/  STL.64 [R1+0x790], R12 ;  /* 0x0007900c01007387 */ /* 0x0011e80000100a00 */
[----:B------:R1:W-:Y:S04]  /*f4660*/  STL.64 [R1+0x798], R14 ;  /* 0x0007980e01007387 */ /* 0x0003e80000100a00 */
[----:B0-----:R-:W4:Y:S01]  /*f4670*/  LDL.LU R12, [R1+0x5e58] ;  /* 0x005e5800010c7983 */ /* 0x001f220000300800 */
[----:B------:R-:W-:-:S02]  /*f4680*/  PRMT R24, R24, 0x4210, R9 ;  /* 0x0000421018187816 */ /* 0x000fc40000000009 */
[----:B------:R-:W-:Y:S01]  /*f4690*/  PRMT R25, R25, 0x4210, R8 ;  /* 0x0000421019197816 */ /* 0x000fe20000000008 */
[----:B-1----:R-:W3:Y:S01]  /*f46a0*/  LDL.LU R14, [R1+0x18fc] ;  /* 0x0018fc00010e7983 */ /* 0x002ee20000300800 */
[----:B------:R-:W-:Y:S01]  /*f46b0*/  PRMT R27, R27, 0x4210, R17 ;  /* 0x000042101b1b7816 */ /* 0x000fe20000000011 */
[----:B------:R-:W-:Y:S01]  /*f46c0*/  BAR.SYNC.DEFER_BLOCKING 0x0 ;  /* 0x0000000000007b1d */ /* 0x000fe20000010000 */
[----:B------:R-:W-:Y:S02]  /*f46d0*/  LOP3.LUT R7, R7, 0xffff, RZ, 0xc0, !PT ;  /* 0x0000ffff07077812 */ /* 0x000fe400078ec0ff */
[----:B------:R-:W-:-:S03]  /*f46e0*/  PRMT R23, R10, 0x4210, R16 ;  /* 0x000042100a177816 */ /* 0x000fc60000000010 */
[----:B------:R-:W3:Y:S04]  /*f46f0*/  LDL.LU R15, [R1+0x828] ;  /* 0x00082800010f7983 */ /* 0x000ee80000300800 */
[----:B------:R-:W-:Y:S01]  /*f4700*/  STSM.16.M88.4 [R0], R24 ;  /* 0x0000001800007844 */ /* 0x000fe20000000200 */
[----:B------:R-:W-:Y:S01]  /*f4710*/  BAR.SYNC.DEFER_BLOCKING 0x0 ;  /* 0x0000000000007b1d */ /* 0x000fe20000010000 */
[----:B------:R-:W-:-:S05]  /*f4720*/  PRMT R21, R29, 0x4210, R7 ;  /* 0x000042101d157816 */ /* 0x000fca0000000007 */
[----:B------:R-:W3:Y:S04]  /*f4730*/  LDL.LU R10, [R1+0x824] ;  /* 0x00082400010a7983 */ /* 0x000ee80000300800 */
[----:B------:R-:W0:Y:S01]  /*f4740*/  LDS.128 R24, [R18] ;  /* 0x0000000012187984 */ /* 0x000e220000000c00 */
[----:B------:R-:W-:Y:S06]  /*f4750*/  BAR.SYNC.DEFER_BLOCKING 0x0 ;  /* 0x0000000000007b1d */ /* 0x000fec0000010000 */
[----:B------:R2:W-:Y:S04]  /*f4760*/  STSM.16.M88.4 [R0], R20 ;  /* 0x0000001400007844 */ /* 0x0005e80000000200 */
[----:B0-----:R-:W-:Y:S04]  /*f4770*/  STL.64 [R1+0x7a0], R24 ;  /* 0x0007a01801007387 */ /* 0x001fe80000100a00 */
[----:B------:R-:W-:Y:S01]  /*f4780*/  STL.64 [R1+0x7a8], R26 ;  /* 0x0007a81a01007387 */ /* 0x000fe20000100a00 */
[----:B--2---:R-:W-:-:S02]  /*f4790*/  PRMT R21, R4, 0x5210, R7 ;  /* 0x0000521004157816 */ /* 0x004fc40000000007 */
[----:B----4-:R-:W-:Y:S02]  /*f47a0*/  PRMT R20, R2, 0x5210, R12 ;  /* 0x0000521002147816 */ /* 0x010fe4000000000c */
[----:B------:R-:W2:Y:S04]  /*f47b0*/  LDL.LU R2, [R1+0x5308] ;  /* 0x0053080001027983 */ /* 0x000ea80000300800 */
[----:B------:R-:W4:Y:S04]  /*f47c0*/  LDL.LU R4, [R1+0x5304] ;  /* 0x0053040001047983 */ /* 0x000f280000300800 */
[----:B------:R-:W2:Y:S01]  /*f47d0*/  LDL.LU R13, [R1+0x52c4] ;  /* 0x0052c400010d7983 */ /* 0x000ea20000300800 */
[----:B------:R-:W-:-:S02]  /*f47e0*/  PRMT R22, R3, 0x5210, R6 ;  /* 0x0000521003167816 */ /* 0x000fc40000000006 */
[----:B------:R-:W-:Y:S02]  /*f47f0*/  PRMT R12, R5, 0x5210, R9 ;  /* 0x00005210050c7816 */ /* 0x000fe40000000009 */
[----:B---3--:R-:W-:Y:S02]  /*f4800*/  PRMT R14, R14, 0x5210, R19 ;  /* 0x000052100e0e7816 */ /* 0x008fe40000000013 */
[----:B------:R-:W-:Y:S01]  /*f4810*/  PRMT R15, R15, 0x5210, R17 ;  /* 0x000052100f0f7816 */ /* 0x000fe20000000011 */
[----:B------:R-:W-:Y:S06]  /*f4820*/  BAR.SYNC.DEFER_BLOCKING 0x0 ;  /* 0x0000000000007b1d */ /* 0x000fec0000010000 */
[----:B--2---:R0:W-:Y:S04]  /*f4830*/  STL [R1+0x5e40], R13 ;  /* 0x005e400d01007387 */ /* 0x0041e80000100800 */
[----:B------:R-:W2:Y:S04]  /*f4840*/  LDL.LU R6, [R1+0x52c0] ;  /* 0x0052c00001067983 */ /* 0x000ea80000300800 */
[----:B------:R-:W2:Y:S04]  /*f4850*/  LDL.LU R7, [R1+0x50b8] ;  /* 0x0050b80001077983 */ /* 0x000ea80000300800 */
[----:B------:R-:W3:Y:S04]  /*f4860*/  LDL.LU R3, [R1+0x50b4] ;  /* 0x0050b40001037983 */ /* 0x000ee80000300800 */
[----:B------:R-:W4:Y:S01]  /*f4870*/  LDL.LU R5, [R1+0x5040] ;  /* 0x0050400001057983 */ /* 0x000f220000300800 */
[----:B0-----:R-:W-:-:S03]  /*f4880*/  PRMT R13, R11, 0x5210, R8 ;  /* 0x000052100b0d7816 */ /* 0x001fc60000000008 */
[----:B--2---:R-:W-:Y:S04]  /*f4890*/  STL.64 [R1+0x5e50], R6 ;  /* 0x005e500601007387 */ /* 0x004fe80000100a00 */
[----:B----4-:R-:W-:Y:S04]  /*f48a0*/  STL.64 [R1+0x5e48], R4 ;  /* 0x005e480401007387 */ /* 0x010fe80000100a00 */
[----:B------:R-:W0:Y:S01]  /*f48b0*/  LDS.128 R4, [R18] ;  /* 0x0000000012047984 */ /* 0x000e220000000c00 */
[----:B------:R-:W-:Y:S06]  /*f48c0*/  BAR.SYNC.DEFER_BLOCKING 0x0 ;  /* 0x0000000000007b1d */ /* 0x000fec0000010000 */
[----:B------:R-:W2:Y:S04]  /*f48d0*/  LDL.LU R28, [R1+0x503c] ;  /* 0x00503c00011c7983 */ /* 0x000ea80000300800 */
[----:B------:R-:W4:Y:S04]  /*f48e0*/  LDL.LU R24, [R1+0x53d0] ;  /* 0x0053d00001187983 */ /* 0x000f280000300800 */
[----:B------:R-:W2:Y:S04]  /*f48f0*/  LDL.LU R25, [R1+0x53c4] ;  /* 0x0053c40001197983 */ /* 0x000ea80000300800 */
[----:B------:R-:W2:Y:S04]  /*f4900*/  LDL.LU R29, [R1+0x53c8] ;  /* 0x0053c800011d7983 */ /* 0x000ea80000300800 */
[----:B------:R-:W-:Y:S01]  /*f4910*/  STSM.16.M88.4 [R0], R12 ;  /* 0x0000000c00007844 */ /* 0x000fe20000000200 */
[----:B------:R-:W-:Y:S06]  /*f4920*/  BAR.SYNC.DEFER_BLOCKING 0x0 ;  /* 0x0000000000007b1d */ /* 0x000fec0000010000 */
[----:B------:R-:W2:Y:S04]  /*f4930*/  LDL.LU R26, [R1+0x53bc] ;  /* 0x0053bc00011a7983 */ /* 0x000ea80000300800 */
[----:B------:R-:W3:Y:S04]  /*f4940*/  LDL.LU R27, [R1+0x53b4] ;  /* 0x0053b400011b7983 */ /* 0x000ee80000300800 */
[----:B------:R-:W3:Y:S04]  /*f4950*/  LDL.LU R8, [R1+0x53b0] ;  /* 0x0053b00001087983 */ /* 0x000ee80000300800 */
[----:B------:R-:W3:Y:S04]  /*f4960*/  LDL.LU R9, [R1+0x1a1c] ;  /* 0x001a1c0001097983 */ /* 0x000ee80000300800 */
[----:B------:R-:W1:Y:S04]  /*f4970*/  LDS.128 R12, [R18] ;  /* 0x00000000120c7984 */ /* 0x000e680000000c00 */
[----:B------:R-:W3:Y:S04]  /*f4980*/  LDL.LU R11, [R1+0x53b8] ;  /* 0x0053b800010b7983 */ /* 0x000ee80000300800 */
[----:B0-----:R-:W-:Y:S04]  /*f4990*/  STL.64 [R1+0x770], R4 ;  /* 0x0007700401007387 */ /* 0x001fe80000100a00 */
[----:B------:R0:W-:Y:S04]  /*f49a0*/  STL.64 [R1+0x778], R6 ;  /* 0x0007780601007387 */ /* 0x0001e80000100a00 */
[----:B0-----:R-:W3:Y:S04]  /*f49b0*/  LDL.LU.64 R6, [R1+0x5e50] ;  /* 0x005e500001067983 */ /* 0x001ee80000300a00 */
[----:B------:R-:W4:Y:S04]  /*f49c0*/  LDL.LU.64 R4, [R1+0x5e48] ;  /* 0x005e480001047983 */ /* 0x000f280000300a00 */
[----:B-1----:R0:W-:Y:S04]  /*f49d0*/  STL.64 [R1+0x7c0], R12 ;  /* 0x0007c00c01007387 */ /* 0x0021e80000100a00 */
[----:B------:R2:W-:Y:S04]  /*f49e0*/  STL.64 [R1+0x7c8], R14 ;  /* 0x0007c80e01007387 */ /* 0x0005e80000100a00 */
[----:B0-----:R-:W4:Y:S01]  /*f49f0*/  LDL.LU R13, [R1+0x5e40] ;  /* 0x005e4000010d7983 */ /* 0x001f220000300800 */
[----:B------:R-:W-:Y:S01]  /*f4a00*/  PRMT R23, R10, 0x5210, R16 ;  /* 0x000052100a177816 */ /* 0x000fe20000000010 */
[----:B------:R-:W-:Y:S01]  /*f4a10*/  BAR.SYNC.DEFER_BLOCKING 0x0 ;  /* 0x0000000000007b1d */ /* 0x000fe20000010000 */
[----:B------:R-:W-:-:S05]  /*f4a20*/  LOP3.LUT R10, R2, 0xffff, RZ, 0xc0, !PT ;  /* 0x0000ffff020a7812 */ /* 0x000fca00078ec0ff */
[----:B------:R-:W4:Y:S04]  /*f4a30*/  LDL.LU R2, [R1+0x1938] ;  /* 0x0019380001027983 */ /* 0x000f280000300800 */
[----:B------:R0:W-:Y:S01]  /*f4a40*/  STSM.16.M88.4 [R0], R20 ;  /* 0x0000001400007844 */ /* 0x0001e20000000200 */
[----:B------:R-:W-:Y:S01]  /*f4a50*/  BAR.SYNC.DEFER_BLOCKING 0x0 ;  /* 0x0000000000007b1d */ /* 0x000fe20000010000 */
[----:B--2---:R-:W-:Y:S02]  /*f4a60*/  PRMT R14, R26, 0x4210, R10 ;  /* 0x000042101a0e7816 */ /* 0x004fe4000000000a */
[----:B---3--:R-:W-:Y:S02]  /*f4a70*/  LOP3.LUT R17, R6, 0xffff, RZ, 0xc0, !PT ;  /* 0x0000ffff06117812 */ /* 0x008fe400078ec0ff */
[----:B------:R-:W-:-:S02]  /*f4a80*/  LOP3.LUT R7, R7, 0xffff, RZ, 0xc0, !PT ;  /* 0x0000ffff07077812 */ /* 0x000fc400078ec0ff */
[----:B------:R-:W-:Y:S02]  /*f4a90*/  LOP3.LUT R6, R3, 0xffff, RZ, 0xc0, !PT ;  /* 0x0000ffff03067812 */ /* 0x000fe400078ec0ff */
[----:B----4-:R-:W-:Y:S02]  /*f4aa0*/  PRMT R24, R24, 0x4210, R7 ;  /* 0x0000421018187816 */ /* 0x010fe40000000007 */
[----:B------:R-:W-:Y:S02]  /*f4ab0*/  PRMT R25, R25, 0x4210, R6 ;  /* 0x0000421019197816 */ /* 0x000fe40000000006 */
[----:B0-----:R-:W-:Y:S02]  /*f4ac0*/  LOP3.LUT R23, R4, 0xffff, RZ, 0xc0, !PT ;  /* 0x0000ffff04177812 */ /* 0x001fe400078ec0ff */
[----:B------:R-:W2:Y:S04]  /*f4ad0*/  LDL.LU R4, [R1+0x192c] ;  /* 0x00192c0001047983 */ /* 0x000ea80000300800 */
[----:B------:R-:W3:Y:S04]  /*f4ae0*/  LDL.LU R3, [R1+0x1928] ;  /* 0x0019280001037983 */ /* 0x000ee80000300800 */
[----:B------:R-:W-:Y:S01]  /*f4af0*/  STL.64 [R1+0x5e38], R24 ;  /* 0x005e381801007387 */ /* 0x000fe20000100a00 */
[----:B------:R-:W-:-:S02]  /*f4b00*/  LOP3.LUT R22, R13, 0xffff, RZ, 0xc0, !PT ;  /* 0x0000ffff0d167812 */ /* 0x000fc400078ec0ff */
[----:B------:R-:W-:Y:S02]  /*f4b10*/  PRMT R13, R27, 0x4210, R23 ;  /* 0x000042101b0d7816 */ /* 0x000fe40000000017 */
[----:B------:R-:W0:Y:S01]  /*f4b20*/  LDS.128 R24, [R18] ;  /* 0x0000000012187984 */ /* 0x000e220000000c00 */
[----:B------:R-:W-:Y:S02]  /*f4b30*/  LOP3.LUT R15, R28, 0xffff, RZ, 0xc0, !PT ;  /* 0x0000ffff1c0f7812 */ /* 0x000fe400078ec0ff */
[----:B------:R-:W-:Y:S02]  /*f4b40*/  PRMT R12, R8, 0x4210, R22 ;  /* 0x00004210080c7816 */ /* 0x000fe40000000016 */
[----:B------:R-:W-:Y:S02]  /*f4b50*/  PRMT R8, R11, 0x4210, R15 ;  /* 0x000042100b087816 */ /* 0x000fe4000000000f */
[----:B------:R-:W4:Y:S04]  /*f4b60*/  LDL.LU R11, [R1+0x191c] ;  /* 0x00191c00010b7983 */ /* 0x000f280000300800 */
[----:B0-----:R0:W-:Y:S04]  /*f4b70*/  STL.64 [R1+0x7d0], R24 ;  /* 0x0007d01801007387 */ /* 0x0011e80000100a00 */
[----:B------:R1:W-:Y:S04]  /*f4b80*/  STL.64 [R1+0x7d8], R26 ;  /* 0x0007d81a01007387 */ /* 0x0003e80000100a00 */
[----:B0-----:R-:W2:Y:S04]  /*f4b90*/  LDL.LU.64 R24, [R1+0x5e38] ;  /* 0x005e380001187983 */ /* 0x001ea80000300a00 */
[----:B------:R-:W2:Y:S04]  /*f4ba0*/  LDL.LU R21, [R1+0x190c] ;  /* 0x00190c0001157983 */ /* 0x000ea80000300800 */
[----:B------:R-:W2:Y:S04]  /*f4bb0*/  LDL.LU R19, [R1+0x1918] ;  /* 0x0019180001137983 */ /* 0x000ea80000300800 */
[----:B------:R-:W2:Y:S04]  /*f4bc0*/  LDL.LU R16, [R1+0x830] ;  /* 0x0008300001107983 */ /* 0x000ea80000300800 */
[----:B-1----:R-:W2:Y:S01]  /*f4bd0*/  LDL.LU R27, [R1+0x82c] ;  /* 0x00082c00011b7983 */ /* 0x002ea20000300800 */
[----:B------:R-:W-:-:S02]  /*f4be0*/  LOP3.LUT R5, R5, 0xffff, RZ, 0xc0, !PT ;  /* 0x0000ffff05057812 */ /* 0x000fc400078ec0ff */
[----:B------:R-:W-:Y:S02]  /*f4bf0*/  PRMT R9, R9, 0x4210, R17 ;  /* 0x0000421009097816 */ /* 0x000fe40000000011 */
[----:B------:R-:W-:Y:S01]  /*f4c00*/  PRMT R20, R29, 0x4210, R5 ;  /* 0x000042101d147816 */ /* 0x000fe20000000005 */
[----:B------:R-:W-:Y:S06]  /*f4c10*/  BAR.SYNC.DEFER_BLOCKING 0x0 ;  /* 0x0000000000007b1d */ /* 0x000fec0000010000 */
[----:B--2---:R-:W-:Y:S04]  /*f4c20*/  STL [R1+0x5e20], R27 ;  /* 0x005e201b01007387 */ /* 0x004fe80000100800 */
[----:B------:R0:W-:Y:S04]  /*f4c30*/  STL.64 [R1+0x5e30], R6 ;  /* 0x005e300601007387 */ /* 0x0001e80000100a00 */
[----:B------:R1:W-:Y:S01]  /*f4c40*/  STL.64 [R1+0x5e28], R4 ;  /* 0x005e280401007387 */ /* 0x0003e20000100a00 */
[----:B0-----:R-:W-:-:S02]  /*f4c50*/  IMAD.MOV.U32 R6, RZ, RZ, R12 ;  /* 0x000000ffff067224 */ /* 0x001fc400078e000c */
[----:B------:R-:W-:Y:S02]  /*f4c60*/  IMAD.MOV.U32 R7, RZ, RZ, R9 ;  /* 0x000000ffff077224 */ /* 0x000fe400078e0009 */
[----:B-1----:R-:W-:Y:S02]  /*f4c70*/  IMAD.MOV.U32 R4, RZ, RZ, R14 ;  /* 0x000000ffff047224 */ /* 0x002fe400078e000e */
[----:B------:R-:W-:-:S05]  /*f4c80*/  IMAD.MOV.U32 R5, RZ, RZ, R13 ;  /* 0x000000ffff057224 */ /* 0x000fca00078e000d */
[----:B------:R-:W-:Y:S01]  /*f4c90*/  STSM.16.M88.4 [R0], R4 ;  /* 0x0000000400007844 */ /* 0x000fe20000000200 */
[----:B------:R-:W-:Y:S06]  /*f4ca0*/  BAR.SYNC.DEFER_BLOCKING 0x0 ;  /* 0x0000000000007b1d */ /* 0x000fec0000010000 */
[----:B------:R-:W0:Y:S04]  /*f4cb0*/  LDS.128 R4, [R18] ;  /* 0x0000000012047984 */ /* 0x000e280000000c00 */
[----:B0-----:R-:W-:Y:S04]  /*f4cc0*/  STL.64 [R1+0x7e0], R4 ;  /* 0x0007e00401007387 */ /* 0x001fe80000100a00 */
[----:B------:R0:W-:Y:S04]  /*f4cd0*/  STL.64 [R1+0x7e8], R6 ;  /* 0x0007e80601007387 */ /* 0x0001e80000100a00 */
[----:B0-----:R-:W2:Y:S04]  /*f4ce0*/  LDL.LU.64 R6, [R1+0x5e30] ;  /* 0x005e300001067983 */ /* 0x001ea80000300a00 */
[----:B------:R-:W3:Y:S01]  /*f4cf0*/  LDL.LU.64 R4, [R1+0x5e28] ;  /* 0x005e280001047983 */ /* 0x000ee20000300a00 */
[----:B------:R-:W-:-:S02]  /*f4d00*/  IMAD.MOV.U32 R26, RZ, RZ, R20 ;  /* 0x000000ffff1a7224 */ /* 0x000fc400078e0014 */
[----:B------:R-:W-:Y:S01]  /*f4d10*/  IMAD.MOV.U32 R27, RZ, RZ, R8 ;  /* 0x000000ffff1b7224 */ /* 0x000fe200078e0008 */
[----:B------:R-:W-:Y:S06]  /*f4d20*/  BAR.SYNC.DEFER_BLOCKING 0x0 ;  /* 0x0000000000007b1d */ /* 0x000fec0000010000 */
[----:B------:R0:W-:Y:S04]  /*f4d30*/  STSM.16.M88.4 [R0], R24 ;  /* 0x0000001800007844 */ /* 0x0001e80000000200 */
[----:B0-----:R-:W4:Y:S01]  /*f4d40*/  LDL.LU R27, [R1+0x5e20] ;  /* 0x005e2000011b7983 */ /* 0x001f220000300800 */
[----:B--2---:R-:W-:-:S03]  /*f4d50*/  PRMT R12, R2, 0x5210, R7 ;  /* 0x00005210020c7816 */ /* 0x004fc60000000007 */
[----:B------:R-:W2:Y:S01]  /*f4d60*/  LDL.LU R2, [R1+0x5310] ;  /* 0x0053100001027983 */ /* 0x000ea20000300800 */
[----:B---3--:R-:W-:-:S03]  /*f4d70*/  PRMT R13, R4, 0x5210, R6 ;  /* 0x00005210040d7816 */ /* 0x008fc60000000006 */
[----:B------:R-:W3:Y:S04]  /*f4d80*/  LDL.LU R28, [R1+0x530c] ;  /* 0x00530c00011c7983 */ /* 0x000ee80000300800 */
[----:B------:R-:W2:Y:S01]  /*f4d90*/  LDL.LU R6, [R1+0x52d4] ;  /* 0x0052d40001067983 */ /* 0x000ea20000300800 */
[----:B------:R-:W-:-:S03]  /*f4da0*/  PRMT R14, R3, 0x5210, R5 ;  /* 0x00005210030e7816 */ /* 0x000fc60000000005 */
[----:B------:R-:W2:Y:S04]  /*f4db0*/  LDL.LU R9, [R1+0x52d0] ;  /* 0x0052d00001097983 */ /* 0x000ea80000300800 */
[----:B------:R-:W2:Y:S04]  /*f4dc0*/  LDL.LU R4, [R1+0x50c8] ;  /* 0x0050c80001047983 */ /* 0x000ea80000300800 */
[----:B------:R-:W2:Y:S04]  /*f4dd0*/  LDL.LU R8, [R1+0x50c4] ;  /* 0x0050c40001087983 */ /* 0x000ea80000300800 */
[----:B------:R-:W2:Y:S04]  /*f4de0*/  LDL.LU R7, [R1+0x5064] ;  /* 0x0050640001077983 */ /* 0x000ea80000300800 */
[----:B------:R-:W3:Y:S01]  /*f4df0*/  LDL.LU R5, [R1+0x5060] ;  /* 0x0050600001057983 */ /* 0x000ee20000300800 */
[----:B----4-:R-:W-:Y:S01]  /*f4e00*/  PRMT R20, R11, 0x5210, R10 ;  /* 0x000052100b147816 */ /* 0x010fe2000000000a */
[----:B------:R-:W-:Y:S01]  /*f4e10*/  BAR.SYNC.DEFER_BLOCKING 0x0 ;  /* 0x0000000000007b1d */ /* 0x000fe20000010000 */
[----:B------:R-:W-:-:S02]  /*f4e20*/  PRMT R21, R21, 0x5210, R23 ;  /* 0x0000521015157816 */ /* 0x000fc40000000017 */
[----:B------:R-:W-:Y:S02]  /*f4e30*/  PRMT R22, R19, 0x5210, R22 ;  /* 0x0000521013167816 */ /* 0x000fe40000000016 */
[----:B------:R-:W-:Y:S01]  /*f4e40*/  PRMT R23, R16, 0x5210, R17 ;  /* 0x0000521010177816 */ /* 0x000fe20000000011 */
[----:B--2---:R-:W-:Y:S04]  /*f4e50*/  STL.64 [R1+0x5e18], R6 ;  /* 0x005e180601007387 */ /* 0x004fe80000100a00 */
[----:B---3--:R-:W-:Y:S04]  /*f4e60*/  STL.64 [R1+0x5e10], R4 ;  /* 0x005e100401007387 */ /* 0x008fe80000100a00 */
[----:B------:R-:W0:Y:S04]  /*f4e70*/  LDS.128 R4, [R18] ;  /* 0x0000000012047984 */ /* 0x000e280000000c00 */
[----:B------:R-:W2:Y:S04]  /*f4e80*/  LDL.LU R24, [R1+0x53f4] ;  /* 0x0053f40001187983 */ /* 0x000ea80000300800 */
[----:B------:R-:W3:Y:S04]  /*f4e90*/  LDL.LU R25, [R1+0x53f0] ;  /* 0x0053f00001197983 */ /* 0x000ee80000300800 */
[----:B------:R-:W4:Y:S04]  /*f4ea0*/  LDL.LU R26, [R1+0x53e8] ;  /* 0x0053e800011a7983 */ /* 0x000f280000300800 */
[----:B------:R-:W2:Y:S04]  /*f4eb0*/  LDL.LU R29, [R1+0x53e4] ;  /* 0x0053e400011d7983 */ /* 0x000ea80000300800 */
[----:B------:R-:W2:Y:S04]  /*f4ec0*/  LDL.LU R3, [R1+0x53dc] ;  /* 0x0053dc0001037983 */ /* 0x000ea80000300800 */
[----:B------:R-:W3:Y:S04]  /*f4ed0*/  LDL.LU R11, [R1+0x53d4] ;  /* 0x0053d400010b7983 */ /* 0x000ee80000300800 */
[----:B------:R-:W3:Y:S01]  /*f4ee0*/  LDL.LU R10, [R1+0x1a28] ;  /* 0x001a2800010a7983 */ /* 0x000ee20000300800 */
[----:B------:R-:W-:Y:S06]  /*f4ef0*/  BAR.SYNC.DEFER_BLOCKING 0x0 ;  /* 0x0000000000007b1d */ /* 0x000fec0000010000 */
[----:B0-----:R-:W-:Y:S04]  /*f4f00*/  STL.64 [R1+0x740], R4 ;  /* 0x0007400401007387 */ /* 0x001fe80000100a00 */
[----:B------:R0:W-:Y:S04]  /*f4f10*/  STL.64 [R1+0x748], R6 ;  /* 0x0007480601007387 */ /* 0x0001e80000100a00 */
[----:B0-----:R-:W3:Y:S04]  /*f4f20*/  LDL.LU.64 R6, [R1+0x5e18] ;  /* 0x005e180001067983 */ /* 0x001ee80000300a00 */
[----:B------:R-:W4:Y:S04]  /*f4f30*/  LDL.LU.64 R4, [R1+0x5e10] ;  /* 0x005e100001047983 */ /* 0x000f280000300a00 */
[----:B------:R-:W-:Y:S01]  /*f4f40*/  STSM.16.M88.4 [R0], R20 ;  /* 0x0000001400007844 */ /* 0x000fe20000000200 */
[----:B------:R-:W-:Y:S06]  /*f4f50*/  BAR.SYNC.DEFER_BLOCKING 0x0 ;  /* 0x0000000000007b1d */ /* 0x000fec0000010000 */
[----:B------:R-:W0:Y:S01]  /*f4f60*/  LDS.128 R20, [R18] ;  /* 0x0000000012147984 */ /* 0x000e220000000c00 */
[----:B------:R-:W-:Y:S01]  /*f4f70*/  PRMT R15, R27, 0x5210, R15 ;  /* 0x000052101b0f7816 */ /* 0x000fe2000000000f */
[----:B------:R-:W-:Y:S01]  /*f4f80*/  BAR.SYNC.DEFER_BLOCKING 0x0 ;  /* 0x0000000000007b1d */ /* 0x000fe20000010000 */
[----:B------:R-:W-:-:S05]  /*f4f90*/  LOP3.LUT R19, R28, 0xffff, RZ, 0xc0, !PT ;  /* 0x0000ffff1c137812 */ /* 0x000fca00078ec0ff */
[----:B------:R-:W4:Y:S04]  /*f4fa0*/  LDL.LU R27, [R1+0x53e0] ;  /* 0x0053e000011b7983 */ /* 0x000f280000300800 */
[----:B------:R-:W-:Y:S04]  /*f4fb0*/  STSM.16.M88.4 [R0], R12 ;  /* 0x0000000c00007844 */ /* 0x000fe80000000200 */
[----:B0-----:R0:W-:Y:S04]  /*f4fc0*/  STL.64 [R1+0x800], R20 ;  /* 0x0008001401007387 */ /* 0x0011e80000100a00 */
[----:B------:R-:W-:Y:S01]  /*f4fd0*/  STL.64 [R1+0x808], R22 ;  /* 0x0008081601007387 */ /* 0x000fe20000100a00 */
[----:B0-----:R-:W-:-:S03]  /*f4fe0*/  LOP3.LUT R20, R2, 0xffff, RZ, 0xc0, !PT ;  /* 0x0000ffff02147812 */ /* 0x001fc600078ec0ff */
[----:B------:R-:W4:Y:S01]  /*f4ff0*/  LDL.LU R2, [R1+0x1968] ;  /* 0x0019680001027983 */ /* 0x000f220000300800 */
[----:B--2---:R-:W-:Y:S02]  /*f5000*/  PRMT R13, R3, 0x4210, R19 ;  /* 0x00004210030d7816 */ /* 0x004fe40000000013 */
[----:B---3--:R-:W-:Y:S02]  /*f5010*/  LOP3.LUT R16, R6, 0xffff, RZ, 0xc0, !PT ;  /* 0x0000ffff06107812 */ /* 0x008fe400078ec0ff */
[----:B------:R-:W-:Y:S02]  /*f5020*/  LOP3.LUT R6, R9, 0xffff, RZ, 0xc0, !PT ;  /* 0x0000ffff09067812 */ /* 0x000fe400078ec0ff */
[----:B----4-:R-:W-:Y:S02]  /*f5030*/  LOP3.LUT R9, R4, 0xffff, RZ, 0xc0, !PT ;  /* 0x0000ffff04097812 */ /* 0x010fe400078ec0ff */
[----:B------:R-:W2:Y:S04]  /*f5040*/  LDL.LU R4, [R1+0x195c] ;  /* 0x00195c0001047983 */ /* 0x000ea80000300800 */
[----:B------:R-:W3:Y:S04]  /*f5050*/  LDL.LU R3, [R1+0x194c] ;  /* 0x00194c0001037983 */ /* 0x000ee80000300800 */
[----:B------:R-:W4:Y:S04]  /*f5060*/  LDL.LU R21, [R1+0x1948] ;  /* 0x0019480001157983 */ /* 0x000f280000300800 */
[----:B------:R-:W2:Y:S04]  /*f5070*/  LDL.LU R17, [R1+0x193c] ;  /* 0x00193c0001117983 */ /* 0x000ea80000300800 */
[----:B------:R-:W2:Y:S01]  /*f5080*/  LDL.LU R15, [R1+0x1958] ;  /* 0x00195800010f7983 */ /* 0x000ea20000300800 */
[----:B------:R-:W-:-:S02]  /*f5090*/  PRMT R12, R29, 0x4210, R20 ;  /* 0x000042101d0c7816 */ /* 0x000fc40000000014 */
[----:B------:R-:W-:Y:S02]  /*f50a0*/  PRMT R11, R11, 0x4210, R16 ;  /* 0x000042100b0b7816 */ /* 0x000fe40000000010 */
[----:B------:R-:W-:-:S03]  /*f50b0*/  PRMT R10, R10, 0x4210, R6 ;  /* 0x000042100a0a7816 */ /* 0x000fc60000000006 */
[----:B------:R-:W-:Y:S01]  /*f50c0*/  IMAD.MOV.U32 R14, RZ, RZ, R11 ;  /* 0x000000ffff0e7224 */ /* 0x000fe200078e000b */
[----:B------:R-:W-:Y:S02]  /*f50d0*/  LOP3.LUT R8, R8, 0xffff, RZ, 0xc0, !PT ;  /* 0x0000ffff08087812 */ /* 0x000fe400078ec0ff */
[----:B------:R-:W-:Y:S02]  /*f50e0*/  LOP3.LUT R7, R7, 0xffff, RZ, 0xc0, !PT ;  /* 0x0000ffff07077812 */ /* 0x000fe400078ec0ff */
[----:B------:R-:W-:Y:S02]  /*f50f0*/  LOP3.LUT R5, R5, 0xffff, RZ, 0xc0, !PT ;  /* 0x0000ffff05057812 */ /* 0x000fe400078ec0ff */
[----:B------:R-:W-:Y:S02]  /*f5100*/  PRMT R24, R24, 0x4210, R9 ;  /* 0x0000421018187816 */ /* 0x000fe40000000009 */
[----:B------:R-:W-:Y:S02]  /*f5110*/  PRMT R25, R25, 0x4210, R8 ;  /* 0x0000421019197816 */ /* 0x000fe40000000008 */
[----:B------:R-:W-:-:S02]  /*f5120*/  PRMT R26, R26, 0x4210, R7 ;  /* 0x000042101a1a7816 */ /* 0x000fc40000000007 */
[----:B------:R-:W-:Y:S01]  /*f5130*/  PRMT R27, R27, 0x4210, R5 ;  /* 0x000042101b1b7816 */ /* 0x000fe20000000005 */
[----:B------:R-:W-:Y:S06]  /*f5140*/  BAR.SYNC.DEFER_BLOCKING 0x0 ;  /* 0x0000000000007b1d */ /* 0x000fec0000010000 */
[----:B--2---:R0:W-:Y:S04]  /*f5150*/  STL [R1+0x5e00], R15 ;  /* 0x005e000f01007387 */ /* 0x0041e80000100800 */
[----:B----4-:R-:W-:Y:S04]  /*f5160*/  STL.64 [R1+0x5e08], R20 ;  /* 0x005e081401007387 */ /* 0x010fe80000100a00 */
[----:B------:R-:W1:Y:S01]  /*f5170*/  LDS.128 R20, [R18] ;  /* 0x0000000012147984 */ /* 0x000e620000000c00 */
[----:B0-----:R-:W-:Y:S01]  /*f5180*/  IMAD.MOV.U32 R15, RZ, RZ, R10 ;  /* 0x000000ffff0f7224 */ /* 0x001fe200078e000a */
[----:B------:R-:W-:Y:S06]  /*f5190*/  BAR.SYNC.DEFER_BLOCKING 0x0 ;  /* 0x0000000000007b1d */ /* 0x000fec0000010000 */
[----:B------:R-:W2:Y:S04]  /*f51a0*/  LDL.LU R10, [R1+0x844] ;  /* 0x00084400010a7983 */ /* 0x000ea80000300800 */
[----:B------:R-:W4:Y:S04]  /*f51b0*/  LDL.LU R11, [R1+0x840] ;  /* 0x00084000010b7983 */ /* 0x000f280000300800 */
[----:B------:R-:W-:Y:S01]  /*f51c0*/  STSM.16.M88.4 [R0], R12 ;  /* 0x0000000c00007844 */ /* 0x000fe20000000200 */
[----:B------:R-:W-:Y:S06]  /*f51d0*/  BAR.SYNC.DEFER_BLOCKING 0x0 ;  /* 0x0000000000007b1d */ /* 0x000fec0000010000 */
[----:B------:R-:W0:Y:S02]  /*f51e0*/  LDS.128 R12, [R18] ;  /* 0x00000000120c7984 */ /* 0x000e240000000c00 */
[----:B------:R-:W-:Y:S06]  /*f51f0*/  BAR.SYNC.DEFER_BLOCKING 0x0 ;  /* 0x0000000000007b1d */ /* 0x000fec0000010000 */
[----:B-1----:R1:W-:Y:S04]  /*f5200*/  STL.64 [R1+0x810], R20 ;  /* 0x0008101401007387 */ /* 0x0023e80000100a00 */
[----:B------:R-:W-:Y:S04]  /*f5210*/  STL.64 [R1+0x818], R22 ;  /* 0x0008181601007387 */ /* 0x000fe80000100a00 */
[----:B-1----:R-:W4:Y:S04]  /*f5220*/  LDL.LU.64 R20, [R1+0x5e08] ;  /* 0x005e080001147983 */ /* 0x002f280000300a00 */
[----:B------:R-:W-:Y:S04]  /*f5230*/  STSM.16.M88.4 [R0], R24 ;  /* 0x0000001800007844 */ /* 0x000fe80000000200 */
[----:B0-----:R0:W-:Y:S04]  /*f5240*/  STL.64 [R1+0x830], R12 ;  /* 0x0008300c01007387 */ /* 0x0011e80000100a00 */
[----:B------:R1:W-:Y:S01]  /*f5250*/  STL.64 [R1+0x838], R14 ;  /* 0x0008380e01007387 */ /* 0x0003e20000100a00 */
[----:B0-----:R-:W-:-:S03]  /*f5260*/  PRMT R12, R2, 0x5210, R9 ;  /* 0x00005210020c7816 */ /* 0x001fc60000000009 */
[----:B-1----:R-:W4:Y:S01]  /*f5270*/  LDL.LU R15, [R1+0x5e00] ;  /* 0x005e0000010f7983 */ /* 0x002f220000300800 */
[----:B------:R-:W-:-:S03]  /*f5280*/  PRMT R13, R4, 0x5210, R8 ;  /* 0x00005210040d7816 */ /* 0x000fc60000000008 */
        /* <DEDUP_REMOVED lines=8> */
[----:B---3--:R-:W-:Y:S01]  /*f5310*/  PRMT R14, R3, 0x5210, R7 ;  /* 0x00005210030e7816 */ /* 0x008fe20000000007 */
[----:B------:R-:W-:Y:S01]  /*f5320*/  BAR.SYNC.DEFER_BLOCKING 0x0 ;  /* 0x0000000000007b1d */ /* 0x000fe20000010000 */
[----:B--2---:R-:W-:-:S05]  /*f5330*/  PRMT R23, R10, 0x5210, R6 ;  /* 0x000052100a177816 */ /* 0x004fca0000000006 */
[----:B----4-:R-:W-:Y:S04]  /*f5340*/  STL.64 [R1+0x5df8], R26 ;  /* 0x005df81a01007387 */ /* 0x010fe80000100a00 */
[----:B------:R-:W-:Y:S04]  /*f5350*/  STL.64 [R1+0x5df0], R24 ;  /* 0x005df01801007387 */ /* 0x000fe80000100a00 */
[----:B------:R-:W0:Y:S04]  /*f5360*/  LDS.128 R24, [R18] ;  /* 0x0000000012187984 */ /* 0x000e280000000c00 */
[----:B------:R-:W2:Y:S04]  /*f5370*/  LDL.LU R9, [R1+0x5414] ;  /* 0x0054140001097983 */ /* 0x000ea80000300800 */
[----:B------:R-:W3:Y:S04]  /*f5380*/  LDL.LU R8, [R1+0x5410] ;  /* 0x0054100001087983 */ /* 0x000ee80000300800 */
[----:B------:R-:W4:Y:S04]  /*f5390*/  LDL.LU R7, [R1+0x540c] ;  /* 0x00540c0001077983 */ /* 0x000f280000300800 */
[----:B------:R-:W3:Y:S04]  /*f53a0*/  LDL.LU R3, [R1+0x5404] ;  /* 0x0054040001037983 */ /* 0x000ee80000300800 */
[----:B0-----:R-:W-:Y:S04]  /*f53b0*/  STL.64 [R1+0x730], R24 ;  /* 0x0007301801007387 */ /* 0x001fe80000100a00 */
[----:B------:R0:W-:Y:S04]  /*f53c0*/  STL.64 [R1+0x738], R26 ;  /* 0x0007381a01007387 */ /* 0x0001e80000100a00 */
[----:B0-----:R-:W3:Y:S01]  /*f53d0*/  LDL.LU.64 R26, [R1+0x5df8] ;  /* 0x005df800011a7983 */ /* 0x001ee20000300a00 */
[----:B------:R-:W-:-:S02]  /*f53e0*/  PRMT R22, R15, 0x5210, R16 ;  /* 0x000052100f167816 */ /* 0x000fc40000000010 */
[----:B------:R-:W-:Y:S01]  /*f53f0*/  PRMT R15, R11, 0x5210, R5 ;  /* 0x000052100b0f7816 */ /* 0x000fe20000000005 */
[----:B------:R-:W4:Y:S04]  /*f5400*/  LDL.LU.64 R24, [R1+0x5df0] ;  /* 0x005df00001187983 */ /* 0x000f280000300a00 */
[----:B------:R-:W4:Y:S04]  /*f5410*/  LDL.LU R5, [R1+0x53fc] ;  /* 0x0053fc0001057983 */ /* 0x000f280000300800 */
[----:B------:R-:W4:Y:S04]  /*f5420*/  LDL.LU R10, [R1+0x53f8] ;  /* 0x0053f800010a7983 */ /* 0x000f280000300800 */
[----:B------:R-:W4:Y:S01]  /*f5430*/  LDL.LU R11, [R1+0x1b18] ;  /* 0x001b1800010b7983 */ /* 0x000f220000300800 */
[----:B------:R-:W-:Y:S01]  /*f5440*/  BAR.SYNC.DEFER_BLOCKING 0x0 ;  /* 0x0000000000007b1d */ /* 0x000fe20000010000 */
[----:B------:R-:W-:-:S02]  /*f5450*/  PRMT R20, R21, 0x5210, R20 ;  /* 0x0000521015147816 */ /* 0x000fc40000000014 */
[----:B------:R-:W-:Y:S02]  /*f5460*/  PRMT R21, R17, 0x5210, R19 ;  /* 0x0000521011157816 */ /* 0x000fe40000000013 */
[----:B------:R-:W-:Y:S01]  /*f5470*/  LOP3.LUT R4, R4, 0xffff, RZ, 0xc0, !PT ;  /* 0x0000ffff04047812 */ /* 0x000fe200078ec0ff */
[----:B------:R-:W4:Y:S04]  /*f5480*/  LDL.LU R6, [R1+0x5408] ;  /* 0x0054080001067983 */ /* 0x000f280000300800 */
[----:B------:R-:W-:Y:S01]  /*f5490*/  STSM.16.M88.4 [R0], R20 ;  /* 0x0000001400007844 */ /* 0x000fe20000000200 */
[----:B------:R-:W-:Y:S06]  /*f54a0*/  BAR.SYNC.DEFER_BLOCKING 0x0 ;  /* 0x0000000000007b1d */ /* 0x000fec0000010000 */
[----:B------:R-:W0:Y:S02]  /*f54b0*/  LDS.128 R20, [R18] ;  /* 0x0000000012147984 */ /* 0x000e240000000c00 */
[----:B------:R-:W-:Y:S01]  /*f54c0*/  BAR.SYNC.DEFER_BLOCKING 0x0 ;  /* 0x0000000000007b1d */ /* 0x000fe20000010000 */
[----:B------:R-:W-:-:S05]  /*f54d0*/  LOP3.LUT R16, R2, 0xffff, RZ, 0xc0, !PT ;  /* 0x0000ffff02107812 */ /* 0x000fca00078ec0ff */
[----:B------:R-:W-:Y:S04]  /*f54e0*/  STSM.16.M88.4 [R0], R12 ;  /* 0x0000000c00007844 */ /* 0x000fe80000000200 */
[----:B0-----:R0:W-:Y:S04]  /*f54f0*/  STL.64 [R1+0x820], R20 ;  /* 0x0008201401007387 */ /* 0x0011e80000100a00 */
[----:B------:R-:W-:Y:S04]  /*f5500*/  STL.64 [R1+0x828], R22 ;  /* 0x0008281601007387 */ /* 0x000fe80000100a00 */
[----:B------:R-:W4:Y:S01]  /*f5510*/  LDL.LU R2, [R1+0x1998] ;  /* 0x0019980001027983 */ /* 0x000f220000300800 */
[----:B0-----:R-:W-:-:S02]  /*f5520*/  LOP3.LUT R20, R28, 0xffff, RZ, 0xc0, !PT ;  /* 0x0000ffff1c147812 */ /* 0x001fc400078ec0ff */
[----:B------:R-:W-:Y:S02]  /*f5530*/  LOP3.LUT R19, R29, 0xffff, RZ, 0xc0, !PT ;  /* 0x0000ffff1d137812 */ /* 0x000fe400078ec0ff */
[----:B--2---:R-:W-:Y:S02]  /*f5540*/  PRMT R9, R9, 0x4210, R4 ;  /* 0x0000421009097816 */ /* 0x004fe40000000004 */
[----:B---3--:R-:W-:-:S04]  /*f5550*/  LOP3.LUT R13, R27, 0xffff, RZ, 0xc0, !PT ;  /* 0x0000ffff1b0d7812 */ /* 0x008fc800078ec0ff */
[----:B------:R-:W-:-:S05]  /*f5560*/  PRMT R8, R8, 0x4210, R13 ;  /* 0x0000421008087816 */ /* 0x000fca000000000d */
[----:B------:R0:W-:Y:S04]  /*f5570*/  STL.64 [R1+0x5de0], R8 ;  /* 0x005de00801007387 */ /* 0x0001e80000100a00 */
[----:B------:R-:W-:Y:S01]  /*f5580*/  STL [R1+0x5de8], R20 ;  /* 0x005de81401007387 */ /* 0x000fe20000100800 */
[----:B------:R-:W-:-:S03]  /*f5590*/  LOP3.LUT R17, R26, 0xffff, RZ, 0xc0, !PT ;  /* 0x0000ffff1a117812 */ /* 0x000fc600078ec0ff */
[----:B------:R-:W2:Y:S01]  /*f55a0*/  LDL.LU R28, [R1+0x198c] ;  /* 0x00198c00011c7983 */ /* 0x000ea20000300800 */
[----:B0-----:R-:W-:Y:S01]  /*f55b0*/  PRMT R8, R3, 0x4210, R20 ;  /* 0x0000421003087816 */ /* 0x001fe20000000014 */
[----:B------:R-:W-:Y:S01]  /*f55c0*/  BAR.SYNC.DEFER_BLOCKING 0x0 ;  /* 0x0000000000007b1d */ /* 0x000fe20000010000 */
[----:B----4-:R-:W-:Y:S02]  /*f55d0*/  LOP3.LUT R14, R24, 0xffff, RZ, 0xc0, !PT ;  /* 0x0000ffff180e7812 */ /* 0x010fe400078ec0ff */
[----:B------:R-:W-:Y:S02]  /*f55e0*/  LOP3.LUT R15, R25, 0xffff, RZ, 0xc0, !PT ;  /* 0x0000ffff190f7812 */ /* 0x000fe400078ec0ff */
[----:B------:R-:W-:Y:S01]  /*f55f0*/  PRMT R9, R5, 0x4210, R19 ;  /* 0x0000421005097816 */ /* 0x000fe20000000013 */
[----:B------:R-:W3:Y:S01]  /*f5600*/  LDL.LU R29, [R1+0x1988] ;  /* 0x00198800011d7983 */ /* 0x000ee20000300800 */
[----:B------:R-:W-:-:S03]  /*f5610*/  PRMT R10, R10, 0x4210, R17 ;  /* 0x000042100a0a7816 */ /* 0x000fc60000000011 */
[----:B------:R-:W4:Y:S01]  /*f5620*/  LDL.LU R26, [R1+0x197c] ;  /* 0x00197c00011a7983 */ /* 0x000f220000300800 */
[----:B------:R-:W-:-:S03]  /*f5630*/  PRMT R11, R11, 0x4210, R16 ;  /* 0x000042100b0b7816 */ /* 0x000fc60000000010 */
[----:B------:R-:W2:Y:S04]  /*f5640*/  LDL.LU R24, [R1+0x1978] ;  /* 0x0019780001187983 */ /* 0x000ea80000300800 */
[----:B------:R-:W2:Y:S04]  /*f5650*/  LDL.LU R25, [R1+0x196c] ;  /* 0x00196c0001197983 */ /* 0x000ea80000300800 */
[----:B------:R-:W0:Y:S01]  /*f5660*/  LDS.128 R20, [R18] ;  /* 0x0000000012147984 */ /* 0x000e220000000c00 */
[----:B------:R-:W-:Y:S06]  /*f5670*/  BAR.SYNC.DEFER_BLOCKING 0x0 ;  /* 0x0000000000007b1d */ /* 0x000fec0000010000 */
[----:B------:R-:W2:Y:S04]  /*f5680*/  LDL.LU R3, [R1+0x860] ;  /* 0x0008600001037983 */ /* 0x000ea80000300800 */
[----:B------:R-:W2:Y:S04]  /*f5690*/  LDL.LU R5, [R1+0x84c] ;  /* 0x00084c0001057983 */ /* 0x000ea80000300800 */
[----:B------:R-:W-:Y:S04]  /*f56a0*/  STSM.16.M88.4 [R0], R8 ;  /* 0x0000000800007844 */ /* 0x000fe80000000200 */
[----:B0-----:R0:W-:Y:S04]  /*f56b0*/  STL.64 [R1+0x850], R20 ;  /* 0x0008501401007387 */ /* 0x0011e80000100a00 */
[----:B------:R1:W-:Y:S04]  /*f56c0*/  STL.64 [R1+0x858], R22 ;  /* 0x0008581601007387 */ /* 0x0003e80000100a00 */
[----:B0-----:R-:W2:Y:S04]  /*f56d0*/  LDL.LU R20, [R1+0x5de8] ;  /* 0x005de80001147983 */ /* 0x001ea80000300800 */
[----:B------:R-:W3:Y:S01]  /*f56e0*/  LDL.LU.64 R8, [R1+0x5de0] ;  /* 0x005de00001087983 */ /* 0x000ee20000300a00 */
[----:B------:R-:W-:-:S02]  /*f56f0*/  PRMT R7, R7, 0x4210, R14 ;  /* 0x0000421007077816 */ /* 0x000fc4000000000e */
[----:B------:R-:W-:-:S03]  /*f5700*/  PRMT R6, R6, 0x4210, R15 ;  /* 0x0000421006067816 */ /* 0x000fc6000000000f */
[----:B-1----:R-:W-:Y:S02]  /*f5710*/  IMAD.MOV.U32 R22, RZ, RZ, R7 ;  /* 0x000000ffff167224 */ /* 0x002fe400078e0007 */
[----:B------:R-:W-:Y:S01]  /*f5720*/  IMAD.MOV.U32 R23, RZ, RZ, R6 ;  /* 0x000000ffff177224 */ /* 0x000fe200078e0006 */
[----:B------:R-:W-:Y:S01]  /*f5730*/  PRMT R12, R2, 0x5210, R4 ;  /* 0x00005210020c7816 */ /* 0x000fe20000000004 */
[----:B------:R-:W-:Y:S06]  /*f5740*/  BAR.SYNC.DEFER_BLOCKING 0x0 ;  /* 0x0000000000007b1d */ /* 0x000fec0000010000 */
[----:B--2---:R0:W-:Y:S01]  /*f5750*/  STL [R1+0x5dd8], R20 ;  /* 0x005dd81401007387 */ /* 0x0041e20000100800 */
[----:B---3--:R-:W-:-:S03]  /*f5760*/  IMAD.MOV.U32 R21, RZ, RZ, R8 ;  /* 0x000000ffff157224 */ /* 0x008fc600078e0008 */
[----:B------:R-:W2:Y:S01]  /*f5770*/  LDL.LU R27, [R1+0x5330] ;  /* 0x00533000011b7983 */ /* 0x000ea20000300800 */
[----:B0-----:R-:W-:-:S03]  /*f5780*/  IMAD.MOV.U32 R20, RZ, RZ, R9 ;  /* 0x000000ffff147224 */ /* 0x001fc600078e0009 */
[----:B------:R-:W0:Y:S01]  /*f5790*/  LDS.128 R8, [R18] ;  /* 0x0000000012087984 */ /* 0x000e220000000c00 */
[----:B------:R-:W-:Y:S06]  /*f57a0*/  BAR.SYNC.DEFER_BLOCKING 0x0 ;  /* 0x0000000000007b1d */ /* 0x000fec0000010000 */
[----:B------:R-:W-:Y:S04]  /*f57b0*/  STSM.16.M88.4 [R0], R20 ;  /* 0x0000001400007844 */ /* 0x000fe80000000200 */
[----:B0-----:R0:W-:Y:S04]  /*f57c0*/  STL.64 [R1+0x870], R8 ;  /* 0x0008700801007387 */ /* 0x0011e80000100a00 */
[----:B------:R1:W-:Y:S04]  /*f57d0*/  STL.64 [R1+0x878], R10 ;  /* 0x0008780a01007387 */ /* 0x0003e80000100a00 */
[----:B0-----:R-:W3:Y:S04]  /*f57e0*/  LDL.LU R8, [R1+0x532c] ;  /* 0x00532c0001087983 */ /* 0x001ee80000300800 */
[----:B------:R-:W3:Y:S04]  /*f57f0*/  LDL.LU R9, [R1+0x52fc] ;  /* 0x0052fc0001097983 */ /* 0x000ee80000300800 */
[----:B------:R-:W4:Y:S04]  /*f5800*/  LDL.LU R20, [R1+0x5dd8] ;  /* 0x005dd80001147983 */ /* 0x000f280000300800 */
[----:B------:R-:W2:Y:S04]  /*f5810*/  LDL.LU R6, [R1+0x52f8] ;  /* 0x0052f80001067983 */ /* 0x000ea80000300800 */
[----:B------:R-:W2:Y:S04]  /*f5820*/  LDL.LU R7, [R1+0x50f8] ;  /* 0x0050f80001077983 */ /* 0x000ea80000300800 */
[----:B------:R-:W2:Y:S04]  /*f5830*/  LDL.LU R4, [R1+0x50f4] ;  /* 0x0050f40001047983 */ /* 0x000ea80000300800 */
[----:B-1----:R-:W2:Y:S04]  /*f5840*/  LDL.LU R10, [R1+0x50e4] ;  /* 0x0050e400010a7983 */ /* 0x002ea80000300800 */
[----:B------:R-:W2:Y:S04]  /*f5850*/  LDL.LU R2, [R1+0x509c] ;  /* 0x00509c0001027983 */ /* 0x000ea80000300800 */
[----:B------:R-:W2:Y:S01]  /*f5860*/  LDL.LU R11, [R1+0x5434] ;  /* 0x00543400010b7983 */ /* 0x000ea20000300800 */
[----:B------:R-:W-:Y:S01]  /*f5870*/  PRMT R15, R5, 0x5210, R15 ;  /* 0x00005210050f7816 */ /* 0x000fe2000000000f */
[----:B------:R-:W-:Y:S06]  /*f5880*/  BAR.SYNC.DEFER_BLOCKING 0x0 ;  /* 0x0000000000007b1d */ /* 0x000fec0000010000 */
[----:B--2---:R-:W-:Y:S04]  /*f5890*/  STL.64 [R1+0x5dd0], R10 ;  /* 0x005dd00a01007387 */ /* 0x004fe80000100a00 */
[----:B---3--:R4:W-:Y:S02]  /*f58a0*/  STL.64 [R1+0x5dc8], R8 ;  /* 0x005dc80801007387 */ /* 0x0089e40000100a00 */
[----:B----4-:R-:W-:-:S02]  /*f58b0*/  PRMT R8, R26, 0x5210, R20 ;  /* 0x000052101a087816 */ /* 0x010fc40000000014 */
[----:B------:R-:W0:Y:S01]  /*f58c0*/  LDS.128 R20, [R18] ;  /* 0x0000000012147984 */ /* 0x000e220000000c00 */
[----:B------:R-:W-:Y:S02]  /*f58d0*/  PRMT R9, R24, 0x5210, R19 ;  /* 0x0000521018097816 */ /* 0x000fe40000000013 */
[----:B------:R-:W-:Y:S02]  /*f58e0*/  PRMT R10, R25, 0x5210, R17 ;  /* 0x00005210190a7816 */ /* 0x000fe40000000011 */
[----:B------:R-:W-:Y:S01]  /*f58f0*/  PRMT R11, R3, 0x5210, R16 ;  /* 0x00005210030b7816 */ /* 0x000fe20000000010 */
[----:B------:R-:W-:Y:S06]  /*f5900*/  BAR.SYNC.DEFER_BLOCKING 0x0 ;  /* 0x0000000000007b1d */ /* 0x000fec0000010000 */
[----:B------:R-:W2:Y:S04]  /*f5910*/  LDL.LU R3, [R1+0x5430] ;  /* 0x0054300001037983 */ /* 0x000ea80000300800 */
[----:B------:R-:W-:Y:S01]  /*f5920*/  STSM.16.M88.4 [R0], R8 ;  /* 0x0000000800007844 */ /* 0x000fe20000000200 */
[----:B------:R-:W-:Y:S06]  /*f5930*/  BAR.SYNC.DEFER_BLOCKING 0x0 ;  /* 0x0000000000007b1d */ /* 0x000fec0000010000 */
[----:B------:R-:W1:Y:S04]  /*f5940*/  LDS.128 R8, [R18] ;  /* 0x0000000012087984 */ /* 0x000e680000000c00 */
[----:B0-----:R-:W-:Y:S04]  /*f5950*/  STL.64 [R1+0x720], R20 ;  /* 0x0007201401007387 */ /* 0x001fe80000100a00 */
[----:B------:R0:W-:Y:S04]  /*f5960*/  STL.64 [R1+0x728], R22 ;  /* 0x0007281601007387 */ /* 0x0001e80000100a00 */
[----:B0-----:R-:W3:Y:S04]  /*f5970*/  LDL.LU R22, [R1+0x542c] ;  /* 0x00542c0001167983 */ /* 0x001ee80000300800 */
[----:B------:R-:W4:Y:S04]  /*f5980*/  LDL.LU R24, [R1+0x5428] ;  /* 0x0054280001187983 */ /* 0x000f280000300800 */
[----:B------:R-:W2:Y:S04]  /*f5990*/  LDL.LU R25, [R1+0x541c] ;  /* 0x00541c0001197983 */ /* 0x000ea80000300800 */
[----:B------:R-:W2:Y:S04]  /*f59a0*/  LDL.LU R5, [R1+0x5418] ;  /* 0x0054180001057983 */ /* 0x000ea80000300800 */
[----:B-1----:R-:W-:Y:S04]  /*f59b0*/  STL.64 [R1+0x7f0], R8 ;  /* 0x0007f00801007387 */ /* 0x002fe80000100a00 */
[----:B------:R0:W-:Y:S04]  /*f59c0*/  STL.64 [R1+0x7f8], R10 ;  /* 0x0007f80a01007387 */ /* 0x0001e80000100a00 */
[----:B0-----:R-:W2:Y:S04]  /*f59d0*/  LDL.LU.64 R10, [R1+0x5dd0] ;  /* 0x005dd000010a7983 */ /* 0x001ea80000300a00 */
[----:B------:R-:W2:Y:S01]  /*f59e0*/  LDL.LU.64 R8, [R1+0x5dc8] ;  /* 0x005dc80001087983 */ /* 0x000ea20000300a00 */
[----:B------:R-:W-:-:S02]  /*f59f0*/  PRMT R13, R28, 0x5210, R13 ;  /* 0x000052101c0d7816 */ /* 0x000fc4000000000d */
[----:B------:R-:W-:Y:S01]  /*f5a00*/  PRMT R14, R29, 0x5210, R14 ;  /* 0x000052101d0e7816 */ /* 0x000fe2000000000e */
[----:B------:R-:W-:Y:S01]  /*f5a10*/  BAR.SYNC.DEFER_BLOCKING 0x0 ;  /* 0x0000000000007b1d */ /* 0x000fe20000010000 */
[----:B------:R-:W-:-:S05]  /*f5a20*/  LOP3.LUT R19, R27, 0xffff, RZ, 0xc0, !PT ;  /* 0x0000ffff1b137812 */ /* 0x000fca00078ec0ff */
[----:B------:R0:W-:Y:S02]  /*f5a30*/  STSM.16.M88.4 [R0], R12 ;  /* 0x0000000c00007844 */ /* 0x0001e40000000200 */
[----:B0-----:R-:W-:Y:S02]  /*f5a40*/  LOP3.LUT R13, R6, 0xffff, RZ, 0xc0, !PT ;  /* 0x0000ffff060d7812 */ /* 0x001fe400078ec0ff */
[----:B------:R-:W-:Y:S02]  /*f5a50*/  LOP3.LUT R12, R7, 0xffff, RZ, 0xc0, !PT ;  /* 0x0000ffff070c7812 */ /* 0x000fe400078ec0ff */
[----:B------:R-:W-:Y:S02]  /*f5a60*/  LOP3.LUT R6, R4, 0xffff, RZ, 0xc0, !PT ;  /* 0x0000ffff04067812 */ /* 0x000fe400078ec0ff */
[----:B------:R-:W-:Y:S01]  /*f5a70*/  LOP3.LUT R2, R2, 0xffff, RZ, 0xc0, !PT ;  /* 0x0000ffff02027812 */ /* 0x000fe200078ec0ff */
[----:B------:R-:W-:Y:S01]  /*f5a80*/  BAR.SYNC.DEFER_BLOCKING 0x0 ;  /* 0x0000000000007b1d */ /* 0x000fe20000010000 */
[----:B--2---:R-:W-:-:S02]  /*f5a90*/  LOP3.LUT R16, R8, 0xffff, RZ, 0xc0, !PT ;  /* 0x0000ffff08107812 */ /* 0x004fc400078ec0ff */
[----:B------:R-:W-:-:S03]  /*f5aa0*/  LOP3.LUT R14, R9, 0xffff, RZ, 0xc0, !PT ;  /* 0x0000ffff090e7812 */ /* 0x000fc600078ec0ff */
[----:B------:R-:W2:Y:S04]  /*f5ab0*/  LDL.LU R8, [R1+0x1b28] ;  /* 0x001b280001087983 */ /* 0x000ea80000300800 */
[----:B------:R-:W2:Y:S04]  /*f5ac0*/  LDL.LU R9, [R1+0x5424] ;  /* 0x0054240001097983 */ /* 0x000ea80000300800 */
[----:B------:R-:W2:Y:S01]  /*f5ad0*/  LDL.LU R17, [R1+0x19ac] ;  /* 0x0019ac0001117983 */ /* 0x000ea20000300800 */
[----:B------:R-:W-:-:S03]  /*f5ae0*/  LOP3.LUT R4, R10, 0xffff, RZ, 0xc0, !PT ;  /* 0x0000ffff0a047812 */ /* 0x000fc600078ec0ff */
[----:B------:R-:W2:Y:S04]  /*f5af0*/  LDL.LU R15, [R1+0x19a8] ;  /* 0x0019a800010f7983 */ /* 0x000ea80000300800 */
[----:B------:R-:W2:Y:S04]  /*f5b00*/  LDL.LU R28, [R1+0x199c] ;  /* 0x00199c00011c7983 */ /* 0x000ea80000300800 */
[----:B------:R-:W2:Y:S01]  /*f5b10*/  LDL.LU R29, [R1+0x880] ;  /* 0x00088000011d7983 */ /* 0x000ea20000300800 */
[----:B------:R-:W-:-:S03]  /*f5b20*/  PRMT R20, R11, 0x4210, R12 ;  /* 0x000042100b147816 */ /* 0x000fc6000000000c */
[----:B------:R-:W2:Y:S04]  /*f5b30*/  LDL R26, [R1+0x21c0] ;  /* 0x0021c000011a7983 */ /* 0x000ea80000100800 */
[----:B------:R-:W2:Y:S04]  /*f5b40*/  LDL.LU R10, [R1+0x700] ;  /* 0x00070000010a7983 */ /* 0x000ea80000300800 */
[----:B------:R-:W2:Y:S04]  /*f5b50*/  LDL.LU R27, [R1+0x19c8] ;  /* 0x0019c800011b7983 */ /* 0x000ea80000300800 */
[----:B------:R-:W2:Y:S04]  /*f5b60*/  LDL.LU R7, [R1+0x19bc] ;  /* 0x0019bc0001077983 */ /* 0x000ea80000300800 */
[----:B------:R-:W2:Y:S01]  /*f5b70*/  LDL.LU R11, [R1+0x19b8] ;  /* 0x0019b800010b7983 */ /* 0x000ea20000300800 */
[----:B------:R-:W-:-:S03]  /*f5b80*/  PRMT R21, R3, 0x4210, R6 ;  /* 0x0000421003157816 */ /* 0x000fc60000000006 */
[----:B--2---:R0:W-:Y:S04]  /*f5b90*/  STL.64 [R1+0x5dc0], R10 ;  /* 0x005dc00a01007387 */ /* 0x0041e80000100a00 */
[----:B------:R-:W2:Y:S01]  /*f5ba0*/  LDL.LU R3, [R1+0x88c] ;  /* 0x00088c0001037983 */ /* 0x000ea20000300800 */
[----:B0-----:R-:W-:-:S03]  /*f5bb0*/  PRMT R10, R5, 0x4210, R14 ;  /* 0x00004210050a7816 */ /* 0x001fc6000000000e */
[----:B------:R-:W2:Y:S01]  /*f5bc0*/  LDL.LU R5, [R1+0x760] ;  /* 0x0007600001057983 */ /* 0x000ea20000300800 */
[----:B----4-:R-:W-:Y:S02]  /*f5bd0*/  PRMT R23, R24, 0x4210, R19 ;  /* 0x0000421018177816 */ /* 0x010fe40000000013 */
[----:B------:R-:W-:Y:S01]  /*f5be0*/  PRMT R11, R25, 0x4210, R16 ;  /* 0x00004210190b7816 */ /* 0x000fe20000000010 */
[----:B------:R0:W-:Y:S01]  /*f5bf0*/  STL.64 [R1+0x5db8], R6 ;  /* 0x005db80601007387 */ /* 0x0001e20000100a00 */
[----:B---3--:R-:W-:Y:S01]  /*f5c00*/  PRMT R22, R22, 0x4210, R4 ;  /* 0x0000421016167816 */ /* 0x008fe20000000004 */
[----:B0-----:R-:W-:Y:S01]  /*f5c10*/  IMAD.MOV.U32 R6, RZ, RZ, R10 ;  /* 0x000000ffff067224 */ /* 0x001fe200078e000a */
[----:B------:R-:W-:Y:S01]  /*f5c20*/  PRMT R7, R8, 0x4210, R13 ;  /* 0x0000421008077816 */ /* 0x000fe2000000000d */
[----:B--2---:R0:W-:Y:S04]  /*f5c30*/  STL.64 [R1+0x5db0], R4 ;  /* 0x005db00401007387 */ /* 0x0041e80000100a00 */
[----:B------:R-:W2:Y:S01]  /*f5c40*/  LDL.LU.64 R24, [R1+0x2208] ;  /* 0x0022080001187983 */ /* 0x000ea20000300a00 */
[----:B0-----:R-:W-:Y:S01]  /*f5c50*/  IMAD.MOV.U32 R4, RZ, RZ, R23 ;  /* 0x000000ffff047224 */ /* 0x001fe200078e0017 */
[----:B------:R-:W-:Y:S01]  /*f5c60*/  PRMT R23, R9, 0x4210, R2 ;  /* 0x0000421009177816 */ /* 0x000fe20000000002 */
[----:B------:R-:W-:-:S02]  /*f5c70*/  IMAD.MOV.U32 R5, RZ, RZ, R11 ;  /* 0x000000ffff057224 */ /* 0x000fc400078e000b */
[----:B------:R-:W0:Y:S01]  /*f5c80*/  LDS.128 R8, [R18] ;  /* 0x0000000012087984 */ /* 0x000e220000000c00 */
[----:B------:R-:W-:Y:S06]  /*f5c90*/  BAR.SYNC.DEFER_BLOCKING 0x0 ;  /* 0x0000000000007b1d */ /* 0x000fec0000010000 */
[----:B------:R-:W-:Y:S02]  /*f5ca0*/  STSM.16.M88.4 [R0], R4 ;  /* 0x0000000400007844 */ /* 0x000fe40000000200 */
[----:B------:R-:W-:Y:S06]  /*f5cb0*/  BAR.SYNC.DEFER_BLOCKING 0x0 ;  /* 0x0000000000007b1d */ /* 0x000fec0000010000 */
[----:B------:R-:W1:Y:S04]  /*f5cc0*/  LDS.128 R4, [R18] ;  /* 0x0000000012047984 */ /* 0x000e680000000c00 */
[----:B------:R-:W-:Y:S01]  /*f5cd0*/  STL [R1+0x5da8], R27 ;  /* 0x005da81b01007387 */ /* 0x000fe20000100800 */
[----:B------:R-:W-:Y:S06]  /*f5ce0*/  BAR.SYNC.DEFER_BLOCKING 0x0 ;  /* 0x0000000000007b1d */ /* 0x000fec0000010000 */
[----:B------:R-:W-:Y:S04]  /*f5cf0*/  STSM.16.M88.4 [R0], R20 ;  /* 0x0000001400007844 */ /* 0x000fe80000000200 */
[----:B--2---:R-:W-:Y:S04]  /*f5d00*/  STL.64 [R1+0x5da0], R24 ;  /* 0x005da01801007387 */ /* 0x004fe80000100a00 */
[----:B0-----:R-:W-:Y:S04]  /*f5d10*/  STL.64 [R1+0x860], R8 ;  /* 0x0008600801007387 */ /* 0x001fe80000100a00 */
[----:B------:R0:W-:Y:S04]  /*f5d20*/  STL.64 [R1+0x868], R10 ;  /* 0x0008680a01007387 */ /* 0x0001e80000100a00 */
[----:B0-----:R-:W2:Y:S04]  /*f5d30*/  LDL.LU.64 R10, [R1+0x5dc0] ;  /* 0x005dc000010a7983 */ /* 0x001ea80000300a00 */
[----:B------:R-:W3:Y:S04]  /*f5d40*/  LDL.LU.64 R8, [R1+0x2200] ;  /* 0x0022000001087983 */ /* 0x000ee80000300a00 */
[----:B-1----:R-:W-:Y:S04]  /*f5d50*/  STL.64 [R1+0x890], R4 ;  /* 0x0008900401007387 */ /* 0x002fe80000100a00 */
[----:B------:R0:W-:Y:S04]  /*f5d60*/  STL.64 [R1+0x898], R6 ;  /* 0x0008980601007387 */ /* 0x0001e80000100a00 */
[----:B0-----:R-:W4:Y:S01]  /*f5d70*/  LDL.LU.64 R6, [R1+0x5db8] ;  /* 0x005db80001067983 */ /* 0x001f220000300a00 */
[----:B------:R-:W-:Y:S01]  /*f5d80*/  BAR.SYNC.DEFER_BLOCKING 0x0 ;  /* 0x0000000000007b1d */ /* 0x000fe20000010000 */
[----:B------:R-:W-:-:S02]  /*f5d90*/  ISETP.LT.AND P0, PT, R26, UR5, !P0 ;  /* 0x000000051a007c0c */ /* 0x000fc4000c701270 */
[----:B------:R-:W-:Y:S02]  /*f5da0*/  PRMT R20, R17, 0x5210, R19 ;  /* 0x0000521011147816 */ /* 0x000fe40000000013 */
[----:B------:R-:W-:Y:S01]  /*f5db0*/  PRMT R21, R15, 0x5210, R16 ;  /* 0x000052100f157816 */ /* 0x000fe20000000010 */
[----:B------:R-:W0:Y:S01]  /*f5dc0*/  LDCU UR5, c[0x0][0x39c] ;  /* 0x00007380ff0577ac */ /* 0x000e220008000800 */
[----:B------:R-:W-:Y:S01]  /*f5dd0*/  PRMT R22, R28, 0x5210, R14 ;  /* 0x000052101c167816 */ /* 0x000fe2000000000e */
[----:B------:R-:W2:Y:S04]  /*f5de0*/  LDL.LU.64 R4, [R1+0x5db0] ;  /* 0x005db00001047983 */ /* 0x000ea80000300a00 */
[----:B------:R-:W1:Y:S01]  /*f5df0*/  LDS.128 R24, [R18] ;  /* 0x0000000012187984 */ /* 0x000e620000000c00 */
[----:B------:R-:W-:Y:S01]  /*f5e00*/  PRMT R23, R29, 0x5210, R13 ;  /* 0x000052101d177816 */ /* 0x000fe2000000000d */
[----:B------:R-:W-:Y:S06]  /*f5e10*/  BAR.SYNC.DEFER_BLOCKING 0x0 ;  /* 0x0000000000007b1d */ /* 0x000fec0000010000 */
[----:B------:R-:W-:Y:S02]  /*f5e20*/  STSM.16.M88.4 [R0], R20 ;  /* 0x0000001400007844 */ /* 0x000fe40000000200 */
[----:B------:R-:W-:Y:S06]  /*f5e30*/  BAR.SYNC.DEFER_BLOCKING 0x0 ;  /* 0x0000000000007b1d */ /* 0x000fec0000010000 */
[----:B------:R-:W0:Y:S04]  /*f5e40*/  LDS.128 R20, [R18] ;  /* 0x0000000012147984 */ /* 0x000e280000000c00 */
[----:B-1----:R-:W-:Y:S04]  /*f5e50*/  STL.64 [R1+0x7b0], R24 ;  /* 0x0007b01801007387 */ /* 0x002fe80000100a00 */
[----:B------:R1:W-:Y:S01]  /*f5e60*/  STL.64 [R1+0x7b8], R26 ;  /* 0x0007b81a01007387 */ /* 0x0003e20000100a00 */
[----:B------:R-:W-:-:S03]  /*f5e70*/  PRMT R15, R3, 0x5210, R2 ;  /* 0x00005210030f7816 */ /* 0x000fc60000000002 */
[----:B-1----:R-:W3:Y:S04]  /*f5e80*/  LDL.LU R27, [R1+0x5da8] ;  /* 0x005da800011b7983 */ /* 0x002ee80000300800 */
[----:B------:R-:W3:Y:S01]  /*f5e90*/  LDL.LU.64 R24, [R1+0x5da0] ;  /* 0x005da00001187983 */ /* 0x000ee20000300a00 */
[----:B----4-:R-:W-:-:S03]  /*f5ea0*/  PRMT R13, R7, 0x5210, R6 ;  /* 0x00005210070d7816 */ /* 0x010fc60000000006 */
[----:B------:R-:W4:Y:S04]  /*f5eb0*/  LDL.LU.64 R6, [R1+0x21f8] ;  /* 0x0021f80001067983 */ /* 0x000f280000300a00 */
[----:B------:R-:W3:Y:S04]  /*f5ec0*/  LDL.LU R18, [R1+0x5d98] ;  /* 0x005d980001127983 */ /* 0x000ee80000300800 */
[----:B0-----:R-:W-:Y:S04]  /*f5ed0*/  STL.64 [R1+0x840], R20 ;  /* 0x0008401401007387 */ /* 0x001fe80000100a00 */
[----:B------:R0:W-:Y:S04]  /*f5ee0*/  STL.64 [R1+0x848], R22 ;  /* 0x0008481601007387 */ /* 0x0001e80000100a00 */
[----:B------:R-:W3:Y:S04]  /*f5ef0*/  LDL.LU.64 R2, [R1+0x21f0] ;  /* 0x0021f00001027983 */ /* 0x000ee80000300a00 */
[----:B------:R-:W3:Y:S04]  /*f5f00*/  LDL.LU R19, [R1+0x6f0] ;  /* 0x0006f00001137983 */ /* 0x000ee80000300800 */
[----:B0-----:R-:W3:Y:S01]  /*f5f10*/  LDL.LU.64 R22, [R1+0x768] ;  /* 0x0007680001167983 */ /* 0x001ee20000300a00 */
[----:B--2---:R-:W-:Y:S01]  /*f5f20*/  PRMT R14, R11, 0x5210, R4 ;  /* 0x000052100b0e7816 */ /* 0x004fe20000000004 */
[----:B------:R-:W-:Y:S06]  /*f5f30*/  BAR.SYNC.DEFER_BLOCKING 0x0 ;  /* 0x0000000000007b1d */ /* 0x000fec0000010000 */
[----:B---3--:R0:W-:Y:S04]  /*f5f40*/  STL.64 [R1+0x5d88], R22 ;  /* 0x005d881601007387 */ /* 0x0081e80000100a00 */
[----:B0-----:R-:W2:Y:S01]  /*f5f50*/  LDL.LU.64 R22, [R1+0x21b0] ;  /* 0x0021b00001167983 */ /* 0x001ea20000300a00 */
[----:B------:R-:W-:-:S05]  /*f5f60*/  PRMT R12, R27, 0x5210, R12 ;  /* 0x000052101b0c7816 */ /* 0x000fca000000000c */
[----:B------:R0:W-:Y:S01]  /*f5f70*/  STSM.16.M88.4 [R0], R12 ;  /* 0x0000000c00007844 */ /* 0x0001e20000000200 */
[C---:B------:R-:W-:Y:S01]  /*f5f80*/  PRMT R4, R10.reuse, 0x7770, RZ ;  /* 0x000077700a047816 */ /* 0x040fe200000000ff */
[----:B------:R-:W-:Y:S01]  /*f5f90*/  BAR.SYNC.DEFER_BLOCKING 0x0 ;  /* 0x0000000000007b1d */ /* 0x000fe20000010000 */
[----:B0-----:R-:W-:-:S05]  /*f5fa0*/  PRMT R0, R10, 0x7771, RZ ;  /* 0x000077710a007816 */ /* 0x001fca00000000ff */
[----:B--2---:R0:W-:Y:S04]  /*f5fb0*/  STL.64 [R1+0x5d90], R22 ;  /* 0x005d901601007387 */ /* 0x0041e80000100a00 */
[----:B0-----:R-:W2:Y:S04]  /*f5fc0*/  LDL.LU.64 R22, [R1+0x21e8] ;  /* 0x0021e80001167983 */ /* 0x001ea80000300a00 */
[----:B------:R-:W-:Y:S04]  /*f5fd0*/  @P0 STG.E.U8 desc[UR6][R24.64], R4 ;  /* 0x0000000418000986 */ /* 0x000fe8000c101106 */
[----:B------:R0:W-:Y:S04]  /*f5fe0*/  @P6 STG.E.U8 desc[UR6][R8.64], R0 ;  /* 0x0000000008006986 */ /* 0x0001e8000c101106 */
[----:B------:R-:W3:Y:S04]  /*f5ff0*/  LDL.LU.64 R20, [R1+0x2250] ;  /* 0x0022500001147983 */ /* 0x000ee80000300a00 */
[----:B------:R-:W3:Y:S01]  /*f6000*/  LDL.LU.64 R16, [R1+0x2248] ;  /* 0x0022480001107983 */ /* 0x000ee20000300a00 */
[----:B0-----:R-:W-:-:S03]  /*f6010*/  PRMT R0, R10, 0x7772, RZ ;  /* 0x000077720a007816 */ /* 0x001fc600000000ff */
[----:B------:R-:W3:Y:S04]  /*f6020*/  LDL.LU.64 R14, [R1+0x2240] ;  /* 0x00224000010e7983 */ /* 0x000ee80000300a00 */
[----:B----4-:R0:W-:Y:S04]  /*f6030*/  @P5 STG.E.U8 desc[UR6][R6.64], R0 ;  /* 0x0000000006005986 */ /* 0x0101e8000c101106 */
[----:B------:R-:W4:Y:S04]  /*f6040*/  LDL.LU R4, [R1+0x6e0] ;  /* 0x0006e00001047983 */ /* 0x000f280000300800 */
[----:B------:R-:W3:Y:S01]  /*f6050*/  LDL.LU R11, [R1+0x6d0] ;  /* 0x0006d000010b7983 */ /* 0x000ee20000300800 */
[----:B0-----:R-:W-:-:S03]  /*f6060*/  PRMT R0, R10, 0x7773, RZ ;  /* 0x000077730a007816 */ /* 0x001fc600000000ff */
[----:B------:R-:W3:Y:S04]  /*f6070*/  LDL.LU.64 R12, [R1+0x2238] ;  /* 0x00223800010c7983 */ /* 0x000ee80000300a00 */
[----:B------:R-:W3:Y:S04]  /*f6080*/  LDL.LU.64 R28, [R1+0x2230] ;  /* 0x00223000011c7983 */ /* 0x000ee80000300a00 */
[----:B------:R0:W-:Y:S04]  /*f6090*/  @P4 STG.E.U8 desc[UR6][R2.64], R0 ;  /* 0x0000000002004986 */ /* 0x0001e8000c101106 */
[----:B------:R-:W3:Y:S04]  /*f60a0*/  LDL.LU.64 R26, [R1+0x2228] ;  /* 0x00222800011a7983 */ /* 0x000ee80000300a00 */
[----:B------:R-:W3:Y:S01]  /*f60b0*/  LDL.LU.64 R24, [R1+0x2220] ;  /* 0x0022200001187983 */ /* 0x000ee20000300a00 */
[----:B0-----:R-:W-:-:S03]  /*f60c0*/  PRMT R0, R19, 0x7770, RZ ;  /* 0x0000777013007816 */ /* 0x001fc600000000ff */
[----:B------:R-:W3:Y:S04]  /*f60d0*/  LDL.LU.64 R8, [R1+0x2218] ;  /* 0x0022180001087983 */ /* 0x000ee80000300a00 */
[----:B------:R-:W3:Y:S04]  /*f60e0*/  LDL.LU.64 R6, [R1+0x2210] ;  /* 0x0022100001067983 */ /* 0x000ee80000300a00 */
[----:B------:R-:W3:Y:S04]  /*f60f0*/  LDL.LU.64 R2, [R1+0x2258] ;  /* 0x0022580001027983 */ /* 0x000ee80000300a00 */
[----:B------:R-:W3:Y:S04]  /*f6100*/  LDL.LU R10, [R1+0x704] ;  /* 0x00070400010a7983 */ /* 0x000ee80000300800 */
[----:B--2---:R0:W-:Y:S04]  /*f6110*/  @P3 STG.E.U8 desc[UR6][R22.64], R0 ;  /* 0x0000000016003986 */ /* 0x0041e8000c101106 */
[----:B0-----:R-:W2:Y:S01]  /*f6120*/  LDL.LU.64 R22, [R1+0x5d90] ;  /* 0x005d900001167983 */ /* 0x001ea20000300a00 */
[----:B------:R-:W-:-:S02]  /*f6130*/  PRMT R0, R19, 0x7771, RZ ;  /* 0x0000777113007816 */ /* 0x000fc400000000ff */
[----:B------:R-:W-:Y:S02]  /*f6140*/  LOP3.LUT P6, RZ, R18, 0x200, RZ, 0xc0, !PT ;  /* 0x0000020012ff7812 */ /* 0x000fe400078cc0ff */
[C---:B------:R-:W-:Y:S02]  /*f6150*/  LOP3.LUT P0, RZ, R5.reuse, 0x8000, RZ, 0xc0, !PT ;  /* 0x0000800005ff7812 */ /* 0x040fe4000780c0ff */
[----:B------:R-:W-:Y:S01]  /*f6160*/  LOP3.LUT R5, R5, 0xffffdfff, RZ, 0xc0, !PT ;  /* 0xffffdfff05057812 */ /* 0x000fe200078ec0ff */
[----:B--2---:R0:W-:Y:S04]  /*f6170*/  @P2 STG.E.U8 desc[UR6][R22.64], R0 ;  /* 0x0000000016002986 */ /* 0x0041e8000c101106 */
[----:B0-----:R-:W2:Y:S04]  /*f6180*/  LDL.LU.64 R22, [R1+0x5d88] ;  /* 0x005d880001167983 */ /* 0x001ea80000300a00 */
[----:B------:R-:W-:-:S02]  /*f6190*/  @P6 LOP3.LUT R5, R5, 0x2000, RZ, 0xfc, !PT ;  /* 0x0000200005056812 */ /* 0x000fc400078efcff */
[----:B------:R-:W-:Y:S02]  /*f61a0*/  LOP3.LUT P6, RZ, R18, 0x4, RZ, 0xc0, !PT ;  /* 0x0000000412ff7812 */ /* 0x000fe400078cc0ff */
[----:B------:R-:W-:Y:S02]  /*f61b0*/  LOP3.LUT R5, R5, 0xffffbfff, RZ, 0xc0, !PT ;  /* 0xffffbfff05057812 */ /* 0x000fe400078ec0ff */
[----:B------:R-:W-:-:S09]  /*f61c0*/  PRMT R0, R19, 0x7772, RZ ;  /* 0x0000777213007816 */ /* 0x000fd200000000ff */
[----:B------:R-:W-:Y:S02]  /*f61d0*/  @P6 LOP3.LUT R5, R5, 0x4000, RZ, 0xfc, !PT ;  /* 0x0000400005056812 */ /* 0x000fe400078efcff */
[C---:B------:R-:W-:Y:S02]  /*f61e0*/  LOP3.LUT P6, RZ, R18.reuse, 0x2, RZ, 0xc0, !PT ;  /* 0x0000000212ff7812 */ /* 0x040fe400078cc0ff */
[C---:B------:R-:W-:Y:S02]  /*f61f0*/  LOP3.LUT P2, RZ, R18.reuse, 0x20, RZ, 0xc0, !PT ;  /* 0x0000002012ff7812 */ /* 0x040fe4000784c0ff */
[C---:B------:R-:W-:Y:S02]  /*f6200*/  LOP3.LUT P3, RZ, R18.reuse, 0x40, RZ, 0xc0, !PT ;  /* 0x0000004012ff7812 */ /* 0x040fe4000786c0ff */
[C---:B------:R-:W-:Y:S02]  /*f6210*/  LOP3.LUT P4, RZ, R18.reuse, 0x80, RZ, 0xc0, !PT ;  /* 0x0000008012ff7812 */ /* 0x040fe4000788c0ff */
[----:B------:R-:W-:Y:S01]  /*f6220*/  LOP3.LUT P5, RZ, R18, 0x100, RZ, 0xc0, !PT ;  /* 0x0000010012ff7812 */ /* 0x000fe200078ac0ff */
[----:B--2---:R0:W-:Y:S02]  /*f6230*/  @P1 STG.E.U8 desc[UR6][R22.64], R0 ;  /* 0x0000000016001986 */ /* 0x0041e4000c101106 */
[----:B0-----:R-:W-:-:S05]  /*f6240*/  PRMT R0, R19, 0x7773, RZ ;  /* 0x0000777313007816 */ /* 0x001fca00000000ff */
[----:B---3--:R4:W-:Y:S02]  /*f6250*/  @P0 STG.E.U8 desc[UR6][R20.64], R0 ;  /* 0x0000000014000986 */ /* 0x0089e4000c101106 */
[----:B----4-:R-:W-:-:S05]  /*f6260*/  PRMT R0, R4, 0x7770, RZ ;  /* 0x0000777004007816 */ /* 0x010fca00000000ff */
[----:B------:R0:W-:Y:S01]  /*f6270*/  @P6 STG.E.U8 desc[UR6][R16.64], R0 ;  /* 0x0000000010006986 */ /* 0x0001e2000c101106 */
[----:B------:R-:W-:Y:S02]  /*f6280*/  LOP3.LUT P6, RZ, R5, 0x4000, RZ, 0xc0, !PT ;  /* 0x0000400005ff7812 */ /* 0x000fe400078cc0ff */
[C---:B------:R-:W-:Y:S02]  /*f6290*/  LOP3.LUT P0, RZ, R18.reuse, 0x8, RZ, 0xc0, !PT ;  /* 0x0000000812ff7812 */ /* 0x040fe4000780c0ff */
[----:B------:R-:W-:Y:S02]  /*f62a0*/  LOP3.LUT P1, RZ, R18, 0x10, RZ, 0xc0, !PT ;  /* 0x0000001012ff7812 */ /* 0x000fe4000782c0ff */
[----:B0-----:R-:W-:-:S07]  /*f62b0*/  PRMT R0, R4, 0x7771, RZ ;  /* 0x0000777104007816 */ /* 0x001fce00000000ff */
[----:B------:R0:W-:Y:S02]  /*f62c0*/  @P6 STG.E.U8 desc[UR6][R14.64], R0 ;  /* 0x000000000e006986 */ /* 0x0001e4000c101106 */
[----:B0-----:R-:W-:-:S05]  /*f62d0*/  PRMT R0, R4, 0x7772, RZ ;  /* 0x0000777204007816 */ /* 0x001fca00000000ff */
[----:B------:R0:W-:Y:S02]  /*f62e0*/  @P0 STG.E.U8 desc[UR6][R12.64], R0 ;  /* 0x000000000c000986 */ /* 0x0001e4000c101106 */
[----:B0-----:R-:W-:-:S05]  /*f62f0*/  PRMT R0, R4, 0x7773, RZ ;  /* 0x0000777304007816 */ /* 0x001fca00000000ff */
[----:B------:R0:W-:Y:S02]  /*f6300*/  @P1 STG.E.U8 desc[UR6][R28.64], R0 ;  /* 0x000000001c001986 */ /* 0x0001e4000c101106 */
[----:B0-----:R-:W-:-:S05]  /*f6310*/  PRMT R0, R11, 0x7770, RZ ;  /* 0x000077700b007816 */ /* 0x001fca00000000ff */
[----:B------:R0:W-:Y:S01]  /*f6320*/  @P2 STG.E.U8 desc[UR6][R26.64], R0 ;  /* 0x000000001a002986 */ /* 0x0001e2000c101106 */
[----:B------:R-:W-:Y:S02]  /*f6330*/  LOP3.LUT P6, RZ, R5, 0x2000, RZ, 0xc0, !PT ;  /* 0x0000200005ff7812 */ /* 0x000fe400078cc0ff */
[----:B0-----:R-:W-:-:S05]  /*f6340*/  PRMT R0, R11, 0x7771, RZ ;  /* 0x000077710b007816 */ /* 0x001fca00000000ff */
[----:B------:R0:W-:Y:S02]  /*f6350*/  @P3 STG.E.U8 desc[UR6][R24.64], R0 ;  /* 0x0000000018003986 */ /* 0x0001e4000c101106 */
[----:B0-----:R-:W-:-:S05]  /*f6360*/  PRMT R0, R11, 0x7772, RZ ;  /* 0x000077720b007816 */ /* 0x001fca00000000ff */
[----:B------:R0:W-:Y:S02]  /*f6370*/  @P4 STG.E.U8 desc[UR6][R8.64], R0 ;  /* 0x0000000008004986 */ /* 0x0001e4000c101106 */
[----:B0-----:R-:W-:-:S05]  /*f6380*/  PRMT R0, R11, 0x7773, RZ ;  /* 0x000077730b007816 */ /* 0x001fca00000000ff */
[----:B------:R0:W-:Y:S02]  /*f6390*/  @P5 STG.E.U8 desc[UR6][R6.64], R0 ;  /* 0x0000000006005986 */ /* 0x0001e4000c101106 */
[----:B0-----:R-:W-:-:S05]  /*f63a0*/  PRMT R0, R10, 0x7770, RZ ;  /* 0x000077700a007816 */ /* 0x001fca00000000ff */
[----:B------:R0:W-:Y:S04]  /*f63b0*/  @P6 STG.E.U8 desc[UR6][R2.64], R0 ;  /* 0x0000000002006986 */ /* 0x0001e8000c101106 */
[----:B0-----:R-:W2:Y:S04]  /*f63c0*/  LDL.LU.64 R2, [R1+0x2288] ;  /* 0x0022880001027983 */ /* 0x001ea80000300a00 */
[----:B------:R-:W3:Y:S04]  /*f63d0*/  LDL.LU.64 R28, [R1+0x2280] ;  /* 0x00228000011c7983 */ /* 0x000ee80000300a00 */
[----:B------:R-:W4:Y:S04]  /*f63e0*/  LDL.LU.64 R26, [R1+0x2278] ;  /* 0x00227800011a7983 */ /* 0x000f280000300a00 */
[----:B------:R-:W3:Y:S04]  /*f63f0*/  LDL.LU.64 R24, [R1+0x2270] ;  /* 0x0022700001187983 */ /* 0x000ee80000300a00 */
[----:B------:R-:W3:Y:S04]  /*f6400*/  LDL.LU.64 R8, [R1+0x2268] ;  /* 0x0022680001087983 */ /* 0x000ee80000300a00 */
[----:B------:R-:W3:Y:S04]  /*f6410*/  LDL.LU.64 R6, [R1+0x2260] ;  /* 0x0022600001067983 */ /* 0x000ee80000300a00 */
[----:B------:R-:W3:Y:S01]  /*f6420*/  LDL.LU R11, [R1+0x6f4] ;  /* 0x0006f400010b7983 */ /* 0x000ee20000300800 */
[----:B------:R-:W-:-:S02]  /*f6430*/  LOP3.LUT P4, RZ, R18, 0x400, RZ, 0xc0, !PT ;  /* 0x0000040012ff7812 */ /* 0x000fc4000788c0ff */
[----:B------:R-:W-:Y:S02]  /*f6440*/  PRMT R0, R10, 0x7771, RZ ;  /* 0x000077710a007816 */ /* 0x000fe400000000ff */
[----:B------:R-:W-:Y:S02]  /*f6450*/  LOP3.LUT P0, RZ, R18, 0x400000, RZ, 0xc0, !PT ;  /* 0x0040000012ff7812 */ /* 0x000fe4000780c0ff */
[----:B------:R-:W-:-:S11]  /*f6460*/  LOP3.LUT R5, R5, 0xffffffef, RZ, 0xc0, !PT ;  /* 0xffffffef05057812 */ /* 0x000fd600078ec0ff */
[----:B------:R-:W-:Y:S02]  /*f6470*/  @P0 LOP3.LUT R5, R5, 0x10, RZ, 0xfc, !PT ;  /* 0x0000001005050812 */ /* 0x000fe400078efcff */
        /* <DEDUP_REMOVED lines=10> */
[----:B------:R-:W-:Y:S01]  /*f6520*/  LOP3.LUT R5, R5, 0xfffffeff, RZ, 0xc0, !PT ;  /* 0xfffffeff05057812 */ /* 0x000fe200078ec0ff */
[----:B--2---:R0:W-:Y:S04]  /*f6530*/  @P4 STG.E.U8 desc[UR6][R2.64], R0 ;  /* 0x0000000002004986 */ /* 0x0041e8000c101106 */
[----:B0-----:R-:W2:Y:S04]  /*f6540*/  LDL.LU.64 R2, [R1+0x2298] ;  /* 0x0022980001027983 */ /* 0x001ea80000300a00 */
[----:B------:R-:W2:Y:S02]  /*f6550*/  LDL.LU.64 R16, [R1+0x22d0] ;  /* 0x0022d00001107983 */ /* 0x000ea40000300a00 */
[----:B------:R-:W-:-:S02]  /*f6560*/  @P0 LOP3.LUT R5, R5, 0x100, RZ, 0xfc, !PT ;  /* 0x0000010005050812 */ /* 0x000fc400078efcff */
[----:B------:R-:W-:Y:S02]  /*f6570*/  LOP3.LUT P0, RZ, R18, 0x20000, RZ, 0xc0, !PT ;  /* 0x0002000012ff7812 */ /* 0x000fe4000780c0ff */
[----:B------:R-:W-:-:S11]  /*f6580*/  LOP3.LUT R5, R5, 0xfffffdff, RZ, 0xc0, !PT ;  /* 0xfffffdff05057812 */ /* 0x000fd600078ec0ff */
[----:B------:R-:W-:Y:S02]  /*f6590*/  @P0 LOP3.LUT R5, R5, 0x200, RZ, 0xfc, !PT ;  /* 0x0000020005050812 */ /* 0x000fe400078efcff */
[----:B------:R-:W-:Y:S02]  /*f65a0*/  LOP3.LUT P0, RZ, R18, 0x10000, RZ, 0xc0, !PT ;  /* 0x0001000012ff7812 */ /* 0x000fe4000780c0ff */
[----:B------:R-:W-:-:S11]  /*f65b0*/  LOP3.LUT R5, R5, 0xfffffbff, RZ, 0xc0, !PT ;  /* 0xfffffbff05057812 */ /* 0x000fd600078ec0ff */
[----:B------:R-:W-:Y:S02]  /*f65c0*/  @P0 LOP3.LUT R5, R5, 0x400, RZ, 0xfc, !PT ;  /* 0x0000040005050812 */ /* 0x000fe400078efcff */
[C---:B------:R-:W-:Y:S02]  /*f65d0*/  LOP3.LUT P0, RZ, R18.reuse, 0x8000, RZ, 0xc0, !PT ;  /* 0x0000800012ff7812 */ /* 0x040fe4000780c0ff */
[----:B------:R-:W-:Y:S02]  /*f65e0*/  LOP3.LUT R5, R5, 0xfffff7ff, RZ, 0xc0, !PT ;  /* 0xfffff7ff05057812 */ /* 0x000fe400078ec0ff */
[----:B------:R-:W-:-:S09]  /*f65f0*/  LOP3.LUT P5, RZ, R18, 0x800, RZ, 0xc0, !PT ;  /* 0x0000080012ff7812 */ /* 0x000fd200078ac0ff */
[----:B------:R-:W-:Y:S02]  /*f6600*/  @P0 LOP3.LUT R5, R5, 0x800, RZ, 0xfc, !PT ;  /* 0x0000080005050812 */ /* 0x000fe400078efcff */
[C---:B------:R-:W-:Y:S02]  /*f6610*/  LOP3.LUT P0, RZ, R18.reuse, 0x4000, RZ, 0xc0, !PT ;  /* 0x0000400012ff7812 */ /* 0x040fe4000780c0ff */
[----:B------:R-:W-:Y:S02]  /*f6620*/  LOP3.LUT P6, RZ, R18, 0x1000, RZ, 0xc0, !PT ;  /* 0x0000100012ff7812 */ /* 0x000fe400078cc0ff */
[----:B------:R-:W-:Y:S02]  /*f6630*/  LOP3.LUT R5, R5, 0xffffefff, RZ, 0xc0, !PT ;  /* 0xffffefff05057812 */ /* 0x000fe400078ec0ff */
[----:B------:R-:W-:-:S05]  /*f6640*/  PRMT R0, R10, 0x7772, RZ ;  /* 0x000077720a007816 */ /* 0x000fca00000000ff */
[----:B---3--:R0:W-:Y:S02]  /*f6650*/  @P5 STG.E.U8 desc[UR6][R28.64], R0 ;  /* 0x000000001c005986 */ /* 0x0081e4000c101106 */
[----:B------:R-:W-:Y:S02]  /*f6660*/  @P0 LOP3.LUT R5, R5, 0x1000, RZ, 0xfc, !PT ;  /* 0x0000100005050812 */ /* 0x000fe400078efcff */
[----:B------:R-:W-:Y:S02]  /*f6670*/  LOP3.LUT P0, RZ, R18, 0x2000, RZ, 0xc0, !PT ;  /* 0x0000200012ff7812 */ /* 0x000fe4000780c0ff */
[----:B0-----:R-:W-:-:S05]  /*f6680*/  PRMT R0, R10, 0x7773, RZ ;  /* 0x000077730a007816 */ /* 0x001fca00000000ff */
[----:B----4-:R0:W-:Y:S02]  /*f6690*/  @P6 STG.E.U8 desc[UR6][R26.64], R0 ;  /* 0x000000001a006986 */ /* 0x0101e4000c101106 */
[----:B0-----:R-:W-:-:S05]  /*f66a0*/  PRMT R0, R11, 0x7770, RZ ;  /* 0x000077700b007816 */ /* 0x001fca00000000ff */
[----:B------:R0:W-:Y:S01]  /*f66b0*/  @P0 STG.E.U8 desc[UR6][R24.64], R0 ;  /* 0x0000000018000986 */ /* 0x0001e2000c101106 */
[----:B------:R-:W-:Y:S02]  /*f66c0*/  LOP3.LUT P0, RZ, R5, 0x1000, RZ, 0xc0, !PT ;  /* 0x0000100005ff7812 */ /* 0x000fe4000780c0ff */
[----:B0-----:R-:W-:-:S11]  /*f66d0*/  PRMT R0, R11, 0x7771, RZ ;  /* 0x000077710b007816 */ /* 0x001fd600000000ff */
[----:B------:R0:W-:Y:S01]  /*f66e0*/  @P0 STG.E.U8 desc[UR6][R8.64], R0 ;  /* 0x0000000008000986 */ /* 0x0001e2000c101106 */
[----:B------:R-:W-:Y:S02]  /*f66f0*/  LOP3.LUT P0, RZ, R5, 0x800, RZ, 0xc0, !PT ;  /* 0x0000080005ff7812 */ /* 0x000fe4000780c0ff */
[----:B0-----:R-:W-:-:S11]  /*f6700*/  PRMT R0, R11, 0x7772, RZ ;  /* 0x000077720b007816 */ /* 0x001fd600000000ff */
[----:B------:R0:W-:Y:S01]  /*f6710*/  @P0 STG.E.U8 desc[UR6][R6.64], R0 ;  /* 0x0000000006000986 */ /* 0x0001e2000c101106 */
[----:B------:R-:W-:Y:S02]  /*f6720*/  LOP3.LUT P0, RZ, R5, 0x400, RZ, 0xc0, !PT ;  /* 0x0000040005ff7812 */ /* 0x000fe4000780c0ff */
[----:B0-----:R-:W-:Y:S01]  /*f6730*/  PRMT R0, R11, 0x7773, RZ ;  /* 0x000077730b007816 */ /* 0x001fe200000000ff */
[----:B--2---:R0:W-:Y:S04]  /*f6740*/  STL.64 [R1+0x5d78], R16 ;  /* 0x005d781001007387 */ /* 0x0041e80000100a00 */
[----:B0-----:R-:W2:Y:S04]  /*f6750*/  LDL.LU.64 R16, [R1+0x2290] ;  /* 0x0022900001107983 */ /* 0x001ea80000300a00 */
[----:B------:R-:W3:Y:S04]  /*f6760*/  LDL.LU.64 R22, [R1+0x22c8] ;  /* 0x0022c80001167983 */ /* 0x000ee80000300a00 */
[----:B------:R-:W4:Y:S04]  /*f6770*/  LDL.LU.64 R20, [R1+0x22c0] ;  /* 0x0022c00001147983 */ /* 0x000f280000300a00 */
[----:B------:R-:W2:Y:S04]  /*f6780*/  LDL.LU.64 R14, [R1+0x22b8] ;  /* 0x0022b800010e7983 */ /* 0x000ea80000300a00 */
[----:B------:R-:W2:Y:S04]  /*f6790*/  LDL.LU.64 R12, [R1+0x22b0] ;  /* 0x0022b000010c7983 */ /* 0x000ea80000300a00 */
[----:B------:R-:W2:Y:S04]  /*f67a0*/  LDL.LU.64 R28, [R1+0x22a8] ;  /* 0x0022a800011c7983 */ /* 0x000ea80000300a00 */
[----:B------:R-:W2:Y:S04]  /*f67b0*/  LDL.LU.64 R26, [R1+0x22a0] ;  /* 0x0022a000011a7983 */ /* 0x000ea80000300a00 */
[----:B------:R-:W2:Y:S04]  /*f67c0*/  LDL.LU.64 R24, [R1+0x22d8] ;  /* 0x0022d80001187983 */ /* 0x000ea80000300a00 */
[----:B------:R-:W2:Y:S04]  /*f67d0*/  LDL.LU.64 R8, [R1+0x22f0] ;  /* 0x0022f00001087983 */ /* 0x000ea80000300a00 */
[----:B------:R-:W2:Y:S04]  /*f67e0*/  LDL.LU.64 R6, [R1+0x22e8] ;  /* 0x0022e80001067983 */ /* 0x000ea80000300a00 */
[----:B------:R-:W2:Y:S04]  /*f67f0*/  LDL.LU.64 R10, [R1+0x22e0] ;  /* 0x0022e000010a7983 */ /* 0x000ea80000300a00 */
[----:B------:R0:W-:Y:S04]  /*f6800*/  @P0 STG.E.U8 desc[UR6][R2.64], R0 ;  /* 0x0000000002000986 */ /* 0x0001e8000c101106 */
[----:B0-----:R-:W2:Y:S01]  /*f6810*/  LDL.LU.64 R2, [R1+0x5d80] ;  /* 0x005d800001027983 */ /* 0x001ea20000300a00 */
[----:B------:R-:W-:-:S02]  /*f6820*/  LOP3.LUT P0, RZ, R5, 0x200, RZ, 0xc0, !PT ;  /* 0x0000020005ff7812 */ /* 0x000fc4000780c0ff */
[----:B--2---:R-:W-:-:S11]  /*f6830*/  PRMT R0, R2, 0x7770, RZ ;  /* 0x0000777002007816 */ /* 0x004fd600000000ff */
[----:B------:R0:W-:Y:S04]  /*f6840*/  @P0 STG.E.U8 desc[UR6][R16.64], R0 ;  /* 0x0000000010000986 */ /* 0x0001e8000c101106 */
[----:B0-----:R-:W2:Y:S01]  /*f6850*/  LDL.LU.64 R16, [R1+0x5d78] ;  /* 0x005d780001107983 */ /* 0x001ea20000300a00 */
[----:B------:R-:W-:Y:S02]  /*f6860*/  LOP3.LUT P0, RZ, R5, 0x100, RZ, 0xc0, !PT ;  /* 0x0000010005ff7812 */ /* 0x000fe4000780c0ff */
[----:B------:R-:W-:-:S11]  /*f6870*/  PRMT R0, R2, 0x7771, RZ ;  /* 0x0000777102007816 */ /* 0x000fd600000000ff */
[----:B--2---:R0:W-:Y:S04]  /*f6880*/  @P0 STG.E.U8 desc[UR6][R16.64], R0 ;  /* 0x0000000010000986 */ /* 0x0041e8000c101106 */
[----:B0-----:R-:W2:Y:S01]  /*f6890*/  LDL.LU R17, [R1+0x5d74] ;  /* 0x005d740001117983 */ /* 0x001ea20000300800 */
[----:B------:R-:W-:Y:S02]  /*f68a0*/  LOP3.LUT P0, RZ, R5, 0x80, RZ, 0xc0, !PT ;  /* 0x0000008005ff7812 */ /* 0x000fe4000780c0ff */
[----:B------:R-:W-:-:S11]  /*f68b0*/  PRMT R0, R2, 0x7772, RZ ;  /* 0x0000777202007816 */ /* 0x000fd600000000ff */
[----:B---3--:R0:W-:Y:S02]  /*f68c0*/  @P0 STG.E.U8 desc[UR6][R22.64], R0 ;  /* 0x0000000016000986 */ /* 0x0081e4000c101106 */
[----:B0-----:R-:W-:Y:S02]  /*f68d0*/  PRMT R0, R2, 0x7773, RZ ;  /* 0x0000777302007816 */ /* 0x001fe400000000ff */
[----:B------:R-:W3:Y:S01]  /*f68e0*/  LDL.LU R2, [R1+0x5d70] ;  /* 0x005d700001027983 */ /* 0x000ee20000300800 */
[----:B------:R-:W-:-:S13]  /*f68f0*/  LOP3.LUT P0, RZ, R5, 0x40, RZ, 0xc0, !PT ;  /* 0x0000004005ff7812 */ /* 0x000fda000780c0ff */
[----:B----4-:R2:W-:Y:S01]  /*f6900*/  @P0 STG.E.U8 desc[UR6][R20.64], R0 ;  /* 0x0000000014000986 */ /* 0x0105e2000c101106 */
[----:B------:R-:W-:Y:S02]  /*f6910*/  LOP3.LUT P0, RZ, R5, 0x20, RZ, 0xc0, !PT ;  /* 0x0000002005ff7812 */ /* 0x000fe4000780c0ff */
[C---:B------:R-:W-:Y:S02]  /*f6920*/  LOP3.LUT P1, RZ, R18.reuse, 0x800000, RZ, 0xc0, !PT ;  /* 0x0080000012ff7812 */ /* 0x040fe4000782c0ff */
[C---:B------:R-:W-:Y:S02]  /*f6930*/  LOP3.LUT P2, RZ, R18.reuse, 0x1000000, RZ, 0xc0, !PT ;  /* 0x0100000012ff7812 */ /* 0x040fe4000784c0ff */
[C---:B------:R-:W-:Y:S02]  /*f6940*/  LOP3.LUT P3, RZ, R18.reuse, 0x2000000, RZ, 0xc0, !PT ;  /* 0x0200000012ff7812 */ /* 0x040fe4000786c0ff */
[C---:B------:R-:W-:Y:S02]  /*f6950*/  LOP3.LUT P4, RZ, R18.reuse, 0x4000000, RZ, 0xc0, !PT ;  /* 0x0400000012ff7812 */ /* 0x040fe4000788c0ff */
[----:B------:R-:W-:-:S02]  /*f6960*/  LOP3.LUT P5, RZ, R18, 0x8000000, RZ, 0xc0, !PT ;  /* 0x0800000012ff7812 */ /* 0x000fc400078ac0ff */
[----:B------:R-:W-:Y:S02]  /*f6970*/  LOP3.LUT P6, RZ, R18, 0x10000000, RZ, 0xc0, !PT ;  /* 0x1000000012ff7812 */ /* 0x000fe400078cc0ff */
[----:B--2---:R-:W-:-:S05]  /*f6980*/  PRMT R0, R17, 0x7770, RZ ;  /* 0x0000777011007816 */ /* 0x004fca00000000ff */
[----:B------:R0:W-:Y:S01]  /*f6990*/  @P0 STG.E.U8 desc[UR6][R14.64], R0 ;  /* 0x000000000e000986 */ /* 0x0001e2000c101106 */
[----:B------:R-:W-:Y:S02]  /*f69a0*/  LOP3.LUT P0, RZ, R5, 0x10, RZ, 0xc0, !PT ;  /* 0x0000001005ff7812 */ /* 0x000fe4000780c0ff */
[----:B0-----:R-:W-:-:S11]  /*f69b0*/  PRMT R0, R17, 0x7771, RZ ;  /* 0x0000777111007816 */ /* 0x001fd600000000ff */
[----:B------:R0:W-:Y:S02]  /*f69c0*/  @P0 STG.E.U8 desc[UR6][R12.64], R0 ;  /* 0x000000000c000986 */ /* 0x0001e4000c101106 */
[----:B0-----:R-:W-:-:S05]  /*f69d0*/  PRMT R0, R17, 0x7772, RZ ;  /* 0x0000777211007816 */ /* 0x001fca00000000ff */
[----:B------:R0:W-:Y:S02]  /*f69e0*/  @P1 STG.E.U8 desc[UR6][R28.64], R0 ;  /* 0x000000001c001986 */ /* 0x0001e4000c101106 */
[----:B0-----:R-:W-:Y:S02]  /*f69f0*/  PRMT R0, R17, 0x7773, RZ ;  /* 0x0000777311007816 */ /* 0x001fe400000000ff */
[----:B------:R-:W2:Y:S04]  /*f6a00*/  LDL.LU R17, [R1+0x5d6c] ;  /* 0x005d6c0001117983 */ /* 0x000ea80000300800 */
[----:B------:R3:W-:Y:S02]  /*f6a10*/  @P2 STG.E.U8 desc[UR6][R26.64], R0 ;  /* 0x000000001a002986 */ /* 0x0007e4000c101106 */
[----:B---3--:R-:W-:-:S05]  /*f6a20*/  PRMT R0, R2, 0x7770, RZ ;  /* 0x0000777002007816 */ /* 0x008fca00000000ff */
[----:B------:R0:W-:Y:S02]  /*f6a30*/  @P3 STG.E.U8 desc[UR6][R24.64], R0 ;  /* 0x0000000018003986 */ /* 0x0001e4000c101106 */
[----:B0-----:R-:W-:-:S05]  /*f6a40*/  PRMT R0, R2, 0x7771, RZ ;  /* 0x0000777102007816 */ /* 0x001fca00000000ff */
[----:B------:R0:W-:Y:S02]  /*f6a50*/  @P4 STG.E.U8 desc[UR6][R8.64], R0 ;  /* 0x0000000008004986 */ /* 0x0001e4000c101106 */
[----:B0-----:R-:W-:-:S05]  /*f6a60*/  PRMT R0, R2, 0x7772, RZ ;  /* 0x0000777202007816 */ /* 0x001fca00000000ff */
[----:B------:R0:W-:Y:S02]  /*f6a70*/  @P5 STG.E.U8 desc[UR6][R6.64], R0 ;  /* 0x0000000006005986 */ /* 0x0001e4000c101106 */
[----:B0-----:R-:W-:Y:S02]  /*f6a80*/  PRMT R0, R2, 0x7773, RZ ;  /* 0x0000777302007816 */ /* 0x001fe400000000ff */
[----:B------:R-:W3:Y:S04]  /*f6a90*/  LDL.LU R2, [R1+0x5d68] ;  /* 0x005d680001027983 */ /* 0x000ee80000300800 */
[----:B------:R0:W-:Y:S04]  /*f6aa0*/  @P6 STG.E.U8 desc[UR6][R10.64], R0 ;  /* 0x000000000a006986 */ /* 0x0001e8000c101106 */
[----:B0-----:R-:W4:Y:S04]  /*f6ab0*/  LDL.LU.64 R10, [R1+0x2308] ;  /* 0x00230800010a7983 */ /* 0x001f280000300a00 */
[----:B------:R-:W4:Y:S04]  /*f6ac0*/  LDL.LU.64 R26, [R1+0x2300] ;  /* 0x00230000011a7983 */ /* 0x000f280000300a00 */
[----:B------:R-:W4:Y:S04]  /*f6ad0*/  LDL.LU.64 R24, [R1+0x22f8] ;  /* 0x0022f80001187983 */ /* 0x000f280000300a00 */
[----:B------:R-:W4:Y:S01]  /*f6ae0*/  LDL.LU R4, [R1+0x6f8] ;  /* 0x0006f80001047983 */ /* 0x000f220000300800 */
[----:B------:R-:W-:-:S02]  /*f6af0*/  LOP3.LUT R5, R5, 0xfffffffe, RZ, 0xc0, !PT ;  /* 0xfffffffe05057812 */ /* 0x000fc400078ec0ff */
[----:B------:R-:W-:Y:S01]  /*f6b00*/  LOP3.LUT P4, RZ, R18, 0x20000000, RZ, 0xc0, !PT ;  /* 0x2000000012ff7812 */ /* 0x000fe2000788c0ff */
[----:B------:R-:W4:Y:S04]  /*f6b10*/  LDL.LU.64 R8, [R1+0x2318] ;  /* 0x0023180001087983 */ /* 0x000f280000300a00 */
[----:B------:R-:W4:Y:S04]  /*f6b20*/  LDL.LU.64 R6, [R1+0x2310] ;  /* 0x0023100001067983 */ /* 0x000f280000300a00 */
[----:B------:R-:W4:Y:S04]  /*f6b30*/  LDL.LU R16, [R1+0x6e8] ;  /* 0x0006e80001107983 */ /* 0x000f280000300800 */
[----:B------:R-:W-:Y:S01]  /*f6b40*/  STL [R1+0x5854], R18 ;  /* 0x0058541201007387 */ /* 0x000fe20000100800 */
[----:B--2---:R-:W-:-:S02]  /*f6b50*/  LOP3.LUT P0, RZ, R17, 0x200, RZ, 0xc0, !PT ;  /* 0x0000020011ff7812 */ /* 0x004fc4000780c0ff */
[----:B---3--:R-:W-:-:S11]  /*f6b60*/  LOP3.LUT R2, R2, 0xf7ffffff, RZ, 0xc0, !PT ;  /* 0xf7ffffff02027812 */ /* 0x008fd600078ec0ff */
        /* <DEDUP_REMOVED lines=13> */
[----:B------:R-:W-:-:S13]  /*f6c40*/  LOP3.LUT P0, RZ, R17, 0x10, RZ, 0xc0, !PT ;  /* 0x0000001011ff7812 */ /* 0x000fda000780c0ff */
        /* <DEDUP_REMOVED lines=8> */
[----:B------:R-:W-:Y:S02]  /*f6cd0*/  LOP3.LUT R5, R5, 0xfffffff7, RZ, 0xc0, !PT ;  /* 0xfffffff705057812 */ /* 0x000fe400078ec0ff */
[----:B----4-:R-:W-:Y:S01]  /*f6ce0*/  PRMT R0, R4, 0x7770, RZ ;  /* 0x0000777004007816 */ /* 0x010fe200000000ff */
[----:B------:R-:W-:Y:S08]  /*f6cf0*/  STL.64 [R1+0x5d50], R2 ;  /* 0x005d500201007387 */ /* 0x000ff00000100a00 */
[----:B------:R-:W-:Y:S01]  /*f6d00*/  @P0 LOP3.LUT R5, R5, 0x8, RZ, 0xfc, !PT ;  /* 0x0000000805050812 */ /* 0x000fe200078efcff */
[----:B------:R0:W-:Y:S04]  /*f6d10*/  @P4 STG.E.U8 desc[UR6][R10.64], R0 ;  /* 0x000000000a004986 */ /* 0x0001e8000c101106 */
[----:B------:R-:W-:Y:S04]  /*f6d20*/  STL [R1+0x760], R5 ;  /* 0x0007600501007387 */ /* 0x000fe80000100800 */
[----:B0-----:R-:W2:Y:S04]  /*f6d30*/  LDL.LU.64 R10, [R1+0x2350] ;  /* 0x00235000010a7983 */ /* 0x001ea80000300a00 */
[----:B------:R-:W3:Y:S01]  /*f6d40*/  LDL.LU.64 R2, [R1+0x2340] ;  /* 0x0023400001027983 */ /* 0x000ee20000300a00 */
[----:B------:R-:W-:-:S02]  /*f6d50*/  LOP3.LUT P5, RZ, R18, 0x40000000, RZ, 0xc0, !PT ;  /* 0x4000000012ff7812 */ /* 0x000fc400078ac0ff */
[----:B------:R-:W-:Y:S02]  /*f6d60*/  LOP3.LUT P6, RZ, R18, 0x80000000, RZ, 0xc0, !PT ;  /* 0x8000000012ff7812 */ /* 0x000fe400078cc0ff */
[----:B------:R-:W-:Y:S02]  /*f6d70*/  PRMT R0, R4, 0x7771, RZ ;  /* 0x0000777104007816 */ /* 0x000fe400000000ff */
[----:B------:R-:W-:-:S07]  /*f6d80*/  LOP3.LUT P0, RZ, R17, 0x1, RZ, 0xc0, !PT ;  /* 0x0000000111ff7812 */ /* 0x000fce000780c0ff */
[----:B------:R0:W-:Y:S01]  /*f6d90*/  @P5 STG.E.U8 desc[UR6][R26.64], R0 ;  /* 0x000000001a005986 */ /* 0x0001e2000c101106 */
[C---:B------:R-:W-:Y:S02]  /*f6da0*/  LOP3.LUT P1, RZ, R17.reuse, 0x400, RZ, 0xc0, !PT ;  /* 0x0000040011ff7812 */ /* 0x040fe4000782c0ff */
[C---:B------:R-:W-:Y:S02]  /*f6db0*/  LOP3.LUT P2, RZ, R17.reuse, 0x800, RZ, 0xc0, !PT ;  /* 0x0000080011ff7812 */ /* 0x040fe4000784c0ff */
[C---:B------:R-:W-:Y:S02]  /*f6dc0*/  LOP3.LUT P3, RZ, R17.reuse, 0x1000, RZ, 0xc0, !PT ;  /* 0x0000100011ff7812 */ /* 0x040fe4000786c0ff */
[----:B0-----:R-:W-:Y:S02]  /*f6dd0*/  PRMT R0, R4, 0x7772, RZ ;  /* 0x0000777204007816 */ /* 0x001fe400000000ff */
[C---:B------:R-:W-:Y:S02]  /*f6de0*/  LOP3.LUT P4, RZ, R17.reuse, 0x2000, RZ, 0xc0, !PT ;  /* 0x0000200011ff7812 */ /* 0x040fe4000788c0ff */
[C---:B------:R-:W-:Y:S01]  /*f6df0*/  LOP3.LUT P5, RZ, R17.reuse, 0x4000, RZ, 0xc0, !PT ;  /* 0x0000400011ff7812 */ /* 0x040fe200078ac0ff */
[----:B------:R-:W-:Y:S01]  /*f6e00*/  @P6 STG.E.U8 desc[UR6][R24.64], R0 ;  /* 0x0000000018006986 */ /* 0x000fe2000c101106 */
[----:B------:R-:W-:-:S03]  /*f6e10*/  LOP3.LUT P6, RZ, R17, 0x8000, RZ, 0xc0, !PT ;  /* 0x0000800011ff7812 */ /* 0x000fc600078cc0ff */
[----:B---3--:R0:W-:Y:S04]  /*f6e20*/  STL.64 [R1+0x5d60], R2 ;  /* 0x005d600201007387 */ /* 0x0081e80000100a00 */
[----:B0-----:R-:W3:Y:S04]  /*f6e30*/  LDL.LU.64 R2, [R1+0x2348] ;  /* 0x0023480001027983 */ /* 0x001ee80000300a00 */
[----:B------:R-:W4:Y:S04]  /*f6e40*/  LDL.LU.64 R18, [R1+0x2338] ;  /* 0x0023380001127983 */ /* 0x000f280000300a00 */
[----:B------:R-:W2:Y:S04]  /*f6e50*/  LDL.LU R5, [R1+0x6d8] ;  /* 0x0006d80001057983 */ /* 0x000ea80000300800 */
[----:B------:R-:W2:Y:S04]  /*f6e60*/  LDL.LU.64 R22, [R1+0x2330] ;  /* 0x0023300001167983 */ /* 0x000ea80000300a00 */
[----:B------:R0:W-:Y:S04]  /*f6e70*/  STL [R1+0x5d5c], R17 ;  /* 0x005d5c1101007387 */ /* 0x0001e80000100800 */
[----:B0-----:R-:W2:Y:S01]  /*f6e80*/  LDL.LU R17, [R1+0x760] ;  /* 0x0007600001117983 */ /* 0x001ea20000300800 */
[----:B------:R-:W-:-:S03]  /*f6e90*/  PRMT R0, R4, 0x7773, RZ ;  /* 0x0000777304007816 */ /* 0x000fc600000000ff */
        /* <DEDUP_REMOVED lines=9> */
[----:B------:R-:W3:Y:S01]  /*f6f30*/  LDL.LU.64 R8, [R1+0x2370] ;  /* 0x0023700001087983 */ /* 0x000ee20000300a00 */
[----:B--2---:R-:W-:-:S13]  /*f6f40*/  LOP3.LUT P0, RZ, R17, 0x8, RZ, 0xc0, !PT ;  /* 0x0000000811ff7812 */ /* 0x004fda000780c0ff */
[----:B------:R0:W-:Y:S01]  /*f6f50*/  @P0 STG.E.U8 desc[UR6][R6.64], R0 ;  /* 0x0000000006000986 */ /* 0x0001e2000c101106 */
[C---:B------:R-:W-:Y:S02]  /*f6f60*/  LOP3.LUT P0, RZ, R17.reuse, 0x4, RZ, 0xc0, !PT ;  /* 0x0000000411ff7812 */ /* 0x040fe4000780c0ff */
[----:B0-----:R-:W-:Y:S01]  /*f6f70*/  PRMT R0, R16, 0x7771, RZ ;  /* 0x0000777110007816 */ /* 0x001fe200000000ff */
[----:B------:R-:W2:Y:S10]  /*f6f80*/  LDL.LU.64 R6, [R1+0x2368] ;  /* 0x0023680001067983 */ /* 0x000eb40000300a00 */
[----:B------:R0:W-:Y:S01]  /*f6f90*/  @P0 STG.E.U8 desc[UR6][R10.64], R0 ;  /* 0x000000000a000986 */ /* 0x0001e2000c101106 */
[----:B------:R-:W-:-:S02]  /*f6fa0*/  LOP3.LUT P0, RZ, R17, 0x2, RZ, 0xc0, !PT ;  /* 0x0000000211ff7812 */ /* 0x000fc4000780c0ff */
[----:B0-----:R-:W-:Y:S01]  /*f6fb0*/  PRMT R0, R16, 0x7772, RZ ;  /* 0x0000777210007816 */ /* 0x001fe200000000ff */
[----:B------:R-:W2:Y:S10]  /*f6fc0*/  LDL.LU.64 R10, [R1+0x2360] ;  /* 0x00236000010a7983 */ /* 0x000eb40000300a00 */
[----:B---3--:R0:W-:Y:S04]  /*f6fd0*/  @P0 STG.E.U8 desc[UR6][R2.64], R0 ;  /* 0x0000000002000986 */ /* 0x0081e8000c101106 */
[----:B0-----:R-:W3:Y:S01]  /*f6fe0*/  LDL.LU.64 R2, [R1+0x5d60] ;  /* 0x005d600001027983 */ /* 0x001ee20000300a00 */
[----:B------:R-:W-:-:S02]  /*f6ff0*/  LOP3.LUT P0, RZ, R17, 0x1, RZ, 0xc0, !PT ;  /* 0x0000000111ff7812 */ /* 0x000fc4000780c0ff */
[----:B------:R-:W-:Y:S01]  /*f7000*/  PRMT R0, R16, 0x7773, RZ ;  /* 0x0000777310007816 */ /* 0x000fe200000000ff */
[----:B------:R-:W2:Y:S04]  /*f7010*/  LDL.LU R17, [R1+0x5d5c] ;  /* 0x005d5c0001117983 */ /* 0x000ea80000300800 */
[----:B------:R-:W2:Y:S06]  /*f7020*/  LDL.LU R16, [R1+0x5d58] ;  /* 0x005d580001107983 */ /* 0x000eac0000300800 */
[----:B---3--:R0:W-:Y:S04]  /*f7030*/  @P0 STG.E.U8 desc[UR6][R2.64], R0 ;  /* 0x0000000002000986 */ /* 0x0081e8000c101106 */
[----:B0-----:R-:W3:Y:S01]  /*f7040*/  LDL.LU.64 R2, [R1+0x5d50] ;  /* 0x005d500001027983 */ /* 0x001ee20000300a00 */
[----:B------:R-:W-:-:S02]  /*f7050*/  PRMT R0, R5, 0x7770, RZ ;  /* 0x0000777005007816 */ /* 0x000fc400000000ff */
[----:B---3--:R-:W-:-:S13]  /*f7060*/  LOP3.LUT P0, RZ, R2, 0x80000000, RZ, 0xc0, !PT ;  /* 0x8000000002ff7812 */ /* 0x008fda000780c0ff */
[----:B----4-:R0:W-:Y:S01]  /*f7070*/  @P0 STG.E.U8 desc[UR6][R18.64], R0 ;  /* 0x0000000012000986 */ /* 0x0101e2000c101106 */
[----:B------:R-:W-:Y:S02]  /*f7080*/  LOP3.LUT P0, RZ, R2, 0x40000000, RZ, 0xc0, !PT ;  /* 0x4000000002ff7812 */ /* 0x000fe4000780c0ff */
[----:B0-----:R-:W-:-:S11]  /*f7090*/  PRMT R0, R5, 0x7771, RZ ;  /* 0x0000777105007816 */ /* 0x001fd600000000ff */
        /* <DEDUP_REMOVED lines=9> */
[----:B------:R0:W-:Y:S02]  /*f7130*/  @P0 STG.E.U8 desc[UR6][R12.64], R0 ;  /* 0x000000000c000986 */ /* 0x0001e4000c101106 */
[----:B0-----:R-:W-:-:S05]  /*f7140*/  PRMT R0, R3, 0x7771, RZ ;  /* 0x0000777103007816 */ /* 0x001fca00000000ff */
[----:B------:R0:W-:Y:S02]  /*f7150*/  @P1 STG.E.U8 desc[UR6][R28.64], R0 ;  /* 0x000000001c001986 */ /* 0x0001e4000c101106 */
[----:B0-----:R-:W-:-:S05]  /*f7160*/  PRMT R0, R3, 0x7772, RZ ;  /* 0x0000777203007816 */ /* 0x001fca00000000ff */
[----:B------:R0:W-:Y:S02]  /*f7170*/  @P2 STG.E.U8 desc[UR6][R26.64], R0 ;  /* 0x000000001a002986 */ /* 0x0001e4000c101106 */
[----:B0-----:R-:W-:Y:S02]  /*f7180*/  PRMT R0, R3, 0x7773, RZ ;  /* 0x0000777303007816 */ /* 0x001fe400000000ff */
[----:B------:R-:W3:Y:S04]  /*f7190*/  LDL.LU R3, [R1+0x5d48] ;  /* 0x005d480001037983 */ /* 0x000ee80000300800 */
[----:B------:R0:W-:Y:S02]  /*f71a0*/  @P3 STG.E.U8 desc[UR6][R24.64], R0 ;  /* 0x0000000018003986 */ /* 0x0001e4000c101106 */
[----:B0-----:R-:W-:-:S05]  /*f71b0*/  PRMT R0, R4, 0x7770, RZ ;  /* 0x0000777004007816 */ /* 0x001fca00000000ff */
[----:B------:R0:W-:Y:S02]  /*f71c0*/  @P4 STG.E.U8 desc[UR6][R8.64], R0 ;  /* 0x0000000008004986 */ /* 0x0001e4000c101106 */
[----:B0-----:R-:W-:-:S05]  /*f71d0*/  PRMT R0, R4, 0x7771, RZ ;  /* 0x0000777104007816 */ /* 0x001fca00000000ff */
[----:B--2---:R0:W-:Y:S02]  /*f71e0*/  @P5 STG.E.U8 desc[UR6][R6.64], R0 ;  /* 0x0000000006005986 */ /* 0x0041e4000c101106 */
[----:B0-----:R-:W-:-:S05]  /*f71f0*/  PRMT R0, R4, 0x7772, RZ ;  /* 0x0000777204007816 */ /* 0x001fca00000000ff */
[----:B------:R0:W-:Y:S04]  /*f7200*/  @P6 STG.E.U8 desc[UR6][R10.64], R0 ;  /* 0x000000000a006986 */ /* 0x0001e8000c101106 */
[----:B0-----:R-:W2:Y:S01]  /*f7210*/  LDL.LU.64 R10, [R1+0x2398] ;  /* 0x00239800010a7983 */ /* 0x001ea20000300a00 */
[C---:B------:R-:W-:Y:S02]  /*f7220*/  LOP3.LUT P0, RZ, R17.reuse, 0x20000000, RZ, 0xc0, !PT ;  /* 0x2000000011ff7812 */ /* 0x040fe4000780c0ff */
[----:B------:R-:W-:Y:S01]  /*f7230*/  LOP3.LUT R2, R2, 0xfffbffff, RZ, 0xc0, !PT ;  /* 0xfffbffff02027812 */ /* 0x000fe200078ec0ff */
[----:B------:R-:W4:Y:S01]  /*f7240*/  LDL.LU.64 R26, [R1+0x2390] ;  /* 0x00239000011a7983 */ /* 0x000f220000300a00 */
[----:B------:R-:W-:Y:S02]  /*f7250*/  LOP3.LUT P4, RZ, R17, 0x10000, RZ, 0xc0, !PT ;  /* 0x0001000011ff7812 */ /* 0x000fe4000788c0ff */
[----:B------:R-:W-:Y:S01]  /*f7260*/  PRMT R0, R4, 0x7773, RZ ;  /* 0x0000777304007816 */ /* 0x000fe200000000ff */
[----:B------:R-:W3:Y:S04]  /*f7270*/  LDL.LU.64 R24, [R1+0x23d0] ;  /* 0x0023d00001187983 */ /* 0x000ee80000300a00 */
[----:B------:R-:W3:Y:S02]  /*f7280*/  LDL.LU.64 R8, [R1+0x23c8] ;  /* 0x0023c80001087983 */ /* 0x000ee40000300a00 */
[----:B------:R-:W-:-:S02]  /*f7290*/  @P0 LOP3.LUT R2, R2, 0x40000, RZ, 0xfc, !PT ;  /* 0x0004000002020812 */ /* 0x000fc400078efcff */
[----:B------:R-:W-:Y:S01]  /*f72a0*/  LOP3.LUT P0, RZ, R17, 0x10000000, RZ, 0xc0, !PT ;  /* 0x1000000011ff7812 */ /* 0x000fe2000780c0ff */
[----:B------:R-:W3:Y:S01]  /*f72b0*/  LDL.LU R5, [R1+0x6ec] ;  /* 0x0006ec0001057983 */ /* 0x000ee20000300800 */
[----:B------:R-:W-:-:S03]  /*f72c0*/  LOP3.LUT R2, R2, 0xfff7ffff, RZ, 0xc0, !PT ;  /* 0xfff7ffff02027812 */ /* 0x000fc600078ec0ff */
[----:B------:R-:W3:Y:S01]  /*f72d0*/  LDL.LU.64 R6, [R1+0x23c0] ;  /* 0x0023c00001067983 */ /* 0x000ee20000300a00 */
[----:B------:R-:W-:-:S03]  /*f72e0*/  LOP3.LUT P5, RZ, R17, 0x40000, RZ, 0xc0, !PT ;  /* 0x0004000011ff7812 */ /* 0x000fc600078ac0ff */
[----:B------:R-:W3:Y:S04]  /*f72f0*/  LDL.LU R15, [R1+0x6dc] ;  /* 0x0006dc00010f7983 */ /* 0x000ee80000300800 */
        /* <DEDUP_REMOVED lines=21> */
[C---:B------:R-:W-:Y:S02]  /*f7450*/  LOP3.LUT P6, RZ, R17.reuse, 0x80000, RZ, 0xc0, !PT ;  /* 0x0008000011ff7812 */ /* 0x040fe400078cc0ff */
[C---:B------:R-:W-:Y:S02]  /*f7460*/  LOP3.LUT P1, RZ, R17.reuse, 0x40000000, RZ, 0xc0, !PT ;  /* 0x4000000011ff7812 */ /* 0x040fe4000782c0ff */
[----:B------:R-:W-:-:S05]  /*f7470*/  LOP3.LUT P2, RZ, R17, 0x80000000, RZ, 0xc0, !PT ;  /* 0x8000000011ff7812 */ /* 0x000fca000784c0ff */
[----:B------:R-:W-:Y:S02]  /*f7480*/  @P0 LOP3.LUT R2, R2, 0x4000000, RZ, 0xfc, !PT ;  /* 0x0400000002020812 */ /* 0x000fe400078efcff */
[----:B------:R-:W-:Y:S01]  /*f7490*/  LOP3.LUT P0, RZ, R17, 0x100000, RZ, 0xc0, !PT ;  /* 0x0010000011ff7812 */ /* 0x000fe2000780c0ff */
[----:B--2---:R0:W-:Y:S04]  /*f74a0*/  @P4 STG.E.U8 desc[UR6][R10.64], R0 ;  /* 0x000000000a004986 */ /* 0x0041e8000c101106 */
[----:B0-----:R-:W2:Y:S04]  /*f74b0*/  LDL.LU.64 R10, [R1+0x23b8] ;  /* 0x0023b800010a7983 */ /* 0x001ea80000300a00 */
[----:B------:R0:W-:Y:S04]  /*f74c0*/  STL.64 [R1+0x5890], R16 ;  /* 0x0058901001007387 */ /* 0x0001e80000100a00 */
[----:B------:R-:W2:Y:S04]  /*f74d0*/  LDL.LU R14, [R1+0x6c0] ;  /* 0x0006c000010e7983 */ /* 0x000ea80000300800 */
[----:B0-----:R-:W2:Y:S04]  /*f74e0*/  LDL.LU.64 R16, [R1+0x23a0] ;  /* 0x0023a00001107983 */ /* 0x001ea80000300a00 */
[----:B--2---:R0:W-:Y:S04]  /*f74f0*/  STL.64 [R1+0x5d38], R16 ;  /* 0x005d381001007387 */ /* 0x0041e80000100a00 */
[----:B0-----:R-:W2:Y:S01]  /*f7500*/  LDL.LU.64 R16, [R1+0x23a8] ;  /* 0x0023a80001107983 */ /* 0x001ea20000300a00 */
[----:B---3--:R-:W-:-:S05]  /*f7510*/  PRMT R0, R5, 0x7770, RZ ;  /* 0x0000777005007816 */ /* 0x008fca00000000ff */
[----:B----4-:R0:W-:Y:S02]  /*f7520*/  @P5 STG.E.U8 desc[UR6][R26.64], R0 ;  /* 0x000000001a005986 */ /* 0x0101e4000c101106 */
[----:B0-----:R-:W-:-:S05]  /*f7530*/  PRMT R0, R5, 0x7771, RZ ;  /* 0x0000777105007816 */ /* 0x001fca00000000ff */
[----:B------:R0:W-:Y:S02]  /*f7540*/  @P6 STG.E.U8 desc[UR6][R24.64], R0 ;  /* 0x0000000018006986 */ /* 0x0001e4000c101106 */
[----:B0-----:R-:W-:-:S05]  /*f7550*/  PRMT R0, R5, 0x7772, RZ ;  /* 0x0000777205007816 */ /* 0x001fca00000000ff */
[----:B------:R-:W-:Y:S04]  /*f7560*/  @P0 STG.E.U8 desc[UR6][R8.64], R0 ;  /* 0x0000000008000986 */ /* 0x000fe8000c101106 */
[----:B--2---:R0:W-:Y:S04]  /*f7570*/  STL.64 [R1+0x5d40], R16 ;  /* 0x005d401001007387 */ /* 0x0041e80000100a00 */
[----:B0-----:R-:W2:Y:S01]  /*f7580*/  LDL.LU.64 R16, [R1+0x23b0] ;  /* 0x0023b00001107983 */ /* 0x001ea20000300a00 */
[C---:B------:R-:W-:Y:S02]  /*f7590*/  LOP3.LUT P0, RZ, R2.reuse, 0x4000000, RZ, 0xc0, !PT ;  /* 0x0400000002ff7812 */ /* 0x040fe4000780c0ff */
[----:B------:R-:W-:Y:S01]  /*f75a0*/  PRMT R0, R5, 0x7773, RZ ;  /* 0x0000777305007816 */ /* 0x000fe200000000ff */
[----:B------:R-:W3:Y:S04]  /*f75b0*/  LDL.LU.64 R18, [R1+0x23d8] ;  /* 0x0023d80001127983 */ /* 0x000ee80000300a00 */
[----:B------:R-:W4:Y:S04]  /*f75c0*/  LDL.LU.64 R22, [R1+0x2408] ;  /* 0x0024080001167983 */ /* 0x000f280000300a00 */
[----:B------:R-:W3:Y:S04]  /*f75d0*/  LDL.LU.64 R20, [R1+0x2400] ;  /* 0x0024000001147983 */ /* 0x000ee80000300a00 */
[----:B------:R0:W-:Y:S01]  /*f75e0*/  @P0 STG.E.U8 desc[UR6][R6.64], R0 ;  /* 0x0000000006000986 */ /* 0x0001e2000c101106 */
[----:B------:R-:W-:-:S03]  /*f75f0*/  LOP3.LUT P0, RZ, R2, 0x2000000, RZ, 0xc0, !PT ;  /* 0x0200000002ff7812 */ /* 0x000fc6000780c0ff */
[----:B------:R-:W3:Y:S04]  /*f7600*/  LDL.LU R4, [R1+0x6b0] ;  /* 0x0006b00001047983 */ /* 0x000ee80000300800 */
[----:B------:R-:W3:Y:S01]  /*f7610*/  LDL.LU.64 R12, [R1+0x23f8] ;  /* 0x0023f800010c7983 */ /* 0x000ee20000300a00 */
[----:B0-----:R-:W-:-:S03]  /*f7620*/  PRMT R0, R15, 0x7770, RZ ;  /* 0x000077700f007816 */ /* 0x001fc600000000ff */
[----:B------:R-:W3:Y:S04]  /*f7630*/  LDL.LU.64 R28, [R1+0x23f0] ;  /* 0x0023f000011c7983 */ /* 0x000ee80000300a00 */
[----:B------:R0:W-:Y:S01]  /*f7640*/  @P0 STG.E.U8 desc[UR6][R10.64], R0 ;  /* 0x000000000a000986 */ /* 0x0001e2000c101106 */
[----:B------:R-:W-:-:S03]  /*f7650*/  LOP3.LUT P0, RZ, R2, 0x1000000, RZ, 0xc0, !PT ;  /* 0x0100000002ff7812 */ /* 0x000fc6000780c0ff */
[----:B------:R-:W3:Y:S04]  /*f7660*/  LDL.LU.64 R26, [R1+0x23e8] ;  /* 0x0023e800011a7983 */ /* 0x000ee80000300a00 */
[----:B------:R-:W3:Y:S01]  /*f7670*/  LDL.LU.64 R24, [R1+0x23e0] ;  /* 0x0023e00001187983 */ /* 0x000ee20000300a00 */
[----:B0-----:R-:W-:-:S03]  /*f7680*/  PRMT R0, R15, 0x7771, RZ ;  /* 0x000077710f007816 */ /* 0x001fc600000000ff */
[----:B------:R-:W3:Y:S04]  /*f7690*/  LDL.LU R5, [R1+0x6a0] ;  /* 0x0006a00001057983 */ /* 0x000ee80000300800 */
[----:B------:R-:W3:Y:S04]  /*f76a0*/  LDL.LU.64 R8, [R1+0x2418] ;  /* 0x0024180001087983 */ /* 0x000ee80000300a00 */
[----:B------:R-:W3:Y:S04]  /*f76b0*/  LDL.LU.64 R6, [R1+0x2410] ;  /* 0x0024100001067983 */ /* 0x000ee80000300a00 */
[----:B------:R-:W3:Y:S04]  /*f76c0*/  LDL.LU.64 R10, [R1+0x2450] ;  /* 0x00245000010a7983 */ /* 0x000ee80000300a00 */
[----:B--2---:R0:W-:Y:S04]  /*f76d0*/  @P0 STG.E.U8 desc[UR6][R16.64], R0 ;  /* 0x0000000010000986 */ /* 0x0041e8000c101106 */
[----:B0-----:R-:W2:Y:S01]  /*f76e0*/  LDL.LU.64 R16, [R1+0x5d40] ;  /* 0x005d400001107983 */ /* 0x001ea20000300a00 */
[----:B------:R-:W-:-:S02]  /*f76f0*/  LOP3.LUT P0, RZ, R2, 0x800000, RZ, 0xc0, !PT ;  /* 0x0080000002ff7812 */ /* 0x000fc4000780c0ff */
[----:B------:R-:W-:-:S11]  /*f7700*/  PRMT R0, R15, 0x7772, RZ ;  /* 0x000077720f007816 */ /* 0x000fd600000000ff */
[----:B--2---:R0:W-:Y:S04]  /*f7710*/  @P0 STG.E.U8 desc[UR6][R16.64], R0 ;  /* 0x0000000010000986 */ /* 0x0041e8000c101106 */
[----:B0-----:R-:W2:Y:S01]  /*f7720*/  LDL.LU.64 R16, [R1+0x5d38] ;  /* 0x005d380001107983 */ /* 0x001ea20000300a00 */
[----:B------:R-:W-:Y:S02]  /*f7730*/  LOP3.LUT P0, RZ, R2, 0x400000, RZ, 0xc0, !PT ;  /* 0x0040000002ff7812 */ /* 0x000fe4000780c0ff */
[----:B------:R-:W-:Y:S02]  /*f7740*/  PRMT R0, R15, 0x7773, RZ ;  /* 0x000077730f007816 */ /* 0x000fe400000000ff */
[C---:B------:R-:W-:Y:S02]  /*f7750*/  LOP3.LUT P3, RZ, R3.reuse, 0x1, RZ, 0xc0, !PT ;  /* 0x0000000103ff7812 */ /* 0x040fe4000786c0ff */
[----:B------:R-:W-:-:S02]  /*f7760*/  LOP3.LUT P4, RZ, R3, 0x2, RZ, 0xc0, !PT ;  /* 0x0000000203ff7812 */ /* 0x000fc4000788c0ff */
[C---:B------:R-:W-:Y:S02]  /*f7770*/  LOP3.LUT P5, RZ, R3.reuse, 0x4, RZ, 0xc0, !PT ;  /* 0x0000000403ff7812 */ /* 0x040fe400078ac0ff */
[----:B------:R-:W-:-:S03]  /*f7780*/  LOP3.LUT P6, RZ, R3, 0x8, RZ, 0xc0, !PT ;  /* 0x0000000803ff7812 */ /* 0x000fc600078cc0ff */
[----:B--2---:R0:W-:Y:S01]  /*f7790*/  @P0 STG.E.U8 desc[UR6][R16.64], R0 ;  /* 0x0000000010000986 */ /* 0x0041e2000c101106 */
[----:B------:R-:W-:Y:S02]  /*f77a0*/  LOP3.LUT P0, RZ, R2, 0x200000, RZ, 0xc0, !PT ;  /* 0x0020000002ff7812 */ /* 0x000fe4000780c0ff */
[----:B0-----:R-:W-:-:S11]  /*f77b0*/  PRMT R0, R14, 0x7770, RZ ;  /* 0x000077700e007816 */ /* 0x001fd600000000ff */
[----:B---3--:R0:W-:Y:S01]  /*f77c0*/  @P0 STG.E.U8 desc[UR6][R18.64], R0 ;  /* 0x0000000012000986 */ /* 0x0081e2000c101106 */
[----:B------:R-:W-:Y:S02]  /*f77d0*/  LOP3.LUT P0, RZ, R2, 0x100000, RZ, 0xc0, !PT ;  /* 0x0010000002ff7812 */ /* 0x000fe4000780c0ff */
[----:B0-----:R-:W-:-:S11]  /*f77e0*/  PRMT R0, R14, 0x7771, RZ ;  /* 0x000077710e007816 */ /* 0x001fd600000000ff */
[----:B----4-:R0:W-:Y:S01]  /*f77f0*/  @P0 STG.E.U8 desc[UR6][R22.64], R0 ;  /* 0x0000000016000986 */ /* 0x0101e2000c101106 */
        /* <DEDUP_REMOVED lines=16> */
[----:B0-----:R-:W-:Y:S02]  /*f7900*/  PRMT R0, R5, 0x7771, RZ ;  /* 0x0000777105007816 */ /* 0x001fe400000000ff */
[----:B------:R-:W2:Y:S04]  /*f7910*/  LDL.LU.64 R6, [R1+0x2448] ;  /* 0x0024480001067983 */ /* 0x000ea80000300a00 */
[----:B------:R0:W-:Y:S04]  /*f7920*/  @P6 STG.E.U8 desc[UR6][R10.64], R0 ;  /* 0x000000000a006986 */ /* 0x0001e8000c101106 */
[----:B------:R-:W3:Y:S04]  /*f7930*/  LDL.LU.64 R26, [R1+0x2440] ;  /* 0x00244000011a7983 */ /* 0x000ee80000300a00 */
[----:B0-----:R-:W4:Y:S04]  /*f7940*/  LDL.LU.64 R10, [R1+0x2438] ;  /* 0x00243800010a7983 */ /* 0x001f280000300a00 */
[----:B------:R-:W4:Y:S04]  /*f7950*/  LDL.LU.64 R24, [R1+0x2430] ;  /* 0x0024300001187983 */ /* 0x000f280000300a00 */
[----:B------:R-:W4:Y:S04]  /*f7960*/  LDL.LU.64 R8, [R1+0x2428] ;  /* 0x0024280001087983 */ /* 0x000f280000300a00 */
[----:B------:R-:W4:Y:S01]  /*f7970*/  LDL.LU R4, [R1+0x690] ;  /* 0x0006900001047983 */ /* 0x000f220000300800 */
[----:B------:R-:W-:-:S02]  /*f7980*/  LOP3.LUT P4, RZ, R3, 0x10, RZ, 0xc0, !PT ;  /* 0x0000001003ff7812 */ /* 0x000fc4000788c0ff */
[----:B------:R-:W-:Y:S02]  /*f7990*/  LOP3.LUT P5, RZ, R3, 0x20, RZ, 0xc0, !PT ;  /* 0x0000002003ff7812 */ /* 0x000fe400078ac0ff */
[----:B------:R-:W-:Y:S02]  /*f79a0*/  PRMT R0, R5, 0x7772, RZ ;  /* 0x0000777205007816 */ /* 0x000fe400000000ff */
[----:B------:R-:W-:-:S07]  /*f79b0*/  LOP3.LUT P6, RZ, R3, 0x40, RZ, 0xc0, !PT ;  /* 0x0000004003ff7812 */ /* 0x000fce00078cc0ff */
[----:B--2---:R0:W-:Y:S02]  /*f79c0*/  @P4 STG.E.U8 desc[UR6][R6.64], R0 ;  /* 0x0000000006004986 */ /* 0x0041e4000c101106 */
[----:B0-----:R-:W-:Y:S02]  /*f79d0*/  PRMT R0, R5, 0x7773, RZ ;  /* 0x0000777305007816 */ /* 0x001fe400000000ff */
[----:B------:R-:W2:Y:S04]  /*f79e0*/  LDL.LU.64 R6, [R1+0x2420] ;  /* 0x0024200001067983 */ /* 0x000ea80000300a00 */
[----:B---3--:R4:W-:Y:S04]  /*f79f0*/  @P5 STG.E.U8 desc[UR6][R26.64], R0 ;  /* 0x000000001a005986 */ /* 0x0089e8000c101106 */
[----:B------:R-:W3:Y:S01]  /*f7a00*/  LDL.LU R17, [R1+0x6c4] ;  /* 0x0006c40001117983 */ /* 0x000ee20000300800 */
[----:B----4-:R-:W-:-:S05]  /*f7a10*/  PRMT R0, R4, 0x7770, RZ ;  /* 0x0000777004007816 */ /* 0x010fca00000000ff */
[----:B------:R0:W-:Y:S04]  /*f7a20*/  @P6 STG.E.U8 desc[UR6][R10.64], R0 ;  /* 0x000000000a006986 */ /* 0x0001e8000c101106 */
[----:B0-----:R-:W4:Y:S04]  /*f7a30*/  LDL.LU.64 R10, [R1+0x2480] ;  /* 0x00248000010a7983 */ /* 0x001f280000300a00 */
[----:B----4-:R0:W-:Y:S04]  /*f7a40*/  STL.64 [R1+0x5d28], R10 ;  /* 0x005d280a01007387 */ /* 0x0101e80000100a00 */
[----:B0-----:R-:W4:Y:S01]  /*f7a50*/  LDL.LU.64 R10, [R1+0x2488] ;  /* 0x00248800010a7983 */ /* 0x001f220000300a00 */
[----:B------:R-:W-:-:S02]  /*f7a60*/  LOP3.LUT P0, RZ, R3, 0x10000, RZ, 0xc0, !PT ;  /* 0x0001000003ff7812 */ /* 0x000fc4000780c0ff */
        /* <DEDUP_REMOVED lines=17> */
[----:B------:R-:W-:Y:S01]  /*f7b80*/  LOP3.LUT P0, RZ, R3, 0x400, RZ, 0xc0, !PT ;  /* 0x0000040003ff7812 */ /* 0x000fe2000780c0ff */
[----:B----4-:R0:W-:Y:S04]  /*f7b90*/  STL.64 [R1+0x5d30], R10 ;  /* 0x005d300a01007387 */ /* 0x0101e80000100a00 */
[----:B0-----:R-:W4:Y:S01]  /*f7ba0*/  LDL.LU.64 R10, [R1+0x2458] ;  /* 0x00245800010a7983 */ /* 0x001f220000300a00 */
[----:B------:R-:W-:Y:S02]  /*f7bb0*/  LOP3.LUT R2, R2, 0xffff7fff, RZ, 0xc0, !PT ;  /* 0xffff7fff02027812 */ /* 0x000fe400078ec0ff */
[----:B------:R-:W-:Y:S01]  /*f7bc0*/  PRMT R0, R4, 0x7771, RZ ;  /* 0x0000777104007816 */ /* 0x000fe200000000ff */
[----:B------:R-:W4:Y:S04]  /*f7bd0*/  LDL.LU.64 R18, [R1+0x2478] ;  /* 0x0024780001127983 */ /* 0x000f280000300a00 */
[----:B------:R-:W-:-:S02]  /*f7be0*/  @P0 LOP3.LUT R2, R2, 0x8000, RZ, 0xfc, !PT ;  /* 0x0000800002020812 */ /* 0x000fc400078efcff */
[----:B------:R-:W-:Y:S01]  /*f7bf0*/  LOP3.LUT P0, RZ, R3, 0x200, RZ, 0xc0, !PT ;  /* 0x0000020003ff7812 */ /* 0x000fe2000780c0ff */
[----:B------:R-:W4:Y:S01]  /*f7c00*/  LDL.LU.64 R22, [R1+0x2470] ;  /* 0x0024700001167983 */ /* 0x000f220000300a00 */
[----:B------:R-:W-:-:S03]  /*f7c10*/  LOP3.LUT R2, R2, 0xfffeffff, RZ, 0xc0, !PT ;  /* 0xfffeffff02027812 */ /* 0x000fc600078ec0ff */
[----:B------:R-:W4:Y:S04]  /*f7c20*/  LDL.LU R5, [R1+0x6b4] ;  /* 0x0006b40001057983 */ /* 0x000f280000300800 */
[----:B------:R-:W4:Y:S04]  /*f7c30*/  LDL.LU.64 R20, [R1+0x2468] ;  /* 0x0024680001147983 */ /* 0x000f280000300a00 */
[----:B------:R-:W-:Y:S01]  /*f7c40*/  @P0 LOP3.LUT R2, R2, 0x10000, RZ, 0xfc, !PT ;  /* 0x0001000002020812 */ /* 0x000fe200078efcff */
[----:B------:R-:W4:Y:S01]  /*f7c50*/  LDL.LU.64 R14, [R1+0x2460] ;  /* 0x00246000010e7983 */ /* 0x000f220000300a00 */
[----:B------:R-:W-:-:S02]  /*f7c60*/  LOP3.LUT P0, RZ, R3, 0x100, RZ, 0xc0, !PT ;  /* 0x0000010003ff7812 */ /* 0x000fc4000780c0ff */
[----:B------:R-:W-:Y:S01]  /*f7c70*/  LOP3.LUT R2, R2, 0xfffdffff, RZ, 0xc0, !PT ;  /* 0xfffdffff02027812 */ /* 0x000fe200078ec0ff */
[----:B------:R-:W4:Y:S04]  /*f7c80*/  LDL.LU.64 R12, [R1+0x2498] ;  /* 0x00249800010c7983 */ /* 0x000f280000300a00 */
[----:B------:R-:W4:Y:S04]  /*f7c90*/  LDL.LU.64 R28, [R1+0x2490] ;  /* 0x00249000011c7983 */ /* 0x000f280000300a00 */
[----:B------:R-:W4:Y:S02]  /*f7ca0*/  LDL.LU.64 R26, [R1+0x24d0] ;  /* 0x0024d000011a7983 */ /* 0x000f240000300a00 */
[----:B------:R-:W-:-:S02]  /*f7cb0*/  @P0 LOP3.LUT R2, R2, 0x20000, RZ, 0xfc, !PT ;  /* 0x0002000002020812 */ /* 0x000fc400078efcff */
[----:B------:R-:W-:-:S13]  /*f7cc0*/  LOP3.LUT P0, RZ, R3, 0x80, RZ, 0xc0, !PT ;  /* 0x0000008003ff7812 */ /* 0x000fda000780c0ff */
[----:B------:R0:W-:Y:S01]  /*f7cd0*/  @P0 STG.E.U8 desc[UR6][R24.64], R0 ;  /* 0x0000000018000986 */ /* 0x0001e2000c101106 */
[----:B------:R-:W-:Y:S02]  /*f7ce0*/  LOP3.LUT P0, RZ, R2, 0x20000, RZ, 0xc0, !PT ;  /* 0x0002000002ff7812 */ /* 0x000fe4000780c0ff */
[----:B0-----:R-:W-:Y:S01]  /*f7cf0*/  PRMT R0, R4, 0x7772, RZ ;  /* 0x0000777204007816 */ /* 0x001fe200000000ff */
[----:B------:R-:W4:Y:S10]  /*f7d00*/  LDL.LU.64 R24, [R1+0x24c8] ;  /* 0x0024c80001187983 */ /* 0x000f340000300a00 */
[----:B------:R0:W-:Y:S01]  /*f7d10*/  @P0 STG.E.U8 desc[UR6][R8.64], R0 ;  /* 0x0000000008000986 */ /* 0x0001e2000c101106 */
[----:B------:R-:W-:-:S02]  /*f7d20*/  LOP3.LUT P0, RZ, R2, 0x10000, RZ, 0xc0, !PT ;  /* 0x0001000002ff7812 */ /* 0x000fc4000780c0ff */
[----:B0-----:R-:W-:Y:S01]  /*f7d30*/  PRMT R0, R4, 0x7773, RZ ;  /* 0x0000777304007816 */ /* 0x001fe200000000ff */
[----:B------:R-:W4:Y:S10]  /*f7d40*/  LDL.LU.64 R8, [R1+0x24c0] ;  /* 0x0024c00001087983 */ /* 0x000f340000300a00 */
[----:B--2---:R3:W-:Y:S01]  /*f7d50*/  @P0 STG.E.U8 desc[UR6][R6.64], R0 ;  /* 0x0000000006000986 */ /* 0x0047e2000c101106 */
[----:B------:R-:W-:-:S02]  /*f7d60*/  LOP3.LUT P0, RZ, R2, 0x8000, RZ, 0xc0, !PT ;  /* 0x0000800002ff7812 */ /* 0x000fc4000780c0ff */
[----:B---3--:R-:W-:Y:S01]  /*f7d70*/  PRMT R0, R17, 0x7770, RZ ;  /* 0x0000777011007816 */ /* 0x008fe200000000ff */
[----:B------:R-:W2:Y:S04]  /*f7d80*/  LDL.LU.64 R6, [R1+0x24b8] ;  /* 0x0024b80001067983 */ /* 0x000ea80000300a00 */
[----:B------:R-:W3:Y:S06]  /*f7d90*/  LDL.LU R4, [R1+0x694] ;  /* 0x0006940001047983 */ /* 0x000eec0000300800 */
[----:B----4-:R0:W-:Y:S04]  /*f7da0*/  @P0 STG.E.U8 desc[UR6][R10.64], R0 ;  /* 0x000000000a000986 */ /* 0x0101e8000c101106 */
[----:B0-----:R-:W4:Y:S01]  /*f7db0*/  LDL.LU.64 R10, [R1+0x5d30] ;  /* 0x005d3000010a7983 */ /* 0x001f220000300a00 */
[----:B------:R-:W-:-:S02]  /*f7dc0*/  LOP3.LUT P0, RZ, R2, 0x4000, RZ, 0xc0, !PT ;  /* 0x0000400002ff7812 */ /* 0x000fc4000780c0ff */
[----:B------:R-:W-:-:S11]  /*f7dd0*/  PRMT R0, R17, 0x7771, RZ ;  /* 0x0000777111007816 */ /* 0x000fd600000000ff */
[----:B----4-:R0:W-:Y:S04]  /*f7de0*/  @P0 STG.E.U8 desc[UR6][R10.64], R0 ;  /* 0x000000000a000986 */ /* 0x0101e8000c101106 */
[----:B0-----:R-:W4:Y:S01]  /*f7df0*/  LDL.LU.64 R10, [R1+0x5d28] ;  /* 0x005d2800010a7983 */ /* 0x001f220000300a00 */
[----:B------:R-:W-:Y:S02]  /*f7e00*/  LOP3.LUT P0, RZ, R2, 0x2000, RZ, 0xc0, !PT ;  /* 0x0000200002ff7812 */ /* 0x000fe4000780c0ff */
[----:B------:R-:W-:Y:S02]  /*f7e10*/  PRMT R0, R17, 0x7772, RZ ;  /* 0x0000777211007816 */ /* 0x000fe400000000ff */
[C---:B------:R-:W-:Y:S02]  /*f7e20*/  LOP3.LUT P1, RZ, R3.reuse, 0x20000, RZ, 0xc0, !PT ;  /* 0x0002000003ff7812 */ /* 0x040fe4000782c0ff */
[----:B------:R-:W-:-:S07]  /*f7e30*/  LOP3.LUT P2, RZ, R3, 0x40000, RZ, 0xc0, !PT ;  /* 0x0004000003ff7812 */ /* 0x000fce000784c0ff */
[----:B----4-:R0:W-:Y:S04]  /*f7e40*/  @P0 STG.E.U8 desc[UR6][R10.64], R0 ;  /* 0x000000000a000986 */ /* 0x0101e8000c101106 */
[----:B0-----:R-:W4:Y:S01]  /*f7e50*/  LDL.LU.64 R10, [R1+0x5d20] ;  /* 0x005d2000010a7983 */ /* 0x001f220000300a00 */
[----:B------:R-:W-:Y:S02]  /*f7e60*/  LOP3.LUT P0, RZ, R2, 0x1000, RZ, 0xc0, !PT ;  /* 0x0000100002ff7812 */ /* 0x000fe4000780c0ff */
[----:B------:R-:W-:-:S11]  /*f7e70*/  PRMT R0, R17, 0x7773, RZ ;  /* 0x0000777311007816 */ /* 0x000fd600000000ff */
        /* <DEDUP_REMOVED lines=11> */
[----:B0-----:R-:W-:-:S05]  /*f7f30*/  PRMT R0, R5, 0x7773, RZ ;  /* 0x0000777305007816 */ /* 0x001fca00000000ff */
[----:B------:R4:W-:Y:S01]  /*f7f40*/  @P1 STG.E.U8 desc[UR6][R12.64], R0 ;  /* 0x000000000c001986 */ /* 0x0009e2000c101106 */
[C---:B------:R-:W-:Y:S02]  /*f7f50*/  LOP3.LUT P4, RZ, R3.reuse, 0x100000, RZ, 0xc0, !PT ;  /* 0x0010000003ff7812 */ /* 0x040fe4000788c0ff */
[C---:B------:R-:W-:Y:S02]  /*f7f60*/  LOP3.LUT P5, RZ, R3.reuse, 0x200000, RZ, 0xc0, !PT ;  /* 0x0020000003ff7812 */ /* 0x040fe400078ac0ff */
[----:B------:R-:W-:Y:S02]  /*f7f70*/  LOP3.LUT P6, RZ, R3, 0x400000, RZ, 0xc0, !PT ;  /* 0x0040000003ff7812 */ /* 0x000fe400078cc0ff */
[----:B----4-:R-:W-:-:S05]  /*f7f80*/  PRMT R0, R11, 0x7770, RZ ;  /* 0x000077700b007816 */ /* 0x010fca00000000ff */
[----:B------:R0:W-:Y:S02]  /*f7f90*/  @P2 STG.E.U8 desc[UR6][R28.64], R0 ;  /* 0x000000001c002986 */ /* 0x0001e4000c101106 */
[----:B0-----:R-:W-:-:S05]  /*f7fa0*/  PRMT R0, R11, 0x7771, RZ ;  /* 0x000077710b007816 */ /* 0x001fca00000000ff */
[----:B------:R0:W-:Y:S02]  /*f7fb0*/  @P3 STG.E.U8 desc[UR6][R26.64], R0 ;  /* 0x000000001a003986 */ /* 0x0001e4000c101106 */
[----:B0-----:R-:W-:-:S05]  /*f7fc0*/  PRMT R0, R11, 0x7772, RZ ;  /* 0x000077720b007816 */ /* 0x001fca00000000ff */
[----:B------:R0:W-:Y:S02]  /*f7fd0*/  @P4 STG.E.U8 desc[UR6][R24.64], R0 ;  /* 0x0000000018004986 */ /* 0x0001e4000c101106 */
[----:B0-----:R-:W-:Y:S02]  /*f7fe0*/  PRMT R0, R11, 0x7773, RZ ;  /* 0x000077730b007816 */ /* 0x001fe400000000ff */
[----:B------:R-:W4:Y:S04]  /*f7ff0*/  LDL.LU R11, [R1+0x5d1c] ;  /* 0x005d1c00010b7983 */ /* 0x000f280000300800 */
[----:B------:R3:W-:Y:S02]  /*f8000*/  @P5 STG.E.U8 desc[UR6][R8.64], R0 ;  /* 0x0000000008005986 */ /* 0x0007e4000c101106 */
[----:B---3--:R-:W-:-:S05]  /*f8010*/  PRMT R0, R4, 0x7770, RZ ;  /* 0x0000777004007816 */ /* 0x008fca00000000ff */
[----:B--2---:R0:W-:Y:S04]  /*f8020*/  @P6 STG.E.U8 desc[UR6][R6.64], R0 ;  /* 0x0000000006006986 */ /* 0x0041e8000c101106 */
[----:B0-----:R-:W2:Y:S01]  /*f8030*/  LDL.LU.64 R6, [R1+0x24b0] ;  /* 0x0024b00001067983 */ /* 0x001ea20000300a00 */
[----:B------:R-:W-:Y:S02]  /*f8040*/  LOP3.LUT P4, RZ, R3, 0x800000, RZ, 0xc0, !PT ;  /* 0x0080000003ff7812 */ /* 0x000fe4000788c0ff */
[----:B------:R-:W-:Y:S01]  /*f8050*/  PRMT R0, R4, 0x7771, RZ ;  /* 0x0000777104007816 */ /* 0x000fe200000000ff */
[----:B------:R-:W3:Y:S04]  /*f8060*/  LDL.LU.64 R28, [R1+0x24a8] ;  /* 0x0024a800011c7983 */ /* 0x000ee80000300a00 */
[----:B------:R-:W3:Y:S04]  /*f8070*/  LDL.LU.64 R8, [R1+0x24a0] ;  /* 0x0024a00001087983 */ /* 0x000ee80000300a00 */
[----:B------:R-:W3:Y:S04]  /*f8080*/  LDL.LU.64 R26, [R1+0x24d8] ;  /* 0x0024d800011a7983 */ /* 0x000ee80000300a00 */
[----:B------:R-:W3:Y:S04]  /*f8090*/  LDL.LU.64 R24, [R1+0x2508] ;  /* 0x0025080001187983 */ /* 0x000ee80000300a00 */
[----:B------:R-:W3:Y:S04]  /*f80a0*/  LDL.LU R5, [R1+0x6c8] ;  /* 0x0006c80001057983 */ /* 0x000ee80000300800 */
[----:B--2---:R0:W-:Y:S04]  /*f80b0*/  @P4 STG.E.U8 desc[UR6][R6.64], R0 ;  /* 0x0000000006004986 */ /* 0x0041e8000c101106 */
[----:B0-----:R-:W2:Y:S04]  /*f80c0*/  LDL.LU.64 R6, [R1+0x2500] ;  /* 0x0025000001067983 */ /* 0x001ea80000300a00 */
[----:B------:R-:W2:Y:S04]  /*f80d0*/  LDL.LU R19, [R1+0x6b8] ;  /* 0x0006b80001137983 */ /* 0x000ea80000300800 */
[----:B--2---:R0:W-:Y:S04]  /*f80e0*/  STL [R1+0x5d18], R19 ;  /* 0x005d181301007387 */ /* 0x0041e80000100800 */
[----:B0-----:R-:W2:Y:S04]  /*f80f0*/  LDL.LU.64 R18, [R1+0x24f8] ;  /* 0x0024f80001127983 */ /* 0x001ea80000300a00 */
[----:B------:R-:W2:Y:S01]  /*f8100*/  LDL.LU.64 R16, [R1+0x24e0] ;  /* 0x0024e00001107983 */ /* 0x000ea20000300a00 */
[----:B----4-:R-:W-:-:S02]  /*f8110*/  LOP3.LUT P0, RZ, R11, 0x8, RZ, 0xc0, !PT ;  /* 0x000000080bff7812 */ /* 0x010fc4000780c0ff */
        /* <DEDUP_REMOVED lines=16> */
[----:B--2---:R0:W-:Y:S04]  /*f8220*/  STL.64 [R1+0x5d08], R16 ;  /* 0x005d081001007387 */ /* 0x0041e80000100a00 */
[----:B0-----:R-:W2:Y:S06]  /*f8230*/  LDL.LU.64 R16, [R1+0x24e8] ;  /* 0x0024e80001107983 */ /* 0x001eac0000300a00 */
[----:B------:R-:W-:-:S02]  /*f8240*/  @P0 LOP3.LUT R2, R2, 0x20, RZ, 0xfc, !PT ;  /* 0x0000002002020812 */ /* 0x000fc400078efcff */
        /* <DEDUP_REMOVED lines=15> */
[----:B------:R0:W-:Y:S02]  /*f8340*/  @P6 STG.E.U8 desc[UR6][R8.64], R0 ;  /* 0x0000000008006986 */ /* 0x0001e4000c101106 */
        /* <DEDUP_REMOVED lines=10> */
[----:B------:R-:W-:Y:S04]  /*f83f0*/  @P0 STG.E.U8 desc[UR6][R18.64], R0 ;  /* 0x0000000012000986 */ /* 0x000fe8000c101106 */
[----:B--2---:R0:W-:Y:S04]  /*f8400*/  STL.64 [R1+0x5d10], R16 ;  /* 0x005d101001007387 */ /* 0x0041e80000100a00 */
[----:B0-----:R-:W2:Y:S04]  /*f8410*/  LDL.LU.64 R16, [R1+0x24f0] ;  /* 0x0024f00001107983 */ /* 0x001ea80000300a00 */
[----:B------:R-:W3:Y:S04]  /*f8420*/  LDL.LU.64 R22, [R1+0x2510] ;  /* 0x0025100001167983 */ /* 0x000ee80000300a00 */
[----:B------:R-:W4:Y:S04]  /*f8430*/  LDL.LU R8, [R1+0x6a8] ;  /* 0x0006a80001087983 */ /* 0x000f280000300800 */
[----:B------:R-:W2:Y:S04]  /*f8440*/  LDL.LU.64 R20, [R1+0x2518] ;  /* 0x0025180001147983 */ /* 0x000ea80000300a00 */
[----:B------:R-:W2:Y:S04]  /*f8450*/  LDL.LU.64 R14, [R1+0x2548] ;  /* 0x00254800010e7983 */ /* 0x000ea80000300a00 */
[----:B------:R-:W2:Y:S04]  /*f8460*/  LDL.LU R9, [R1+0x698] ;  /* 0x0006980001097983 */ /* 0x000ea80000300800 */
[----:B------:R-:W2:Y:S04]  /*f8470*/  LDL.LU.64 R12, [R1+0x2540] ;  /* 0x00254000010c7983 */ /* 0x000ea80000300a00 */
[----:B------:R-:W2:Y:S04]  /*f8480*/  LDL.LU.64 R28, [R1+0x2538] ;  /* 0x00253800011c7983 */ /* 0x000ea80000300a00 */
[----:B------:R-:W2:Y:S04]  /*f8490*/  LDL.LU.64 R26, [R1+0x2530] ;  /* 0x00253000011a7983 */ /* 0x000ea80000300a00 */
[----:B------:R-:W2:Y:S04]  /*f84a0*/  LDL.LU.64 R24, [R1+0x2528] ;  /* 0x0025280001187983 */ /* 0x000ea80000300a00 */
[----:B------:R-:W2:Y:S04]  /*f84b0*/  LDL.LU.64 R6, [R1+0x2520] ;  /* 0x0025200001067983 */ /* 0x000ea80000300a00 */
[----:B------:R-:W2:Y:S04]  /*f84c0*/  LDL.LU.64 R4, [R1+0x2550] ;  /* 0x0025500001047983 */ /* 0x000ea80000300a00 */
[----:B------:R-:W2:Y:S01]  /*f84d0*/  LDL.LU R19, [R1+0x5d18] ;  /* 0x005d180001137983 */ /* 0x000ea20000300800 */
[----:B------:R-:W-:-:S02]  /*f84e0*/  LOP3.LUT P0, RZ, R2, 0x20, RZ, 0xc0, !PT ;  /* 0x0000002002ff7812 */ /* 0x000fc4000780c0ff */
[----:B--2---:R-:W-:-:S11]  /*f84f0*/  PRMT R0, R19, 0x7770, RZ ;  /* 0x0000777013007816 */ /* 0x004fd600000000ff */
[----:B------:R0:W-:Y:S04]  /*f8500*/  @P0 STG.E.U8 desc[UR6][R16.64], R0 ;  /* 0x0000000010000986 */ /* 0x0001e8000c101106 */
[----:B0-----:R-:W2:Y:S01]  /*f8510*/  LDL.LU.64 R16, [R1+0x5d10] ;  /* 0x005d100001107983 */ /* 0x001ea20000300a00 */
[----:B------:R-:W-:Y:S02]  /*f8520*/  LOP3.LUT P0, RZ, R2, 0x10, RZ, 0xc0, !PT ;  /* 0x0000001002ff7812 */ /* 0x000fe4000780c0ff */
        /* <DEDUP_REMOVED lines=8> */
[C---:B------:R-:W-:Y:S02]  /*f85b0*/  LOP3.LUT P4, RZ, R11.reuse, 0x80, RZ, 0xc0, !PT ;  /* 0x000000800bff7812 */ /* 0x040fe4000788c0ff */
[C---:B------:R-:W-:Y:S02]  /*f85c0*/  LOP3.LUT P5, RZ, R11.reuse, 0x100, RZ, 0xc0, !PT ;  /* 0x000001000bff7812 */ /* 0x040fe400078ac0ff */
[----:B------:R-:W-:Y:S01]  /*f85d0*/  LOP3.LUT P6, RZ, R11, 0x200, RZ, 0xc0, !PT ;  /* 0x000002000bff7812 */ /* 0x000fe200078cc0ff */
[----:B--2---:R0:W-:Y:S01]  /*f85e0*/  @P0 STG.E.U8 desc[UR6][R16.64], R0 ;  /* 0x0000000010000986 */ /* 0x0041e2000c101106 */
[----:B------:R-:W-:Y:S02]  /*f85f0*/  LOP3.LUT P0, RZ, R2, 0x4, RZ, 0xc0, !PT ;  /* 0x0000000402ff7812 */ /* 0x000fe4000780c0ff */
[----:B0-----:R-:W-:-:S11]  /*f8600*/  PRMT R0, R19, 0x7773, RZ ;  /* 0x0000777313007816 */ /* 0x001fd600000000ff */
[----:B---3--:R4:W-:Y:S01]  /*f8610*/  @P0 STG.E.U8 desc[UR6][R22.64], R0 ;  /* 0x0000000016000986 */ /* 0x0089e2000c101106 */
[----:B------:R-:W-:Y:S02]  /*f8620*/  LOP3.LUT P0, RZ, R2, 0x2, RZ, 0xc0, !PT ;  /* 0x0000000202ff7812 */ /* 0x000fe4000780c0ff */
[----:B----4-:R-:W-:-:S11]  /*f8630*/  PRMT R0, R8, 0x7770, RZ ;  /* 0x0000777008007816 */ /* 0x010fd600000000ff */
        /* <DEDUP_REMOVED lines=17> */
[----:B0-----:R-:W3:Y:S04]  /*f8750*/  LDL.LU.64 R4, [R1+0x2590] ;  /* 0x0025900001047983 */ /* 0x001ee80000300a00 */
[----:B------:R-:W4:Y:S04]  /*f8760*/  LDL.LU.64 R28, [R1+0x2588] ;  /* 0x00258800011c7983 */ /* 0x000f280000300a00 */
[----:B------:R-:W2:Y:S01]  /*f8770*/  LDL.LU R8, [R1+0x6cc] ;  /* 0x0006cc0001087983 */ /* 0x000ea20000300800 */
[----:B------:R-:W-:-:S02]  /*f8780*/  LOP3.LUT P4, RZ, R11, 0x400, RZ, 0xc0, !PT ;  /* 0x000004000bff7812 */ /* 0x000fc4000788c0ff */
[----:B------:R-:W-:Y:S01]  /*f8790*/  LOP3.LUT P5, RZ, R11, 0x800, RZ, 0xc0, !PT ;  /* 0x000008000bff7812 */ /* 0x000fe200078ac0ff */
[----:B------:R-:W3:Y:S04]  /*f87a0*/  LDL.LU.64 R26, [R1+0x2580] ;  /* 0x00258000011a7983 */ /* 0x000ee80000300a00 */
[----:B------:R-:W3:Y:S04]  /*f87b0*/  LDL.LU.64 R24, [R1+0x2578] ;  /* 0x0025780001187983 */ /* 0x000ee80000300a00 */
[----:B------:R-:W3:Y:S01]  /*f87c0*/  LDL.LU R2, [R1+0x6bc] ;  /* 0x0006bc0001027983 */ /* 0x000ee20000300800 */
[----:B--2---:R-:W-:-:S05]  /*f87d0*/  PRMT R0, R8, 0x7770, RZ ;  /* 0x0000777008007816 */ /* 0x004fca00000000ff */
[----:B------:R0:W-:Y:S02]  /*f87e0*/  @P4 STG.E.U8 desc[UR6][R6.64], R0 ;  /* 0x0000000006004986 */ /* 0x0001e4000c101106 */
[----:B0-----:R-:W-:Y:S02]  /*f87f0*/  PRMT R0, R8, 0x7771, RZ ;  /* 0x0000777108007816 */ /* 0x001fe400000000ff */
[----:B------:R-:W2:Y:S04]  /*f8800*/  LDL.LU.64 R6, [R1+0x2570] ;  /* 0x0025700001067983 */ /* 0x000ea80000300a00 */
[----:B---3--:R0:W-:Y:S04]  /*f8810*/  @P5 STG.E.U8 desc[UR6][R4.64], R0 ;  /* 0x0000000004005986 */ /* 0x0081e8000c101106 */
[----:B0-----:R-:W3:Y:S04]  /*f8820*/  LDL.LU.64 R4, [R1+0x2598] ;  /* 0x0025980001047983 */ /* 0x001ee80000300a00 */
[----:B---3--:R0:W-:Y:S04]  /*f8830*/  STL.64 [R1+0x5cf8], R4 ;  /* 0x005cf80401007387 */ /* 0x0081e80000100a00 */
[----:B0-----:R-:W3:Y:S01]  /*f8840*/  LDL.LU.64 R4, [R1+0x2560] ;  /* 0x0025600001047983 */ /* 0x001ee20000300a00 */
        /* <DEDUP_REMOVED lines=19> */
[----:B---3--:R0:W-:Y:S04]  /*f8980*/  STL.64 [R1+0x5d00], R4 ;  /* 0x005d000401007387 */ /* 0x0081e80000100a00 */
[----:B0-----:R-:W3:Y:S01]  /*f8990*/  LDL.LU.64 R4, [R1+0x2568] ;  /* 0x0025680001047983 */ /* 0x001ee20000300a00 */
[----:B------:R-:W-:Y:S02]  /*f89a0*/  LOP3.LUT R3, R3, 0xdfffffff, RZ, 0xc0, !PT ;  /* 0xdfffffff03037812 */ /* 0x000fe400078ec0ff */
[----:B------:R-:W-:Y:S01]  /*f89b0*/  LOP3.LUT P6, RZ, R11, 0x1000, RZ, 0xc0, !PT ;  /* 0x000010000bff7812 */ /* 0x000fe200078cc0ff */
[----:B------:R-:W3:Y:S04]  /*f89c0*/  LDL.LU R9, [R1+0x6ac] ;  /* 0x0006ac0001097983 */ /* 0x000ee80000300800 */
[----:B------:R-:W-:-:S02]  /*f89d0*/  @P0 LOP3.LUT R3, R3, 0x20000000, RZ, 0xfc, !PT ;  /* 0x2000000003030812 */ /* 0x000fc400078efcff */
[----:B------:R-:W-:Y:S01]  /*f89e0*/  LOP3.LUT P0, RZ, R11, 0x8000, RZ, 0xc0, !PT ;  /* 0x000080000bff7812 */ /* 0x000fe2000780c0ff */
[----:B------:R-:W3:Y:S01]  /*f89f0*/  LDL.LU.64 R16, [R1+0x25c8] ;  /* 0x0025c80001107983 */ /* 0x000ee20000300a00 */
[----:B------:R-:W-:Y:S02]  /*f8a00*/  LOP3.LUT R3, R3, 0xbfffffff, RZ, 0xc0, !PT ;  /* 0xbfffffff03037812 */ /* 0x000fe400078ec0ff */
[----:B------:R-:W-:Y:S01]  /*f8a10*/  PRMT R0, R8, 0x7772, RZ ;  /* 0x0000777208007816 */ /* 0x000fe200000000ff */
[----:B------:R-:W3:Y:S08]  /*f8a20*/  LDL.LU.64 R18, [R1+0x25c0] ;  /* 0x0025c00001127983 */ /* 0x000ef00000300a00 */
[----:B------:R-:W-:Y:S01]  /*f8a30*/  @P0 LOP3.LUT R3, R3, 0x40000000, RZ, 0xfc, !PT ;  /* 0x4000000003030812 */ /* 0x000fe200078efcff */
[----:B----4-:R0:W-:Y:S01]  /*f8a40*/  @P6 STG.E.U8 desc[UR6][R28.64], R0 ;  /* 0x000000001c006986 */ /* 0x0101e2000c101106 */
[----:B------:R-:W-:-:S02]  /*f8a50*/  LOP3.LUT P0, RZ, R11, 0x4000, RZ, 0xc0, !PT ;  /* 0x000040000bff7812 */ /* 0x000fc4000780c0ff */
[----:B------:R-:W-:Y:S01]  /*f8a60*/  LOP3.LUT R3, R3, 0x7fffffff, RZ, 0xc0, !PT ;  /* 0x7fffffff03037812 */ /* 0x000fe200078ec0ff */
[----:B------:R-:W4:Y:S04]  /*f8a70*/  LDL.LU.64 R22, [R1+0x25b8] ;  /* 0x0025b80001167983 */ /* 0x000f280000300a00 */
[----:B------:R-:W4:Y:S01]  /*f8a80*/  LDL.LU.64 R20, [R1+0x25b0] ;  /* 0x0025b00001147983 */ /* 0x000f220000300a00 */
[----:B0-----:R-:W-:-:S03]  /*f8a90*/  PRMT R0, R8, 0x7773, RZ ;  /* 0x0000777308007816 */ /* 0x001fc600000000ff */
[----:B------:R-:W4:Y:S02]  /*f8aa0*/  LDL.LU.64 R14, [R1+0x25a8] ;  /* 0x0025a800010e7983 */ /* 0x000f240000300a00 */
[----:B------:R-:W-:Y:S02]  /*f8ab0*/  @P0 LOP3.LUT R3, R3, 0x80000000, RZ, 0xfc, !PT ;  /* 0x8000000003030812 */ /* 0x000fe400078efcff */
[----:B------:R-:W-:Y:S01]  /*f8ac0*/  LOP3.LUT P0, RZ, R11, 0x2000, RZ, 0xc0, !PT ;  /* 0x000020000bff7812 */ /* 0x000fe2000780c0ff */
[----:B------:R-:W4:Y:S04]  /*f8ad0*/  LDL.LU.64 R12, [R1+0x25a0] ;  /* 0x0025a000010c7983 */ /* 0x000f280000300a00 */
[----:B------:R-:W4:Y:S04]  /*f8ae0*/  LDL.LU.64 R28, [R1+0x25d8] ;  /* 0x0025d800011c7983 */ /* 0x000f280000300a00 */
[----:B------:R-:W4:Y:S04]  /*f8af0*/  LDL.LU R8, [R1+0x680] ;  /* 0x0006800001087983 */ /* 0x000f280000300800 */
[----:B------:R0:W-:Y:S01]  /*f8b00*/  @P0 STG.E.U8 desc[UR6][R26.64], R0 ;  /* 0x000000001a000986 */ /* 0x0001e2000c101106 */
[----:B------:R-:W-:-:S02]  /*f8b10*/  LOP3.LUT P0, RZ, R3, 0x80000000, RZ, 0xc0, !PT ;  /* 0x8000000003ff7812 */ /* 0x000fc4000780c0ff */
        /* <DEDUP_REMOVED lines=8> */
[----:B0-----:R-:W-:Y:S01]  /*f8ba0*/  PRMT R0, R2, 0x7772, RZ ;  /* 0x0000777202007816 */ /* 0x001fe200000000ff */
[----:B------:R-:W2:Y:S10]  /*f8bb0*/  LDL.LU.64 R6, [R1+0x2608] ;  /* 0x0026080001067983 */ /* 0x000eb40000300a00 */
[----:B---3--:R0:W-:Y:S04]  /*f8bc0*/  @P0 STG.E.U8 desc[UR6][R4.64], R0 ;  /* 0x0000000004000986 */ /* 0x0081e8000c101106 */
[----:B0-----:R-:W3:Y:S01]  /*f8bd0*/  LDL.LU.64 R4, [R1+0x5d00] ;  /* 0x005d000001047983 */ /* 0x001ee20000300a00 */
[----:B------:R-:W-:-:S02]  /*f8be0*/  LOP3.LUT P0, RZ, R3, 0x10000000, RZ, 0xc0, !PT ;  /* 0x1000000003ff7812 */ /* 0x000fc4000780c0ff */
[----:B------:R-:W-:-:S11]  /*f8bf0*/  PRMT R0, R2, 0x7773, RZ ;  /* 0x0000777302007816 */ /* 0x000fd600000000ff */
[----:B---3--:R0:W-:Y:S04]  /*f8c00*/  @P0 STG.E.U8 desc[UR6][R4.64], R0 ;  /* 0x0000000004000986 */ /* 0x0081e8000c101106 */
[----:B0-----:R-:W3:Y:S01]  /*f8c10*/  LDL.LU.64 R4, [R1+0x5cf8] ;  /* 0x005cf80001047983 */ /* 0x001ee20000300a00 */
[----:B------:R-:W-:Y:S02]  /*f8c20*/  LOP3.LUT P0, RZ, R3, 0x8000000, RZ, 0xc0, !PT ;  /* 0x0800000003ff7812 */ /* 0x000fe4000780c0ff */
[----:B------:R-:W-:-:S11]  /*f8c30*/  PRMT R0, R9, 0x7770, RZ ;  /* 0x0000777009007816 */ /* 0x000fd600000000ff */
[----:B---3--:R0:W-:Y:S04]  /*f8c40*/  @P0 STG.E.U8 desc[UR6][R4.64], R0 ;  /* 0x0000000004000986 */ /* 0x0081e8000c101106 */
[----:B0-----:R-:W3:Y:S01]  /*f8c50*/  LDL.LU.64 R4, [R1+0x5cf0] ;  /* 0x005cf00001047983 */ /* 0x001ee20000300a00 */
        /* <DEDUP_REMOVED lines=28> */
[----:B------:R0:W-:Y:S02]  /*f8e20*/  @P5 STG.E.U8 desc[UR6][R24.64], R0 ;  /* 0x0000000018005986 */ /* 0x0001e4000c101106 */
[----:B0-----:R-:W-:-:S05]  /*f8e30*/  PRMT R0, R8, 0x7772, RZ ;  /* 0x0000777208007816 */ /* 0x001fca00000000ff */
[----:B--2---:R0:W-:Y:S04]  /*f8e40*/  @P6 STG.E.U8 desc[UR6][R6.64], R0 ;  /* 0x0000000006006986 */ /* 0x0041e8000c101106 */
[----:B0-----:R-:W2:Y:S01]  /*f8e50*/  LDL.LU.64 R6, [R1+0x2600] ;  /* 0x0026000001067983 */ /* 0x001ea20000300a00 */
[C---:B------:R-:W-:Y:S02]  /*f8e60*/  LOP3.LUT P4, RZ, R11.reuse, 0x20000000, RZ, 0xc0, !PT ;  /* 0x200000000bff7812 */ /* 0x040fe4000788c0ff */
[----:B------:R-:W-:Y:S01]  /*f8e70*/  PRMT R0, R8, 0x7773, RZ ;  /* 0x0000777308007816 */ /* 0x000fe200000000ff */
[----:B------:R-:W4:Y:S04]  /*f8e80*/  LDL.LU.64 R12, [R1+0x25f8] ;  /* 0x0025f800010c7983 */ /* 0x000f280000300a00 */
[----:B------:R-:W3:Y:S04]  /*f8e90*/  LDL.LU.64 R28, [R1+0x25f0] ;  /* 0x0025f000011c7983 */ /* 0x000ee80000300a00 */
[----:B------:R-:W3:Y:S04]  /*f8ea0*/  LDL.LU.64 R26, [R1+0x25e8] ;  /* 0x0025e800011a7983 */ /* 0x000ee80000300a00 */
[----:B------:R-:W3:Y:S01]  /*f8eb0*/  LDL.LU R9, [R1+0x670] ;  /* 0x0006700001097983 */ /* 0x000ee20000300800 */
[----:B------:R-:W-:-:S03]  /*f8ec0*/  LOP3.LUT P5, RZ, R11, 0x40000000, RZ, 0xc0, !PT ;  /* 0x400000000bff7812 */ /* 0x000fc600078ac0ff */
[----:B------:R-:W3:Y:S01]  /*f8ed0*/  LDL.LU.64 R24, [R1+0x25e0] ;  /* 0x0025e00001187983 */ /* 0x000ee20000300a00 */
[----:B------:R-:W-:-:S03]  /*f8ee0*/  LOP3.LUT P6, RZ, R11, 0x80000000, RZ, 0xc0, !PT ;  /* 0x800000000bff7812 */ /* 0x000fc600078cc0ff */
[----:B------:R-:W3:Y:S04]  /*f8ef0*/  LDL.LU R2, [R1+0x660] ;  /* 0x0006600001027983 */ /* 0x000ee80000300800 */
[----:B------:R-:W-:Y:S04]  /*f8f00*/  STL.64 [R1+0x5cd0], R10 ;  /* 0x005cd00a01007387 */ /* 0x000fe80000100a00 */
[----:B--2---:R0:W-:Y:S04]  /*f8f10*/  @P4 STG.E.U8 desc[UR6][R6.64], R0 ;  /* 0x0000000006004986 */ /* 0x0041e8000c101106 */
[----:B0-----:R-:W2:Y:S04]  /*f8f20*/  LDL.LU.64 R6, [R1+0x2618] ;  /* 0x0026180001067983 */ /* 0x001ea80000300a00 */
[----:B------:R-:W2:Y:S04]  /*f8f30*/  LDL.LU.64 R10, [R1+0x2638] ;  /* 0x00263800010a7983 */ /* 0x000ea80000300a00 */
[----:B--2---:R0:W-:Y:S04]  /*f8f40*/  STL.64 [R1+0x5cd8], R10 ;  /* 0x005cd80a01007387 */ /* 0x0041e80000100a00 */
[----:B0-----:R-:W2:Y:S01]  /*f8f50*/  LDL.LU.64 R10, [R1+0x2640] ;  /* 0x00264000010a7983 */ /* 0x001ea20000300a00 */
[----:B---3--:R-:W-:-:S02]  /*f8f60*/  LOP3.LUT P0, RZ, R4, 0x200, RZ, 0xc0, !PT ;  /* 0x0000020004ff7812 */ /* 0x008fc4000780c0ff */
        /* <DEDUP_REMOVED lines=18> */
[----:B--2---:R0:W-:Y:S04]  /*f9090*/  STL.64 [R1+0x5ce0], R10 ;  /* 0x005ce00a01007387 */ /* 0x0041e80000100a00 */
[----:B0-----:R-:W2:Y:S01]  /*f90a0*/  LDL.LU.64 R10, [R1+0x2648] ;  /* 0x00264800010a7983 */ /* 0x001ea20000300a00 */
[----:B------:R-:W-:Y:S02]  /*f90b0*/  LOP3.LUT R3, R3, 0xffefffff, RZ, 0xc0, !PT ;  /* 0xffefffff03037812 */ /* 0x000fe400078ec0ff */
[----:B------:R-:W-:Y:S01]  /*f90c0*/  PRMT R0, R9, 0x7770, RZ ;  /* 0x0000777009007816 */ /* 0x000fe200000000ff */
[----:B------:R-:W3:Y:S04]  /*f90d0*/  LDL.LU R8, [R1+0x650] ;  /* 0x0006500001087983 */ /* 0x000ee80000300800 */
[----:B------:R-:W-:-:S02]  /*f90e0*/  @P0 LOP3.LUT R3, R3, 0x100000, RZ, 0xfc, !PT ;  /* 0x0010000003030812 */ /* 0x000fc400078efcff */
[----:B------:R-:W-:Y:S01]  /*f90f0*/  LOP3.LUT P0, RZ, R4, 0x4, RZ, 0xc0, !PT ;  /* 0x0000000404ff7812 */ /* 0x000fe2000780c0ff */
[----:B----4-:R0:W-:Y:S01]  /*f9100*/  @P5 STG.E.U8 desc[UR6][R12.64], R0 ;  /* 0x000000000c005986 */ /* 0x0101e2000c101106 */
[----:B------:R-:W-:-:S03]  /*f9110*/  LOP3.LUT R3, R3, 0xffdfffff, RZ, 0xc0, !PT ;  /* 0xffdfffff03037812 */ /* 0x000fc600078ec0ff */
[----:B------:R-:W4:Y:S04]  /*f9120*/  LDL.LU.64 R16, [R1+0x2630] ;  /* 0x0026300001107983 */ /* 0x000f280000300a00 */
[----:B------:R-:W3:Y:S04]  /*f9130*/  LDL.LU.64 R18, [R1+0x2628] ;  /* 0x0026280001127983 */ /* 0x000ee80000300a00 */
[----:B------:R-:W-:Y:S01]  /*f9140*/  @P0 LOP3.LUT R3, R3, 0x200000, RZ, 0xfc, !PT ;  /* 0x0020000003030812 */ /* 0x000fe200078efcff */
[----:B------:R-:W3:Y:S01]  /*f9150*/  LDL.LU.64 R22, [R1+0x2620] ;  /* 0x0026200001167983 */ /* 0x000ee20000300a00 */
[----:B------:R-:W-:-:S02]  /*f9160*/  LOP3.LUT P0, RZ, R4, 0x2, RZ, 0xc0, !PT ;  /* 0x0000000204ff7812 */ /* 0x000fc4000780c0ff */
[----:B------:R-:W-:Y:S01]  /*f9170*/  LOP3.LUT R3, R3, 0xffbfffff, RZ, 0xc0, !PT ;  /* 0xffbfffff03037812 */ /* 0x000fe200078ec0ff */
[----:B------:R-:W3:Y:S01]  /*f9180*/  LDL.LU.64 R20, [R1+0x2658] ;  /* 0x0026580001147983 */ /* 0x000ee20000300a00 */
[----:B0-----:R-:W-:-:S03]  /*f9190*/  PRMT R0, R9, 0x7771, RZ ;  /* 0x0000777109007816 */ /* 0x001fc600000000ff */
[----:B------:R-:W3:Y:S06]  /*f91a0*/  LDL.LU.64 R14, [R1+0x2650] ;  /* 0x00265000010e7983 */ /* 0x000eec0000300a00 */
[----:B------:R-:W-:Y:S01]  /*f91b0*/  @P0 LOP3.LUT R3, R3, 0x400000, RZ, 0xfc, !PT ;  /* 0x0040000003030812 */ /* 0x000fe200078efcff */
[----:B------:R0:W-:Y:S01]  /*f91c0*/  @P6 STG.E.U8 desc[UR6][R28.64], R0 ;  /* 0x000000001c006986 */ /* 0x0001e2000c101106 */
[----:B------:R-:W-:-:S03]  /*f91d0*/  LOP3.LUT P0, RZ, R4, 0x1, RZ, 0xc0, !PT ;  /* 0x0000000104ff7812 */ /* 0x000fc6000780c0ff */
[----:B------:R-:W3:Y:S01]  /*f91e0*/  LDL.LU.64 R12, [R1+0x2690] ;  /* 0x00269000010c7983 */ /* 0x000ee20000300a00 */
[----:B0-----:R-:W-:-:S03]  /*f91f0*/  PRMT R0, R9, 0x7772, RZ ;  /* 0x0000777209007816 */ /* 0x001fc600000000ff */
[----:B------:R-:W3:Y:S06]  /*f9200*/  LDL.LU.64 R28, [R1+0x2688] ;  /* 0x00268800011c7983 */ /* 0x000eec0000300a00 */
[----:B------:R0:W-:Y:S01]  /*f9210*/  @P0 STG.E.U8 desc[UR6][R26.64], R0 ;  /* 0x000000001a000986 */ /* 0x0001e2000c101106 */
[----:B------:R-:W-:Y:S02]  /*f9220*/  LOP3.LUT P0, RZ, R3, 0x400000, RZ, 0xc0, !PT ;  /* 0x0040000003ff7812 */ /* 0x000fe4000780c0ff */
[----:B0-----:R-:W-:Y:S02]  /*f9230*/  PRMT R0, R9, 0x7773, RZ ;  /* 0x0000777309007816 */ /* 0x001fe400000000ff */
[----:B------:R-:W3:Y:S09]  /*f9240*/  LDL.LU R9, [R1+0x674] ;  /* 0x0006740001097983 */ /* 0x000ef20000300800 */
[----:B------:R0:W-:Y:S01]  /*f9250*/  @P0 STG.E.U8 desc[UR6][R24.64], R0 ;  /* 0x0000000018000986 */ /* 0x0001e2000c101106 */
[----:B------:R-:W-:-:S03]  /*f9260*/  LOP3.LUT P0, RZ, R3, 0x200000, RZ, 0xc0, !PT ;  /* 0x0020000003ff7812 */ /* 0x000fc6000780c0ff */
[----:B------:R-:W3:Y:S01]  /*f9270*/  LDL.LU.64 R26, [R1+0x2680] ;  /* 0x00268000011a7983 */ /* 0x000ee20000300a00 */
[----:B0-----:R-:W-:-:S03]  /*f9280*/  PRMT R0, R2, 0x7770, RZ ;  /* 0x0000777002007816 */ /* 0x001fc600000000ff */
[----:B------:R-:W3:Y:S06]  /*f9290*/  LDL.LU.64 R24, [R1+0x2678] ;  /* 0x0026780001187983 */ /* 0x000eec0000300a00 */
[----:B------:R0:W-:Y:S01]  /*f92a0*/  @P0 STG.E.U8 desc[UR6][R6.64], R0 ;  /* 0x0000000006000986 */ /* 0x0001e2000c101106 */
[C---:B------:R-:W-:Y:S02]  /*f92b0*/  LOP3.LUT P0, RZ, R3.reuse, 0x100000, RZ, 0xc0, !PT ;  /* 0x0010000003ff7812 */ /* 0x040fe4000780c0ff */
[----:B0-----:R-:W-:Y:S01]  /*f92c0*/  PRMT R0, R2, 0x7771, RZ ;  /* 0x0000777102007816 */ /* 0x001fe200000000ff */
[----:B------:R-:W3:Y:S10]  /*f92d0*/  LDL.LU.64 R6, [R1+0x2670] ;  /* 0x0026700001067983 */ /* 0x000ef40000300a00 */
        /* <DEDUP_REMOVED lines=8> */
[----:B------:R-:W-:-:S09]  /*f9360*/  LOP3.LUT P1, RZ, R4, 0x400, RZ, 0xc0, !PT ;  /* 0x0000040004ff7812 */ /* 0x000fd2000782c0ff */
[----:B--2---:R0:W-:Y:S04]  /*f9370*/  @P0 STG.E.U8 desc[UR6][R10.64], R0 ;  /* 0x000000000a000986 */ /* 0x0041e8000c101106 */
[----:B0-----:R-:W2:Y:S01]  /*f9380*/  LDL.LU.64 R10, [R1+0x5cd0] ;  /* 0x005cd000010a7983 */ /* 0x001ea20000300a00 */
[----:B------:R-:W-:Y:S02]  /*f9390*/  LOP3.LUT P0, RZ, R3, 0x20000, RZ, 0xc0, !PT ;  /* 0x0002000003ff7812 */ /* 0x000fe4000780c0ff */
[----:B---3--:R-:W-:-:S11]  /*f93a0*/  PRMT R0, R8, 0x7770, RZ ;  /* 0x0000777008007816 */ /* 0x008fd600000000ff */
        /* <DEDUP_REMOVED lines=8> */
[----:B------:R-:W-:Y:S02]  /*f9430*/  LOP3.LUT P2, RZ, R4, 0x800, RZ, 0xc0, !PT ;  /* 0x0000080004ff7812 */ /* 0x000fe4000784c0ff */
[----:B0-----:R-:W-:-:S09]  /*f9440*/  PRMT R0, R8, 0x7773, RZ ;  /* 0x0000777308007816 */ /* 0x001fd200000000ff */
[----:B------:R2:W-:Y:S01]  /*f9450*/  @P0 STG.E.U8 desc[UR6][R20.64], R0 ;  /* 0x0000000014000986 */ /* 0x0005e2000c101106 */
[C---:B------:R-:W-:Y:S02]  /*f9460*/  LOP3.LUT P3, RZ, R4.reuse, 0x1000, RZ, 0xc0, !PT ;  /* 0x0000100004ff7812 */ /* 0x040fe4000786c0ff */
[----:B------:R-:W-:Y:S02]  /*f9470*/  LOP3.LUT P0, RZ, R4, 0x10000000, RZ, 0xc0, !PT ;  /* 0x1000000004ff7812 */ /* 0x000fe4000780c0ff */
[----:B------:R-:W-:-:S11]  /*f9480*/  LOP3.LUT R3, R3, 0xffffffdf, RZ, 0xc0, !PT ;  /* 0xffffffdf03037812 */ /* 0x000fd600078ec0ff */
[----:B------:R-:W-:Y:S02]  /*f9490*/  @P0 LOP3.LUT R3, R3, 0x20, RZ, 0xfc, !PT ;  /* 0x0000002003030812 */ /* 0x000fe400078efcff */
[----:B------:R-:W-:Y:S02]  /*f94a0*/  LOP3.LUT P0, RZ, R4, 0x8000000, RZ, 0xc0, !PT ;  /* 0x0800000004ff7812 */ /* 0x000fe4000780c0ff */
[----:B--2---:R-:W-:-:S05]  /*f94b0*/  PRMT R0, R10, 0x7770, RZ ;  /* 0x000077700a007816 */ /* 0x004fca00000000ff */
[----:B------:R0:W-:Y:S02]  /*f94c0*/  @P1 STG.E.U8 desc[UR6][R14.64], R0 ;  /* 0x000000000e001986 */ /* 0x0001e4000c101106 */
[----:B0-----:R-:W-:-:S05]  /*f94d0*/  PRMT R0, R10, 0x7771, RZ ;  /* 0x000077710a007816 */ /* 0x001fca00000000ff */
[----:B------:R0:W-:Y:S02]  /*f94e0*/  @P2 STG.E.U8 desc[UR6][R12.64], R0 ;  /* 0x000000000c002986 */ /* 0x0001e4000c101106 */
[----:B0-----:R-:W-:-:S05]  /*f94f0*/  PRMT R0, R10, 0x7772, RZ ;  /* 0x000077720a007816 */ /* 0x001fca00000000ff */
[----:B------:R0:W-:Y:S02]  /*f9500*/  @P3 STG.E.U8 desc[UR6][R28.64], R0 ;  /* 0x000000001c003986 */ /* 0x0001e4000c101106 */
[----:B0-----:R-:W-:Y:S02]  /*f9510*/  PRMT R0, R10, 0x7773, RZ ;  /* 0x000077730a007816 */ /* 0x001fe400000000ff */
[----:B------:R-:W2:Y:S04]  /*f9520*/  LDL.LU R10, [R1+0x5cc8] ;  /* 0x005cc800010a7983 */ /* 0x000ea80000300800 */
[----:B------:R-:W3:Y:S01]  /*f9530*/  LDL.LU.64 R14, [R1+0x2668] ;  /* 0x00266800010e7983 */ /* 0x000ee20000300a00 */
[----:B------:R-:W-:Y:S02]  /*f9540*/  LOP3.LUT R3, R3, 0xffffffbf, RZ, 0xc0, !PT ;  /* 0xffffffbf03037812 */ /* 0x000fe400078ec0ff */
[----:B------:R-:W-:Y:S01]  /*f9550*/  LOP3.LUT P4, RZ, R4, 0x2000, RZ, 0xc0, !PT ;  /* 0x0000200004ff7812 */ /* 0x000fe2000788c0ff */
[----:B------:R-:W4:Y:S01]  /*f9560*/  LDL.LU.64 R12, [R1+0x2660] ;  /* 0x00266000010c7983 */ /* 0x000f220000300a00 */
[----:B------:R-:W-:-:S02]  /*f9570*/  @P0 LOP3.LUT R3, R3, 0x40, RZ, 0xfc, !PT ;  /* 0x0000004003030812 */ /* 0x000fc400078efcff */
[----:B------:R-:W-:Y:S01]  /*f9580*/  LOP3.LUT P0, RZ, R4, 0x4000000, RZ, 0xc0, !PT ;  /* 0x0400000004ff7812 */ /* 0x000fe2000780c0ff */
[----:B------:R-:W2:Y:S01]  /*f9590*/  LDL.LU.64 R28, [R1+0x2698] ;  /* 0x00269800011c7983 */ /* 0x000ea20000300a00 */
        /* <DEDUP_REMOVED lines=13> */
[C---:B------:R-:W-:Y:S01]  /*f9670*/  LOP3.LUT P5, RZ, R4.reuse, 0x4000, RZ, 0xc0, !PT ;  /* 0x0000400004ff7812 */ /* 0x040fe200078ac0ff */
[----:B------:R0:W-:Y:S01]  /*f9680*/  @P4 STG.E.U8 desc[UR6][R26.64], R0 ;  /* 0x000000001a004986 */ /* 0x0001e2000c101106 */
[----:B------:R-:W-:-:S07]  /*f9690*/  LOP3.LUT P6, RZ, R4, 0x8000, RZ, 0xc0, !PT ;  /* 0x0000800004ff7812 */ /* 0x000fce00078cc0ff */
[----:B------:R-:W-:Y:S02]  /*f96a0*/  @P0 LOP3.LUT R3, R3, 0x800, RZ, 0xfc, !PT ;  /* 0x0000080003030812 */ /* 0x000fe400078efcff */
[C---:B------:R-:W-:Y:S02]  /*f96b0*/  LOP3.LUT P0, RZ, R4.reuse, 0x200000, RZ, 0xc0, !PT ;  /* 0x0020000004ff7812 */ /* 0x040fe4000780c0ff */
[----:B0-----:R-:W-:Y:S01]  /*f96c0*/  PRMT R0, R9, 0x7770, RZ ;  /* 0x0000777009007816 */ /* 0x001fe200000000ff */
[----:B------:R-:W2:Y:S01]  /*f96d0*/  LDL.LU.64 R26, [R1+0x26c8] ;  /* 0x0026c800011a7983 */ /* 0x000ea20000300a00 */
[----:B------:R-:W-:Y:S02]  /*f96e0*/  LOP3.LUT R3, R3, 0xffffefff, RZ, 0xc0, !PT ;  /* 0xffffefff03037812 */ /* 0x000fe400078ec0ff */
[----:B------:R-:W-:Y:S01]  /*f96f0*/  LOP3.LUT P4, RZ, R4, 0x10000, RZ, 0xc0, !PT ;  /* 0x0001000004ff7812 */ /* 0x000fe2000788c0ff */
[----:B------:R0:W-:Y:S06]  /*f9700*/  @P5 STG.E.U8 desc[UR6][R24.64], R0 ;  /* 0x0000000018005986 */ /* 0x0001ec000c101106 */
[----:B------:R-:W-:-:S02]  /*f9710*/  @P0 LOP3.LUT R3, R3, 0x1000, RZ, 0xfc, !PT ;  /* 0x0000100003030812 */ /* 0x000fc400078efcff */
[C---:B------:R-:W-:Y:S02]  /*f9720*/  LOP3.LUT P0, RZ, R4.reuse, 0x100000, RZ, 0xc0, !PT ;  /* 0x0010000004ff7812 */ /* 0x040fe4000780c0ff */
[----:B0-----:R-:W-:Y:S01]  /*f9730*/  PRMT R0, R9, 0x7771, RZ ;  /* 0x0000777109007816 */ /* 0x001fe200000000ff */
[----:B------:R-:W2:Y:S04]  /*f9740*/  LDL.LU.64 R24, [R1+0x26c0] ;  /* 0x0026c00001187983 */ /* 0x000ea80000300a00 */
[----:B------:R0:W-:Y:S01]  /*f9750*/  @P6 STG.E.U8 desc[UR6][R6.64], R0 ;  /* 0x0000000006006986 */ /* 0x0001e2000c101106 */
[----:B------:R-:W-:Y:S02]  /*f9760*/  LOP3.LUT R3, R3, 0xffffdfff, RZ, 0xc0, !PT ;  /* 0xffffdfff03037812 */ /* 0x000fe400078ec0ff */
[----:B------:R-:W-:-:S02]  /*f9770*/  LOP3.LUT P5, RZ, R4, 0x20000, RZ, 0xc0, !PT ;  /* 0x0002000004ff7812 */ /* 0x000fc400078ac0ff */
[----:B0-----:R-:W-:Y:S01]  /*f9780*/  PRMT R0, R9, 0x7772, RZ ;  /* 0x0000777209007816 */ /* 0x001fe200000000ff */
[----:B------:R-:W2:Y:S01]  /*f9790*/  LDL.LU R6, [R1+0x664] ;  /* 0x0006640001067983 */ /* 0x000ea20000300800 */
[----:B------:R-:W-:Y:S02]  /*f97a0*/  @P0 LOP3.LUT R3, R3, 0x2000, RZ, 0xfc, !PT ;  /* 0x0000200003030812 */ /* 0x000fe400078efcff */
[C---:B------:R-:W-:Y:S02]  /*f97b0*/  LOP3.LUT P6, RZ, R4.reuse, 0x40000, RZ, 0xc0, !PT ;  /* 0x0004000004ff7812 */ /* 0x040fe400078cc0ff */
[C---:B------:R-:W-:Y:S02]  /*f97c0*/  LOP3.LUT P0, RZ, R4.reuse, 0x80000, RZ, 0xc0, !PT ;  /* 0x0008000004ff7812 */ /* 0x040fe4000780c0ff */
[C---:B------:R-:W-:Y:S02]  /*f97d0*/  LOP3.LUT P1, RZ, R4.reuse, 0x20000000, RZ, 0xc0, !PT ;  /* 0x2000000004ff7812 */ /* 0x040fe4000782c0ff */
[----:B------:R-:W-:-:S02]  /*f97e0*/  LOP3.LUT P2, RZ, R4, 0x40000000, RZ, 0xc0, !PT ;  /* 0x4000000004ff7812 */ /* 0x000fc4000784c0ff */
[----:B------:R-:W-:Y:S01]  /*f97f0*/  LOP3.LUT P3, RZ, R4, 0x80000000, RZ, 0xc0, !PT ;  /* 0x8000000004ff7812 */ /* 0x000fe2000786c0ff */
[----:B---3--:R0:W-:Y:S02]  /*f9800*/  @P4 STG.E.U8 desc[UR6][R14.64], R0 ;  /* 0x000000000e004986 */ /* 0x0081e4000c101106 */
[----:B0-----:R-:W-:Y:S02]  /*f9810*/  PRMT R0, R9, 0x7773, RZ ;  /* 0x0000777309007816 */ /* 0x001fe400000000ff */
[----:B------:R-:W3:Y:S04]  /*f9820*/  LDL.LU.64 R8, [R1+0x26b8] ;  /* 0x0026b80001087983 */ /* 0x000ee80000300a00 */
[----:B------:R-:W2:Y:S04]  /*f9830*/  LDL.LU R18, [R1+0x654] ;  /* 0x0006540001127983 */ /* 0x000ea80000300800 */
[----:B------:R0:W-:Y:S04]  /*f9840*/  STL.64 [R1+0x5ca8], R4 ;  /* 0x005ca80401007387 */ /* 0x0001e80000100a00 */
[----:B0-----:R-:W2:Y:S04]  /*f9850*/  LDL.LU.64 R4, [R1+0x26d8] ;  /* 0x0026d80001047983 */ /* 0x001ea80000300a00 */
[----:B--2---:R0:W-:Y:S04]  /*f9860*/  STL.64 [R1+0x5cb0], R4 ;  /* 0x005cb00401007387 */ /* 0x0041e80000100a00 */
[----:B0-----:R-:W2:Y:S04]  /*f9870*/  LDL.LU.64 R4, [R1+0x26a0] ;  /* 0x0026a00001047983 */ /* 0x001ea80000300a00 */
[----:B--2---:R0:W-:Y:S04]  /*f9880*/  STL.64 [R1+0x5cb8], R4 ;  /* 0x005cb80401007387 */ /* 0x0041e80000100a00 */
[----:B0-----:R-:W2:Y:S04]  /*f9890*/  LDL.LU.64 R4, [R1+0x26a8] ;  /* 0x0026a80001047983 */ /* 0x001ea80000300a00 */
[----:B----4-:R0:W-:Y:S02]  /*f98a0*/  @P5 STG.E.U8 desc[UR6][R12.64], R0 ;  /* 0x000000000c005986 */ /* 0x0101e4000c101106 */
[----:B0-----:R-:W-:-:S05]  /*f98b0*/  PRMT R0, R6, 0x7770, RZ ;  /* 0x0000777006007816 */ /* 0x001fca00000000ff */
[----:B------:R0:W-:Y:S02]  /*f98c0*/  @P6 STG.E.U8 desc[UR6][R28.64], R0 ;  /* 0x000000001c006986 */ /* 0x0001e4000c101106 */
[----:B0-----:R-:W-:-:S05]  /*f98d0*/  PRMT R0, R6, 0x7771, RZ ;  /* 0x0000777106007816 */ /* 0x001fca00000000ff */
[----:B------:R-:W-:Y:S01]  /*f98e0*/  @P0 STG.E.U8 desc[UR6][R26.64], R0 ;  /* 0x000000001a000986 */ /* 0x000fe2000c101106 */
[----:B------:R-:W-:-:S03]  /*f98f0*/  LOP3.LUT P0, RZ, R3, 0x2000, RZ, 0xc0, !PT ;  /* 0x0000200003ff7812 */ /* 0x000fc6000780c0ff */
[----:B--2---:R0:W-:Y:S04]  /*f9900*/  STL.64 [R1+0x5cc0], R4 ;  /* 0x005cc00401007387 */ /* 0x0041e80000100a00 */
[----:B0-----:R-:W2:Y:S01]  /*f9910*/  LDL.LU.64 R4, [R1+0x26b0] ;  /* 0x0026b00001047983 */ /* 0x001ea20000300a00 */
[----:B------:R-:W-:-:S03]  /*f9920*/  PRMT R0, R6, 0x7772, RZ ;  /* 0x0000777206007816 */ /* 0x000fc600000000ff */
[----:B------:R-:W4:Y:S04]  /*f9930*/  LDL.LU R19, [R1+0x688] ;  /* 0x0006880001137983 */ /* 0x000f280000300800 */
[----:B------:R0:W-:Y:S01]  /*f9940*/  @P0 STG.E.U8 desc[UR6][R24.64], R0 ;  /* 0x0000000018000986 */ /* 0x0001e2000c101106 */
[----:B------:R-:W-:-:S03]  /*f9950*/  LOP3.LUT P0, RZ, R3, 0x1000, RZ, 0xc0, !PT ;  /* 0x0000100003ff7812 */ /* 0x000fc6000780c0ff */
[----:B------:R-:W4:Y:S04]  /*f9960*/  LDL.LU.64 R16, [R1+0x26d0] ;  /* 0x0026d00001107983 */ /* 0x000f280000300a00 */
[----:B------:R-:W4:Y:S01]  /*f9970*/  LDL.LU.64 R22, [R1+0x2708] ;  /* 0x0027080001167983 */ /* 0x000f220000300a00 */
[----:B0-----:R-:W-:-:S03]  /*f9980*/  PRMT R0, R6, 0x7773, RZ ;  /* 0x0000777306007816 */ /* 0x001fc600000000ff */
[----:B------:R-:W4:Y:S04]  /*f9990*/  LDL.LU R7, [R1+0x678] ;  /* 0x0006780001077983 */ /* 0x000f280000300800 */
[----:B---3--:R0:W-:Y:S01]  /*f99a0*/  @P0 STG.E.U8 desc[UR6][R8.64], R0 ;  /* 0x0000000008000986 */ /* 0x0081e2000c101106 */
[----:B------:R-:W-:-:S03]  /*f99b0*/  LOP3.LUT P0, RZ, R3, 0x800, RZ, 0xc0, !PT ;  /* 0x0000080003ff7812 */ /* 0x000fc6000780c0ff */
[----:B------:R-:W3:Y:S04]  /*f99c0*/  LDL.LU.64 R20, [R1+0x2700] ;  /* 0x0027000001147983 */ /* 0x000ee80000300a00 */
[----:B------:R-:W3:Y:S04]  /*f99d0*/  LDL.LU.64 R14, [R1+0x26f8] ;  /* 0x0026f800010e7983 */ /* 0x000ee80000300a00 */
[----:B------:R-:W3:Y:S01]  /*f99e0*/  LDL.LU.64 R12, [R1+0x26f0] ;  /* 0x0026f000010c7983 */ /* 0x000ee20000300a00 */
[----:B0-----:R-:W-:-:S03]  /*f99f0*/  PRMT R0, R18, 0x7770, RZ ;  /* 0x0000777012007816 */ /* 0x001fc600000000ff */
[----:B------:R-:W3:Y:S04]  /*f9a00*/  LDL.LU.64 R28, [R1+0x26e8] ;  /* 0x0026e800011c7983 */ /* 0x000ee80000300a00 */
[----:B------:R-:W3:Y:S04]  /*f9a10*/  LDL.LU.64 R26, [R1+0x26e0] ;  /* 0x0026e000011a7983 */ /* 0x000ee80000300a00 */
[----:B------:R-:W3:Y:S04]  /*f9a20*/  LDL.LU.64 R24, [R1+0x2718] ;  /* 0x0027180001187983 */ /* 0x000ee80000300a00 */
[----:B------:R-:W3:Y:S04]  /*f9a30*/  LDL.LU.64 R8, [R1+0x2710] ;  /* 0x0027100001087983 */ /* 0x000ee80000300a00 */
[----:B------:R-:W3:Y:S04]  /*f9a40*/  LDL.LU R6, [R1+0x668] ;  /* 0x0006680001067983 */ /* 0x000ee80000300800 */
[----:B--2---:R0:W-:Y:S04]  /*f9a50*/  @P0 STG.E.U8 desc[UR6][R4.64], R0 ;  /* 0x0000000004000986 */ /* 0x0041e8000c101106 */
[----:B0-----:R-:W2:Y:S01]  /*f9a60*/  LDL.LU.64 R4, [R1+0x5cc0] ;  /* 0x005cc00001047983 */ /* 0x001ea20000300a00 */
[----:B------:R-:W-:-:S02]  /*f9a70*/  LOP3.LUT P0, RZ, R3, 0x400, RZ, 0xc0, !PT ;  /* 0x0000040003ff7812 */ /* 0x000fc4000780c0ff */
[----:B------:R-:W-:-:S11]  /*f9a80*/  PRMT R0, R18, 0x7771, RZ ;  /* 0x0000777112007816 */ /* 0x000fd600000000ff */
[----:B--2---:R0:W-:Y:S04]  /*f9a90*/  @P0 STG.E.U8 desc[UR6][R4.64], R0 ;  /* 0x0000000004000986 */ /* 0x0041e8000c101106 */
[----:B0-----:R-:W2:Y:S01]  /*f9aa0*/  LDL.LU.64 R4, [R1+0x5cb8] ;  /* 0x005cb80001047983 */ /* 0x001ea20000300a00 */
[----:B------:R-:W-:Y:S02]  /*f9ab0*/  LOP3.LUT P0, RZ, R3, 0x200, RZ, 0xc0, !PT ;  /* 0x0000020003ff7812 */ /* 0x000fe4000780c0ff */
[----:B------:R-:W-:-:S11]  /*f9ac0*/  PRMT R0, R18, 0x7772, RZ ;  /* 0x0000777212007816 */ /* 0x000fd600000000ff */
[----:B--2---:R0:W-:Y:S04]  /*f9ad0*/  @P0 STG.E.U8 desc[UR6][R4.64], R0 ;  /* 0x0000000004000986 */ /* 0x0041e8000c101106 */
[----:B0-----:R-:W2:Y:S01]  /*f9ae0*/  LDL.LU.64 R4, [R1+0x5cb0] ;  /* 0x005cb00001047983 */ /* 0x001ea20000300a00 */
[----:B------:R-:W-:Y:S02]  /*f9af0*/  LOP3.LUT P0, RZ, R3, 0x100, RZ, 0xc0, !PT ;  /* 0x0000010003ff7812 */ /* 0x000fe4000780c0ff */
[----:B------:R-:W-:-:S11]  /*f9b00*/  PRMT R0, R18, 0x7773, RZ ;  /* 0x0000777312007816 */ /* 0x000fd600000000ff */
[----:B--2---:R0:W-:Y:S01]  /*f9b10*/  @P0 STG.E.U8 desc[UR6][R4.64], R0 ;  /* 0x0000000004000986 */ /* 0x0041e2000c101106 */
[----:B------:R-:W-:-:S03]  /*f9b20*/  LOP3.LUT P0, RZ, R3, 0x80, RZ, 0xc0, !PT ;  /* 0x0000008003ff7812 */ /* 0x000fc6000780c0ff */
[----:B0-----:R-:W2:Y:S01]  /*f9b30*/  LDL.LU.64 R4, [R1+0x5ca8] ;  /* 0x005ca80001047983 */ /* 0x001ea20000300a00 */
[----:B----4-:R-:W-:-:S09]  /*f9b40*/  PRMT R0, R19, 0x7770, RZ ;  /* 0x0000777013007816 */ /* 0x010fd200000000ff */
[----:B------:R0:W-:Y:S01]  /*f9b50*/  @P0 STG.E.U8 desc[UR6][R16.64], R0 ;  /* 0x0000000010000986 */ /* 0x0001e2000c101106 */
[----:B------:R-:W-:Y:S02]  /*f9b60*/  LOP3.LUT P0, RZ, R3, 0x40, RZ, 0xc0, !PT ;  /* 0x0000004003ff7812 */ /* 0x000fe4000780c0ff */
[----:B0-----:R-:W-:-:S11]  /*f9b70*/  PRMT R0, R19, 0x7771, RZ ;  /* 0x0000777113007816 */ /* 0x001fd600000000ff */
[----:B------:R0:W-:Y:S01]  /*f9b80*/  @P0 STG.E.U8 desc[UR6][R22.64], R0 ;  /* 0x0000000016000986 */ /* 0x0001e2000c101106 */
[----:B------:R-:W-:Y:S02]  /*f9b90*/  LOP3.LUT P0, RZ, R3, 0x20, RZ, 0xc0, !PT ;  /* 0x0000002003ff7812 */ /* 0x000fe4000780c0ff */
[----:B0-----:R-:W-:-:S11]  /*f9ba0*/  PRMT R0, R19, 0x7772, RZ ;  /* 0x0000777213007816 */ /* 0x001fd600000000ff */
[----:B---3--:R0:W-:Y:S02]  /*f9bb0*/  @P0 STG.E.U8 desc[UR6][R20.64], R0 ;  /* 0x0000000014000986 */ /* 0x0081e4000c101106 */
[----:B0-----:R-:W-:-:S05]  /*f9bc0*/  PRMT R0, R19, 0x7773, RZ ;  /* 0x0000777313007816 */ /* 0x001fca00000000ff */
[----:B------:R0:W-:Y:S02]  /*f9bd0*/  @P1 STG.E.U8 desc[UR6][R14.64], R0 ;  /* 0x000000000e001986 */ /* 0x0001e4000c101106 */
[----:B0-----:R-:W-:-:S05]  /*f9be0*/  PRMT R0, R7, 0x7770, RZ ;  /* 0x0000777007007816 */ /* 0x001fca00000000ff */
[----:B------:R0:W-:Y:S04]  /*f9bf0*/  @P2 STG.E.U8 desc[UR6][R12.64], R0 ;  /* 0x000000000c002986 */ /* 0x0001e8000c101106 */
[----:B0-----:R-:W3:Y:S01]  /*f9c00*/  LDL.LU.64 R12, [R1+0x2740] ;  /* 0x00274000010c7983 */ /* 0x001ee20000300a00 */
[C---:B------:R-:W-:Y:S02]  /*f9c10*/  LOP3.LUT P0, RZ, R10.reuse, 0x8000, RZ, 0xc0, !PT ;  /* 0x000080000aff7812 */ /* 0x040fe4000780c0ff */
[C---:B------:R-:W-:Y:S01]  /*f9c20*/  LOP3.LUT P4, RZ, R10.reuse, 0x1, RZ, 0xc0, !PT ;  /* 0x000000010aff7812 */ /* 0x040fe2000788c0ff */
[----:B------:R-:W4:Y:S01]  /*f9c30*/  LDL.LU.64 R14, [R1+0x2738] ;  /* 0x00273800010e7983 */ /* 0x000f220000300a00 */
[----:B------:R-:W-:Y:S02]  /*f9c40*/  PRMT R0, R7, 0x7771, RZ ;  /* 0x0000777107007816 */ /* 0x000fe400000000ff */
[----:B------:R-:W-:-:S03]  /*f9c50*/  LOP3.LUT P5, RZ, R10, 0x2, RZ, 0xc0, !PT ;  /* 0x000000020aff7812 */ /* 0x000fc600078ac0ff */
[----:B------:R0:W-:Y:S01]  /*f9c60*/  @P3 STG.E.U8 desc[UR6][R28.64], R0 ;  /* 0x000000001c003986 */ /* 0x0001e2000c101106 */
[C---:B------:R-:W-:Y:S02]  /*f9c70*/  LOP3.LUT P6, RZ, R10.reuse, 0x4, RZ, 0xc0, !PT ;  /* 0x000000040aff7812 */ /* 0x040fe400078cc0ff */
[C---:B0-----:R-:W-:Y:S01]  /*f9c80*/  PRMT R0, R7.reuse, 0x7772, RZ ;  /* 0x0000777207007816 */ /* 0x041fe200000000ff */
[----:B------:R-:W4:Y:S04]  /*f9c90*/  LDL.LU.64 R28, [R1+0x2730] ;  /* 0x00273000011c7983 */ /* 0x000f280000300a00 */
[----:B------:R0:W-:Y:S01]  /*f9ca0*/  @P4 STG.E.U8 desc[UR6][R26.64], R0 ;  /* 0x000000001a004986 */ /* 0x0001e2000c101106 */
[----:B------:R-:W-:Y:S02]  /*f9cb0*/  LOP3.LUT P4, RZ, R10, 0x8, RZ, 0xc0, !PT ;  /* 0x000000080aff7812 */ /* 0x000fe4000788c0ff */
[----:B0-----:R-:W-:Y:S01]  /*f9cc0*/  PRMT R0, R7, 0x7773, RZ ;  /* 0x0000777307007816 */ /* 0x001fe200000000ff */
[----:B------:R-:W4:Y:S04]  /*f9cd0*/  LDL.LU.64 R26, [R1+0x2728] ;  /* 0x00272800011a7983 */ /* 0x000f280000300a00 */
[----:B------:R0:W-:Y:S02]  /*f9ce0*/  @P5 STG.E.U8 desc[UR6][R24.64], R0 ;  /* 0x0000000018005986 */ /* 0x0001e4000c101106 */
[----:B0-----:R-:W-:-:S02]  /*f9cf0*/  PRMT R0, R6, 0x7770, RZ ;  /* 0x0000777006007816 */ /* 0x001fc400000000ff */
[----:B------:R-:W4:Y:S04]  /*f9d00*/  LDL.LU.64 R24, [R1+0x2720] ;  /* 0x0027200001187983 */ /* 0x000f280000300a00 */
[----:B------:R0:W-:Y:S02]  /*f9d10*/  @P6 STG.E.U8 desc[UR6][R8.64], R0 ;  /* 0x0000000008006986 */ /* 0x0001e4000c101106 */
[----:B0-----:R-:W-:Y:S02]  /*f9d20*/  PRMT R0, R6, 0x7771, RZ ;  /* 0x0000777106007816 */ /* 0x001fe400000000ff */
[----:B------:R-:W4:Y:S04]  /*f9d30*/  LDL.LU.64 R8, [R1+0x2758] ;  /* 0x0027580001087983 */ /* 0x000f280000300a00 */
[----:B------:R-:W4:Y:S01]  /*f9d40*/  LDL.LU R7, [R1+0x658] ;  /* 0x0006580001077983 */ /* 0x000f220000300800 */
[----:B--2---:R-:W-:-:S04]  /*f9d50*/  LOP3.LUT R4, R4, 0xefffffff, RZ, 0xc0, !PT ;  /* 0xefffffff04047812 */ /* 0x004fc800078ec0ff */
        /* <DEDUP_REMOVED lines=9> */
[----:B------:R-:W-:-:S05]  /*f9df0*/  @P0 LOP3.LUT R4, R4, 0x80000000, RZ, 0xfc, !PT ;  /* 0x8000000004040812 */ /* 0x000fca00078efcff */
[----:B------:R-:W-:Y:S04]  /*f9e00*/  STL.64 [R1+0x5c98], R4 ;  /* 0x005c980401007387 */ /* 0x000fe80000100a00 */
[----:B---3--:R0:W-:Y:S04]  /*f9e10*/  @P4 STG.E.U8 desc[UR6][R12.64], R0 ;  /* 0x000000000c004986 */ /* 0x0081e8000c101106 */
[----:B0-----:R-:W2:Y:S04]  /*f9e20*/  LDL.LU R12, [R1+0x68c] ;  /* 0x00068c00010c7983 */ /* 0x001ea80000300800 */
[----:B------:R-:W3:Y:S01]  /*f9e30*/  LDL.LU.64 R4, [R1+0x2748] ;  /* 0x0027480001047983 */ /* 0x000ee20000300a00 */
        /* <DEDUP_REMOVED lines=13> */
[C---:B------:R-:W-:Y:S01]  /*f9f10*/  LOP3.LUT P0, RZ, R10.reuse, 0x80, RZ, 0xc0, !PT ;  /* 0x000000800aff7812 */ /* 0x040fe2000780c0ff */
[----:B---3--:R0:W-:Y:S04]  /*f9f20*/  STL.64 [R1+0x5ca0], R4 ;  /* 0x005ca00401007387 */ /* 0x0081e80000100a00 */
[----:B0-----:R-:W3:Y:S01]  /*f9f30*/  LDL.LU.64 R4, [R1+0x2750] ;  /* 0x0027500001047983 */ /* 0x001ee20000300a00 */
[----:B------:R-:W-:Y:S02]  /*f9f40*/  LOP3.LUT P6, RZ, R10, 0x20, RZ, 0xc0, !PT ;  /* 0x000000200aff7812 */ /* 0x000fe400078cc0ff */
[----:B------:R-:W-:Y:S01]  /*f9f50*/  LOP3.LUT R3, R3, 0xffffffef, RZ, 0xc0, !PT ;  /* 0xffffffef03037812 */ /* 0x000fe200078ec0ff */
[----:B------:R-:W2:Y:S01]  /*f9f60*/  LDL.LU.64 R16, [R1+0x2778] ;  /* 0x0027780001107983 */ /* 0x000ea20000300a00 */
[----:B------:R-:W-:-:S03]  /*f9f70*/  PRMT R0, R6, 0x7772, RZ ;  /* 0x0000777206007816 */ /* 0x000fc600000000ff */
[----:B------:R-:W-:Y:S01]  /*f9f80*/  @P0 LOP3.LUT R3, R3, 0x10, RZ, 0xfc, !PT ;  /* 0x0000001003030812 */ /* 0x000fe200078efcff */
[----:B------:R-:W2:Y:S01]  /*f9f90*/  LDL.LU.64 R18, [R1+0x2770] ;  /* 0x0027700001127983 */ /* 0x000ea20000300a00 */
[----:B------:R-:W-:-:S03]  /*f9fa0*/  LOP3.LUT P0, RZ, R10, 0x40, RZ, 0xc0, !PT ;  /* 0x000000400aff7812 */ /* 0x000fc6000780c0ff */
[----:B----4-:R0:W-:Y:S04]  /*f9fb0*/  @P5 STG.E.U8 desc[UR6][R14.64], R0 ;  /* 0x000000000e005986 */ /* 0x0101e8000c101106 */
[----:B------:R-:W4:Y:S04]  /*f9fc0*/  LDL.LU R13, [R1+0x67c] ;  /* 0x00067c00010d7983 */ /* 0x000f280000300800 */
[----:B------:R-:W4:Y:S01]  /*f9fd0*/  LDL.LU.64 R22, [R1+0x2768] ;  /* 0x0027680001167983 */ /* 0x000f220000300a00 */
[----:B0-----:R-:W-:-:S03]  /*f9fe0*/  PRMT R0, R6, 0x7773, RZ ;  /* 0x0000777306007816 */ /* 0x001fc600000000ff */
[----:B------:R-:W4:Y:S04]  /*f9ff0*/  LDL.LU.64 R20, [R1+0x2760] ;  /* 0x0027600001147983 */ /* 0x000f280000300a00 */
[----:B------:R0:W-:Y:S04]  /*fa000*/  @P6 STG.E.U8 desc[UR6][R28.64], R0 ;  /* 0x000000001c006986 */ /* 0x0001e8000c101106 */
[----:B------:R-:W4:Y:S01]  /*fa010*/  LDL.LU.64 R14, [R1+0x2798] ;  /* 0x00279800010e7983 */ /* 0x000f220000300a00 */
[----:B0-----:R-:W-:-:S03]  /*fa020*/  PRMT R0, R7, 0x7770, RZ ;  /* 0x0000777007007816 */ /* 0x001fc600000000ff */
[----:B------:R-:W4:Y:S04]  /*fa030*/  LDL.LU.64 R28, [R1+0x2790] ;  /* 0x00279000011c7983 */ /* 0x000f280000300a00 */
        /* <DEDUP_REMOVED lines=8> */
[----:B------:R0:W-:Y:S01]  /*fa0c0*/  @P0 STG.E.U8 desc[UR6][R8.64], R0 ;  /* 0x0000000008000986 */ /* 0x0001e2000c101106 */
[----:B------:R-:W-:-:S02]  /*fa0d0*/  LOP3.LUT P0, RZ, R3, 0x4, RZ, 0xc0, !PT ;  /* 0x0000000403ff7812 */ /* 0x000fc4000780c0ff */
[----:B0-----:R-:W-:Y:S01]  /*fa0e0*/  PRMT R0, R7, 0x7773, RZ ;  /* 0x0000777307007816 */ /* 0x001fe200000000ff */
[----:B------:R-:W4:Y:S04]  /*fa0f0*/  LDL.LU.64 R8, [R1+0x27b8] ;  /* 0x0027b80001087983 */ /* 0x000f280000300a00 */
[----:B------:R-:W4:Y:S06]  /*fa100*/  LDL.LU.64 R6, [R1+0x27b0] ;  /* 0x0027b00001067983 */ /* 0x000f2c0000300a00 */
[----:B---3--:R0:W-:Y:S04]  /*fa110*/  @P0 STG.E.U8 desc[UR6][R4.64], R0 ;  /* 0x0000000004000986 */ /* 0x0081e8000c101106 */
[----:B0-----:R-:W3:Y:S01]  /*fa120*/  LDL.LU.64 R4, [R1+0x5ca0] ;  /* 0x005ca00001047983 */ /* 0x001ee20000300a00 */
[----:B------:R-:W-:-:S02]  /*fa130*/  LOP3.LUT P0, RZ, R3, 0x2, RZ, 0xc0, !PT ;  /* 0x0000000203ff7812 */ /* 0x000fc4000780c0ff */
[----:B--2---:R-:W-:-:S11]  /*fa140*/  PRMT R0, R12, 0x7770, RZ ;  /* 0x000077700c007816 */ /* 0x004fd600000000ff */
[----:B---3--:R0:W-:Y:S01]  /*fa150*/  @P0 STG.E.U8 desc[UR6][R4.64], R0 ;  /* 0x0000000004000986 */ /* 0x0081e2000c101106 */
[----:B------:R-:W-:-:S03]  /*fa160*/  LOP3.LUT P0, RZ, R3, 0x1, RZ, 0xc0, !PT ;  /* 0x0000000103ff7812 */ /* 0x000fc6000780c0ff */
[----:B0-----:R-:W2:Y:S04]  /*fa170*/  LDL.LU.64 R4, [R1+0x5c98] ;  /* 0x005c980001047983 */ /* 0x001ea80000300a00 */
[----:B------:R-:W3:Y:S01]  /*fa180*/  LDL.LU.64 R2, [R1+0x2780] ;  /* 0x0027800001027983 */ /* 0x000ee20000300a00 */
[----:B------:R-:W-:Y:S02]  /*fa190*/  PRMT R0, R12, 0x7771, RZ ;  /* 0x000077710c007816 */ /* 0x000fe400000000ff */
[C---:B------:R-:W-:Y:S02]  /*fa1a0*/  LOP3.LUT P1, RZ, R10.reuse, 0x10000, RZ, 0xc0, !PT ;  /* 0x000100000aff7812 */ /* 0x040fe4000782c0ff */
[C---:B------:R-:W-:Y:S02]  /*fa1b0*/  LOP3.LUT P2, RZ, R10.reuse, 0x20000, RZ, 0xc0, !PT ;  /* 0x000200000aff7812 */ /* 0x040fe4000784c0ff */
[----:B------:R-:W-:-:S02]  /*fa1c0*/  LOP3.LUT P3, RZ, R10, 0x40000, RZ, 0xc0, !PT ;  /* 0x000400000aff7812 */ /* 0x000fc4000786c0ff */
[C---:B------:R-:W-:Y:S02]  /*fa1d0*/  LOP3.LUT P4, RZ, R10.reuse, 0x80000, RZ, 0xc0, !PT ;  /* 0x000800000aff7812 */ /* 0x040fe4000788c0ff */
[C---:B------:R-:W-:Y:S02]  /*fa1e0*/  LOP3.LUT P5, RZ, R10.reuse, 0x100000, RZ, 0xc0, !PT ;  /* 0x001000000aff7812 */ /* 0x040fe400078ac0ff */
[----:B------:R-:W-:Y:S01]  /*fa1f0*/  LOP3.LUT P6, RZ, R10, 0x200000, RZ, 0xc0, !PT ;  /* 0x002000000aff7812 */ /* 0x000fe200078cc0ff */
[----:B---3--:R0:W-:Y:S01]  /*fa200*/  @P0 STG.E.U8 desc[UR6][R2.64], R0 ;  /* 0x0000000002000986 */ /* 0x0081e2000c101106 */
[----:B--2---:R-:W-:Y:S02]  /*fa210*/  LOP3.LUT P0, RZ, R4, 0x80000000, RZ, 0xc0, !PT ;  /* 0x8000000004ff7812 */ /* 0x004fe4000780c0ff */
[----:B0-----:R-:W-:-:S11]  /*fa220*/  PRMT R0, R12, 0x7772, RZ ;  /* 0x000077720c007816 */ /* 0x001fd600000000ff */
[----:B------:R0:W-:Y:S01]  /*fa230*/  @P0 STG.E.U8 desc[UR6][R16.64], R0 ;  /* 0x0000000010000986 */ /* 0x0001e2000c101106 */
[----:B------:R-:W-:Y:S02]  /*fa240*/  LOP3.LUT P0, RZ, R4, 0x40000000, RZ, 0xc0, !PT ;  /* 0x4000000004ff7812 */ /* 0x000fe4000780c0ff */
[----:B0-----:R-:W-:-:S11]  /*fa250*/  PRMT R0, R12, 0x7773, RZ ;  /* 0x000077730c007816 */ /* 0x001fd600000000ff */
[----:B------:R4:W-:Y:S01]  /*fa260*/  @P0 STG.E.U8 desc[UR6][R18.64], R0 ;  /* 0x0000000012000986 */ /* 0x0009e2000c101106 */
        /* <DEDUP_REMOVED lines=17> */
[----:B------:R-:W2:Y:S04]  /*fa380*/  LDL.LU R5, [R1+0x5c90] ;  /* 0x005c900001057983 */ /* 0x000ea80000300800 */
[----:B------:R0:W-:Y:S04]  /*fa390*/  @P6 STG.E.U8 desc[UR6][R6.64], R0 ;  /* 0x0000000006006986 */ /* 0x0001e8000c101106 */
[----:B0-----:R-:W3:Y:S04]  /*fa3a0*/  LDL.LU.64 R6, [R1+0x27a8] ;  /* 0x0027a80001067983 */ /* 0x001ee80000300a00 */
[----:B------:R-:W4:Y:S04]  /*fa3b0*/  LDL.LU.64 R24, [R1+0x27a0] ;  /* 0x0027a00001187983 */ /* 0x000f280000300a00 */
[----:B------:R-:W3:Y:S04]  /*fa3c0*/  LDL.LU.64 R12, [R1+0x27d8] ;  /* 0x0027d800010c7983 */ /* 0x000ee80000300a00 */
[----:B------:R-:W3:Y:S01]  /*fa3d0*/  LDL.LU R9, [R1+0x65c] ;  /* 0x00065c0001097983 */ /* 0x000ee20000300800 */
[----:B------:R-:W-:-:S02]  /*fa3e0*/  LOP3.LUT R4, R4, 0xfff7ffff, RZ, 0xc0, !PT ;  /* 0xfff7ffff04047812 */ /* 0x000fc400078ec0ff */
[C---:B------:R-:W-:Y:S01]  /*fa3f0*/  LOP3.LUT P4, RZ, R10.reuse, 0x400000, RZ, 0xc0, !PT ;  /* 0x004000000aff7812 */ /* 0x040fe2000788c0ff */
[----:B------:R-:W3:Y:S01]  /*fa400*/  LDL.LU.64 R28, [R1+0x27d0] ;  /* 0x0027d000011c7983 */ /* 0x000ee20000300a00 */
[----:B------:R-:W-:-:S03]  /*fa410*/  LOP3.LUT P5, RZ, R10, 0x800000, RZ, 0xc0, !PT ;  /* 0x008000000aff7812 */ /* 0x000fc600078ac0ff */
[----:B------:R-:W3:Y:S01]  /*fa420*/  LDL.LU.64 R26, [R1+0x27c8] ;  /* 0x0027c800011a7983 */ /* 0x000ee20000300a00 */
[----:B------:R-:W-:-:S03]  /*fa430*/  LOP3.LUT P6, RZ, R10, 0x1000000, RZ, 0xc0, !PT ;  /* 0x010000000aff7812 */ /* 0x000fc600078cc0ff */
[----:B------:R-:W3:Y:S04]  /*fa440*/  LDL.LU R8, [R1+0x640] ;  /* 0x0006400001087983 */ /* 0x000ee80000300800 */
[----:B------:R-:W-:Y:S01]  /*fa450*/  STL.64 [R1+0x5a40], R10 ;  /* 0x005a400a01007387 */ /* 0x000fe20000100a00 */
[----:B--2---:R-:W-:-:S13]  /*fa460*/  LOP3.LUT P0, RZ, R5, 0x4, RZ, 0xc0, !PT ;  /* 0x0000000405ff7812 */ /* 0x004fda000780c0ff */
        /* <DEDUP_REMOVED lines=21> */
[----:B---3--:R-:W-:-:S09]  /*fa5c0*/  PRMT R0, R9, 0x7770, RZ ;  /* 0x0000777009007816 */ /* 0x008fd200000000ff */
[----:B------:R-:W-:Y:S02]  /*fa5d0*/  @P0 LOP3.LUT R4, R4, 0x4000000, RZ, 0xfc, !PT ;  /* 0x0400000004040812 */ /* 0x000fe400078efcff */
[----:B------:R-:W-:Y:S01]  /*fa5e0*/  LOP3.LUT P0, RZ, R10, 0x4000000, RZ, 0xc0, !PT ;  /* 0x040000000aff7812 */ /* 0x000fe2000780c0ff */
[----:B------:R0:W-:Y:S01]  /*fa5f0*/  @P4 STG.E.U8 desc[UR6][R6.64], R0 ;  /* 0x0000000006004986 */ /* 0x0001e2000c101106 */
[----:B------:R-:W-:Y:S02]  /*fa600*/  LOP3.LUT R4, R4, 0xf7ffffff, RZ, 0xc0, !PT ;  /* 0xf7ffffff04047812 */ /* 0x000fe400078ec0ff */
[----:B0-----:R-:W-:Y:S01]  /*fa610*/  PRMT R0, R9, 0x7771, RZ ;  /* 0x0000777109007816 */ /* 0x001fe200000000ff */
[----:B------:R-:W2:Y:S08]  /*fa620*/  LDL.LU.64 R6, [R1+0x2800] ;  /* 0x0028000001067983 */ /* 0x000eb00000300a00 */
[----:B------:R-:W-:-:S02]  /*fa630*/  @P0 LOP3.LUT R4, R4, 0x8000000, RZ, 0xfc, !PT ;  /* 0x0800000004040812 */ /* 0x000fc400078efcff */
[----:B------:R-:W-:Y:S01]  /*fa640*/  LOP3.LUT P0, RZ, R10, 0x2000000, RZ, 0xc0, !PT ;  /* 0x020000000aff7812 */ /* 0x000fe2000780c0ff */
[----:B----4-:R0:W-:Y:S04]  /*fa650*/  @P5 STG.E.U8 desc[UR6][R24.64], R0 ;  /* 0x0000000018005986 */ /* 0x0101e8000c101106 */
[----:B0-----:R-:W3:Y:S04]  /*fa660*/  LDL.LU R25, [R1+0x630] ;  /* 0x0006300001197983 */ /* 0x001ee80000300800 */
[----:B------:R-:W4:Y:S04]  /*fa670*/  LDL.LU.64 R10, [R1+0x27e8] ;  /* 0x0027e800010a7983 */ /* 0x000f280000300a00 */
[----:B----4-:R0:W-:Y:S04]  /*fa680*/  STL.64 [R1+0x5c78], R10 ;  /* 0x005c780a01007387 */ /* 0x0101e80000100a00 */
[----:B0-----:R-:W4:Y:S01]  /*fa690*/  LDL.LU.64 R10, [R1+0x27f0] ;  /* 0x0027f000010a7983 */ /* 0x001f220000300a00 */
[----:B------:R-:W-:-:S05]  /*fa6a0*/  PRMT R0, R9, 0x7772, RZ ;  /* 0x0000777209007816 */ /* 0x000fca00000000ff */
[----:B------:R0:W-:Y:S02]  /*fa6b0*/  @P6 STG.E.U8 desc[UR6][R12.64], R0 ;  /* 0x000000000c006986 */ /* 0x0001e4000c101106 */
[----:B0-----:R-:W-:-:S05]  /*fa6c0*/  PRMT R0, R9, 0x7773, RZ ;  /* 0x0000777309007816 */ /* 0x001fca00000000ff */
[----:B------:R-:W-:Y:S01]  /*fa6d0*/  @P0 STG.E.U8 desc[UR6][R28.64], R0 ;  /* 0x000000001c000986 */ /* 0x000fe2000c101106 */
[----:B------:R-:W-:-:S03]  /*fa6e0*/  LOP3.LUT P0, RZ, R4, 0x8000000, RZ, 0xc0, !PT ;  /* 0x0800000004ff7812 */ /* 0x000fc6000780c0ff */
[----:B----4-:R0:W-:Y:S04]  /*fa6f0*/  STL.64 [R1+0x5c88], R10 ;  /* 0x005c880a01007387 */ /* 0x0101e80000100a00 */
[----:B0-----:R-:W4:Y:S01]  /*fa700*/  LDL.LU.64 R10, [R1+0x27f8] ;  /* 0x0027f800010a7983 */ /* 0x001f220000300a00 */
[----:B------:R-:W-:-:S03]  /*fa710*/  PRMT R0, R8, 0x7770, RZ ;  /* 0x0000777008007816 */ /* 0x000fc600000000ff */
[----:B------:R-:W3:Y:S04]  /*fa720*/  LDL.LU.64 R2, [R1+0x27e0] ;  /* 0x0027e00001027983 */ /* 0x000ee80000300a00 */
[----:B------:R0:W-:Y:S01]  /*fa730*/  @P0 STG.E.U8 desc[UR6][R26.64], R0 ;  /* 0x000000001a000986 */ /* 0x0001e2000c101106 */
[----:B------:R-:W-:-:S03]  /*fa740*/  LOP3.LUT P0, RZ, R4, 0x4000000, RZ, 0xc0, !PT ;  /* 0x0400000004ff7812 */ /* 0x000fc6000780c0ff */
[----:B------:R-:W3:Y:S04]  /*fa750*/  LDL.LU.64 R16, [R1+0x2818] ;  /* 0x0028180001107983 */ /* 0x000ee80000300a00 */
[----:B------:R-:W3:Y:S01]  /*fa760*/  LDL.LU.64 R18, [R1+0x2810] ;  /* 0x0028100001127983 */ /* 0x000ee20000300a00 */
[----:B0-----:R-:W-:-:S03]  /*fa770*/  PRMT R0, R8, 0x7771, RZ ;  /* 0x0000777108007816 */ /* 0x001fc600000000ff */
[----:B------:R-:W3:Y:S04]  /*fa780*/  LDL.LU R9, [R1+0x620] ;  /* 0x0006200001097983 */ /* 0x000ee80000300800 */
[----:B--2---:R0:W-:Y:S01]  /*fa790*/  @P0 STG.E.U8 desc[UR6][R6.64], R0 ;  /* 0x0000000006000986 */ /* 0x0041e2000c101106 */
[----:B------:R-:W-:-:S03]  /*fa7a0*/  LOP3.LUT P0, RZ, R4, 0x2000000, RZ, 0xc0, !PT ;  /* 0x0200000004ff7812 */ /* 0x000fc6000780c0ff */
[----:B------:R-:W2:Y:S04]  /*fa7b0*/  LDL.LU.64 R22, [R1+0x2808] ;  /* 0x0028080001167983 */ /* 0x000ea80000300a00 */
[----:B------:R-:W2:Y:S04]  /*fa7c0*/  LDL.LU.64 R20, [R1+0x2840] ;  /* 0x0028400001147983 */ /* 0x000ea80000300a00 */
[----:B------:R-:W2:Y:S01]  /*fa7d0*/  LDL.LU.64 R14, [R1+0x2838] ;  /* 0x00283800010e7983 */ /* 0x000ea20000300a00 */
[----:B0-----:R-:W-:-:S03]  /*fa7e0*/  PRMT R0, R8, 0x7772, RZ ;  /* 0x0000777208007816 */ /* 0x001fc600000000ff */
[----:B------:R-:W2:Y:S04]  /*fa7f0*/  LDL.LU.64 R12, [R1+0x2830] ;  /* 0x00283000010c7983 */ /* 0x000ea80000300a00 */
[----:B------:R-:W2:Y:S04]  /*fa800*/  LDL.LU R24, [R1+0x610] ;  /* 0x0006100001187983 */ /* 0x000ea80000300800 */
[----:B------:R-:W2:Y:S04]  /*fa810*/  LDL.LU.64 R28, [R1+0x2828] ;  /* 0x00282800011c7983 */ /* 0x000ea80000300a00 */
[----:B------:R-:W2:Y:S04]  /*fa820*/  LDL.LU.64 R26, [R1+0x2820] ;  /* 0x00282000011a7983 */ /* 0x000ea80000300a00 */
[----:B------:R-:W2:Y:S04]  /*fa830*/  LDL.LU.64 R6, [R1+0x2858] ;  /* 0x0028580001067983 */ /* 0x000ea80000300a00 */
[----:B----4-:R0:W-:Y:S04]  /*fa840*/  @P0 STG.E.U8 desc[UR6][R10.64], R0 ;  /* 0x000000000a000986 */ /* 0x0101e8000c101106 */
[----:B0-----:R-:W4:Y:S01]  /*fa850*/  LDL.LU.64 R10, [R1+0x5c88] ;  /* 0x005c8800010a7983 */ /* 0x001f220000300a00 */
[----:B------:R-:W-:-:S02]  /*fa860*/  LOP3.LUT P0, RZ, R4, 0x1000000, RZ, 0xc0, !PT ;  /* 0x0100000004ff7812 */ /* 0x000fc4000780c0ff */
[----:B------:R-:W-:Y:S02]  /*fa870*/  PRMT R0, R8, 0x7773, RZ ;  /* 0x0000777308007816 */ /* 0x000fe400000000ff */
[----:B------:R-:W2:Y:S09]  /*fa880*/  LDL.LU R8, [R1+0x5c80] ;  /* 0x005c800001087983 */ /* 0x000eb20000300800 */
[----:B----4-:R0:W-:Y:S04]  /*fa890*/  @P0 STG.E.U8 desc[UR6][R10.64], R0 ;  /* 0x000000000a000986 */ /* 0x0101e8000c101106 */
[----:B0-----:R-:W4:Y:S01]  /*fa8a0*/  LDL.LU.64 R10, [R1+0x5c78] ;  /* 0x005c7800010a7983 */ /* 0x001f220000300a00 */
[----:B------:R-:W-:-:S02]  /*fa8b0*/  LOP3.LUT P0, RZ, R4, 0x800000, RZ, 0xc0, !PT ;  /* 0x0080000004ff7812 */ /* 0x000fc4000780c0ff */
[----:B---3--:R-:W-:Y:S02]  /*fa8c0*/  PRMT R0, R25, 0x7770, RZ ;  /* 0x0000777019007816 */ /* 0x008fe400000000ff */
[C---:B------:R-:W-:Y:S02]  /*fa8d0*/  LOP3.LUT P1, RZ, R5.reuse, 0x8, RZ, 0xc0, !PT ;  /* 0x0000000805ff7812 */ /* 0x040fe4000782c0ff */
[C---:B------:R-:W-:Y:S02]  /*fa8e0*/  LOP3.LUT P2, RZ, R5.reuse, 0x10, RZ, 0xc0, !PT ;  /* 0x0000001005ff7812 */ /* 0x040fe4000784c0ff */
[C---:B------:R-:W-:Y:S02]  /*fa8f0*/  LOP3.LUT P3, RZ, R5.reuse, 0x20, RZ, 0xc0, !PT ;  /* 0x0000002005ff7812 */ /* 0x040fe4000786c0ff */
[C---:B------:R-:W-:Y:S02]  /*fa900*/  LOP3.LUT P4, RZ, R5.reuse, 0x40, RZ, 0xc0, !PT ;  /* 0x0000004005ff7812 */ /* 0x040fe4000788c0ff */
[----:B------:R-:W-:-:S02]  /*fa910*/  LOP3.LUT P5, RZ, R5, 0x80, RZ, 0xc0, !PT ;  /* 0x0000008005ff7812 */ /* 0x000fc400078ac0ff */
[----:B------:R-:W-:Y:S01]  /*fa920*/  LOP3.LUT P6, RZ, R5, 0x100, RZ, 0xc0, !PT ;  /* 0x0000010005ff7812 */ /* 0x000fe200078cc0ff */
        /* <DEDUP_REMOVED lines=12> */
[----:B--2---:R0:W-:Y:S02]  /*fa9f0*/  @P0 STG.E.U8 desc[UR6][R22.64], R0 ;  /* 0x0000000016000986 */ /* 0x0041e4000c101106 */
        /* <DEDUP_REMOVED lines=15> */
[----:B------:R-:W3:Y:S04]  /*faaf0*/  LDL.LU.64 R12, [R1+0x2878] ;  /* 0x00287800010c7983 */ /* 0x000ee80000300a00 */
[----:B------:R-:W3:Y:S01]  /*fab00*/  LDL.LU R25, [R1+0x644] ;  /* 0x0006440001197983 */ /* 0x000ee20000300800 */
[----:B------:R-:W-:-:S02]  /*fab10*/  LOP3.LUT P4, RZ, R5, 0x200, RZ, 0xc0, !PT ;  /* 0x0000020005ff7812 */ /* 0x000fc4000788c0ff */
[----:B------:R-:W-:Y:S01]  /*fab20*/  LOP3.LUT P5, RZ, R5, 0x400, RZ, 0xc0, !PT ;  /* 0x0000040005ff7812 */ /* 0x000fe200078ac0ff */
[----:B------:R-:W4:Y:S01]  /*fab30*/  LDL.LU.64 R28, [R1+0x2870] ;  /* 0x00287000011c7983 */ /* 0x000f220000300a00 */
[----:B------:R-:W-:-:S03]  /*fab40*/  PRMT R0, R24, 0x7773, RZ ;  /* 0x0000777318007816 */ /* 0x000fc600000000ff */
[----:B------:R-:W4:Y:S06]  /*fab50*/  LDL.LU R9, [R1+0x634] ;  /* 0x0006340001097983 */ /* 0x000f2c0000300800 */
[----:B--2---:R0:W-:Y:S04]  /*fab60*/  @P4 STG.E.U8 desc[UR6][R26.64], R0 ;  /* 0x000000001a004986 */ /* 0x0041e8000c101106 */
[----:B0-----:R-:W2:Y:S01]  /*fab70*/  LDL.LU.64 R26, [R1+0x2868] ;  /* 0x00286800011a7983 */ /* 0x001ea20000300a00 */
[----:B---3--:R-:W-:-:S05]  /*fab80*/  PRMT R0, R25, 0x7770, RZ ;  /* 0x0000777019007816 */ /* 0x008fca00000000ff */
[----:B------:R0:W-:Y:S04]  /*fab90*/  @P5 STG.E.U8 desc[UR6][R6.64], R0 ;  /* 0x0000000006005986 */ /* 0x0001e8000c101106 */
        /* <DEDUP_REMOVED lines=21> */
[C---:B------:R-:W-:Y:S01]  /*facf0*/  LOP3.LUT P0, RZ, R5.reuse, 0x8000, RZ, 0xc0, !PT ;  /* 0x0000800005ff7812 */ /* 0x040fe2000780c0ff */
        /* <DEDUP_REMOVED lines=22> */
[----:B------:R-:W4:Y:S08]  /*fae60*/  LDL.LU.64 R14, [R1+0x28d8] ;  /* 0x0028d800010e7983 */ /* 0x000f300000300a00 */
[----:B------:R0:W-:Y:S01]  /*fae70*/  @P0 STG.E.U8 desc[UR6][R12.64], R0 ;  /* 0x000000000c000986 */ /* 0x0001e2000c101106 */
[----:B------:R-:W-:-:S02]  /*fae80*/  LOP3.LUT P0, RZ, R4, 0x40000, RZ, 0xc0, !PT ;  /* 0x0004000004ff7812 */ /* 0x000fc4000780c0ff */
[----:B0-----:R-:W-:Y:S02]  /*fae90*/  PRMT R0, R25, 0x7773, RZ ;  /* 0x0000777319007816 */ /* 0x001fe400000000ff */
[----:B------:R-:W4:Y:S09]  /*faea0*/  LDL.LU R25, [R1+0x648] ;  /* 0x0006480001197983 */ /* 0x000f320000300800 */
[----:B------:R0:W-:Y:S01]  /*faeb0*/  @P0 STG.E.U8 desc[UR6][R28.64], R0 ;  /* 0x000000001c000986 */ /* 0x0001e2000c101106 */
[----:B------:R-:W-:-:S03]  /*faec0*/  LOP3.LUT P0, RZ, R4, 0x20000, RZ, 0xc0, !PT ;  /* 0x0002000004ff7812 */ /* 0x000fc6000780c0ff */
[----:B------:R-:W4:Y:S01]  /*faed0*/  LDL.LU.64 R12, [R1+0x28d0] ;  /* 0x0028d000010c7983 */ /* 0x000f220000300a00 */
[----:B0-----:R-:W-:-:S03]  /*faee0*/  PRMT R0, R9, 0x7770, RZ ;  /* 0x0000777009007816 */ /* 0x001fc600000000ff */
[----:B------:R-:W4:Y:S06]  /*faef0*/  LDL.LU.64 R28, [R1+0x28c8] ;  /* 0x0028c800011c7983 */ /* 0x000f2c0000300a00 */
[----:B--2---:R0:W-:Y:S01]  /*faf00*/  @P0 STG.E.U8 desc[UR6][R26.64], R0 ;  /* 0x000000001a000986 */ /* 0x0041e2000c101106 */
[C---:B------:R-:W-:Y:S02]  /*faf10*/  LOP3.LUT P0, RZ, R4.reuse, 0x10000, RZ, 0xc0, !PT ;  /* 0x0001000004ff7812 */ /* 0x040fe4000780c0ff */
        /* <DEDUP_REMOVED lines=9> */
[----:B------:R-:W-:Y:S02]  /*fafb0*/  PRMT R0, R9, 0x7773, RZ ;  /* 0x0000777309007816 */ /* 0x000fe400000000ff */
[----:B------:R-:W2:Y:S01]  /*fafc0*/  LDL.LU R9, [R1+0x5c60] ;  /* 0x005c600001097983 */ /* 0x000ea20000300800 */
[----:B------:R-:W-:-:S08]  /*fafd0*/  LOP3.LUT P1, RZ, R5, 0x400000, RZ, 0xc0, !PT ;  /* 0x0040000005ff7812 */ /* 0x000fd0000782c0ff */
        /* <DEDUP_REMOVED lines=12> */
[----:B------:R-:W-:Y:S02]  /*fb0a0*/  LOP3.LUT P2, RZ, R5, 0x800000, RZ, 0xc0, !PT ;  /* 0x0080000005ff7812 */ /* 0x000fe4000784c0ff */
[----:B0-----:R-:W-:-:S09]  /*fb0b0*/  PRMT R0, R24, 0x7773, RZ ;  /* 0x0000777318007816 */ /* 0x001fd200000000ff */
[----:B------:R3:W-:Y:S01]  /*fb0c0*/  @P0 STG.E.U8 desc[UR6][R18.64], R0 ;  /* 0x0000000012000986 */ /* 0x0007e2000c101106 */
[C---:B------:R-:W-:Y:S02]  /*fb0d0*/  LOP3.LUT P3, RZ, R5.reuse, 0x1000000, RZ, 0xc0, !PT ;  /* 0x0100000005ff7812 */ /* 0x040fe4000786c0ff */
[C---:B------:R-:W-:Y:S02]  /*fb0e0*/  LOP3.LUT P4, RZ, R5.reuse, 0x2000000, RZ, 0xc0, !PT ;  /* 0x0200000005ff7812 */ /* 0x040fe4000788c0ff */
[C---:B------:R-:W-:Y:S02]  /*fb0f0*/  LOP3.LUT P5, RZ, R5.reuse, 0x4000000, RZ, 0xc0, !PT ;  /* 0x0400000005ff7812 */ /* 0x040fe400078ac0ff */
        /* <DEDUP_REMOVED lines=13> */
[----:B--2---:R0:W-:Y:S04]  /*fb1d0*/  @P6 STG.E.U8 desc[UR6][R26.64], R0 ;  /* 0x000000001a006986 */ /* 0x0041e8000c101106 */
[----:B0-----:R-:W2:Y:S01]  /*fb1e0*/  LDL.LU.64 R26, [R1+0x28f8] ;  /* 0x0028f800011a7983 */ /* 0x001ea20000300a00 */
[----:B------:R-:W-:Y:S02]  /*fb1f0*/  LOP3.LUT P4, RZ, R5, 0x10000000, RZ, 0xc0, !PT ;  /* 0x1000000005ff7812 */ /* 0x000fe4000788c0ff */
[----:B------:R-:W-:Y:S01]  /*fb200*/  PRMT R0, R25, 0x7772, RZ ;  /* 0x0000777219007816 */ /* 0x000fe200000000ff */
[----:B------:R-:W4:Y:S04]  /*fb210*/  LDL.LU.64 R20, [R1+0x28f0] ;  /* 0x0028f00001147983 */ /* 0x000f280000300a00 */
[----:B------:R-:W3:Y:S04]  /*fb220*/  LDL.LU.64 R14, [R1+0x28e8] ;  /* 0x0028e800010e7983 */ /* 0x000ee80000300a00 */
[----:B------:R-:W3:Y:S04]  /*fb230*/  LDL.LU.64 R12, [R1+0x28e0] ;  /* 0x0028e000010c7983 */ /* 0x000ee80000300a00 */
[----:B------:R-:W3:Y:S04]  /*fb240*/  LDL.LU.64 R28, [R1+0x2918] ;  /* 0x00291800011c7983 */ /* 0x000ee80000300a00 */
[----:B------:R-:W3:Y:S04]  /*fb250*/  LDL.LU R24, [R1+0x638] ;  /* 0x0006380001187983 */ /* 0x000ee80000300800 */
[----:B--2---:R0:W-:Y:S04]  /*fb260*/  @P4 STG.E.U8 desc[UR6][R26.64], R0 ;  /* 0x000000001a004986 */ /* 0x0041e8000c101106 */
[----:B0-----:R-:W2:Y:S04]  /*fb270*/  LDL.LU.64 R26, [R1+0x2910] ;  /* 0x00291000011a7983 */ /* 0x001ea80000300a00 */
[----:B------:R-:W2:Y:S04]  /*fb280*/  LDL.LU.64 R10, [R1+0x2930] ;  /* 0x00293000010a7983 */ /* 0x000ea80000300a00 */
[----:B--2---:R0:W-:Y:S04]  /*fb290*/  STL.64 [R1+0x5c38], R10 ;  /* 0x005c380a01007387 */ /* 0x0041e80000100a00 */
[----:B0-----:R-:W2:Y:S04]  /*fb2a0*/  LDL.LU.64 R10, [R1+0x2938] ;  /* 0x00293800010a7983 */ /* 0x001ea80000300a00 */
        /* <DEDUP_REMOVED lines=24> */
[----:B------:R-:W-:Y:S01]  /*fb430*/  LOP3.LUT P5, RZ, R5, 0x20000000, RZ, 0xc0, !PT ;  /* 0x2000000005ff7812 */ /* 0x000fe200078ac0ff */
[----:B------:R-:W3:Y:S04]  /*fb440*/  LDL.LU.64 R2, [R1+0x2928] ;  /* 0x0029280001027983 */ /* 0x000ee80000300a00 */
[----:B------:R-:W-:-:S02]  /*fb450*/  @P0 LOP3.LUT R4, R4, 0x80, RZ, 0xfc, !PT ;  /* 0x0000008004040812 */ /* 0x000fc400078efcff */
[----:B------:R-:W-:Y:S02]  /*fb460*/  LOP3.LUT P0, RZ, R6, 0x2, RZ, 0xc0, !PT ;  /* 0x0000000206ff7812 */ /* 0x000fe4000780c0ff */
[----:B------:R-:W-:Y:S02]  /*fb470*/  LOP3.LUT R4, R4, 0xfffffeff, RZ, 0xc0, !PT ;  /* 0xfffffeff04047812 */ /* 0x000fe400078ec0ff */
[----:B------:R-:W-:-:S09]  /*fb480*/  LOP3.LUT P6, RZ, R5, 0x40000000, RZ, 0xc0, !PT ;  /* 0x4000000005ff7812 */ /* 0x000fd200078cc0ff */
[----:B------:R-:W-:Y:S02]  /*fb490*/  @P0 LOP3.LUT R4, R4, 0x100, RZ, 0xfc, !PT ;  /* 0x0000010004040812 */ /* 0x000fe400078efcff */
[----:B------:R-:W-:Y:S02]  /*fb4a0*/  LOP3.LUT P0, RZ, R6, 0x1, RZ, 0xc0, !PT ;  /* 0x0000000106ff7812 */ /* 0x000fe4000780c0ff */
[----:B------:R-:W-:Y:S02]  /*fb4b0*/  LOP3.LUT R4, R4, 0xfffffdff, RZ, 0xc0, !PT ;  /* 0xfffffdff04047812 */ /* 0x000fe400078ec0ff */
[----:B------:R-:W-:Y:S02]  /*fb4c0*/  PRMT R0, R25, 0x7773, RZ ;  /* 0x0000777319007816 */ /* 0x000fe400000000ff */
[----:B------:R-:W3:Y:S04]  /*fb4d0*/  LDL.LU R25, [R1+0x618] ;  /* 0x0006180001197983 */ /* 0x000ee80000300800 */
[----:B----4-:R0:W-:Y:S03]  /*fb4e0*/  @P5 STG.E.U8 desc[UR6][R20.64], R0 ;  /* 0x0000000014005986 */ /* 0x0101e6000c101106 */
[----:B------:R-:W-:Y:S01]  /*fb4f0*/  @P0 LOP3.LUT R4, R4, 0x200, RZ, 0xfc, !PT ;  /* 0x0000020004040812 */ /* 0x000fe200078efcff */
[----:B------:R-:W4:Y:S01]  /*fb500*/  LDL.LU.64 R16, [R1+0x2920] ;  /* 0x0029200001107983 */ /* 0x000f220000300a00 */
[----:B------:R-:W-:-:S03]  /*fb510*/  LOP3.LUT P0, RZ, R5, 0x80000000, RZ, 0xc0, !PT ;  /* 0x8000000005ff7812 */ /* 0x000fc6000780c0ff */
[----:B------:R-:W3:Y:S01]  /*fb520*/  LDL.LU.64 R18, [R1+0x2958] ;  /* 0x0029580001127983 */ /* 0x000ee20000300a00 */
[----:B0-----:R-:W-:-:S03]  /*fb530*/  PRMT R0, R24, 0x7770, RZ ;  /* 0x0000777018007816 */ /* 0x001fc600000000ff */
[----:B------:R-:W3:Y:S04]  /*fb540*/  LDL.LU.64 R22, [R1+0x2950] ;  /* 0x0029500001167983 */ /* 0x000ee80000300a00 */
[----:B------:R0:W-:Y:S04]  /*fb550*/  @P6 STG.E.U8 desc[UR6][R14.64], R0 ;  /* 0x000000000e006986 */ /* 0x0001e8000c101106 */
[----:B------:R-:W3:Y:S01]  /*fb560*/  LDL.LU.64 R20, [R1+0x2948] ;  /* 0x0029480001147983 */ /* 0x000ee20000300a00 */
[----:B0-----:R-:W-:-:S03]  /*fb570*/  PRMT R0, R24, 0x7771, RZ ;  /* 0x0000777118007816 */ /* 0x001fc600000000ff */
[----:B------:R-:W3:Y:S04]  /*fb580*/  LDL.LU.64 R14, [R1+0x2978] ;  /* 0x00297800010e7983 */ /* 0x000ee80000300a00 */
[----:B------:R0:W-:Y:S01]  /*fb590*/  @P0 STG.E.U8 desc[UR6][R12.64], R0 ;  /* 0x000000000c000986 */ /* 0x0001e2000c101106 */
[----:B------:R-:W-:Y:S02]  /*fb5a0*/  LOP3.LUT P0, RZ, R4, 0x200, RZ, 0xc0, !PT ;  /* 0x0000020004ff7812 */ /* 0x000fe4000780c0ff */
[----:B0-----:R-:W-:Y:S01]  /*fb5b0*/  PRMT R0, R24, 0x7772, RZ ;  /* 0x0000777218007816 */ /* 0x001fe200000000ff */
[----:B------:R-:W3:Y:S10]  /*fb5c0*/  LDL.LU.64 R12, [R1+0x2970] ;  /* 0x00297000010c7983 */ /* 0x000ef40000300a00 */
[----:B------:R0:W-:Y:S01]  /*fb5d0*/  @P0 STG.E.U8 desc[UR6][R28.64], R0 ;  /* 0x000000001c000986 */ /* 0x0001e2000c101106 */
[----:B------:R-:W-:-:S02]  /*fb5e0*/  LOP3.LUT P0, RZ, R4, 0x100, RZ, 0xc0, !PT ;  /* 0x0000010004ff7812 */ /* 0x000fc4000780c0ff */
[----:B0-----:R-:W-:Y:S01]  /*fb5f0*/  PRMT R0, R24, 0x7773, RZ ;  /* 0x0000777318007816 */ /* 0x001fe200000000ff */
[----:B------:R-:W3:Y:S10]  /*fb600*/  LDL.LU.64 R28, [R1+0x2968] ;  /* 0x00296800011c7983 */ /* 0x000ef40000300a00 */
[----:B------:R0:W-:Y:S01]  /*fb610*/  @P0 STG.E.U8 desc[UR6][R26.64], R0 ;  /* 0x000000001a000986 */ /* 0x0001e2000c101106 */
[----:B------:R-:W-:-:S02]  /*fb620*/  LOP3.LUT P0, RZ, R4, 0x80, RZ, 0xc0, !PT ;  /* 0x0000008004ff7812 */ /* 0x000fc4000780c0ff */
[----:B0-----:R-:W-:Y:S01]  /*fb630*/  PRMT R0, R9, 0x7770, RZ ;  /* 0x0000777009007816 */ /* 0x001fe200000000ff */
[----:B------:R-:W3:Y:S04]  /*fb640*/  LDL.LU.64 R26, [R1+0x2960] ;  /* 0x00296000011a7983 */ /* 0x000ee80000300a00 */
[----:B------:R-:W3:Y:S06]  /*fb650*/  LDL.LU R24, [R1+0x63c] ;  /* 0x00063c0001187983 */ /* 0x000eec0000300800 */
        /* <DEDUP_REMOVED lines=10> */
[----:B------:R-:W-:-:S03]  /*fb700*/  PRMT R0, R9, 0x7773, RZ ;  /* 0x0000777309007816 */ /* 0x000fc600000000ff */
[----:B------:R-:W3:Y:S01]  /*fb710*/  LDL.LU R9, [R1+0x5c30] ;  /* 0x005c300001097983 */ /* 0x000ee20000300800 */
[----:B------:R-:W-:Y:S02]  /*fb720*/  LOP3.LUT P0, RZ, R4, 0x10, RZ, 0xc0, !PT ;  /* 0x0000001004ff7812 */ /* 0x000fe4000780c0ff */
[C---:B------:R-:W-:Y:S02]  /*fb730*/  LOP3.LUT P1, RZ, R6.reuse, 0x200, RZ, 0xc0, !PT ;  /* 0x0000020006ff7812 */ /* 0x040fe4000782c0ff */
[C---:B------:R-:W-:Y:S02]  /*fb740*/  LOP3.LUT P2, RZ, R6.reuse, 0x400, RZ, 0xc0, !PT ;  /* 0x0000040006ff7812 */ /* 0x040fe4000784c0ff */
[C---:B------:R-:W-:Y:S02]  /*fb750*/  LOP3.LUT P3, RZ, R6.reuse, 0x800, RZ, 0xc0, !PT ;  /* 0x0000080006ff7812 */ /* 0x040fe4000786c0ff */
[C---:B------:R-:W-:Y:S02]  /*fb760*/  LOP3.LUT P4, RZ, R6.reuse, 0x1000, RZ, 0xc0, !PT ;  /* 0x0000100006ff7812 */ /* 0x040fe4000788c0ff */
[----:B------:R-:W-:-:S03]  /*fb770*/  LOP3.LUT P5, RZ, R6, 0x2000, RZ, 0xc0, !PT ;  /* 0x0000200006ff7812 */ /* 0x000fc600078ac0ff */
[----:B--2---:R3:W-:Y:S01]  /*fb780*/  @P0 STG.E.U8 desc[UR6][R10.64], R0 ;  /* 0x000000000a000986 */ /* 0x0047e2000c101106 */
[----:B------:R-:W-:Y:S02]  /*fb790*/  LOP3.LUT P0, RZ, R4, 0x8, RZ, 0xc0, !PT ;  /* 0x0000000804ff7812 */ /* 0x000fe4000780c0ff */
[----:B---3--:R-:W-:-:S11]  /*fb7a0*/  PRMT R0, R25, 0x7770, RZ ;  /* 0x0000777019007816 */ /* 0x008fd600000000ff */
[----:B------:R0:W-:Y:S01]  /*fb7b0*/  @P0 STG.E.U8 desc[UR6][R2.64], R0 ;  /* 0x0000000002000986 */ /* 0x0001e2000c101106 */
[----:B------:R-:W-:Y:S02]  /*fb7c0*/  LOP3.LUT P0, RZ, R4, 0x4, RZ, 0xc0, !PT ;  /* 0x0000000404ff7812 */ /* 0x000fe4000780c0ff */
[----:B0-----:R-:W-:-:S11]  /*fb7d0*/  PRMT R0, R25, 0x7771, RZ ;  /* 0x0000777119007816 */ /* 0x001fd600000000ff */
[----:B----4-:R0:W-:Y:S01]  /*fb7e0*/  @P0 STG.E.U8 desc[UR6][R16.64], R0 ;  /* 0x0000000010000986 */ /* 0x0101e2000c101106 */
        /* <DEDUP_REMOVED lines=13> */
[----:B------:R-:W3:Y:S04]  /*fb8c0*/  LDL.LU.64 R20, [R1+0x2980] ;  /* 0x0029800001147983 */ /* 0x000ee80000300a00 */
[----:B------:R0:W-:Y:S04]  /*fb8d0*/  @P5 STG.E.U8 desc[UR6][R28.64], R0 ;  /* 0x000000001c005986 */ /* 0x0001e8000c101106 */
[----:B0-----:R-:W4:Y:S01]  /*fb8e0*/  LDL.LU.64 R28, [R1+0x2998] ;  /* 0x00299800011c7983 */ /* 0x001f220000300a00 */
[----:B------:R-:W-:-:S02]  /*fb8f0*/  LOP3.LUT P6, RZ, R6, 0x4000, RZ, 0xc0, !PT ;  /* 0x0000400006ff7812 */ /* 0x000fc400078cc0ff */
[----:B------:R-:W-:Y:S02]  /*fb900*/  LOP3.LUT P4, RZ, R6, 0x8000, RZ, 0xc0, !PT ;  /* 0x0000800006ff7812 */ /* 0x000fe4000788c0ff */
[----:B------:R-:W-:Y:S02]  /*fb910*/  PRMT R0, R24, 0x7770, RZ ;  /* 0x0000777018007816 */ /* 0x000fe400000000ff */
[----:B------:R-:W-:-:S07]  /*fb920*/  LOP3.LUT P5, RZ, R6, 0x10000, RZ, 0xc0, !PT ;  /* 0x0001000006ff7812 */ /* 0x000fce00078ac0ff */
[----:B------:R0:W-:Y:S02]  /*fb930*/  @P6 STG.E.U8 desc[UR6][R26.64], R0 ;  /* 0x000000001a006986 */ /* 0x0001e4000c101106 */
[----:B0-----:R-:W-:Y:S02]  /*fb940*/  PRMT R0, R24, 0x7771, RZ ;  /* 0x0000777118007816 */ /* 0x001fe400000000ff */
[----:B------:R-:W2:Y:S04]  /*fb950*/  LDL.LU.64 R26, [R1+0x2990] ;  /* 0x00299000011a7983 */ /* 0x000ea80000300a00 */
[----:B------:R-:W2:Y:S04]  /*fb960*/  LDL.LU.64 R14, [R1+0x2988] ;  /* 0x00298800010e7983 */ /* 0x000ea80000300a00 */
[----:B------:R-:W2:Y:S04]  /*fb970*/  LDL.LU.64 R12, [R1+0x29c0] ;  /* 0x0029c000010c7983 */ /* 0x000ea80000300a00 */
[----:B------:R-:W2:Y:S01]  /*fb980*/  LDL.LU R25, [R1+0x62c] ;  /* 0x00062c0001197983 */ /* 0x000ea20000300800 */
[----:B------:R-:W-:-:S02]  /*fb990*/  LOP3.LUT P0, RZ, R6, 0x8000000, RZ, 0xc0, !PT ;  /* 0x0800000006ff7812 */ /* 0x000fc4000780c0ff */
[----:B------:R-:W-:-:S11]  /*fb9a0*/  LOP3.LUT R5, R5, 0xfeffffff, RZ, 0xc0, !PT ;  /* 0xfeffffff05057812 */ /* 0x000fd600078ec0ff */
[----:B------:R-:W-:Y:S02]  /*fb9b0*/  @P0 LOP3.LUT R5, R5, 0x1000000, RZ, 0xfc, !PT ;  /* 0x0100000005050812 */ /* 0x000fe400078efcff */
[----:B------:R-:W-:Y:S02]  /*fb9c0*/  LOP3.LUT P0, RZ, R6, 0x4000000, RZ, 0xc0, !PT ;  /* 0x0400000006ff7812 */ /* 0x000fe4000780c0ff */
[----:B------:R-:W-:-:S11]  /*fb9d0*/  LOP3.LUT R5, R5, 0xfdffffff, RZ, 0xc0, !PT ;  /* 0xfdffffff05057812 */ /* 0x000fd600078ec0ff */
[----:B------:R-:W-:Y:S02]  /*fb9e0*/  @P0 LOP3.LUT R5, R5, 0x2000000, RZ, 0xfc, !PT ;  /* 0x0200000005050812 */ /* 0x000fe400078efcff */
[----:B------:R-:W-:Y:S01]  /*fb9f0*/  LOP3.LUT P0, RZ, R6, 0x2000000, RZ, 0xc0, !PT ;  /* 0x0200000006ff7812 */ /* 0x000fe2000780c0ff */
[----:B---3--:R0:W-:Y:S02]  /*fba00*/  @P4 STG.E.U8 desc[UR6][R20.64], R0 ;  /* 0x0000000014004986 */ /* 0x0081e4000c101106 */
[----:B0-----:R-:W-:-:S05]  /*fba10*/  PRMT R0, R24, 0x7772, RZ ;  /* 0x0000777218007816 */ /* 0x001fca00000000ff */
[----:B----4-:R0:W-:Y:S04]  /*fba20*/  @P5 STG.E.U8 desc[UR6][R28.64], R0 ;  /* 0x000000001c005986 */ /* 0x0101e8000c101106 */
[----:B0-----:R-:W3:Y:S04]  /*fba30*/  LDL.LU.64 R28, [R1+0x29b8] ;  /* 0x0029b800011c7983 */ /* 0x001ee80000300a00 */
[----:B------:R-:W4:Y:S01]  /*fba40*/  LDL.LU R11, [R1+0x61c] ;  /* 0x00061c00010b7983 */ /* 0x000f220000300800 */
[----:B------:R-:W-:-:S04]  /*fba50*/  LOP3.LUT R5, R5, 0xfbffffff, RZ, 0xc0, !PT ;  /* 0xfbffffff05057812 */ /* 0x000fc800078ec0ff */
        /* <DEDUP_REMOVED lines=18> */
[C---:B------:R-:W-:Y:S02]  /*fbb80*/  LOP3.LUT P6, RZ, R6.reuse, 0x20000, RZ, 0xc0, !PT ;  /* 0x0002000006ff7812 */ /* 0x040fe400078cc0ff */
[C---:B------:R-:W-:Y:S02]  /*fbb90*/  LOP3.LUT P1, RZ, R6.reuse, 0x10000000, RZ, 0xc0, !PT ;  /* 0x1000000006ff7812 */ /* 0x040fe4000782c0ff */
[----:B------:R-:W-:-:S02]  /*fbba0*/  LOP3.LUT P2, RZ, R6, 0x20000000, RZ, 0xc0, !PT ;  /* 0x2000000006ff7812 */ /* 0x000fc4000784c0ff */
[C---:B------:R-:W-:Y:S02]  /*fbbb0*/  LOP3.LUT P3, RZ, R6.reuse, 0x40000000, RZ, 0xc0, !PT ;  /* 0x4000000006ff7812 */ /* 0x040fe4000786c0ff */
[----:B------:R-:W-:Y:S02]  /*fbbc0*/  LOP3.LUT P4, RZ, R6, 0x80000000, RZ, 0xc0, !PT ;  /* 0x8000000006ff7812 */ /* 0x000fe4000788c0ff */
[----:B------:R-:W-:Y:S02]  /*fbbd0*/  @P0 LOP3.LUT R4, R4, 0x1, RZ, 0xfc, !PT ;  /* 0x0000000104040812 */ /* 0x000fe400078efcff */
[----:B------:R-:W-:Y:S01]  /*fbbe0*/  LOP3.LUT P0, RZ, R6, 0x40000, RZ, 0xc0, !PT ;  /* 0x0004000006ff7812 */ /* 0x000fe2000780c0ff */
[----:B----4-:R0:W-:Y:S04]  /*fbbf0*/  STL [R1+0x5c28], R11 ;  /* 0x005c280b01007387 */ /* 0x0101e80000100800 */
[----:B0-----:R-:W4:Y:S04]  /*fbc00*/  LDL.LU.64 R10, [R1+0x29b0] ;  /* 0x0029b000010a7983 */ /* 0x001f280000300a00 */
[----:B------:R0:W-:Y:S04]  /*fbc10*/  STL.64 [R1+0x5c00], R6 ;  /* 0x005c000601007387 */ /* 0x0001e80000100a00 */
[----:B0-----:R-:W3:Y:S01]  /*fbc20*/  LDL.LU.64 R6, [R1+0x29d8] ;  /* 0x0029d80001067983 */ /* 0x001ee20000300a00 */
[----:B------:R-:W-:-:S05]  /*fbc30*/  PRMT R0, R24, 0x7773, RZ ;  /* 0x0000777318007816 */ /* 0x000fca00000000ff */
[----:B--2---:R0:W-:Y:S02]  /*fbc40*/  @P6 STG.E.U8 desc[UR6][R26.64], R0 ;  /* 0x000000001a006986 */ /* 0x0041e4000c101106 */
[----:B0-----:R-:W-:-:S05]  /*fbc50*/  PRMT R0, R25, 0x7770, RZ ;  /* 0x0000777019007816 */ /* 0x001fca00000000ff */
[----:B------:R-:W-:Y:S01]  /*fbc60*/  @P0 STG.E.U8 desc[UR6][R14.64], R0 ;  /* 0x000000000e000986 */ /* 0x000fe2000c101106 */
[----:B------:R-:W-:-:S03]  /*fbc70*/  LOP3.LUT P0, RZ, R4, 0x1, RZ, 0xc0, !PT ;  /* 0x0000000104ff7812 */ /* 0x000fc6000780c0ff */
[----:B---3--:R0:W-:Y:S04]  /*fbc80*/  STL.64 [R1+0x5c18], R6 ;  /* 0x005c180601007387 */ /* 0x0081e80000100a00 */
[----:B0-----:R-:W2:Y:S01]  /*fbc90*/  LDL.LU.64 R6, [R1+0x29a0] ;  /* 0x0029a00001067983 */ /* 0x001ea20000300a00 */
[----:B------:R-:W-:-:S05]  /*fbca0*/  PRMT R0, R25, 0x7771, RZ ;  /* 0x0000777119007816 */ /* 0x000fca00000000ff */
[----:B------:R0:W-:Y:S01]  /*fbcb0*/  @P0 STG.E.U8 desc[UR6][R12.64], R0 ;  /* 0x000000000c000986 */ /* 0x0001e2000c101106 */
[----:B------:R-:W-:Y:S02]  /*fbcc0*/  LOP3.LUT P0, RZ, R5, 0x80000000, RZ, 0xc0, !PT ;  /* 0x8000000005ff7812 */ /* 0x000fe4000780c0ff */
[----:B0-----:R-:W-:-:S11]  /*fbcd0*/  PRMT R0, R25, 0x7772, RZ ;  /* 0x0000777219007816 */ /* 0x001fd600000000ff */
[----:B------:R0:W-:Y:S01]  /*fbce0*/  @P0 STG.E.U8 desc[UR6][R28.64], R0 ;  /* 0x000000001c000986 */ /* 0x0001e2000c101106 */
[----:B------:R-:W-:Y:S02]  /*fbcf0*/  LOP3.LUT P0, RZ, R5, 0x40000000, RZ, 0xc0, !PT ;  /* 0x4000000005ff7812 */ /* 0x000fe4000780c0ff */
[----:B0-----:R-:W-:-:S11]  /*fbd00*/  PRMT R0, R25, 0x7773, RZ ;  /* 0x0000777319007816 */ /* 0x001fd600000000ff */
[----:B----4-:R-:W-:Y:S04]  /*fbd10*/  @P0 STG.E.U8 desc[UR6][R10.64], R0 ;  /* 0x000000000a000986 */ /* 0x010fe8000c101106 */
        /* <DEDUP_REMOVED lines=25> */
[----:B------:R-:W-:-:S07]  /*fbeb0*/  LOP3.LUT P6, RZ, R9, 0x2, RZ, 0xc0, !PT ;  /* 0x0000000209ff7812 */ /* 0x000fce00078cc0ff */
        /* <DEDUP_REMOVED lines=22> */
[----:B------:R-:W3:Y:S04]  /*fc020*/  LDL.LU.64 R20, [R1+0x2a40] ;  /* 0x002a400001147983 */ /* 0x000ee80000300a00 */
[----:B------:R0:W-:Y:S04]  /*fc030*/  @P6 STG.E.U8 desc[UR6][R24.64], R0 ;  /* 0x0000000018006986 */ /* 0x0001e8000c101106 */
[----:B------:R-:W4:Y:S04]  /*fc040*/  LDL.LU.64 R14, [R1+0x2a38] ;  /* 0x002a3800010e7983 */ /* 0x000f280000300a00 */
[----:B0-----:R-:W2:Y:S01]  /*fc050*/  LDL.LU R24, [R1+0x5e0] ;  /* 0x0005e00001187983 */ /* 0x001ea20000300800 */
[----:B------:R-:W-:-:S03]  /*fc060*/  LOP3.LUT P4, RZ, R9, 0x4, RZ, 0xc0, !PT ;  /* 0x0000000409ff7812 */ /* 0x000fc6000788c0ff */
[----:B------:R-:W3:Y:S04]  /*fc070*/  LDL.LU.64 R12, [R1+0x2a30] ;  /* 0x002a3000010c7983 */ /* 0x000ee80000300a00 */
[----:B------:R-:W3:Y:S04]  /*fc080*/  LDL.LU.64 R28, [R1+0x2a28] ;  /* 0x002a2800011c7983 */ /* 0x000ee80000300a00 */
[----:B------:R-:W3:Y:S01]  /*fc090*/  LDL.LU R4, [R1+0x5d0] ;  /* 0x0005d00001047983 */ /* 0x000ee20000300800 */
[----:B--2---:R-:W-:-:S05]  /*fc0a0*/  PRMT R0, R24, 0x7770, RZ ;  /* 0x0000777018007816 */ /* 0x004fca00000000ff */
[----:B------:R0:W-:Y:S04]  /*fc0b0*/  @P4 STG.E.U8 desc[UR6][R26.64], R0 ;  /* 0x000000001a004986 */ /* 0x0001e8000c101106 */
[----:B0-----:R-:W2:Y:S04]  /*fc0c0*/  LDL.LU.64 R26, [R1+0x2a20] ;  /* 0x002a2000011a7983 */ /* 0x001ea80000300a00 */
[----:B------:R-:W2:Y:S04]  /*fc0d0*/  LDL.LU.64 R6, [R1+0x2a48] ;  /* 0x002a480001067983 */ /* 0x000ea80000300a00 */
[----:B--2---:R0:W-:Y:S04]  /*fc0e0*/  STL.64 [R1+0x5c08], R6 ;  /* 0x005c080601007387 */ /* 0x0041e80000100a00 */
[----:B0-----:R-:W2:Y:S01]  /*fc0f0*/  LDL.LU.64 R6, [R1+0x2a50] ;  /* 0x002a500001067983 */ /* 0x001ea20000300a00 */
        /* <DEDUP_REMOVED lines=23> */
[----:B------:R-:W2:Y:S04]  /*fc270*/  LDL.LU R25, [R1+0x604] ;  /* 0x0006040001197983 */ /* 0x000ea80000300800 */
[----:B------:R-:W-:-:S02]  /*fc280*/  @P0 LOP3.LUT R5, R5, 0x200000, RZ, 0xfc, !PT ;  /* 0x0020000005050812 */ /* 0x000fc400078efcff */
[----:B------:R-:W-:Y:S01]  /*fc290*/  LOP3.LUT P0, RZ, R9, 0x80, RZ, 0xc0, !PT ;  /* 0x0000008009ff7812 */ /* 0x000fe2000780c0ff */
[----:B------:R-:W2:Y:S01]  /*fc2a0*/  LDL.LU.64 R10, [R1+0x2a80] ;  /* 0x002a8000010a7983 */ /* 0x000ea20000300a00 */
[----:B------:R-:W-:Y:S02]  /*fc2b0*/  LOP3.LUT R5, R5, 0xffbfffff, RZ, 0xc0, !PT ;  /* 0xffbfffff05057812 */ /* 0x000fe400078ec0ff */
[----:B------:R-:W-:Y:S01]  /*fc2c0*/  LOP3.LUT P6, RZ, R9, 0x10, RZ, 0xc0, !PT ;  /* 0x0000001009ff7812 */ /* 0x000fe200078cc0ff */
[----:B------:R-:W2:Y:S01]  /*fc2d0*/  LDL.LU.64 R2, [R1+0x2a78] ;  /* 0x002a780001027983 */ /* 0x000ea20000300a00 */
[----:B------:R-:W-:-:S03]  /*fc2e0*/  PRMT R0, R24, 0x7771, RZ ;  /* 0x0000777118007816 */ /* 0x000fc600000000ff */
[----:B------:R-:W2:Y:S04]  /*fc2f0*/  LDL.LU.64 R16, [R1+0x2a70] ;  /* 0x002a700001107983 */ /* 0x000ea80000300a00 */
[----:B------:R-:W-:Y:S01]  /*fc300*/  @P0 LOP3.LUT R5, R5, 0x400000, RZ, 0xfc, !PT ;  /* 0x0040000005050812 */ /* 0x000fe200078efcff */
[----:B---3--:R0:W-:Y:S01]  /*fc310*/  @P5 STG.E.U8 desc[UR6][R20.64], R0 ;  /* 0x0000000014005986 */ /* 0x0081e2000c101106 */
[----:B------:R-:W-:Y:S02]  /*fc320*/  LOP3.LUT P0, RZ, R9, 0x40, RZ, 0xc0, !PT ;  /* 0x0000004009ff7812 */ /* 0x000fe4000780c0ff */
[----:B------:R-:W-:Y:S01]  /*fc330*/  LOP3.LUT R5, R5, 0xff7fffff, RZ, 0xc0, !PT ;  /* 0xff7fffff05057812 */ /* 0x000fe200078ec0ff */
[----:B------:R-:W3:Y:S04]  /*fc340*/  LDL.LU.64 R18, [R1+0x2a68] ;  /* 0x002a680001127983 */ /* 0x000ee80000300a00 */
[----:B------:R-:W3:Y:S01]  /*fc350*/  LDL.LU.64 R22, [R1+0x2a60] ;  /* 0x002a600001167983 */ /* 0x000ee20000300a00 */
[----:B0-----:R-:W-:-:S03]  /*fc360*/  PRMT R0, R24, 0x7772, RZ ;  /* 0x0000777218007816 */ /* 0x001fc600000000ff */
[----:B------:R-:W3:Y:S02]  /*fc370*/  LDL.LU.64 R20, [R1+0x2a98] ;  /* 0x002a980001147983 */ /* 0x000ee40000300a00 */
[----:B------:R-:W-:Y:S02]  /*fc380*/  @P0 LOP3.LUT R5, R5, 0x800000, RZ, 0xfc, !PT ;  /* 0x0080000005050812 */ /* 0x000fe400078efcff */
[----:B------:R-:W-:Y:S01]  /*fc390*/  LOP3.LUT P0, RZ, R9, 0x20, RZ, 0xc0, !PT ;  /* 0x0000002009ff7812 */ /* 0x000fe2000780c0ff */
[----:B----4-:R0:W-:Y:S02]  /*fc3a0*/  @P6 STG.E.U8 desc[UR6][R14.64], R0 ;  /* 0x000000000e006986 */ /* 0x0101e4000c101106 */
[----:B0-----:R-:W-:Y:S02]  /*fc3b0*/  PRMT R0, R24, 0x7773, RZ ;  /* 0x0000777318007816 */ /* 0x001fe400000000ff */
[----:B------:R-:W4:Y:S08]  /*fc3c0*/  LDL.LU.64 R14, [R1+0x2a90] ;  /* 0x002a9000010e7983 */ /* 0x000f300000300a00 */
[----:B------:R0:W-:Y:S01]  /*fc3d0*/  @P0 STG.E.U8 desc[UR6][R12.64], R0 ;  /* 0x000000000c000986 */ /* 0x0001e2000c101106 */
[----:B------:R-:W-:-:S03]  /*fc3e0*/  LOP3.LUT P0, RZ, R5, 0x800000, RZ, 0xc0, !PT ;  /* 0x0080000005ff7812 */ /* 0x000fc6000780c0ff */
[----:B------:R-:W3:Y:S01]  /*fc3f0*/  LDL.LU R24, [R1+0x5e4] ;  /* 0x0005e40001187983 */ /* 0x000ee20000300800 */
[----:B0-----:R-:W-:-:S03]  /*fc400*/  PRMT R0, R4, 0x7770, RZ ;  /* 0x0000777004007816 */ /* 0x001fc600000000ff */
[----:B------:R-:W3:Y:S06]  /*fc410*/  LDL.LU.64 R12, [R1+0x2a88] ;  /* 0x002a8800010c7983 */ /* 0x000eec0000300a00 */
[----:B------:R0:W-:Y:S01]  /*fc420*/  @P0 STG.E.U8 desc[UR6][R28.64], R0 ;  /* 0x000000001c000986 */ /* 0x0001e2000c101106 */
[C---:B------:R-:W-:Y:S02]  /*fc430*/  LOP3.LUT P0, RZ, R5.reuse, 0x400000, RZ, 0xc0, !PT ;  /* 0x0040000005ff7812 */ /* 0x040fe4000780c0ff */
[----:B0-----:R-:W-:Y:S01]  /*fc440*/  PRMT R0, R4, 0x7771, RZ ;  /* 0x0000777104007816 */ /* 0x001fe200000000ff */
[----:B------:R-:W3:Y:S10]  /*fc450*/  LDL.LU.64 R28, [R1+0x2ac0] ;  /* 0x002ac000011c7983 */ /* 0x000ef40000300a00 */
[----:B------:R0:W-:Y:S01]  /*fc460*/  @P0 STG.E.U8 desc[UR6][R26.64], R0 ;  /* 0x000000001a000986 */ /* 0x0001e2000c101106 */
[----:B------:R-:W-:-:S02]  /*fc470*/  LOP3.LUT P0, RZ, R5, 0x200000, RZ, 0xc0, !PT ;  /* 0x0020000005ff7812 */ /* 0x000fc4000780c0ff */
        /* <DEDUP_REMOVED lines=29> */
[----:B---3--:R0:W-:Y:S02]  /*fc650*/  @P0 STG.E.U8 desc[UR6][R18.64], R0 ;  /* 0x0000000012000986 */ /* 0x0081e4000c101106 */
[----:B0-----:R-:W-:-:S05]  /*fc660*/  PRMT R0, R7, 0x7771, RZ ;  /* 0x0000777107007816 */ /* 0x001fca00000000ff */
[----:B------:R0:W-:Y:S02]  /*fc670*/  @P1 STG.E.U8 desc[UR6][R22.64], R0 ;  /* 0x0000000016001986 */ /* 0x0001e4000c101106 */
[----:B0-----:R-:W-:-:S05]  /*fc680*/  PRMT R0, R7, 0x7772, RZ ;  /* 0x0000777207007816 */ /* 0x001fca00000000ff */
[----:B------:R0:W-:Y:S02]  /*fc690*/  @P2 STG.E.U8 desc[UR6][R20.64], R0 ;  /* 0x0000000014002986 */ /* 0x0001e4000c101106 */
[----:B0-----:R-:W-:Y:S02]  /*fc6a0*/  PRMT R0, R7, 0x7773, RZ ;  /* 0x0000777307007816 */ /* 0x001fe400000000ff */
[----:B------:R-:W2:Y:S04]  /*fc6b0*/  LDL.LU R7, [R1+0x5bf8] ;  /* 0x005bf80001077983 */ /* 0x000ea80000300800 */
[----:B----4-:R0:W-:Y:S02]  /*fc6c0*/  @P3 STG.E.U8 desc[UR6][R14.64], R0 ;  /* 0x000000000e003986 */ /* 0x0101e4000c101106 */
[----:B0-----:R-:W-:-:S05]  /*fc6d0*/  PRMT R0, R24, 0x7770, RZ ;  /* 0x0000777018007816 */ /* 0x001fca00000000ff */
[----:B------:R0:W-:Y:S02]  /*fc6e0*/  @P4 STG.E.U8 desc[UR6][R12.64], R0 ;  /* 0x000000000c004986 */ /* 0x0001e4000c101106 */
[----:B0-----:R-:W-:-:S05]  /*fc6f0*/  PRMT R0, R24, 0x7771, RZ ;  /* 0x0000777118007816 */ /* 0x001fca00000000ff */
[----:B------:R0:W-:Y:S02]  /*fc700*/  @P5 STG.E.U8 desc[UR6][R28.64], R0 ;  /* 0x000000001c005986 */ /* 0x0001e4000c101106 */
[----:B0-----:R-:W-:-:S05]  /*fc710*/  PRMT R0, R24, 0x7772, RZ ;  /* 0x0000777218007816 */ /* 0x001fca00000000ff */
[----:B------:R0:W-:Y:S04]  /*fc720*/  @P6 STG.E.U8 desc[UR6][R26.64], R0 ;  /* 0x000000001a006986 */ /* 0x0001e8000c101106 */
[----:B0-----:R-:W3:Y:S01]  /*fc730*/  LDL.LU.64 R26, [R1+0x2ab0] ;  /* 0x002ab000011a7983 */ /* 0x001ee20000300a00 */
[----:B------:R-:W-:Y:S02]  /*fc740*/  LOP3.LUT P4, RZ, R9, 0x200000, RZ, 0xc0, !PT ;  /* 0x0020000009ff7812 */ /* 0x000fe4000788c0ff */
[----:B------:R-:W-:Y:S01]  /*fc750*/  PRMT R0, R24, 0x7773, RZ ;  /* 0x0000777318007816 */ /* 0x000fe200000000ff */
[----:B------:R-:W4:Y:S04]  /*fc760*/  LDL.LU.64 R20, [R1+0x2aa8] ;  /* 0x002aa80001147983 */ /* 0x000f280000300a00 */
[----:B------:R-:W2:Y:S04]  /*fc770*/  LDL.LU.64 R14, [R1+0x2aa0] ;  /* 0x002aa000010e7983 */ /* 0x000ea80000300a00 */
[----:B------:R-:W2:Y:S04]  /*fc780*/  LDL.LU.64 R12, [R1+0x2ad8] ;  /* 0x002ad800010c7983 */ /* 0x000ea80000300a00 */
[----:B------:R-:W2:Y:S04]  /*fc790*/  LDL.LU R25, [R1+0x5d4] ;  /* 0x0005d40001197983 */ /* 0x000ea80000300800 */
[----:B------:R-:W2:Y:S04]  /*fc7a0*/  LDL.LU.64 R28, [R1+0x2ad0] ;  /* 0x002ad000011c7983 */ /* 0x000ea80000300a00 */
[----:B------:R-:W2:Y:S04]  /*fc7b0*/  LDL.LU R4, [R1+0x608] ;  /* 0x0006080001047983 */ /* 0x000ea80000300800 */
[----:B------:R-:W-:Y:S04]  /*fc7c0*/  STL.64 [R1+0x5bc8], R8 ;  /* 0x005bc80801007387 */ /* 0x000fe80000100a00 */
[----:B---3--:R0:W-:Y:S04]  /*fc7d0*/  @P4 STG.E.U8 desc[UR6][R26.64], R0 ;  /* 0x000000001a004986 */ /* 0x0081e8000c101106 */
[----:B0-----:R-:W3:Y:S04]  /*fc7e0*/  LDL.LU.64 R26, [R1+0x2ac8] ;  /* 0x002ac800011a7983 */ /* 0x001ee80000300a00 */
[----:B------:R-:W2:Y:S04]  /*fc7f0*/  LDL.LU R17, [R1+0x5f8] ;  /* 0x0005f80001117983 */ /* 0x000ea80000300800 */
[----:B--2---:R0:W-:Y:S04]  /*fc800*/  STL [R1+0x5be0], R17 ;  /* 0x005be01101007387 */ /* 0x0041e80000100800 */
[----:B0-----:R-:W2:Y:S04]  /*fc810*/  LDL.LU.64 R16, [R1+0x2af0] ;  /* 0x002af00001107983 */ /* 0x001ea80000300a00 */
        /* <DEDUP_REMOVED lines=23> */
[----:B------:R-:W-:-:S07]  /*fc990*/  LOP3.LUT R5, R5, 0xffffefff, RZ, 0xc0, !PT ;  /* 0xffffefff05057812 */ /* 0x000fce00078ec0ff */
[----:B------:R-:W-:Y:S02]  /*fc9a0*/  @P0 LOP3.LUT R5, R5, 0x1000, RZ, 0xfc, !PT ;  /* 0x0000100005050812 */ /* 0x000fe400078efcff */
[----:B------:R-:W-:Y:S02]  /*fc9b0*/  LOP3.LUT P0, RZ, R9, 0x4000000, RZ, 0xc0, !PT ;  /* 0x0400000009ff7812 */ /* 0x000fe4000780c0ff */
[----:B------:R-:W-:Y:S02]  /*fc9c0*/  LOP3.LUT R5, R5, 0xffffdfff, RZ, 0xc0, !PT ;  /* 0xffffdfff05057812 */ /* 0x000fe400078ec0ff */
[----:B------:R-:W-:-:S09]  /*fc9d0*/  LOP3.LUT P5, RZ, R9, 0x400000, RZ, 0xc0, !PT ;  /* 0x0040000009ff7812 */ /* 0x000fd200078ac0ff */
[----:B------:R-:W-:Y:S02]  /*fc9e0*/  @P0 LOP3.LUT R5, R5, 0x2000, RZ, 0xfc, !PT ;  /* 0x0000200005050812 */ /* 0x000fe400078efcff */
[C---:B------:R-:W-:Y:S02]  /*fc9f0*/  LOP3.LUT P0, RZ, R9.reuse, 0x2000000, RZ, 0xc0, !PT ;  /* 0x0200000009ff7812 */ /* 0x040fe4000780c0ff */
[----:B------:R-:W-:Y:S02]  /*fca00*/  LOP3.LUT P6, RZ, R9, 0x800000, RZ, 0xc0, !PT ;  /* 0x0080000009ff7812 */ /* 0x000fe400078cc0ff */
[----:B------:R-:W-:Y:S02]  /*fca10*/  LOP3.LUT R5, R5, 0xffffbfff, RZ, 0xc0, !PT ;  /* 0xffffbfff05057812 */ /* 0x000fe400078ec0ff */
[----:B------:R-:W-:-:S05]  /*fca20*/  PRMT R0, R25, 0x7770, RZ ;  /* 0x0000777019007816 */ /* 0x000fca00000000ff */
[----:B----4-:R0:W-:Y:S02]  /*fca30*/  @P5 STG.E.U8 desc[UR6][R20.64], R0 ;  /* 0x0000000014005986 */ /* 0x0101e4000c101106 */
[----:B------:R-:W-:Y:S02]  /*fca40*/  @P0 LOP3.LUT R5, R5, 0x4000, RZ, 0xfc, !PT ;  /* 0x0000400005050812 */ /* 0x000fe400078efcff */
[----:B------:R-:W-:Y:S02]  /*fca50*/  LOP3.LUT P0, RZ, R9, 0x1000000, RZ, 0xc0, !PT ;  /* 0x0100000009ff7812 */ /* 0x000fe4000780c0ff */
[----:B------:R-:W4:Y:S04]  /*fca60*/  LDL.LU.64 R8, [R1+0x2ae8] ;  /* 0x002ae80001087983 */ /* 0x000f280000300a00 */
[----:B------:R-:W4:Y:S01]  /*fca70*/  LDL.LU.64 R10, [R1+0x2ae0] ;  /* 0x002ae000010a7983 */ /* 0x000f220000300a00 */
[----:B0-----:R-:W-:-:S03]  /*fca80*/  PRMT R0, R25, 0x7771, RZ ;  /* 0x0000777119007816 */ /* 0x001fc600000000ff */
[----:B------:R-:W4:Y:S04]  /*fca90*/  LDL.LU.64 R2, [R1+0x2b18] ;  /* 0x002b180001027983 */ /* 0x000f280000300a00 */
[----:B------:R0:W-:Y:S04]  /*fcaa0*/  @P6 STG.E.U8 desc[UR6][R14.64], R0 ;  /* 0x000000000e006986 */ /* 0x0001e8000c101106 */
[----:B------:R-:W4:Y:S04]  /*fcab0*/  LDL.LU R24, [R1+0x5e8] ;  /* 0x0005e80001187983 */ /* 0x000f280000300800 */
[----:B------:R-:W4:Y:S01]  /*fcac0*/  LDL.LU.64 R18, [R1+0x2b10] ;  /* 0x002b100001127983 */ /* 0x000f220000300a00 */
[----:B0-----:R-:W-:-:S03]  /*fcad0*/  PRMT R0, R25, 0x7772, RZ ;  /* 0x0000777219007816 */ /* 0x001fc600000000ff */
[----:B------:R-:W4:Y:S04]  /*fcae0*/  LDL.LU.64 R22, [R1+0x2b08] ;  /* 0x002b080001167983 */ /* 0x000f280000300a00 */
[----:B------:R0:W-:Y:S01]  /*fcaf0*/  @P0 STG.E.U8 desc[UR6][R12.64], R0 ;  /* 0x000000000c000986 */ /* 0x0001e2000c101106 */
[----:B------:R-:W-:-:S03]  /*fcb00*/  LOP3.LUT P0, RZ, R5, 0x4000, RZ, 0xc0, !PT ;  /* 0x0000400005ff7812 */ /* 0x000fc6000780c0ff */
[----:B------:R-:W4:Y:S04]  /*fcb10*/  LDL.LU.64 R20, [R1+0x2b40] ;  /* 0x002b400001147983 */ /* 0x000f280000300a00 */
[----:B------:R-:W4:Y:S01]  /*fcb20*/  LDL.LU.64 R14, [R1+0x2b38] ;  /* 0x002b3800010e7983 */ /* 0x000f220000300a00 */
[----:B0-----:R-:W-:-:S03]  /*fcb30*/  PRMT R0, R25, 0x7773, RZ ;  /* 0x0000777319007816 */ /* 0x001fc600000000ff */
[----:B------:R-:W4:Y:S04]  /*fcb40*/  LDL.LU R25, [R1+0x5d8] ;  /* 0x0005d80001197983 */ /* 0x000f280000300800 */
[----:B------:R0:W-:Y:S01]  /*fcb50*/  @P0 STG.E.U8 desc[UR6][R28.64], R0 ;  /* 0x000000001c000986 */ /* 0x0001e2000c101106 */
[----:B------:R-:W-:-:S03]  /*fcb60*/  LOP3.LUT P0, RZ, R5, 0x2000, RZ, 0xc0, !PT ;  /* 0x0000200005ff7812 */ /* 0x000fc6000780c0ff */
[----:B------:R-:W4:Y:S01]  /*fcb70*/  LDL.LU.64 R12, [R1+0x2b30] ;  /* 0x002b3000010c7983 */ /* 0x000f220000300a00 */
[----:B0-----:R-:W-:-:S03]  /*fcb80*/  PRMT R0, R4, 0x7770, RZ ;  /* 0x0000777004007816 */ /* 0x001fc600000000ff */
[----:B------:R-:W4:Y:S06]  /*fcb90*/  LDL.LU.64 R28, [R1+0x2b28] ;  /* 0x002b2800011c7983 */ /* 0x000f2c0000300a00 */
[----:B---3--:R0:W-:Y:S01]  /*fcba0*/  @P0 STG.E.U8 desc[UR6][R26.64], R0 ;  /* 0x000000001a000986 */ /* 0x0081e2000c101106 */
        /* <DEDUP_REMOVED lines=12> */
[----:B0-----:R-:W2:Y:S01]  /*fcc70*/  LDL.LU R17, [R1+0x5be0] ;  /* 0x005be00001117983 */ /* 0x001ea20000300800 */
[----:B------:R-:W-:Y:S02]  /*fcc80*/  LOP3.LUT P0, RZ, R5, 0x200, RZ, 0xc0, !PT ;  /* 0x0000020005ff7812 */ /* 0x000fe4000780c0ff */
[C---:B------:R-:W-:Y:S02]  /*fcc90*/  LOP3.LUT P1, RZ, R7.reuse, 0x4, RZ, 0xc0, !PT ;  /* 0x0000000407ff7812 */ /* 0x040fe4000782c0ff */
[C---:B------:R-:W-:Y:S02]  /*fcca0*/  LOP3.LUT P2, RZ, R7.reuse, 0x8, RZ, 0xc0, !PT ;  /* 0x0000000807ff7812 */ /* 0x040fe4000784c0ff */
[----:B------:R-:W-:-:S02]  /*fccb0*/  LOP3.LUT P3, RZ, R7, 0x10, RZ, 0xc0, !PT ;  /* 0x0000001007ff7812 */ /* 0x000fc4000786c0ff */
[C---:B------:R-:W-:Y:S02]  /*fccc0*/  LOP3.LUT P4, RZ, R7.reuse, 0x20, RZ, 0xc0, !PT ;  /* 0x0000002007ff7812 */ /* 0x040fe4000788c0ff */
[C---:B------:R-:W-:Y:S02]  /*fccd0*/  LOP3.LUT P5, RZ, R7.reuse, 0x40, RZ, 0xc0, !PT ;  /* 0x0000004007ff7812 */ /* 0x040fe400078ac0ff */
[----:B------:R-:W-:Y:S02]  /*fcce0*/  LOP3.LUT P6, RZ, R7, 0x80, RZ, 0xc0, !PT ;  /* 0x0000008007ff7812 */ /* 0x000fe400078cc0ff */
[----:B--2---:R-:W-:-:S05]  /*fccf0*/  PRMT R0, R17, 0x7770, RZ ;  /* 0x0000777011007816 */ /* 0x004fca00000000ff */
        /* <DEDUP_REMOVED lines=21> */
[----:B---3--:R0:W-:Y:S04]  /*fce50*/  @P6 STG.E.U8 desc[UR6][R26.64], R0 ;  /* 0x000000001a006986 */ /* 0x0081e8000c101106 */
[----:B0-----:R-:W2:Y:S01]  /*fce60*/  LDL.LU.64 R26, [R1+0x2b58] ;  /* 0x002b5800011a7983 */ /* 0x001ea20000300a00 */
[----:B------:R-:W-:Y:S02]  /*fce70*/  LOP3.LUT P4, RZ, R7, 0x100, RZ, 0xc0, !PT ;  /* 0x0000010007ff7812 */ /* 0x000fe4000788c0ff */
[----:B------:R-:W-:Y:S01]  /*fce80*/  PRMT R0, R25, 0x7772, RZ ;  /* 0x0000777219007816 */ /* 0x000fe200000000ff */
[----:B------:R-:W3:Y:S04]  /*fce90*/  LDL.LU.64 R20, [R1+0x2b50] ;  /* 0x002b500001147983 */ /* 0x000ee80000300a00 */
[----:B------:R-:W4:Y:S04]  /*fcea0*/  LDL.LU.64 R14, [R1+0x2b48] ;  /* 0x002b4800010e7983 */ /* 0x000f280000300a00 */
[----:B------:R-:W3:Y:S04]  /*fceb0*/  LDL.LU.64 R12, [R1+0x2b80] ;  /* 0x002b8000010c7983 */ /* 0x000ee80000300a00 */
[----:B------:R-:W3:Y:S04]  /*fcec0*/  LDL.LU.64 R28, [R1+0x2b78] ;  /* 0x002b7800011c7983 */ /* 0x000ee80000300a00 */
[----:B------:R-:W3:Y:S04]  /*fced0*/  LDL.LU R24, [R1+0x60c] ;  /* 0x00060c0001187983 */ /* 0x000ee80000300800 */
[----:B--2---:R0:W-:Y:S04]  /*fcee0*/  @P4 STG.E.U8 desc[UR6][R26.64], R0 ;  /* 0x000000001a004986 */ /* 0x0041e8000c101106 */
[----:B0-----:R-:W2:Y:S04]  /*fcef0*/  LDL.LU.64 R26, [R1+0x2b70] ;  /* 0x002b7000011a7983 */ /* 0x001ea80000300a00 */
[----:B------:R-:W2:Y:S04]  /*fcf00*/  LDL.LU R4, [R1+0x5fc] ;  /* 0x0005fc0001047983 */ /* 0x000ea80000300800 */
        /* <DEDUP_REMOVED lines=26> */
[----:B------:R-:W2:Y:S04]  /*fd0b0*/  LDL.LU.64 R10, [R1+0x2b90] ;  /* 0x002b9000010a7983 */ /* 0x000ea80000300a00 */
[----:B------:R-:W-:-:S02]  /*fd0c0*/  @P0 LOP3.LUT R5, R5, 0x8, RZ, 0xfc, !PT ;  /* 0x0000000805050812 */ /* 0x000fc400078efcff */
[----:B------:R-:W-:Y:S01]  /*fd0d0*/  LOP3.LUT P0, RZ, R7, 0x2000, RZ, 0xc0, !PT ;  /* 0x0000200007ff7812 */ /* 0x000fe2000780c0ff */
[----:B------:R-:W2:Y:S01]  /*fd0e0*/  LDL.LU.64 R2, [R1+0x2b88] ;  /* 0x002b880001027983 */ /* 0x000ea20000300a00 */
[----:B------:R-:W-:Y:S02]  /*fd0f0*/  LOP3.LUT R5, R5, 0xffffffef, RZ, 0xc0, !PT ;  /* 0xffffffef05057812 */ /* 0x000fe400078ec0ff */
[----:B------:R-:W-:-:S09]  /*fd100*/  LOP3.LUT P6, RZ, R7, 0x400, RZ, 0xc0, !PT ;  /* 0x0000040007ff7812 */ /* 0x000fd200078cc0ff */
[----:B------:R-:W-:Y:S02]  /*fd110*/  @P0 LOP3.LUT R5, R5, 0x10, RZ, 0xfc, !PT ;  /* 0x0000001005050812 */ /* 0x000fe400078efcff */
[----:B------:R-:W-:Y:S02]  /*fd120*/  LOP3.LUT P0, RZ, R7, 0x1000, RZ, 0xc0, !PT ;  /* 0x0000100007ff7812 */ /* 0x000fe4000780c0ff */
[----:B------:R-:W-:Y:S02]  /*fd130*/  LOP3.LUT R5, R5, 0xffffffdf, RZ, 0xc0, !PT ;  /* 0xffffffdf05057812 */ /* 0x000fe400078ec0ff */
[----:B------:R-:W-:Y:S02]  /*fd140*/  PRMT R0, R25, 0x7773, RZ ;  /* 0x0000777319007816 */ /* 0x000fe400000000ff */
[----:B------:R-:W2:Y:S04]  /*fd150*/  LDL.LU R25, [R1+0x5ec] ;  /* 0x0005ec0001197983 */ /* 0x000ea80000300800 */
[----:B---3--:R0:W-:Y:S03]  /*fd160*/  @P5 STG.E.U8 desc[UR6][R20.64], R0 ;  /* 0x0000000014005986 */ /* 0x0081e6000c101106 */
[----:B------:R-:W-:Y:S01]  /*fd170*/  @P0 LOP3.LUT R5, R5, 0x20, RZ, 0xfc, !PT ;  /* 0x0000002005050812 */ /* 0x000fe200078efcff */
[----:B------:R-:W3:Y:S01]  /*fd180*/  LDL.LU.64 R16, [R1+0x2bc0] ;  /* 0x002bc00001107983 */ /* 0x000ee20000300a00 */
[----:B------:R-:W-:-:S03]  /*fd190*/  LOP3.LUT P0, RZ, R7, 0x800, RZ, 0xc0, !PT ;  /* 0x0000080007ff7812 */ /* 0x000fc6000780c0ff */
[----:B------:R-:W3:Y:S01]  /*fd1a0*/  LDL.LU.64 R18, [R1+0x2bb8] ;  /* 0x002bb80001127983 */ /* 0x000ee20000300a00 */
[----:B0-----:R-:W-:-:S03]  /*fd1b0*/  PRMT R0, R24, 0x7770, RZ ;  /* 0x0000777018007816 */ /* 0x001fc600000000ff */
[----:B------:R-:W3:Y:S04]  /*fd1c0*/  LDL.LU.64 R22, [R1+0x2bb0] ;  /* 0x002bb00001167983 */ /* 0x000ee80000300a00 */
[----:B----4-:R0:W-:Y:S04]  /*fd1d0*/  @P6 STG.E.U8 desc[UR6][R14.64], R0 ;  /* 0x000000000e006986 */ /* 0x0101e8000c101106 */
[----:B------:R-:W4:Y:S01]  /*fd1e0*/  LDL.LU.64 R20, [R1+0x2ba8] ;  /* 0x002ba80001147983 */ /* 0x000f220000300a00 */
[----:B0-----:R-:W-:-:S03]  /*fd1f0*/  PRMT R0, R24, 0x7771, RZ ;  /* 0x0000777118007816 */ /* 0x001fc600000000ff */
[----:B------:R-:W3:Y:S04]  /*fd200*/  LDL.LU.64 R14, [R1+0x2ba0] ;  /* 0x002ba000010e7983 */ /* 0x000ee80000300a00 */
        /* <DEDUP_REMOVED lines=22> */
[----:B------:R-:W-:-:S07]  /*fd370*/  LOP3.LUT P2, RZ, R7, 0x400000, RZ, 0xc0, !PT ;  /* 0x0040000007ff7812 */ /* 0x000fce000784c0ff */
        /* <DEDUP_REMOVED lines=10> */
[----:B---3--:R0:W-:Y:S01]  /*fd420*/  @P0 STG.E.U8 desc[UR6][R16.64], R0 ;  /* 0x0000000010000986 */ /* 0x0081e2000c101106 */
        /* <DEDUP_REMOVED lines=9> */
[----:B--2---:R-:W-:-:S05]  /*fd4c0*/  PRMT R0, R8, 0x7770, RZ ;  /* 0x0000777008007816 */ /* 0x004fca00000000ff */
[----:B----4-:R0:W-:Y:S02]  /*fd4d0*/  @P2 STG.E.U8 desc[UR6][R20.64], R0 ;  /* 0x0000000014002986 */ /* 0x0101e4000c101106 */
[----:B0-----:R-:W-:-:S05]  /*fd4e0*/  PRMT R0, R8, 0x7771, RZ ;  /* 0x0000777108007816 */ /* 0x001fca00000000ff */
[----:B------:R0:W-:Y:S02]  /*fd4f0*/  @P3 STG.E.U8 desc[UR6][R14.64], R0 ;  /* 0x000000000e003986 */ /* 0x0001e4000c101106 */
[----:B0-----:R-:W-:-:S05]  /*fd500*/  PRMT R0, R8, 0x7772, RZ ;  /* 0x0000777208007816 */ /* 0x001fca00000000ff */
[----:B------:R0:W-:Y:S02]  /*fd510*/  @P4 STG.E.U8 desc[UR6][R12.64], R0 ;  /* 0x000000000c004986 */ /* 0x0001e4000c101106 */
[----:B0-----:R-:W-:Y:S02]  /*fd520*/  PRMT R0, R8, 0x7773, RZ ;  /* 0x0000777308007816 */ /* 0x001fe400000000ff */
[----:B------:R-:W2:Y:S04]  /*fd530*/  LDL.LU R8, [R1+0x5bc4] ;  /* 0x005bc40001087983 */ /* 0x000ea80000300800 */
        /* <DEDUP_REMOVED lines=9> */
[----:B------:R-:W2:Y:S04]  /*fd5d0*/  LDL.LU.64 R28, [R1+0x2be0] ;  /* 0x002be000011c7983 */ /* 0x000ea80000300a00 */
[----:B------:R-:W2:Y:S04]  /*fd5e0*/  LDL.LU R25, [R1+0x5b0] ;  /* 0x0005b00001197983 */ /* 0x000ea80000300800 */
[----:B------:R-:W-:Y:S04]  /*fd5f0*/  STL [R1+0x5b98], R7 ;  /* 0x005b980701007387 */ /* 0x000fe80000100800 */
[----:B---3--:R0:W-:Y:S04]  /*fd600*/  @P4 STG.E.U8 desc[UR6][R26.64], R0 ;  /* 0x000000001a004986 */ /* 0x0081e8000c101106 */
[----:B0-----:R-:W3:Y:S04]  /*fd610*/  LDL.LU.64 R26, [R1+0x2c18] ;  /* 0x002c1800011a7983 */ /* 0x001ee80000300a00 */
[----:B------:R-:W3:Y:S04]  /*fd620*/  LDL.LU.64 R22, [R1+0x2c10] ;  /* 0x002c100001167983 */ /* 0x000ee80000300a00 */
[----:B------:R-:W3:Y:S01]  /*fd630*/  LDL.LU.64 R4, [R1+0x2c38] ;  /* 0x002c380001047983 */ /* 0x000ee20000300a00 */
[----:B--2---:R-:W-:-:S02]  /*fd640*/  LOP3.LUT P0, RZ, R8, 0x80, RZ, 0xc0, !PT ;  /* 0x0000008008ff7812 */ /* 0x004fc4000780c0ff */
        /* <DEDUP_REMOVED lines=16> */
[----:B---3--:R0:W-:Y:S04]  /*fd750*/  STL.64 [R1+0x5bb0], R4 ;  /* 0x005bb00401007387 */ /* 0x0081e80000100a00 */
[----:B0-----:R-:W2:Y:S06]  /*fd760*/  LDL.LU.64 R4, [R1+0x2c40] ;  /* 0x002c400001047983 */ /* 0x001eac0000300a00 */
[----:B------:R-:W-:-:S02]  /*fd770*/  @P0 LOP3.LUT R6, R6, 0x2000000, RZ, 0xfc, !PT ;  /* 0x0200000006060812 */ /* 0x000fc400078efcff */
[----:B------:R-:W-:Y:S02]  /*fd780*/  LOP3.LUT P0, RZ, R8, 0x2, RZ, 0xc0, !PT ;  /* 0x0000000208ff7812 */ /* 0x000fe4000780c0ff */
[----:B------:R-:W-:-:S11]  /*fd790*/  LOP3.LUT R6, R6, 0xfbffffff, RZ, 0xc0, !PT ;  /* 0xfbffffff06067812 */ /* 0x000fd600078ec0ff */
        /* <DEDUP_REMOVED lines=50> */
[----:B--2---:R0:W-:Y:S02]  /*fdac0*/  @P0 STG.E.U8 desc[UR6][R4.64], R0 ;  /* 0x0000000004000986 */ /* 0x0041e4000c101106 */
[----:B0-----:R-:W-:Y:S02]  /*fdad0*/  PRMT R0, R23, 0x7773, RZ ;  /* 0x0000777317007816 */ /* 0x001fe400000000ff */
[----:B------:R-:W2:Y:S01]  /*fdae0*/  LDL.LU R23, [R1+0x5bac] ;  /* 0x005bac0001177983 */ /* 0x000ea20000300800 */
[----:B------:R-:W-:-:S13]  /*fdaf0*/  LOP3.LUT P0, RZ, R6, 0x400000, RZ, 0xc0, !PT ;  /* 0x0040000006ff7812 */ /* 0x000fda000780c0ff */
[----:B---3--:R4:W-:Y:S01]  /*fdb00*/  @P0 STG.E.U8 desc[UR6][R10.64], R0 ;  /* 0x000000000a000986 */ /* 0x0089e2000c101106 */
[----:B------:R-:W-:Y:S02]  /*fdb10*/  LOP3.LUT P0, RZ, R6, 0x200000, RZ, 0xc0, !PT ;  /* 0x0020000006ff7812 */ /* 0x000fe4000780c0ff */
[----:B----4-:R-:W-:-:S11]  /*fdb20*/  PRMT R0, R19, 0x7770, RZ ;  /* 0x0000777013007816 */ /* 0x010fd600000000ff */
[----:B------:R0:W-:Y:S01]  /*fdb30*/  @P0 STG.E.U8 desc[UR6][R2.64], R0 ;  /* 0x0000000002000986 */ /* 0x0001e2000c101106 */
[----:B------:R-:W-:Y:S02]  /*fdb40*/  LOP3.LUT P0, RZ, R6, 0x100000, RZ, 0xc0, !PT ;  /* 0x0010000006ff7812 */ /* 0x000fe4000780c0ff */
[----:B0-----:R-:W-:-:S11]  /*fdb50*/  PRMT R0, R19, 0x7771, RZ ;  /* 0x0000777113007816 */ /* 0x001fd600000000ff */
[----:B------:R0:W-:Y:S01]  /*fdb60*/  @P0 STG.E.U8 desc[UR6][R16.64], R0 ;  /* 0x0000000010000986 */ /* 0x0001e2000c101106 */
[----:B------:R-:W-:Y:S02]  /*fdb70*/  LOP3.LUT P3, RZ, R8, 0x400, RZ, 0xc0, !PT ;  /* 0x0000040008ff7812 */ /* 0x000fe4000786c0ff */
[----:B0-----:R-:W-:-:S05]  /*fdb80*/  PRMT R0, R19, 0x7772, RZ ;  /* 0x0000777213007816 */ /* 0x001fca00000000ff */
[----:B------:R0:W-:Y:S01]  /*fdb90*/  @P1 STG.E.U8 desc[UR6][R20.64], R0 ;  /* 0x0000000014001986 */ /* 0x0001e2000c101106 */
[----:B------:R-:W-:Y:S02]  /*fdba0*/  LOP3.LUT P4, RZ, R8, 0x800, RZ, 0xc0, !PT ;  /* 0x0000080008ff7812 */ /* 0x000fe4000788c0ff */
[----:B0-----:R-:W-:-:S05]  /*fdbb0*/  PRMT R0, R19, 0x7773, RZ ;  /* 0x0000777313007816 */ /* 0x001fca00000000ff */
[----:B------:R2:W-:Y:S01]  /*fdbc0*/  @P2 STG.E.U8 desc[UR6][R14.64], R0 ;  /* 0x000000000e002986 */ /* 0x0005e2000c101106 */
[C---:B------:R-:W-:Y:S02]  /*fdbd0*/  LOP3.LUT P5, RZ, R8.reuse, 0x1000, RZ, 0xc0, !PT ;  /* 0x0000100008ff7812 */ /* 0x040fe400078ac0ff */
        /* <DEDUP_REMOVED lines=12> */
[----:B------:R-:W2:Y:S04]  /*fdca0*/  LDL.LU.64 R14, [R1+0x2c98] ;  /* 0x002c9800010e7983 */ /* 0x000ea80000300a00 */
[----:B------:R-:W2:Y:S01]  /*fdcb0*/  LDL.LU R13, [R1+0x5b4] ;  /* 0x0005b400010d7983 */ /* 0x000ea20000300800 */
[----:B------:R-:W-:-:S03]  /*fdcc0*/  LOP3.LUT P4, RZ, R8, 0x4000, RZ, 0xc0, !PT ;  /* 0x0000400008ff7812 */ /* 0x000fc6000788c0ff */
[----:B------:R-:W3:Y:S04]  /*fdcd0*/  LDL.LU.64 R26, [R1+0x2c90] ;  /* 0x002c9000011a7983 */ /* 0x000ee80000300a00 */
[----:B------:R-:W4:Y:S04]  /*fdce0*/  LDL.LU.64 R28, [R1+0x2c88] ;  /* 0x002c8800011c7983 */ /* 0x000f280000300a00 */
[----:B------:R-:W4:Y:S01]  /*fdcf0*/  LDL.LU R7, [R1+0x5a4] ;  /* 0x0005a40001077983 */ /* 0x000f220000300800 */
[----:B--2---:R-:W-:-:S05]  /*fdd00*/  PRMT R0, R13, 0x7770, RZ ;  /* 0x000077700d007816 */ /* 0x004fca00000000ff */
[----:B---3--:R0:W-:Y:S04]  /*fdd10*/  @P4 STG.E.U8 desc[UR6][R24.64], R0 ;  /* 0x0000000018004986 */ /* 0x0081e8000c101106 */
[----:B0-----:R-:W2:Y:S04]  /*fdd20*/  LDL.LU.64 R24, [R1+0x2cc0] ;  /* 0x002cc00001187983 */ /* 0x001ea80000300a00 */
[----:B------:R-:W3:Y:S04]  /*fdd30*/  LDL.LU R22, [R1+0x594] ;  /* 0x0005940001167983 */ /* 0x000ee80000300800 */
        /* <DEDUP_REMOVED lines=45> */
[C---:B------:R-:W-:Y:S01]  /*fe010*/  LOP3.LUT P1, RZ, R8.reuse, 0x8000000, RZ, 0xc0, !PT ;  /* 0x0800000008ff7812 */ /* 0x040fe2000782c0ff */
[----:B------:R1:W-:Y:S01]  /*fe020*/  STL.64 [R1+0x5b10], R8 ;  /* 0x005b100801007387 */ /* 0x0003e20000100a00 */
[C---:B------:R-:W-:Y:S02]  /*fe030*/  LOP3.LUT P2, RZ, R8.reuse, 0x10000000, RZ, 0xc0, !PT ;  /* 0x1000000008ff7812 */ /* 0x040fe4000784c0ff */
[----:B0-----:R-:W-:Y:S02]  /*fe040*/  PRMT R0, R7, 0x7771, RZ ;  /* 0x0000777107007816 */ /* 0x001fe400000000ff */
[----:B------:R-:W-:-:S05]  /*fe050*/  LOP3.LUT P3, RZ, R8, 0x20000000, RZ, 0xc0, !PT ;  /* 0x2000000008ff7812 */ /* 0x000fca000786c0ff */
[----:B------:R0:W-:Y:S01]  /*fe060*/  @P0 STG.E.U8 desc[UR6][R24.64], R0 ;  /* 0x0000000018000986 */ /* 0x0001e2000c101106 */
[----:B------:R-:W-:Y:S02]  /*fe070*/  LOP3.LUT P0, RZ, R6, 0x20000, RZ, 0xc0, !PT ;  /* 0x0002000006ff7812 */ /* 0x000fe4000780c0ff */
[C---:B------:R-:W-:Y:S02]  /*fe080*/  LOP3.LUT P4, RZ, R8.reuse, 0x40000000, RZ, 0xc0, !PT ;  /* 0x4000000008ff7812 */ /* 0x040fe4000788c0ff */
[----:B------:R-:W-:Y:S02]  /*fe090*/  LOP3.LUT P5, RZ, R8, 0x80000000, RZ, 0xc0, !PT ;  /* 0x8000000008ff7812 */ /* 0x000fe400078ac0ff */
[----:B-1----:R-:W4:Y:S04]  /*fe0a0*/  LDL.LU.64 R8, [R1+0x2ca8] ;  /* 0x002ca80001087983 */ /* 0x002f280000300a00 */
[----:B------:R-:W3:Y:S04]  /*fe0b0*/  LDL.LU.64 R10, [R1+0x2cd8] ;  /* 0x002cd800010a7983 */ /* 0x000ee80000300a00 */
[----:B------:R-:W3:Y:S01]  /*fe0c0*/  LDL.LU.64 R2, [R1+0x2cd0] ;  /* 0x002cd00001027983 */ /* 0x000ee20000300a00 */
[----:B0-----:R-:W-:-:S03]  /*fe0d0*/  PRMT R0, R7, 0x7772, RZ ;  /* 0x0000777207007816 */ /* 0x001fc600000000ff */
[----:B------:R-:W3:Y:S04]  /*fe0e0*/  LDL.LU R27, [R1+0x5c8] ;  /* 0x0005c800011b7983 */ /* 0x000ee80000300800 */
[----:B------:R-:W3:Y:S04]  /*fe0f0*/  LDL.LU.64 R16, [R1+0x2cc8] ;  /* 0x002cc80001107983 */ /* 0x000ee80000300a00 */
[----:B------:R-:W3:Y:S04]  /*fe100*/  LDL.LU.64 R18, [R1+0x2d00] ;  /* 0x002d000001127983 */ /* 0x000ee80000300a00 */
[----:B------:R-:W3:Y:S04]  /*fe110*/  LDL.LU.64 R20, [R1+0x2cf8] ;  /* 0x002cf80001147983 */ /* 0x000ee80000300a00 */
[----:B------:R-:W3:Y:S04]  /*fe120*/  LDL.LU.64 R14, [R1+0x2cf0] ;  /* 0x002cf000010e7983 */ /* 0x000ee80000300a00 */
[----:B------:R-:W3:Y:S04]  /*fe130*/  LDL.LU R26, [R1+0x5b8] ;  /* 0x0005b800011a7983 */ /* 0x000ee80000300800 */
[----:B------:R-:W3:Y:S04]  /*fe140*/  LDL.LU.64 R12, [R1+0x2ce8] ;  /* 0x002ce800010c7983 */ /* 0x000ee80000300a00 */
[----:B------:R-:W3:Y:S04]  /*fe150*/  LDL.LU.64 R28, [R1+0x2ce0] ;  /* 0x002ce000011c7983 */ /* 0x000ee80000300a00 */
[----:B------:R-:W3:Y:S04]  /*fe160*/  LDL.LU.64 R24, [R1+0x2d18] ;  /* 0x002d180001187983 */ /* 0x000ee80000300a00 */
[----:B--2---:R0:W-:Y:S04]  /*fe170*/  @P0 STG.E.U8 desc[UR6][R4.64], R0 ;  /* 0x0000000004000986 */ /* 0x0041e8000c101106 */
[----:B0-----:R-:W2:Y:S01]  /*fe180*/  LDL.LU.64 R4, [R1+0x5ba0] ;  /* 0x005ba00001047983 */ /* 0x001ea20000300a00 */
[----:B------:R-:W-:-:S02]  /*fe190*/  LOP3.LUT P0, RZ, R6, 0x10000, RZ, 0xc0, !PT ;  /* 0x0001000006ff7812 */ /* 0x000fc4000780c0ff */
[----:B------:R-:W-:Y:S02]  /*fe1a0*/  PRMT R0, R7, 0x7773, RZ ;  /* 0x0000777307007816 */ /* 0x000fe400000000ff */
[----:B------:R-:W3:Y:S09]  /*fe1b0*/  LDL.LU R7, [R1+0x5b98] ;  /* 0x005b980001077983 */ /* 0x000ef20000300800 */
[----:B--2---:R0:W-:Y:S04]  /*fe1c0*/  @P0 STG.E.U8 desc[UR6][R4.64], R0 ;  /* 0x0000000004000986 */ /* 0x0041e8000c101106 */
[----:B0-----:R-:W2:Y:S01]  /*fe1d0*/  LDL.LU.64 R4, [R1+0x5b90] ;  /* 0x005b900001047983 */ /* 0x001ea20000300a00 */
[----:B------:R-:W-:-:S02]  /*fe1e0*/  LOP3.LUT P0, RZ, R6, 0x8000, RZ, 0xc0, !PT ;  /* 0x0000800006ff7812 */ /* 0x000fc4000780c0ff */
[----:B---3--:R-:W-:-:S11]  /*fe1f0*/  PRMT R0, R22, 0x7770, RZ ;  /* 0x0000777016007816 */ /* 0x008fd600000000ff */
[----:B----4-:R0:W-:Y:S01]  /*fe200*/  @P0 STG.E.U8 desc[UR6][R8.64], R0 ;  /* 0x0000000008000986 */ /* 0x0101e2000c101106 */
[----:B------:R-:W-:Y:S02]  /*fe210*/  LOP3.LUT P0, RZ, R6, 0x4000, RZ, 0xc0, !PT ;  /* 0x0000400006ff7812 */ /* 0x000fe4000780c0ff */
[----:B0-----:R-:W-:Y:S02]  /*fe220*/  PRMT R0, R22, 0x7771, RZ ;  /* 0x0000777116007816 */ /* 0x001fe400000000ff */
[----:B------:R-:W-:-:S09]  /*fe230*/  LOP3.LUT P6, RZ, R23, 0x1, RZ, 0xc0, !PT ;  /* 0x0000000117ff7812 */ /* 0x000fd200078cc0ff */
[----:B--2---:R0:W-:Y:S01]  /*fe240*/  @P0 STG.E.U8 desc[UR6][R4.64], R0 ;  /* 0x0000000004000986 */ /* 0x0041e2000c101106 */
        /* <DEDUP_REMOVED lines=17> */
[C---:B0-----:R-:W-:Y:S02]  /*fe360*/  PRMT R0, R26.reuse, 0x7771, RZ ;  /* 0x000077711a007816 */ /* 0x041fe400000000ff */
[----:B------:R-:W2:Y:S04]  /*fe370*/  LDL.LU.64 R12, [R1+0x2d10] ;  /* 0x002d1000010c7983 */ /* 0x000ea80000300a00 */
[----:B------:R0:W-:Y:S02]  /*fe380*/  @P5 STG.E.U8 desc[UR6][R28.64], R0 ;  /* 0x000000001c005986 */ /* 0x0001e4000c101106 */
[----:B0-----:R-:W-:-:S02]  /*fe390*/  PRMT R0, R26, 0x7772, RZ ;  /* 0x000077721a007816 */ /* 0x001fc400000000ff */
[----:B------:R-:W3:Y:S04]  /*fe3a0*/  LDL.LU.64 R28, [R1+0x2d08] ;  /* 0x002d0800011c7983 */ /* 0x000ee80000300a00 */
[----:B------:R0:W-:Y:S04]  /*fe3b0*/  @P6 STG.E.U8 desc[UR6][R24.64], R0 ;  /* 0x0000000018006986 */ /* 0x0001e8000c101106 */
[----:B0-----:R-:W4:Y:S04]  /*fe3c0*/  LDL.LU.64 R24, [R1+0x2d40] ;  /* 0x002d400001187983 */ /* 0x001f280000300a00 */
        /* <DEDUP_REMOVED lines=39> */
[----:B------:R-:W-:Y:S02]  /*fe640*/  LOP3.LUT P0, RZ, R23, 0x40, RZ, 0xc0, !PT ;  /* 0x0000004017ff7812 */ /* 0x000fe4000780c0ff */
[----:B------:R-:W-:-:S11]  /*fe650*/  LOP3.LUT R6, R6, 0xfffffdff, RZ, 0xc0, !PT ;  /* 0xfffffdff06067812 */ /* 0x000fd600078ec0ff */
[----:B------:R-:W-:Y:S02]  /*fe660*/  @P0 LOP3.LUT R6, R6, 0x200, RZ, 0xfc, !PT ;  /* 0x0000020006060812 */ /* 0x000fe400078efcff */
[----:B------:R-:W-:Y:S02]  /*fe670*/  LOP3.LUT P0, RZ, R23, 0x20, RZ, 0xc0, !PT ;  /* 0x0000002017ff7812 */ /* 0x000fe4000780c0ff */
[----:B------:R-:W-:Y:S02]  /*fe680*/  LOP3.LUT R6, R6, 0xfffffbff, RZ, 0xc0, !PT ;  /* 0xfffffbff06067812 */ /* 0x000fe400078ec0ff */
[----:B------:R-:W-:-:S09]  /*fe690*/  PRMT R0, R27, 0x7771, RZ ;  /* 0x000077711b007816 */ /* 0x000fd200000000ff */
[----:B------:R-:W-:Y:S02]  /*fe6a0*/  @P0 LOP3.LUT R6, R6, 0x400, RZ, 0xfc, !PT ;  /* 0x0000040006060812 */ /* 0x000fe400078efcff */
[----:B------:R-:W-:Y:S01]  /*fe6b0*/  LOP3.LUT P0, RZ, R23, 0x10, RZ, 0xc0, !PT ;  /* 0x0000001017ff7812 */ /* 0x000fe2000780c0ff */
[----:B----4-:R0:W-:Y:S02]  /*fe6c0*/  @P6 STG.E.U8 desc[UR6][R24.64], R0 ;  /* 0x0000000018006986 */ /* 0x0101e4000c101106 */
[----:B0-----:R-:W-:Y:S02]  /*fe6d0*/  PRMT R0, R27, 0x7772, RZ ;  /* 0x000077721b007816 */ /* 0x001fe400000000ff */
[----:B------:R-:W4:Y:S08]  /*fe6e0*/  LDL.LU.64 R24, [R1+0x2d48] ;  /* 0x002d480001187983 */ /* 0x000f300000300a00 */
[----:B------:R0:W-:Y:S01]  /*fe6f0*/  @P0 STG.E.U8 desc[UR6][R20.64], R0 ;  /* 0x0000000014000986 */ /* 0x0001e2000c101106 */
[----:B------:R-:W-:-:S03]  /*fe700*/  LOP3.LUT P0, RZ, R6, 0x400, RZ, 0xc0, !PT ;  /* 0x0000040006ff7812 */ /* 0x000fc6000780c0ff */
[----:B------:R-:W4:Y:S04]  /*fe710*/  LDL.LU.64 R8, [R1+0x2d80] ;  /* 0x002d800001087983 */ /* 0x000f280000300a00 */
        /* <DEDUP_REMOVED lines=8> */
[----:B------:R-:W4:Y:S04]  /*fe7a0*/  LDL.LU.64 R18, [R1+0x2d98] ;  /* 0x002d980001127983 */ /* 0x000f280000300a00 */
[----:B--2---:R0:W-:Y:S01]  /*fe7b0*/  @P0 STG.E.U8 desc[UR6][R12.64], R0 ;  /* 0x000000000c000986 */ /* 0x0041e2000c101106 */
[----:B------:R-:W-:-:S03]  /*fe7c0*/  LOP3.LUT P0, RZ, R6, 0x100, RZ, 0xc0, !PT ;  /* 0x0000010006ff7812 */ /* 0x000fc6000780c0ff */
[----:B------:R-:W2:Y:S04]  /*fe7d0*/  LDL.LU R27, [R1+0x5ac] ;  /* 0x0005ac00011b7983 */ /* 0x000ea80000300800 */
[----:B------:R-:W2:Y:S01]  /*fe7e0*/  LDL.LU.64 R20, [R1+0x2d90] ;  /* 0x002d900001147983 */ /* 0x000ea20000300a00 */
[----:B0-----:R-:W-:-:S03]  /*fe7f0*/  PRMT R0, R22, 0x7771, RZ ;  /* 0x0000777116007816 */ /* 0x001fc600000000ff */
[----:B------:R-:W2:Y:S04]  /*fe800*/  LDL.LU.64 R14, [R1+0x2d88] ;  /* 0x002d8800010e7983 */ /* 0x000ea80000300a00 */
[----:B------:R-:W2:Y:S04]  /*fe810*/  LDL.LU.64 R12, [R1+0x2da0] ;  /* 0x002da000010c7983 */ /* 0x000ea80000300a00 */
        /* <DEDUP_REMOVED lines=8> */
[----:B------:R-:W2:Y:S09]  /*fe8a0*/  LDL.LU R22, [R1+0x5b7c] ;  /* 0x005b7c0001167983 */ /* 0x000eb20000300800 */
[----:B---3--:R0:W-:Y:S01]  /*fe8b0*/  @P0 STG.E.U8 desc[UR6][R28.64], R0 ;  /* 0x000000001c000986 */ /* 0x0081e2000c101106 */
[----:B------:R-:W-:-:S02]  /*fe8c0*/  LOP3.LUT P0, RZ, R6, 0x20, RZ, 0xc0, !PT ;  /* 0x0000002006ff7812 */ /* 0x000fc4000780c0ff */
[----:B0-----:R-:W-:Y:S01]  /*fe8d0*/  PRMT R0, R26, 0x7770, RZ ;  /* 0x000077701a007816 */ /* 0x001fe200000000ff */
[----:B------:R-:W3:Y:S10]  /*fe8e0*/  LDL.LU R28, [R1+0x5b78] ;  /* 0x005b7800011c7983 */ /* 0x000ef40000300800 */
[----:B----4-:R0:W-:Y:S04]  /*fe8f0*/  @P0 STG.E.U8 desc[UR6][R24.64], R0 ;  /* 0x0000000018000986 */ /* 0x0101e8000c101106 */
[----:B0-----:R-:W4:Y:S01]  /*fe900*/  LDL.LU.64 R24, [R1+0x5b70] ;  /* 0x005b700001187983 */ /* 0x001f220000300a00 */
[----:B------:R-:W-:-:S02]  /*fe910*/  LOP3.LUT P0, RZ, R6, 0x10, RZ, 0xc0, !PT ;  /* 0x0000001006ff7812 */ /* 0x000fc4000780c0ff */
[----:B------:R-:W-:-:S11]  /*fe920*/  PRMT R0, R26, 0x7771, RZ ;  /* 0x000077711a007816 */ /* 0x000fd600000000ff */
[----:B------:R0:W-:Y:S01]  /*fe930*/  @P0 STG.E.U8 desc[UR6][R8.64], R0 ;  /* 0x0000000008000986 */ /* 0x0001e2000c101106 */
[----:B------:R-:W-:Y:S02]  /*fe940*/  LOP3.LUT P0, RZ, R6, 0x8, RZ, 0xc0, !PT ;  /* 0x0000000806ff7812 */ /* 0x000fe4000780c0ff */
[----:B0-----:R-:W-:-:S11]  /*fe950*/  PRMT R0, R26, 0x7772, RZ ;  /* 0x000077721a007816 */ /* 0x001fd600000000ff */
[----:B------:R0:W-:Y:S01]  /*fe960*/  @P0 STG.E.U8 desc[UR6][R4.64], R0 ;  /* 0x0000000004000986 */ /* 0x0001e2000c101106 */
[----:B------:R-:W-:Y:S02]  /*fe970*/  LOP3.LUT P0, RZ, R6, 0x4, RZ, 0xc0, !PT ;  /* 0x0000000406ff7812 */ /* 0x000fe4000780c0ff */
[C---:B------:R-:W-:Y:S02]  /*fe980*/  LOP3.LUT P1, RZ, R23.reuse, 0x4000, RZ, 0xc0, !PT ;  /* 0x0000400017ff7812 */ /* 0x040fe4000782c0ff */
[----:B------:R-:W-:Y:S02]  /*fe990*/  LOP3.LUT P2, RZ, R23, 0x8000, RZ, 0xc0, !PT ;  /* 0x0000800017ff7812 */ /* 0x000fe4000784c0ff */
[----:B0-----:R-:W-:-:S07]  /*fe9a0*/  PRMT R0, R26, 0x7773, RZ ;  /* 0x000077731a007816 */ /* 0x001fce00000000ff */
[----:B------:R4:W-:Y:S01]  /*fe9b0*/  @P0 STG.E.U8 desc[UR6][R10.64], R0 ;  /* 0x000000000a000986 */ /* 0x0009e2000c101106 */
[C---:B------:R-:W-:Y:S02]  /*fe9c0*/  LOP3.LUT P3, RZ, R23.reuse, 0x10000, RZ, 0xc0, !PT ;  /* 0x0001000017ff7812 */ /* 0x040fe4000786c0ff */
        /* <DEDUP_REMOVED lines=11> */
[----:B--2---:R0:W-:Y:S02]  /*fea80*/  @P4 STG.E.U8 desc[UR6][R20.64], R0 ;  /* 0x0000000014004986 */ /* 0x0041e4000c101106 */
[----:B0-----:R-:W-:-:S05]  /*fea90*/  PRMT R0, R27, 0x7770, RZ ;  /* 0x000077701b007816 */ /* 0x001fca00000000ff */
[----:B------:R0:W-:Y:S02]  /*feaa0*/  @P5 STG.E.U8 desc[UR6][R14.64], R0 ;  /* 0x000000000e005986 */ /* 0x0001e4000c101106 */
[----:B0-----:R-:W-:-:S05]  /*feab0*/  PRMT R0, R27, 0x7771, RZ ;  /* 0x000077711b007816 */ /* 0x001fca00000000ff */
[----:B------:R0:W-:Y:S04]  /*feac0*/  @P6 STG.E.U8 desc[UR6][R12.64], R0 ;  /* 0x000000000c006986 */ /* 0x0001e8000c101106 */
[----:B0-----:R-:W2:Y:S01]  /*fead0*/  LDL.LU.64 R12, [R1+0x2dc0] ;  /* 0x002dc000010c7983 */ /* 0x001ea20000300a00 */
[----:B------:R-:W-:Y:S02]  /*feae0*/  LOP3.LUT R7, R7, 0xfdffffff, RZ, 0xc0, !PT ;  /* 0xfdffffff07077812 */ /* 0x000fe400078ec0ff */
[----:B------:R-:W-:Y:S01]  /*feaf0*/  LOP3.LUT R6, R6, 0xfffffffe, RZ, 0xc0, !PT ;  /* 0xfffffffe06067812 */ /* 0x000fe200078ec0ff */
[----:B------:R-:W2:Y:S01]  /*feb00*/  LDL.LU.64 R16, [R1+0x2db8] ;  /* 0x002db80001107983 */ /* 0x000ea20000300a00 */
[----:B------:R-:W-:Y:S02]  /*feb10*/  LOP3.LUT P4, RZ, R23, 0x100000, RZ, 0xc0, !PT ;  /* 0x0010000017ff7812 */ /* 0x000fe4000788c0ff */
[----:B------:R-:W-:Y:S01]  /*feb20*/  PRMT R0, R27, 0x7772, RZ ;  /* 0x000077721b007816 */ /* 0x000fe200000000ff */
[----:B------:R-:W2:Y:S04]  /*feb30*/  LDL.LU.64 R18, [R1+0x2db0] ;  /* 0x002db00001127983 */ /* 0x000ea80000300a00 */
[----:B------:R-:W2:Y:S01]  /*feb40*/  LDL.LU.64 R20, [R1+0x2da8] ;  /* 0x002da80001147983 */ /* 0x000ea20000300a00 */
[----:B------:R-:W-:-:S03]  /*feb50*/  LOP3.LUT P5, RZ, R23, 0x200000, RZ, 0xc0, !PT ;  /* 0x0020000017ff7812 */ /* 0x000fc600078ac0ff */
[----:B------:R-:W2:Y:S01]  /*feb60*/  LDL.LU.64 R14, [R1+0x2dd8] ;  /* 0x002dd800010e7983 */ /* 0x000ea20000300a00 */
[----:B------:R-:W-:-:S03]  /*feb70*/  LOP3.LUT P6, RZ, R23, 0x400000, RZ, 0xc0, !PT ;  /* 0x0040000017ff7812 */ /* 0x000fc600078cc0ff */
[----:B------:R-:W2:Y:S04]  /*feb80*/  LDL.LU R26, [R1+0x59c] ;  /* 0x00059c00011a7983 */ /* 0x000ea80000300800 */
[----:B------:R-:W-:Y:S01]  /*feb90*/  STL.64 [R1+0x5720], R22 ;  /* 0x0057201601007387 */ /* 0x000fe20000100a00 */
[----:B----4-:R-:W-:-:S13]  /*feba0*/  LOP3.LUT P0, RZ, R24, 0x1, RZ, 0xc0, !PT ;  /* 0x0000000118ff7812 */ /* 0x010fda000780c0ff */
        /* <DEDUP_REMOVED lines=22> */
[----:B------:R-:W-:Y:S01]  /*fed10*/  LOP3.LUT R6, R6, 0xfffffffd, RZ, 0xc0, !PT ;  /* 0xfffffffd06067812 */ /* 0x000fe200078ec0ff */
[----:B--2---:R0:W-:Y:S10]  /*fed20*/  @P4 STG.E.U8 desc[UR6][R12.64], R0 ;  /* 0x000000000c004986 */ /* 0x0041f4000c101106 */
[----:B------:R-:W-:-:S02]  /*fed30*/  @P0 LOP3.LUT R6, R6, 0x2, RZ, 0xfc, !PT ;  /* 0x0000000206060812 */ /* 0x000fc400078efcff */
[----:B------:R-:W-:Y:S01]  /*fed40*/  LOP3.LUT P0, RZ, R23, 0x800000, RZ, 0xc0, !PT ;  /* 0x0080000017ff7812 */ /* 0x000fe2000780c0ff */
[----:B0-----:R-:W2:Y:S04]  /*fed50*/  LDL.LU.64 R12, [R1+0x2dd0] ;  /* 0x002dd000010c7983 */ /* 0x001ea80000300a00 */
[----:B------:R-:W4:Y:S04]  /*fed60*/  LDL.LU.64 R22, [R1+0x2df0] ;  /* 0x002df00001167983 */ /* 0x000f280000300a00 */
[----:B----4-:R0:W-:Y:S04]  /*fed70*/  STL.64 [R1+0x5b50], R22 ;  /* 0x005b501601007387 */ /* 0x0101e80000100a00 */
[----:B0-----:R-:W4:Y:S01]  /*fed80*/  LDL.LU.64 R22, [R1+0x2df8] ;  /* 0x002df80001167983 */ /* 0x001f220000300a00 */
[----:B------:R-:W-:-:S05]  /*fed90*/  PRMT R0, R27, 0x7773, RZ ;  /* 0x000077731b007816 */ /* 0x000fca00000000ff */
[----:B------:R0:W-:Y:S02]  /*feda0*/  @P5 STG.E.U8 desc[UR6][R16.64], R0 ;  /* 0x0000000010005986 */ /* 0x0001e4000c101106 */
[C---:B0-----:R-:W-:Y:S02]  /*fedb0*/  PRMT R0, R26.reuse, 0x7770, RZ ;  /* 0x000077701a007816 */ /* 0x041fe400000000ff */
[----:B----4-:R0:W-:Y:S04]  /*fedc0*/  STL.64 [R1+0x5b58], R22 ;  /* 0x005b581601007387 */ /* 0x0101e80000100a00 */
[----:B0-----:R-:W4:Y:S04]  /*fedd0*/  LDL.LU.64 R22, [R1+0x2e00] ;  /* 0x002e000001167983 */ /* 0x001f280000300a00 */
[----:B------:R0:W-:Y:S02]  /*fede0*/  @P6 STG.E.U8 desc[UR6][R18.64], R0 ;  /* 0x0000000012006986 */ /* 0x0001e4000c101106 */
[----:B0-----:R-:W-:-:S05]  /*fedf0*/  PRMT R0, R26, 0x7771, RZ ;  /* 0x000077711a007816 */ /* 0x001fca00000000ff */
[----:B------:R0:W-:Y:S01]  /*fee00*/  @P0 STG.E.U8 desc[UR6][R20.64], R0 ;  /* 0x0000000014000986 */ /* 0x0001e2000c101106 */
[----:B------:R-:W-:Y:S02]  /*fee10*/  LOP3.LUT P0, RZ, R6, 0x2, RZ, 0xc0, !PT ;  /* 0x0000000206ff7812 */ /* 0x000fe4000780c0ff */
[----:B0-----:R-:W-:-:S11]  /*fee20*/  PRMT R0, R26, 0x7772, RZ ;  /* 0x000077721a007816 */ /* 0x001fd600000000ff */
[----:B------:R-:W-:Y:S01]  /*fee30*/  @P0 STG.E.U8 desc[UR6][R14.64], R0 ;  /* 0x000000000e000986 */ /* 0x000fe2000c101106 */
[----:B------:R-:W-:-:S03]  /*fee40*/  LOP3.LUT P0, RZ, R6, 0x1, RZ, 0xc0, !PT ;  /* 0x0000000106ff7812 */ /* 0x000fc6000780c0ff */
[----:B----4-:R0:W-:Y:S04]  /*fee50*/  STL.64 [R1+0x5b60], R22 ;  /* 0x005b601601007387 */ /* 0x0101e80000100a00 */
[----:B0-----:R-:W4:Y:S04]  /*fee60*/  LDL.LU.64 R22, [R1+0x2dc8] ;  /* 0x002dc80001167983 */ /* 0x001f280000300a00 */
[----:B------:R-:W3:Y:S04]  /*fee70*/  LDL.LU R29, [R1+0x570] ;  /* 0x00057000011d7983 */ /* 0x000ee80000300800 */
[----:B------:R-:W3:Y:S04]  /*fee80*/  LDL.LU.64 R8, [R1+0x2de8] ;  /* 0x002de80001087983 */ /* 0x000ee80000300a00 */
[----:B------:R-:W3:Y:S04]  /*fee90*/  LDL.LU.64 R4, [R1+0x2de0] ;  /* 0x002de00001047983 */ /* 0x000ee80000300a00 */
[----:B------:R-:W3:Y:S04]  /*feea0*/  LDL.LU R27, [R1+0x560] ;  /* 0x00056000011b7983 */ /* 0x000ee80000300800 */
[----:B------:R-:W3:Y:S04]  /*feeb0*/  LDL.LU.64 R10, [R1+0x2e18] ;  /* 0x002e1800010a7983 */ /* 0x000ee80000300a00 */
[----:B------:R-:W3:Y:S04]  /*feec0*/  LDL.LU.64 R2, [R1+0x2e10] ;  /* 0x002e100001027983 */ /* 0x000ee80000300a00 */
[----:B------:R-:W3:Y:S01]  /*feed0*/  LDL.LU R6, [R1+0x580] ;  /* 0x0005800001067983 */ /* 0x000ee20000300800 */
[----:B------:R-:W-:-:S03]  /*feee0*/  PRMT R0, R26, 0x7773, RZ ;  /* 0x000077731a007816 */ /* 0x000fc600000000ff */
[----:B------:R-:W4:Y:S04]  /*feef0*/  LDL.LU.64 R16, [R1+0x2e08] ;  /* 0x002e080001107983 */ /* 0x000f280000300a00 */
[----:B--2---:R0:W-:Y:S01]  /*fef00*/  @P0 STG.E.U8 desc[UR6][R12.64], R0 ;  /* 0x000000000c000986 */ /* 0x0041e2000c101106 */
[----:B------:R-:W-:-:S03]  /*fef10*/  LOP3.LUT P0, RZ, R7, 0x80000000, RZ, 0xc0, !PT ;  /* 0x8000000007ff7812 */ /* 0x000fc6000780c0ff */
[----:B------:R-:W2:Y:S04]  /*fef20*/  LDL.LU.64 R18, [R1+0x2e40] ;  /* 0x002e400001127983 */ /* 0x000ea80000300a00 */
[----:B------:R-:W2:Y:S04]  /*fef30*/  LDL.LU.64 R20, [R1+0x2e38] ;  /* 0x002e380001147983 */ /* 0x000ea80000300a00 */
[----:B------:R-:W2:Y:S04]  /*fef40*/  LDL.LU.64 R14, [R1+0x2e30] ;  /* 0x002e3000010e7983 */ /* 0x000ea80000300a00 */
[----:B0-----:R-:W2:Y:S04]  /*fef50*/  LDL.LU.64 R12, [R1+0x2e28] ;  /* 0x002e2800010c7983 */ /* 0x001ea80000300a00 */
[----:B------:R-:W2:Y:S01]  /*fef60*/  LDL.LU R26, [R1+0x550] ;  /* 0x00055000011a7983 */ /* 0x000ea20000300800 */
[----:B---3--:R-:W-:-:S05]  /*fef70*/  PRMT R0, R6, 0x7770, RZ ;  /* 0x0000777006007816 */ /* 0x008fca00000000ff */
[----:B----4-:R0:W-:Y:S04]  /*fef80*/  @P0 STG.E.U8 desc[UR6][R22.64], R0 ;  /* 0x0000000016000986 */ /* 0x0101e8000c101106 */
[----:B0-----:R-:W3:Y:S01]  /*fef90*/  LDL.LU.64 R22, [R1+0x5b60] ;  /* 0x005b600001167983 */ /* 0x001ee20000300a00 */
[----:B------:R-:W-:Y:S02]  /*fefa0*/  LOP3.LUT P0, RZ, R7, 0x40000000, RZ, 0xc0, !PT ;  /* 0x4000000007ff7812 */ /* 0x000fe4000780c0ff */
        /* <DEDUP_REMOVED lines=15> */
[----:B---3--:R0:W-:Y:S01]  /*ff0a0*/  @P0 STG.E.U8 desc[UR6][R22.64], R0 ;  /* 0x0000000016000986 */ /* 0x0081e2000c101106 */
        /* <DEDUP_REMOVED lines=14> */
[----:B--2---:R0:W-:Y:S02]  /*ff190*/  @P3 STG.E.U8 desc[UR6][R18.64], R0 ;  /* 0x0000000012003986 */ /* 0x0041e4000c101106 */
[----:B0-----:R-:W-:-:S05]  /*ff1a0*/  PRMT R0, R27, 0x7772, RZ ;  /* 0x000077721b007816 */ /* 0x001fca00000000ff */
[----:B------:R0:W-:Y:S02]  /*ff1b0*/  @P4 STG.E.U8 desc[UR6][R20.64], R0 ;  /* 0x0000000014004986 */ /* 0x0001e4000c101106 */
[----:B0-----:R-:W-:-:S05]  /*ff1c0*/  PRMT R0, R27, 0x7773, RZ ;  /* 0x000077731b007816 */ /* 0x001fca00000000ff */
[----:B------:R0:W-:Y:S02]  /*ff1d0*/  @P5 STG.E.U8 desc[UR6][R14.64], R0 ;  /* 0x000000000e005986 */ /* 0x0001e4000c101106 */
[----:B0-----:R-:W-:-:S05]  /*ff1e0*/  PRMT R0, R26, 0x7770, RZ ;  /* 0x000077701a007816 */ /* 0x001fca00000000ff */
[----:B------:R0:W-:Y:S04]  /*ff1f0*/  @P6 STG.E.U8 desc[UR6][R12.64], R0 ;  /* 0x000000000c006986 */ /* 0x0001e8000c101106 */
        /* <DEDUP_REMOVED lines=117> */
[----:B------:R-:W-:-:S02]  /*ff950*/  LOP3.LUT P4, RZ, R24, 0x4000000, RZ, 0xc0, !PT ;  /* 0x0400000018ff7812 */ /* 0x000fc4000788c0ff */
[----:B------:R-:W-:Y:S01]  /*ff960*/  LOP3.LUT P5, RZ, R24, 0x8000000, RZ, 0xc0, !PT ;  /* 0x0800000018ff7812 */ /* 0x000fe200078ac0ff */
[----:B------:R-:W3:Y:S04]  /*ff970*/  LDL.LU.64 R14, [R1+0x2ef0] ;  /* 0x002ef000010e7983 */ /* 0x000ee80000300a00 */
[----:B------:R-:W4:Y:S04]  /*ff980*/  LDL.LU.64 R12, [R1+0x2ee8] ;  /* 0x002ee800010c7983 */ /* 0x000f280000300a00 */
[----:B------:R-:W4:Y:S01]  /*ff990*/  LDL.LU R6, [R1+0x578] ;  /* 0x0005780001067983 */ /* 0x000f220000300800 */
[----:B--2---:R-:W-:-:S05]  /*ff9a0*/  PRMT R0, R29, 0x7770, RZ ;  /* 0x000077701d007816 */ /* 0x004fca00000000ff */
[----:B---3--:R0:W-:Y:S02]  /*ff9b0*/  @P4 STG.E.U8 desc[UR6][R26.64], R0 ;  /* 0x000000001a004986 */ /* 0x0081e4000c101106 */
[----:B0-----:R-:W-:Y:S02]  /*ff9c0*/  PRMT R0, R29, 0x7771, RZ ;  /* 0x000077711d007816 */ /* 0x001fe400000000ff */
[----:B------:R-:W2:Y:S04]  /*ff9d0*/  LDL.LU.64 R26, [R1+0x2ee0] ;  /* 0x002ee000011a7983 */ /* 0x000ea80000300a00 */
[----:B----4-:R0:W-:Y:S04]  /*ff9e0*/  @P5 STG.E.U8 desc[UR6][R18.64], R0 ;  /* 0x0000000012005986 */ /* 0x0101e8000c101106 */
[----:B0-----:R-:W3:Y:S04]  /*ff9f0*/  LDL.LU R18, [R1+0x568] ;  /* 0x0005680001127983 */ /* 0x001ee80000300800 */
[----:B------:R-:W4:Y:S04]  /*ffa00*/  LDL.LU.64 R8, [R1+0x2f40] ;  /* 0x002f400001087983 */ /* 0x000f280000300a00 */
[----:B----4-:R0:W-:Y:S04]  /*ffa10*/  STL.64 [R1+0x5b18], R8 ;  /* 0x005b180801007387 */ /* 0x0101e80000100a00 */
        /* <DEDUP_REMOVED lines=25> */
[----:B------:R-:W-:-:S02]  /*ffbb0*/  LOP3.LUT P6, RZ, R24, 0x10000000, RZ, 0xc0, !PT ;  /* 0x1000000018ff7812 */ /* 0x000fc400078cc0ff */
[----:B------:R-:W-:Y:S01]  /*ffbc0*/  PRMT R0, R29, 0x7772, RZ ;  /* 0x000077721d007816 */ /* 0x000fe200000000ff */
[----:B------:R-:W3:Y:S02]  /*ffbd0*/  LDL.LU.64 R22, [R1+0x2f38] ;  /* 0x002f380001167983 */ /* 0x000ee40000300a00 */
[----:B------:R-:W-:Y:S02]  /*ffbe0*/  @P0 LOP3.LUT R7, R7, 0x2000, RZ, 0xfc, !PT ;  /* 0x0000200007070812 */ /* 0x000fe400078efcff */
[----:B------:R-:W-:Y:S01]  /*ffbf0*/  LOP3.LUT P0, RZ, R24, 0x80000000, RZ, 0xc0, !PT ;  /* 0x8000000018ff7812 */ /* 0x000fe2000780c0ff */
[----:B------:R-:W3:Y:S04]  /*ffc00*/  LDL.LU.64 R4, [R1+0x2f30] ;  /* 0x002f300001047983 */ /* 0x000ee80000300a00 */
[----:B------:R-:W3:Y:S01]  /*ffc10*/  LDL.LU R19, [R1+0x558] ;  /* 0x0005580001137983 */ /* 0x000ee20000300800 */
[----:B------:R-:W-:-:S03]  /*ffc20*/  LOP3.LUT R7, R7, 0xffffbfff, RZ, 0xc0, !PT ;  /* 0xffffbfff07077812 */ /* 0x000fc600078ec0ff */
[----:B------:R-:W3:Y:S04]  /*ffc30*/  LDL.LU.64 R10, [R1+0x2f28] ;  /* 0x002f2800010a7983 */ /* 0x000ee80000300a00 */
[----:B------:R-:W3:Y:S04]  /*ffc40*/  LDL.LU.64 R2, [R1+0x2f20] ;  /* 0x002f200001027983 */ /* 0x000ee80000300a00 */
[----:B------:R-:W3:Y:S01]  /*ffc50*/  LDL.LU.64 R16, [R1+0x2f58] ;  /* 0x002f580001107983 */ /* 0x000ee20000300a00 */
[----:B------:R-:W-:Y:S02]  /*ffc60*/  @P0 LOP3.LUT R7, R7, 0x4000, RZ, 0xfc, !PT ;  /* 0x0000400007070812 */ /* 0x000fe400078efcff */
[----:B------:R-:W-:-:S02]  /*ffc70*/  LOP3.LUT P0, RZ, R24, 0x40000000, RZ, 0xc0, !PT ;  /* 0x4000000018ff7812 */ /* 0x000fc4000780c0ff */
[----:B------:R-:W-:Y:S01]  /*ffc80*/  LOP3.LUT R7, R7, 0xffff7fff, RZ, 0xc0, !PT ;  /* 0xffff7fff07077812 */ /* 0x000fe200078ec0ff */
[----:B------:R0:W-:Y:S10]  /*ffc90*/  @P6 STG.E.U8 desc[UR6][R20.64], R0 ;  /* 0x0000000014006986 */ /* 0x0001f4000c101106 */
[----:B------:R-:W-:-:S02]  /*ffca0*/  @P0 LOP3.LUT R7, R7, 0x8000, RZ, 0xfc, !PT ;  /* 0x0000800007070812 */ /* 0x000fc400078efcff */
[----:B------:R-:W-:Y:S02]  /*ffcb0*/  LOP3.LUT P0, RZ, R24, 0x20000000, RZ, 0xc0, !PT ;  /* 0x2000000018ff7812 */ /* 0x000fe4000780c0ff */
[----:B0-----:R-:W-:Y:S01]  /*ffcc0*/  PRMT R0, R29, 0x7773, RZ ;  /* 0x000077731d007816 */ /* 0x001fe200000000ff */
[----:B------:R-:W3:Y:S04]  /*ffcd0*/  LDL.LU.64 R20, [R1+0x2f50] ;  /* 0x002f500001147983 */ /* 0x000ee80000300a00 */
[----:B------:R-:W3:Y:S06]  /*ffce0*/  LDL.LU R29, [R1+0x58c] ;  /* 0x00058c00011d7983 */ /* 0x000eec0000300800 */
[----:B------:R0:W-:Y:S01]  /*ffcf0*/  @P0 STG.E.U8 desc[UR6][R14.64], R0 ;  /* 0x000000000e000986 */ /* 0x0001e2000c101106 */
[----:B------:R-:W-:-:S02]  /*ffd00*/  LOP3.LUT P0, RZ, R7, 0x8000, RZ, 0xc0, !PT ;  /* 0x0000800007ff7812 */ /* 0x000fc4000780c0ff */
[----:B0-----:R-:W-:Y:S01]  /*ffd10*/  PRMT R0, R6, 0x7770, RZ ;  /* 0x0000777006007816 */ /* 0x001fe200000000ff */
[----:B------:R-:W3:Y:S10]  /*ffd20*/  LDL.LU.64 R14, [R1+0x2f48] ;  /* 0x002f4800010e7983 */ /* 0x000ef40000300a00 */
[----:B------:R0:W-:Y:S01]  /*ffd30*/  @P0 STG.E.U8 desc[UR6][R12.64], R0 ;  /* 0x000000000c000986 */ /* 0x0001e2000c101106 */
[----:B------:R-:W-:-:S02]  /*ffd40*/  LOP3.LUT P0, RZ, R7, 0x4000, RZ, 0xc0, !PT ;  /* 0x0000400007ff7812 */ /* 0x000fc4000780c0ff */
[----:B0-----:R-:W-:Y:S01]  /*ffd50*/  PRMT R0, R6, 0x7771, RZ ;  /* 0x0000777106007816 */ /* 0x001fe200000000ff */
[----:B------:R-:W3:Y:S10]  /*ffd60*/  LDL.LU.64 R12, [R1+0x2f68] ;  /* 0x002f6800010c7983 */ /* 0x000ef40000300a00 */
[----:B--2---:R0:W-:Y:S01]  /*ffd70*/  @P0 STG.E.U8 desc[UR6][R26.64], R0 ;  /* 0x000000001a000986 */ /* 0x0041e2000c101106 */
[----:B------:R-:W-:-:S02]  /*ffd80*/  LOP3.LUT P0, RZ, R7, 0x2000, RZ, 0xc0, !PT ;  /* 0x0000200007ff7812 */ /* 0x000fc4000780c0ff */
[----:B0-----:R-:W-:Y:S01]  /*ffd90*/  PRMT R0, R6, 0x7772, RZ ;  /* 0x0000777206007816 */ /* 0x001fe200000000ff */
[----:B------:R-:W2:Y:S10]  /*ffda0*/  LDL.LU.64 R26, [R1+0x2f60] ;  /* 0x002f6000011a7983 */ /* 0x000eb40000300a00 */
[----:B----4-:R0:W-:Y:S04]  /*ffdb0*/  @P0 STG.E.U8 desc[UR6][R8.64], R0 ;  /* 0x0000000008000986 */ /* 0x0101e8000c101106 */
[----:B0-----:R-:W4:Y:S01]  /*ffdc0*/  LDL.LU.64 R8, [R1+0x5b28] ;  /* 0x005b280001087983 */ /* 0x001f220000300a00 */
[----:B------:R-:W-:-:S02]  /*ffdd0*/  LOP3.LUT P0, RZ, R7, 0x1000, RZ, 0xc0, !PT ;  /* 0x0000100007ff7812 */ /* 0x000fc4000780c0ff */
[----:B------:R-:W-:-:S11]  /*ffde0*/  PRMT R0, R6, 0x7773, RZ ;  /* 0x0000777306007816 */ /* 0x000fd600000000ff */
[----:B----4-:R0:W-:Y:S04]  /*ffdf0*/  @P0 STG.E.U8 desc[UR6][R8.64], R0 ;  /* 0x0000000008000986 */ /* 0x0101e8000c101106 */
[----:B0-----:R-:W4:Y:S01]  /*ffe00*/  LDL.LU.64 R8, [R1+0x5b20] ;  /* 0x005b200001087983 */ /* 0x001f220000300a00 */
[----:B------:R-:W-:Y:S02]  /*ffe10*/  LOP3.LUT P0, RZ, R7, 0x800, RZ, 0xc0, !PT ;  /* 0x0000080007ff7812 */ /* 0x000fe4000780c0ff */
[----:B---3--:R-:W-:-:S11]  /*ffe20*/  PRMT R0, R18, 0x7770, RZ ;  /* 0x0000777012007816 */ /* 0x008fd600000000ff */
[----:B----4-:R0:W-:Y:S04]  /*ffe30*/  @P0 STG.E.U8 desc[UR6][R8.64], R0 ;  /* 0x0000000008000986 */ /* 0x0101e8000c101106 */
[----:B0-----:R-:W3:Y:S01]  /*ffe40*/  LDL.LU.64 R8, [R1+0x5b18] ;  /* 0x005b180001087983 */ /* 0x001ee20000300a00 */
[----:B------:R-:W-:Y:S02]  /*ffe50*/  LOP3.LUT P0, RZ, R7, 0x400, RZ, 0xc0, !PT ;  /* 0x0000040007ff7812 */ /* 0x000fe4000780c0ff */
[----:B------:R-:W-:Y:S02]  /*ffe60*/  PRMT R0, R18, 0x7771, RZ ;  /* 0x0000777112007816 */ /* 0x000fe400000000ff */
[C---:B------:R-:W-:Y:S02]  /*ffe70*/  LOP3.LUT P1, RZ, R25.reuse, 0x80, RZ, 0xc0, !PT ;  /* 0x0000008019ff7812 */ /* 0x040fe4000782c0ff */
[----:B------:R-:W-:-:S02]  /*ffe80*/  LOP3.LUT P2, RZ, R25, 0x100, RZ, 0xc0, !PT ;  /* 0x0000010019ff7812 */ /* 0x000fc4000784c0ff */
[C---:B------:R-:W-:Y:S02]  /*ffe90*/  LOP3.LUT P3, RZ, R25.reuse, 0x200, RZ, 0xc0, !PT ;  /* 0x0000020019ff7812 */ /* 0x040fe4000786c0ff */
[C---:B------:R-:W-:Y:S02]  /*ffea0*/  LOP3.LUT P4, RZ, R25.reuse, 0x400, RZ, 0xc0, !PT ;  /* 0x0000040019ff7812 */ /* 0x040fe4000788c0ff */
[----:B------:R-:W-:Y:S01]  /*ffeb0*/  LOP3.LUT P5, RZ, R25, 0x800, RZ, 0xc0, !PT ;  /* 0x0000080019ff7812 */ /* 0x000fe200078ac0ff */
[----:B---3--:R0:W-:Y:S01]  /*ffec0*/  @P0 STG.E.U8 desc[UR6][R8.64], R0 ;  /* 0x0000000008000986 */ /* 0x0081e2000c101106 */
[C---:B------:R-:W-:Y:S02]  /*ffed0*/  LOP3.LUT P0, RZ, R7.reuse, 0x200, RZ, 0xc0, !PT ;  /* 0x0000020007ff7812 */ /* 0x040fe4000780c0ff */
[----:B0-----:R-:W-:Y:S01]  /*ffee0*/  PRMT R0, R18, 0x7772, RZ ;  /* 0x0000777212007816 */ /* 0x001fe200000000ff */
[----:B------:R-:W3:Y:S10]  /*ffef0*/  LDL.LU.64 R8, [R1+0x5b10] ;  /* 0x005b100001087983 */ /* 0x000ef40000300a00 */
[----:B------:R0:W-:Y:S01]  /*fff00*/  @P0 STG.E.U8 desc[UR6][R22.64], R0 ;  /* 0x0000000016000986 */ /* 0x0001e2000c101106 */
[----:B------:R-:W-:-:S02]  /*fff10*/  LOP3.LUT P0, RZ, R7, 0x100, RZ, 0xc0, !PT ;  /* 0x0000010007ff7812 */ /* 0x000fc4000780c0ff */
        /* <DEDUP_REMOVED lines=15> */
[----:B0-----:R-:W4:Y:S01]  /*100010*/  LDL.LU.64 R12, [R1+0x2f80] ;  /* 0x002f8000010c7983 */ /* 0x001f220000300a00 */
[C---:B------:R-:W-:Y:S02]  /*100020*/  LOP3.LUT P0, RZ, R25.reuse, 0x2000000, RZ, 0xc0, !PT ;  /* 0x0200000019ff7812 */ /* 0x040fe4000780c0ff */
[C---:B------:R-:W-:Y:S02]  /*100030*/  LOP3.LUT P6, RZ, R25.reuse, 0x1000, RZ, 0xc0, !PT ;  /* 0x0000100019ff7812 */ /* 0x040fe400078cc0ff */
[----:B------:R-:W-:Y:S02]  /*100040*/  LOP3.LUT P4, RZ, R25, 0x2000, RZ, 0xc0, !PT ;  /* 0x0000200019ff7812 */ /* 0x000fe4000788c0ff */
[C---:B------:R-:W-:Y:S01]  /*100050*/  PRMT R0, R29.reuse, 0x7772, RZ ;  /* 0x000077721d007816 */ /* 0x040fe200000000ff */
[----:B------:R-:W4:Y:S08]  /*100060*/  LDL.LU.64 R16, [R1+0x2f78] ;  /* 0x002f780001107983 */ /* 0x000f300000300a00 */
[----:B--2---:R0:W-:Y:S04]  /*100070*/  @P6 STG.E.U8 desc[UR6][R26.64], R0 ;  /* 0x000000001a006986 */ /* 0x0041e8000c101106 */
[----:B0-----:R-:W2:Y:S01]  /*100080*/  LDL.LU.64 R26, [R1+0x2f70] ;  /* 0x002f7000011a7983 */ /* 0x001ea20000300a00 */
[----:B------:R-:W-:-:S03]  /*100090*/  PRMT R0, R29, 0x7773, RZ ;  /* 0x000077731d007816 */ /* 0x000fc600000000ff */
[----:B------:R-:W2:Y:S04]  /*1000a0*/  LDL.LU.64 R20, [R1+0x2f98] ;  /* 0x002f980001147983 */ /* 0x000ea80000300a00 */
[----:B------:R-:W2:Y:S04]  /*1000b0*/  LDL.LU R19, [R1+0x57c] ;  /* 0x00057c0001137983 */ /* 0x000ea80000300800 */
[----:B------:R-:W2:Y:S04]  /*1000c0*/  LDL.LU.64 R14, [R1+0x2f90] ;  /* 0x002f9000010e7983 */ /* 0x000ea80000300a00 */
[----:B------:R-:W2:Y:S01]  /*1000d0*/  LDL.LU R3, [R1+0x56c] ;  /* 0x00056c0001037983 */ /* 0x000ea20000300800 */
[----:B---3--:R-:W-:-:S04]  /*1000e0*/  LOP3.LUT R8, R8, 0xbfffffff, RZ, 0xc0, !PT ;  /* 0xbfffffff08087812 */ /* 0x008fc800078ec0ff */
[----:B------:R-:W-:Y:S02]  /*1000f0*/  @P0 LOP3.LUT R8, R8, 0x40000000, RZ, 0xfc, !PT ;  /* 0x4000000008080812 */ /* 0x000fe400078efcff */
[----:B------:R-:W-:Y:S02]  /*100100*/  LOP3.LUT P0, RZ, R25, 0x1000000, RZ, 0xc0, !PT ;  /* 0x0100000019ff7812 */ /* 0x000fe4000780c0ff */
[----:B------:R-:W-:-:S11]  /*100110*/  LOP3.LUT R8, R8, 0x7fffffff, RZ, 0xc0, !PT ;  /* 0x7fffffff08087812 */ /* 0x000fd600078ec0ff */
[----:B------:R-:W-:-:S05]  /*100120*/  @P0 LOP3.LUT R8, R8, 0x80000000, RZ, 0xfc, !PT ;  /* 0x8000000008080812 */ /* 0x000fca00078efcff */
[----:B------:R-:W-:Y:S04]  /*100130*/  STL.64 [R1+0x5af8], R8 ;  /* 0x005af80801007387 */ /* 0x000fe80000100a00 */
[----:B----4-:R0:W-:Y:S04]  /*100140*/  @P4 STG.E.U8 desc[UR6][R12.64], R0 ;  /* 0x000000000c004986 */ /* 0x0101e8000c101106 */
[----:B0-----:R-:W3:Y:S04]  /*100150*/  LDL.LU.64 R12, [R1+0x2f88] ;  /* 0x002f8800010c7983 */ /* 0x001ee80000300a00 */
[----:B------:R-:W4:Y:S04]  /*100160*/  LDL.LU R29, [R1+0x55c] ;  /* 0x00055c00011d7983 */ /* 0x000f280000300800 */
        /* <DEDUP_REMOVED lines=22> */
[----:B------:R-:W-:Y:S02]  /*1002d0*/  LOP3.LUT P6, RZ, R25, 0x8000, RZ, 0xc0, !PT ;  /* 0x0000800019ff7812 */ /* 0x000fe400078cc0ff */
[----:B--2---:R-:W-:Y:S02]  /*1002e0*/  PRMT R0, R19, 0x7770, RZ ;  /* 0x0000777013007816 */ /* 0x004fe400000000ff */
[----:B------:R-:W-:Y:S02]  /*1002f0*/  @P0 LOP3.LUT R7, R7, 0x20, RZ, 0xfc, !PT ;  /* 0x0000002007070812 */ /* 0x000fe400078efcff */
[----:B------:R-:W-:Y:S01]  /*100300*/  LOP3.LUT P0, RZ, R25, 0x20000, RZ, 0xc0, !PT ;  /* 0x0002000019ff7812 */ /* 0x000fe2000780c0ff */
[----:B------:R-:W2:Y:S01]  /*100310*/  LDL.LU.64 R8, [R1+0x2fb0] ;  /* 0x002fb00001087983 */ /* 0x000ea20000300a00 */
[----:B------:R-:W-:-:S03]  /*100320*/  LOP3.LUT R7, R7, 0xffffffbf, RZ, 0xc0, !PT ;  /* 0xffffffbf07077812 */ /* 0x000fc600078ec0ff */
[----:B------:R0:W-:Y:S08]  /*100330*/  @P5 STG.E.U8 desc[UR6][R16.64], R0 ;  /* 0x0000000010005986 */ /* 0x0001f0000c101106 */
[----:B------:R-:W-:Y:S02]  /*100340*/  @P0 LOP3.LUT R7, R7, 0x40, RZ, 0xfc, !PT ;  /* 0x0000004007070812 */ /* 0x000fe400078efcff */
[----:B------:R-:W-:-:S02]  /*100350*/  LOP3.LUT P0, RZ, R25, 0x10000, RZ, 0xc0, !PT ;  /* 0x0001000019ff7812 */ /* 0x000fc4000780c0ff */
[----:B0-----:R-:W-:-:S05]  /*100360*/  PRMT R0, R19, 0x7771, RZ ;  /* 0x0000777113007816 */ /* 0x001fca00000000ff */
[----:B------:R0:W-:Y:S02]  /*100370*/  @P6 STG.E.U8 desc[UR6][R26.64], R0 ;  /* 0x000000001a006986 */ /* 0x0001e4000c101106 */
[----:B0-----:R-:W-:Y:S02]  /*100380*/  PRMT R0, R19, 0x7772, RZ ;  /* 0x0000777213007816 */ /* 0x001fe400000000ff */
[----:B------:R-:W2:Y:S04]  /*100390*/  LDL.LU.64 R26, [R1+0x2fa8] ;  /* 0x002fa800011a7983 */ /* 0x000ea80000300a00 */
[----:B------:R0:W-:Y:S01]  /*1003a0*/  @P0 STG.E.U8 desc[UR6][R20.64], R0 ;  /* 0x0000000014000986 */ /* 0x0001e2000c101106 */
[----:B------:R-:W-:Y:S02]  /*1003b0*/  LOP3.LUT P0, RZ, R7, 0x40, RZ, 0xc0, !PT ;  /* 0x0000004007ff7812 */ /* 0x000fe4000780c0ff */
[----:B0-----:R-:W-:-:S11]  /*1003c0*/  PRMT R0, R19, 0x7773, RZ ;  /* 0x0000777313007816 */ /* 0x001fd600000000ff */
[----:B------:R0:W-:Y:S01]  /*1003d0*/  @P0 STG.E.U8 desc[UR6][R14.64], R0 ;  /* 0x000000000e000986 */ /* 0x0001e2000c101106 */
[----:B------:R-:W-:Y:S02]  /*1003e0*/  LOP3.LUT P0, RZ, R7, 0x20, RZ, 0xc0, !PT ;  /* 0x0000002007ff7812 */ /* 0x000fe4000780c0ff */
[C---:B------:R-:W-:Y:S02]  /*1003f0*/  LOP3.LUT P1, RZ, R25.reuse, 0x4000000, RZ, 0xc0, !PT ;  /* 0x0400000019ff7812 */ /* 0x040fe4000782c0ff */
[----:B------:R-:W-:Y:S02]  /*100400*/  LOP3.LUT P2, RZ, R25, 0x8000000, RZ, 0xc0, !PT ;  /* 0x0800000019ff7812 */ /* 0x000fe4000784c0ff */
[----:B0-----:R-:W-:Y:S02]  /*100410*/  PRMT R0, R3, 0x7770, RZ ;  /* 0x0000777003007816 */ /* 0x001fe400000000ff */
[----:B------:R-:W-:-:S05]  /*100420*/  LOP3.LUT P3, RZ, R25, 0x10000000, RZ, 0xc0, !PT ;  /* 0x1000000019ff7812 */ /* 0x000fca000786c0ff */
[----:B---3--:R0:W-:Y:S01]  /*100430*/  @P0 STG.E.U8 desc[UR6][R12.64], R0 ;  /* 0x000000000c000986 */ /* 0x0081e2000c101106 */
[----:B------:R-:W-:Y:S02]  /*100440*/  LOP3.LUT P0, RZ, R7, 0x10, RZ, 0xc0, !PT ;  /* 0x0000001007ff7812 */ /* 0x000fe4000780c0ff */
[C---:B------:R-:W-:Y:S02]  /*100450*/  LOP3.LUT P4, RZ, R25.reuse, 0x20000000, RZ, 0xc0, !PT ;  /* 0x2000000019ff7812 */ /* 0x040fe4000788c0ff */
[C---:B------:R-:W-:Y:S02]  /*100460*/  LOP3.LUT P5, RZ, R25.reuse, 0x40000000, RZ, 0xc0, !PT ;  /* 0x4000000019ff7812 */ /* 0x040fe400078ac0ff */
[----:B------:R-:W-:Y:S01]  /*100470*/  LOP3.LUT P6, RZ, R25, 0x80000000, RZ, 0xc0, !PT ;  /* 0x8000000019ff7812 */ /* 0x000fe200078cc0ff */
[----:B------:R1:W-:Y:S01]  /*100480*/  STL.64 [R1+0x5678], R24 ;  /* 0x0056781801007387 */ /* 0x0003e20000100a00 */
[----:B0-----:R-:W-:-:S03]  /*100490*/  PRMT R0, R3, 0x7771, RZ ;  /* 0x0000777103007816 */ /* 0x001fc600000000ff */
[----:B-1----:R-:W3:Y:S04]  /*1004a0*/  LDL.LU.64 R24, [R1+0x2fa0] ;  /* 0x002fa00001187983 */ /* 0x002ee80000300a00 */
[----:B------:R-:W2:Y:S04]  /*1004b0*/  LDL.LU.64 R22, [R1+0x2fd8] ;  /* 0x002fd80001167983 */ /* 0x000ea80000300a00 */
[----:B------:R-:W2:Y:S04]  /*1004c0*/  LDL.LU.64 R4, [R1+0x2fd0] ;  /* 0x002fd00001047983 */ /* 0x000ea80000300a00 */
[----:B------:R-:W2:Y:S04]  /*1004d0*/  LDL.LU.64 R10, [R1+0x2fc8] ;  /* 0x002fc800010a7983 */ /* 0x000ea80000300a00 */
[----:B------:R-:W2:Y:S04]  /*1004e0*/  LDL.LU.64 R16, [R1+0x3000] ;  /* 0x0030000001107983 */ /* 0x000ea80000300a00 */
        /* <DEDUP_REMOVED lines=8> */
[----:B------:R-:W-:-:S11]  /*100570*/  PRMT R0, R3, 0x7772, RZ ;  /* 0x0000777203007816 */ /* 0x000fd600000000ff */
[----:B----4-:R0:W-:Y:S04]  /*100580*/  @P0 STG.E.U8 desc[UR6][R28.64], R0 ;  /* 0x000000001c000986 */ /* 0x0101e8000c101106 */
[----:B0-----:R-:W4:Y:S01]  /*100590*/  LDL.LU.64 R28, [R1+0x5b00] ;  /* 0x005b0000011c7983 */ /* 0x001f220000300a00 */
[----:B------:R-:W-:Y:S02]  /*1005a0*/  LOP3.LUT P0, RZ, R7, 0x4, RZ, 0xc0, !PT ;  /* 0x0000000407ff7812 */ /* 0x000fe4000780c0ff */
[----:B------:R-:W-:-:S11]  /*1005b0*/  PRMT R0, R3, 0x7773, RZ ;  /* 0x0000777303007816 */ /* 0x000fd600000000ff */
[----:B--2---:R0:W-:Y:S04]  /*1005c0*/  @P0 STG.E.U8 desc[UR6][R8.64], R0 ;  /* 0x0000000008000986 */ /* 0x0041e8000c101106 */
[----:B0-----:R-:W2:Y:S01]  /*1005d0*/  LDL.LU.64 R8, [R1+0x5af8] ;  /* 0x005af80001087983 */ /* 0x001ea20000300a00 */
[----:B------:R-:W-:Y:S02]  /*1005e0*/  LOP3.LUT P0, RZ, R7, 0x2, RZ, 0xc0, !PT ;  /* 0x0000000207ff7812 */ /* 0x000fe4000780c0ff */
[----:B----4-:R-:W-:-:S11]  /*1005f0*/  PRMT R0, R29, 0x7770, RZ ;  /* 0x000077701d007816 */ /* 0x010fd600000000ff */
[----:B------:R0:W-:Y:S04]  /*100600*/  @P0 STG.E.U8 desc[UR6][R26.64], R0 ;  /* 0x000000001a000986 */ /* 0x0001e8000c101106 */
[----:B0-----:R-:W4:Y:S01]  /*100610*/  LDL.LU.64 R26, [R1+0x5af0] ;  /* 0x005af000011a7983 */ /* 0x001f220000300a00 */
[----:B------:R-:W-:Y:S02]  /*100620*/  LOP3.LUT P0, RZ, R7, 0x1, RZ, 0xc0, !PT ;  /* 0x0000000107ff7812 */ /* 0x000fe4000780c0ff */
[----:B------:R-:W-:-:S11]  /*100630*/  PRMT R0, R29, 0x7771, RZ ;  /* 0x000077711d007816 */ /* 0x000fd600000000ff */
[----:B---3--:R0:W-:Y:S01]  /*100640*/  @P0 STG.E.U8 desc[UR6][R24.64], R0 ;  /* 0x0000000018000986 */ /* 0x0081e2000c101106 */
[----:B--2---:R-:W-:Y:S02]  /*100650*/  LOP3.LUT P0, RZ, R8, 0x80000000, RZ, 0xc0, !PT ;  /* 0x8000000008ff7812 */ /* 0x004fe4000780c0ff */
[----:B0-----:R-:W-:-:S11]  /*100660*/  PRMT R0, R29, 0x7772, RZ ;  /* 0x000077721d007816 */ /* 0x001fd600000000ff */
[----:B------:R0:W-:Y:S01]  /*100670*/  @P0 STG.E.U8 desc[UR6][R22.64], R0 ;  /* 0x0000000016000986 */ /* 0x0001e2000c101106 */
[----:B------:R-:W-:Y:S02]  /*100680*/  LOP3.LUT P0, RZ, R8, 0x40000000, RZ, 0xc0, !PT ;  /* 0x4000000008ff7812 */ /* 0x000fe4000780c0ff */
[----:B0-----:R-:W-:-:S11]  /*100690*/  PRMT R0, R29, 0x7773, RZ ;  /* 0x000077731d007816 */ /* 0x001fd600000000ff */
[----:B------:R4:W-:Y:S02]  /*1006a0*/  @P0 STG.E.U8 desc[UR6][R4.64], R0 ;  /* 0x0000000004000986 */ /* 0x0009e4000c101106 */
[----:B----4-:R-:W-:-:S05]  /*1006b0*/  PRMT R0, R26, 0x7770, RZ ;  /* 0x000077701a007816 */ /* 0x010fca00000000ff */
[----:B------:R0:W-:Y:S02]  /*1006c0*/  @P1 STG.E.U8 desc[UR6][R10.64], R0 ;  /* 0x000000000a001986 */ /* 0x0001e4000c101106 */
        /* <DEDUP_REMOVED lines=8> */
[----:B------:R0:W-:Y:S02]  /*100750*/  @P5 STG.E.U8 desc[UR6][R14.64], R0 ;  /* 0x000000000e005986 */ /* 0x0001e4000c101106 */
[----:B0-----:R-:W-:-:S05]  /*100760*/  PRMT R0, R2, 0x7771, RZ ;  /* 0x0000777102007816 */ /* 0x001fca00000000ff */
[----:B------:R0:W-:Y:S04]  /*100770*/  @P6 STG.E.U8 desc[UR6][R12.64], R0 ;  /* 0x000000000c006986 */ /* 0x0001e8000c101106 */
[----:B0-----:R-:W3:Y:S01]  /*100780*/  LDL.LU.64 R12, [R1+0x3018] ;  /* 0x00301800010c7983 */ /* 0x001ee20000300a00 */
[----:B------:R-:W-:-:S03]  /*100790*/  PRMT R0, R2, 0x7772, RZ ;  /* 0x0000777202007816 */ /* 0x000fc600000000ff */
[----:B------:R-:W4:Y:S04]  /*1007a0*/  LDL.LU.64 R16, [R1+0x3010] ;  /* 0x0030100001107983 */ /* 0x000f280000300a00 */
[----:B------:R-:W4:Y:S04]  /*1007b0*/  LDL.LU.64 R18, [R1+0x3008] ;  /* 0x0030080001127983 */ /* 0x000f280000300a00 */
[----:B------:R-:W4:Y:S04]  /*1007c0*/  LDL.LU.64 R20, [R1+0x3040] ;  /* 0x0030400001147983 */ /* 0x000f280000300a00 */
[----:B------:R-:W4:Y:S04]  /*1007d0*/  LDL.LU.64 R14, [R1+0x3038] ;  /* 0x00303800010e7983 */ /* 0x000f280000300a00 */
[----:B------:R-:W4:Y:S01]  /*1007e0*/  LDL.LU R29, [R1+0x520] ;  /* 0x00052000011d7983 */ /* 0x000f220000300800 */
[----:B--2---:R-:W-:-:S13]  /*1007f0*/  LOP3.LUT P4, RZ, R26, 0x1, RZ, 0xc0, !PT ;  /* 0x000000011aff7812 */ /* 0x004fda000788c0ff */
[----:B---3--:R0:W-:Y:S04]  /*100800*/  @P4 STG.E.U8 desc[UR6][R12.64], R0 ;  /* 0x000000000c004986 */ /* 0x0081e8000c101106 */
[----:B0-----:R-:W2:Y:S04]  /*100810*/  LDL.LU.64 R12, [R1+0x3030] ;  /* 0x00303000010c7983 */ /* 0x001ea80000300a00 */
[----:B------:R-:W3:Y:S04]  /*100820*/  LDL.LU.64 R6, [R1+0x3050] ;  /* 0x0030500001067983 */ /* 0x000ee80000300a00 */
[----:B---3--:R0:W-:Y:S04]  /*100830*/  STL.64 [R1+0x5ad0], R6 ;  /* 0x005ad00601007387 */ /* 0x0081e80000100a00 */
        /* <DEDUP_REMOVED lines=25> */
[----:B------:R-:W-:-:S02]  /*1009d0*/  LOP3.LUT P5, RZ, R26, 0x2, RZ, 0xc0, !PT ;  /* 0x000000021aff7812 */ /* 0x000fc400078ac0ff */
[----:B------:R-:W-:Y:S02]  /*1009e0*/  LOP3.LUT P6, RZ, R26, 0x4, RZ, 0xc0, !PT ;  /* 0x000000041aff7812 */ /* 0x000fe400078cc0ff */
[----:B------:R-:W-:Y:S02]  /*1009f0*/  PRMT R0, R2, 0x7773, RZ ;  /* 0x0000777302007816 */ /* 0x000fe400000000ff */
        /* <DEDUP_REMOVED lines=11> */
[----:B----4-:R0:W-:Y:S10]  /*100ab0*/  @P5 STG.E.U8 desc[UR6][R16.64], R0 ;  /* 0x0000000010005986 */ /* 0x0101f4000c101106 */
[----:B------:R-:W-:-:S02]  /*100ac0*/  @P0 LOP3.LUT R8, R8, 0x20000000, RZ, 0xfc, !PT ;  /* 0x2000000008080812 */ /* 0x000fc400078efcff */
[----:B------:R-:W-:Y:S02]  /*100ad0*/  LOP3.LUT P0, RZ, R26, 0x8, RZ, 0xc0, !PT ;  /* 0x000000081aff7812 */ /* 0x000fe4000780c0ff */
[C---:B0-----:R-:W-:Y:S01]  /*100ae0*/  PRMT R0, R29.reuse, 0x7770, RZ ;  /* 0x000077701d007816 */ /* 0x041fe200000000ff */
[----:B------:R-:W4:Y:S04]  /*100af0*/  LDL.LU.64 R16, [R1+0x3068] ;  /* 0x0030680001107983 */ /* 0x000f280000300a00 */
[----:B------:R0:W-:Y:S02]  /*100b00*/  @P6 STG.E.U8 desc[UR6][R18.64], R0 ;  /* 0x0000000012006986 */ /* 0x0001e4000c101106 */
[----:B0-----:R-:W-:Y:S02]  /*100b10*/  PRMT R0, R29, 0x7771, RZ ;  /* 0x000077711d007816 */ /* 0x001fe400000000ff */
[----:B------:R-:W4:Y:S04]  /*100b20*/  LDL.LU.64 R18, [R1+0x3060] ;  /* 0x0030600001127983 */ /* 0x000f280000300a00 */
        /* <DEDUP_REMOVED lines=11> */
[----:B------:R-:W2:Y:S04]  /*100be0*/  LDL.LU.64 R12, [R1+0x3088] ;  /* 0x00308800010c7983 */ /* 0x000ea80000300a00 */
[----:B------:R-:W2:Y:S06]  /*100bf0*/  LDL.LU R29, [R1+0x524] ;  /* 0x00052400011d7983 */ /* 0x000eac0000300800 */
        /* <DEDUP_REMOVED lines=10> */
[----:B------:R-:W-:-:S03]  /*100ca0*/  PRMT R0, R27, 0x7773, RZ ;  /* 0x000077731b007816 */ /* 0x000fc600000000ff */
[----:B------:R-:W2:Y:S01]  /*100cb0*/  LDL.LU R27, [R1+0x5acc] ;  /* 0x005acc00011b7983 */ /* 0x000ea20000300800 */
[----:B------:R-:W-:Y:S02]  /*100cc0*/  LOP3.LUT P0, RZ, R8, 0x1000000, RZ, 0xc0, !PT ;  /* 0x0100000008ff7812 */ /* 0x000fe4000780c0ff */
[C---:B------:R-:W-:Y:S02]  /*100cd0*/  LOP3.LUT P1, RZ, R26.reuse, 0x2000, RZ, 0xc0, !PT ;  /* 0x000020001aff7812 */ /* 0x040fe4000782c0ff */
[C---:B------:R-:W-:Y:S02]  /*100ce0*/  LOP3.LUT P2, RZ, R26.reuse, 0x4000, RZ, 0xc0, !PT ;  /* 0x000040001aff7812 */ /* 0x040fe4000784c0ff */
[C---:B------:R-:W-:Y:S02]  /*100cf0*/  LOP3.LUT P3, RZ, R26.reuse, 0x8000, RZ, 0xc0, !PT ;  /* 0x000080001aff7812 */ /* 0x040fe4000786c0ff */
[C---:B------:R-:W-:Y:S02]  /*100d00*/  LOP3.LUT P4, RZ, R26.reuse, 0x10000, RZ, 0xc0, !PT ;  /* 0x000100001aff7812 */ /* 0x040fe4000788c0ff */
[----:B------:R-:W-:-:S03]  /*100d10*/  LOP3.LUT P5, RZ, R26, 0x20000, RZ, 0xc0, !PT ;  /* 0x000200001aff7812 */ /* 0x000fc600078ac0ff */
        /* <DEDUP_REMOVED lines=20> */
[----:B------:R0:W-:Y:S04]  /*100e60*/  @P5 STG.E.U8 desc[UR6][R14.64], R0 ;  /* 0x000000000e005986 */ /* 0x0001e8000c101106 */
[----:B0-----:R-:W3:Y:S01]  /*100e70*/  LDL.LU.64 R14, [R1+0x30c0] ;  /* 0x0030c000010e7983 */ /* 0x001ee20000300a00 */
[----:B------:R-:W-:-:S02]  /*100e80*/  LOP3.LUT P6, RZ, R26, 0x40000, RZ, 0xc0, !PT ;  /* 0x000400001aff7812 */ /* 0x000fc400078cc0ff */
[----:B------:R-:W-:Y:S02]  /*100e90*/  LOP3.LUT P4, RZ, R26, 0x80000, RZ, 0xc0, !PT ;  /* 0x000800001aff7812 */ /* 0x000fe4000788c0ff */
[C---:B------:R-:W-:Y:S01]  /*100ea0*/  PRMT R0, R29.reuse, 0x7770, RZ ;  /* 0x000077701d007816 */ /* 0x040fe200000000ff */
[----:B------:R-:W4:Y:S04]  /*100eb0*/  LDL.LU.64 R10, [R1+0x30b8] ;  /* 0x0030b800010a7983 */ /* 0x000f280000300a00 */
[----:B------:R-:W2:Y:S04]  /*100ec0*/  LDL.LU.64 R16, [R1+0x30b0] ;  /* 0x0030b00001107983 */ /* 0x000ea80000300a00 */
[----:B------:R-:W2:Y:S04]  /*100ed0*/  LDL.LU.64 R18, [R1+0x30a8] ;  /* 0x0030a80001127983 */ /* 0x000ea80000300a00 */
[----:B------:R-:W2:Y:S04]  /*100ee0*/  LDL.LU.64 R20, [R1+0x30a0] ;  /* 0x0030a00001147983 */ /* 0x000ea80000300a00 */
[----:B------:R0:W-:Y:S02]  /*100ef0*/  @P6 STG.E.U8 desc[UR6][R12.64], R0 ;  /* 0x000000000c006986 */ /* 0x0001e4000c101106 */
[----:B0-----:R-:W-:-:S02]  /*100f00*/  PRMT R0, R29, 0x7771, RZ ;  /* 0x000077711d007816 */ /* 0x001fc400000000ff */
[----:B------:R-:W2:Y:S04]  /*100f10*/  LDL.LU R13, [R1+0x514] ;  /* 0x00051400010d7983 */ /* 0x000ea80000300800 */
[----:B---3--:R0:W-:Y:S04]  /*100f20*/  @P4 STG.E.U8 desc[UR6][R14.64], R0 ;  /* 0x000000000e004986 */ /* 0x0081e8000c101106 */
[----:B0-----:R-:W3:Y:S04]  /*100f30*/  LDL.LU.64 R14, [R1+0x30d8] ;  /* 0x0030d800010e7983 */ /* 0x001ee80000300a00 */
[----:B------:R-:W2:Y:S04]  /*100f40*/  LDL.LU R3, [R1+0x548] ;  /* 0x0005480001037983 */ /* 0x000ea80000300800 */
[----:B------:R-:W2:Y:S04]  /*100f50*/  LDL.LU.64 R6, [R1+0x30f8] ;  /* 0x0030f80001067983 */ /* 0x000ea80000300a00 */
[----:B--2---:R0:W-:Y:S04]  /*100f60*/  STL.64 [R1+0x5ab0], R6 ;  /* 0x005ab00601007387 */ /* 0x0041e80000100a00 */
        /* <DEDUP_REMOVED lines=25> */
[----:B------:R-:W-:-:S02]  /*101100*/  LOP3.LUT P5, RZ, R26, 0x100000, RZ, 0xc0, !PT ;  /* 0x001000001aff7812 */ /* 0x000fc400078ac0ff */
[----:B------:R-:W-:Y:S02]  /*101110*/  LOP3.LUT P6, RZ, R26, 0x200000, RZ, 0xc0, !PT ;  /* 0x002000001aff7812 */ /* 0x000fe400078cc0ff */
[----:B------:R-:W-:Y:S02]  /*101120*/  PRMT R0, R29, 0x7772, RZ ;  /* 0x000077721d007816 */ /* 0x000fe400000000ff */
[----:B------:R-:W-:Y:S02]  /*101130*/  @P0 LOP3.LUT R8, R8, 0x40000, RZ, 0xfc, !PT ;  /* 0x0004000008080812 */ /* 0x000fe400078efcff */
[----:B------:R-:W-:Y:S01]  /*101140*/  LOP3.LUT P0, RZ, R26, 0x1000000, RZ, 0xc0, !PT ;  /* 0x010000001aff7812 */ /* 0x000fe2000780c0ff */
[----:B------:R-:W2:Y:S04]  /*101150*/  LDL.LU.64 R24, [R1+0x30f0] ;  /* 0x0030f00001187983 */ /* 0x000ea80000300a00 */
[----:B------:R-:W2:Y:S01]  /*101160*/  LDL.LU R2, [R1+0x538] ;  /* 0x0005380001027983 */ /* 0x000ea20000300800 */
[----:B------:R-:W-:-:S03]  /*101170*/  LOP3.LUT R8, R8, 0xfff7ffff, RZ, 0xc0, !PT ;  /* 0xfff7ffff08087812 */ /* 0x000fc600078ec0ff */
[----:B------:R-:W2:Y:S04]  /*101180*/  LDL.LU.64 R22, [R1+0x30e8] ;  /* 0x0030e80001167983 */ /* 0x000ea80000300a00 */
[----:B------:R-:W2:Y:S01]  /*101190*/  LDL.LU.64 R4, [R1+0x30e0] ;  /* 0x0030e00001047983 */ /* 0x000ea20000300a00 */
[----:B------:R-:W-:Y:S02]  /*1011a0*/  @P0 LOP3.LUT R8, R8, 0x80000, RZ, 0xfc, !PT ;  /* 0x0008000008080812 */ /* 0x000fe400078efcff */
[----:B------:R-:W-:Y:S02]  /*1011b0*/  LOP3.LUT P0, RZ, R26, 0x800000, RZ, 0xc0, !PT ;  /* 0x008000001aff7812 */ /* 0x000fe4000780c0ff */
[----:B------:R-:W-:Y:S01]  /*1011c0*/  LOP3.LUT R8, R8, 0xffefffff, RZ, 0xc0, !PT ;  /* 0xffefffff08087812 */ /* 0x000fe200078ec0ff */
[----:B----4-:R0:W-:Y:S10]  /*1011d0*/  @P5 STG.E.U8 desc[UR6][R10.64], R0 ;  /* 0x000000000a005986 */ /* 0x0101f4000c101106 */
[----:B------:R-:W-:-:S02]  /*1011e0*/  @P0 LOP3.LUT R8, R8, 0x100000, RZ, 0xfc, !PT ;  /* 0x0010000008080812 */ /* 0x000fc400078efcff */
[----:B------:R-:W-:Y:S02]  /*1011f0*/  LOP3.LUT P0, RZ, R26, 0x400000, RZ, 0xc0, !PT ;  /* 0x004000001aff7812 */ /* 0x000fe4000780c0ff */
[----:B0-----:R-:W-:Y:S02]  /*101200*/  PRMT R0, R29, 0x7773, RZ ;  /* 0x000077731d007816 */ /* 0x001fe400000000ff */
[----:B------:R-:W4:Y:S04]  /*101210*/  LDL.LU R29, [R1+0x528] ;  /* 0x00052800011d7983 */ /* 0x000f280000300800 */
[----:B------:R0:W-:Y:S04]  /*101220*/  @P6 STG.E.U8 desc[UR6][R16.64], R0 ;  /* 0x0000000010006986 */ /* 0x0001e8000c101106 */
[----:B------:R-:W4:Y:S01]  /*101230*/  LDL.LU.64 R10, [R1+0x3118] ;  /* 0x00311800010a7983 */ /* 0x000f220000300a00 */
[----:B0-----:R-:W-:-:S03]  /*101240*/  PRMT R0, R13, 0x7770, RZ ;  /* 0x000077700d007816 */ /* 0x001fc600000000ff */
[----:B------:R-:W4:Y:S04]  /*101250*/  LDL.LU.64 R16, [R1+0x3110] ;  /* 0x0031100001107983 */ /* 0x000f280000300a00 */
[----:B------:R0:W-:Y:S01]  /*101260*/  @P0 STG.E.U8 desc[UR6][R18.64], R0 ;  /* 0x0000000012000986 */ /* 0x0001e2000c101106 */
[C---:B------:R-:W-:Y:S02]  /*101270*/  LOP3.LUT P0, RZ, R8.reuse, 0x100000, RZ, 0xc0, !PT ;  /* 0x0010000008ff7812 */ /* 0x040fe4000780c0ff */
[----:B0-----:R-:W-:Y:S01]  /*101280*/  PRMT R0, R13, 0x7771, RZ ;  /* 0x000077710d007816 */ /* 0x001fe200000000ff */
[----:B------:R-:W4:Y:S10]  /*101290*/  LDL.LU.64 R18, [R1+0x3108] ;  /* 0x0031080001127983 */ /* 0x000f340000300a00 */
[----:B------:R0:W-:Y:S01]  /*1012a0*/  @P0 STG.E.U8 desc[UR6][R20.64], R0 ;  /* 0x0000000014000986 */ /* 0x0001e2000c101106 */
[----:B------:R-:W-:-:S02]  /*1012b0*/  LOP3.LUT P0, RZ, R8, 0x80000, RZ, 0xc0, !PT ;  /* 0x0008000008ff7812 */ /* 0x000fc4000780c0ff */
[----:B0-----:R-:W-:Y:S01]  /*1012c0*/  PRMT R0, R13, 0x7772, RZ ;  /* 0x000077720d007816 */ /* 0x001fe200000000ff */
[----:B------:R-:W4:Y:S10]  /*1012d0*/  LDL.LU.64 R20, [R1+0x3140] ;  /* 0x0031400001147983 */ /* 0x000f340000300a00 */
[----:B---3--:R0:W-:Y:S01]  /*1012e0*/  @P0 STG.E.U8 desc[UR6][R14.64], R0 ;  /* 0x000000000e000986 */ /* 0x0081e2000c101106 */
[----:B------:R-:W-:-:S02]  /*1012f0*/  LOP3.LUT P0, RZ, R8, 0x40000, RZ, 0xc0, !PT ;  /* 0x0004000008ff7812 */ /* 0x000fc4000780c0ff */
[----:B0-----:R-:W-:Y:S01]  /*101300*/  PRMT R0, R13, 0x7773, RZ ;  /* 0x000077730d007816 */ /* 0x001fe200000000ff */
[----:B------:R-:W3:Y:S04]  /*101310*/  LDL.LU.64 R14, [R1+0x3138] ;  /* 0x00313800010e7983 */ /* 0x000ee80000300a00 */
[----:B------:R-:W3:Y:S06]  /*101320*/  LDL.LU.64 R12, [R1+0x3130] ;  /* 0x00313000010c7983 */ /* 0x000eec0000300a00 */
        /* <DEDUP_REMOVED lines=29> */
[----:B----4-:R0:W-:Y:S02]  /*101500*/  @P1 STG.E.U8 desc[UR6][R10.64], R0 ;  /* 0x000000000a001986 */ /* 0x0101e4000c101106 */
[----:B0-----:R-:W-:-:S05]  /*101510*/  PRMT R0, R2, 0x7773, RZ ;  /* 0x0000777302007816 */ /* 0x001fca00000000ff */
[----:B------:R0:W-:Y:S02]  /*101520*/  @P2 STG.E.U8 desc[UR6][R16.64], R0 ;  /* 0x0000000010002986 */ /* 0x0001e4000c101106 */
[----:B0-----:R-:W-:-:S05]  /*101530*/  PRMT R0, R29, 0x7770, RZ ;  /* 0x000077701d007816 */ /* 0x001fca00000000ff */
[----:B------:R0:W-:Y:S02]  /*101540*/  @P3 STG.E.U8 desc[UR6][R18.64], R0 ;  /* 0x0000000012003986 */ /* 0x0001e4000c101106 */
[----:B0-----:R-:W-:-:S05]  /*101550*/  PRMT R0, R29, 0x7771, RZ ;  /* 0x000077711d007816 */ /* 0x001fca00000000ff */
[----:B------:R0:W-:Y:S02]  /*101560*/  @P4 STG.E.U8 desc[UR6][R20.64], R0 ;  /* 0x0000000014004986 */ /* 0x0001e4000c101106 */
[----:B0-----:R-:W-:-:S05]  /*101570*/  PRMT R0, R29, 0x7772, RZ ;  /* 0x000077721d007816 */ /* 0x001fca00000000ff */
[----:B---3--:R0:W-:Y:S02]  /*101580*/  @P5 STG.E.U8 desc[UR6][R14.64], R0 ;  /* 0x000000000e005986 */ /* 0x0081e4000c101106 */
[----:B0-----:R-:W-:Y:S02]  /*101590*/  PRMT R0, R29, 0x7773, RZ ;  /* 0x000077731d007816 */ /* 0x001fe400000000ff */
[----:B------:R-:W2:Y:S04]  /*1015a0*/  LDL.LU.64 R14, [R1+0x3128] ;  /* 0x00312800010e7983 */ /* 0x000ea80000300a00 */
[----:B------:R-:W3:Y:S04]  /*1015b0*/  LDL.LU.64 R2, [R1+0x3120] ;  /* 0x0031200001027983 */ /* 0x000ee80000300a00 */
[----:B------:R-:W4:Y:S04]  /*1015c0*/  LDL.LU.64 R16, [R1+0x3158] ;  /* 0x0031580001107983 */ /* 0x000f280000300a00 */
[----:B------:R0:W-:Y:S04]  /*1015d0*/  @P6 STG.E.U8 desc[UR6][R12.64], R0 ;  /* 0x000000000c006986 */ /* 0x0001e8000c101106 */
        /* <DEDUP_REMOVED lines=8> */
[----:B------:R-:W2:Y:S04]  /*101660*/  LDL.LU R29, [R1+0x53c] ;  /* 0x00053c00011d7983 */ /* 0x000ea80000300800 */
        /* <DEDUP_REMOVED lines=19> */
[----:B------:R-:W-:Y:S01]  /*1017a0*/  @P0 LOP3.LUT R8, R8, 0x100, RZ, 0xfc, !PT ;  /* 0x0000010008080812 */ /* 0x000fe200078efcff */
[----:B--2---:R0:W-:Y:S04]  /*1017b0*/  STL.64 [R1+0x5aa8], R28 ;  /* 0x005aa81c01007387 */ /* 0x0041e80000100a00 */
[----:B0-----:R-:W2:Y:S04]  /*1017c0*/  LDL.LU.64 R28, [R1+0x3178] ;  /* 0x00317800011c7983 */ /* 0x001ea80000300a00 */
[----:B------:R-:W2:Y:S01]  /*1017d0*/  LDL.LU.64 R6, [R1+0x3160] ;  /* 0x0031600001067983 */ /* 0x000ea20000300a00 */
[----:B------:R-:W-:-:S02]  /*1017e0*/  LOP3.LUT P0, RZ, R27, 0x1000, RZ, 0xc0, !PT ;  /* 0x000010001bff7812 */ /* 0x000fc4000780c0ff */
        /* <DEDUP_REMOVED lines=8> */
[----:B------:R-:W-:Y:S02]  /*101870*/  PRMT R0, R12, 0x7771, RZ ;  /* 0x000077710c007816 */ /* 0x000fe400000000ff */
[----:B------:R-:W-:-:S03]  /*101880*/  LOP3.LUT R8, R8, 0xfffff7ff, RZ, 0xc0, !PT ;  /* 0xfffff7ff08087812 */ /* 0x000fc600078ec0ff */
[----:B---3--:R0:W-:Y:S04]  /*101890*/  @P5 STG.E.U8 desc[UR6][R2.64], R0 ;  /* 0x0000000002005986 */ /* 0x0081e8000c101106 */
        /* <DEDUP_REMOVED lines=12> */
[C---:B------:R-:W-:Y:S02]  /*101960*/  LOP3.LUT P0, RZ, R8.reuse, 0x200, RZ, 0xc0, !PT ;  /* 0x0000020008ff7812 */ /* 0x040fe4000780c0ff */
[----:B0-----:R-:W-:Y:S01]  /*101970*/  PRMT R0, R13, 0x7772, RZ ;  /* 0x000077720d007816 */ /* 0x001fe200000000ff */
[----:B--2---:R0:W-:Y:S10]  /*101980*/  STL.64 [R1+0x5a98], R6 ;  /* 0x005a980601007387 */ /* 0x0041f40000100a00 */
[----:B------:R1:W-:Y:S04]  /*101990*/  @P0 STG.E.U8 desc[UR6][R28.64], R0 ;  /* 0x000000001c000986 */ /* 0x0003e8000c101106 */
[----:B0-----:R-:W2:Y:S04]  /*1019a0*/  LDL.LU.64 R6, [R1+0x3168] ;  /* 0x0031680001067983 */ /* 0x001ea80000300a00 */
[----:B------:R-:W3:Y:S04]  /*1019b0*/  LDL.LU.64 R24, [R1+0x3198] ;  /* 0x0031980001187983 */ /* 0x000ee80000300a00 */
[----:B------:R-:W4:Y:S04]  /*1019c0*/  LDL.LU.64 R22, [R1+0x3190] ;  /* 0x0031900001167983 */ /* 0x000f280000300a00 */
        /* <DEDUP_REMOVED lines=8> */
[----:B-1----:R-:W2:Y:S01]  /*101a50*/  LDL.LU.64 R28, [R1+0x5aa8] ;  /* 0x005aa800011c7983 */ /* 0x002ea20000300a00 */
[----:B------:R-:W-:-:S02]  /*101a60*/  LOP3.LUT P0, RZ, R8, 0x100, RZ, 0xc0, !PT ;  /* 0x0000010008ff7812 */ /* 0x000fc4000780c0ff */
[----:B------:R-:W-:-:S11]  /*101a70*/  PRMT R0, R13, 0x7773, RZ ;  /* 0x000077730d007816 */ /* 0x000fd600000000ff */
[----:B--2---:R0:W-:Y:S04]  /*101a80*/  @P0 STG.E.U8 desc[UR6][R28.64], R0 ;  /* 0x000000001c000986 */ /* 0x0041e8000c101106 */
[----:B0-----:R-:W2:Y:S01]  /*101a90*/  LDL.LU.64 R28, [R1+0x5aa0] ;  /* 0x005aa000011c7983 */ /* 0x001ea20000300a00 */
[----:B------:R-:W-:Y:S02]  /*101aa0*/  LOP3.LUT P0, RZ, R8, 0x80, RZ, 0xc0, !PT ;  /* 0x0000008008ff7812 */ /* 0x000fe4000780c0ff */
[----:B--2---:R-:W-:-:S11]  /*101ab0*/  PRMT R0, R29, 0x7770, RZ ;  /* 0x000077701d007816 */ /* 0x004fd600000000ff */
[----:B------:R0:W-:Y:S04]  /*101ac0*/  @P0 STG.E.U8 desc[UR6][R6.64], R0 ;  /* 0x0000000006000986 */ /* 0x0001e8000c101106 */
        /* <DEDUP_REMOVED lines=29> */
[----:B------:R0:W-:Y:S02]  /*101ca0*/  @P5 STG.E.U8 desc[UR6][R20.64], R0 ;  /* 0x0000000014005986 */ /* 0x0001e4000c101106 */
[----:B0-----:R-:W-:-:S05]  /*101cb0*/  PRMT R0, R12, 0x7772, RZ ;  /* 0x000077720c007816 */ /* 0x001fca00000000ff */
[----:B------:R0:W-:Y:S04]  /*101cc0*/  @P6 STG.E.U8 desc[UR6][R14.64], R0 ;  /* 0x000000000e006986 */ /* 0x0001e8000c101106 */
[----:B0-----:R-:W3:Y:S01]  /*101cd0*/  LDL.LU.64 R14, [R1+0x31d8] ;  /* 0x0031d800010e7983 */ /* 0x001ee20000300a00 */
[----:B------:R-:W-:-:S03]  /*101ce0*/  LOP3.LUT P4, RZ, R27, 0x2000000, RZ, 0xc0, !PT ;  /* 0x020000001bff7812 */ /* 0x000fc6000788c0ff */
[----:B------:R-:W4:Y:S04]  /*101cf0*/  LDL.LU.64 R2, [R1+0x31d0] ;  /* 0x0031d00001027983 */ /* 0x000f280000300a00 */
[----:B------:R-:W2:Y:S01]  /*101d00*/  LDL.LU.64 R16, [R1+0x3200] ;  /* 0x0032000001107983 */ /* 0x000ea20000300a00 */
[----:B------:R-:W-:-:S03]  /*101d10*/  PRMT R0, R12, 0x7773, RZ ;  /* 0x000077730c007816 */ /* 0x000fc600000000ff */
[----:B------:R-:W2:Y:S04]  /*101d20*/  LDL.LU.64 R18, [R1+0x31f8] ;  /* 0x0031f80001127983 */ /* 0x000ea80000300a00 */
[----:B------:R-:W2:Y:S04]  /*101d30*/  LDL.LU R13, [R1+0x500] ;  /* 0x00050000010d7983 */ /* 0x000ea80000300800 */
[----:B------:R-:W2:Y:S04]  /*101d40*/  LDL.LU.64 R20, [R1+0x31f0] ;  /* 0x0031f00001147983 */ /* 0x000ea80000300a00 */
[----:B------:R-:W2:Y:S04]  /*101d50*/  LDL.LU R29, [R1+0x4f0] ;  /* 0x0004f000011d7983 */ /* 0x000ea80000300800 */
[----:B------:R-:W-:Y:S04]  /*101d60*/  STL [R1+0x56d0], R26 ;  /* 0x0056d01a01007387 */ /* 0x000fe80000100800 */
        /* <DEDUP_REMOVED lines=38> */
[----:B----4-:R0:W-:Y:S04]  /*101fd0*/  @P5 STG.E.U8 desc[UR6][R2.64], R0 ;  /* 0x0000000002005986 */ /* 0x0101e8000c101106 */
[----:B------:R-:W-:Y:S02]  /*101fe0*/  @P0 LOP3.LUT R8, R8, 0x4, RZ, 0xfc, !PT ;  /* 0x0000000408080812 */ /* 0x000fe400078efcff */
[----:B------:R-:W-:Y:S02]  /*101ff0*/  LOP3.LUT P0, RZ, R27, 0x10000000, RZ, 0xc0, !PT ;  /* 0x100000001bff7812 */ /* 0x000fe4000780c0ff */
[----:B------:R-:W4:Y:S04]  /*102000*/  LDL.LU.64 R26, [R1+0x3208] ;  /* 0x00320800011a7983 */ /* 0x000f280000300a00 */
[----:B------:R-:W4:Y:S04]  /*102010*/  LDL.LU.64 R6, [R1+0x3240] ;  /* 0x0032400001067983 */ /* 0x000f280000300a00 */
[----:B------:R-:W4:Y:S01]  /*102020*/  LDL.LU.64 R24, [R1+0x3238] ;  /* 0x0032380001187983 */ /* 0x000f220000300a00 */
[----:B0-----:R-:W-:-:S03]  /*102030*/  PRMT R0, R13, 0x7771, RZ ;  /* 0x000077710d007816 */ /* 0x001fc600000000ff */
[----:B------:R-:W4:Y:S04]  /*102040*/  LDL.LU R12, [R1+0x4d0] ;  /* 0x0004d000010c7983 */ /* 0x000f280000300800 */
[----:B------:R-:W4:Y:S04]  /*102050*/  LDL.LU.64 R4, [R1+0x3230] ;  /* 0x0032300001047983 */ /* 0x000f280000300a00 */
[----:B------:R-:W4:Y:S04]  /*102060*/  LDL.LU.64 R10, [R1+0x3228] ;  /* 0x00322800010a7983 */ /* 0x000f280000300a00 */
[----:B------:R-:W4:Y:S04]  /*102070*/  LDL.LU.64 R2, [R1+0x3220] ;  /* 0x0032200001027983 */ /* 0x000f280000300a00 */
[----:B------:R0:W-:Y:S02]  /*102080*/  @P6 STG.E.U8 desc[UR6][R16.64], R0 ;  /* 0x0000000010006986 */ /* 0x0001e4000c101106 */
[----:B0-----:R-:W-:-:S02]  /*102090*/  PRMT R0, R13, 0x7772, RZ ;  /* 0x000077720d007816 */ /* 0x001fc400000000ff */
[----:B------:R-:W4:Y:S04]  /*1020a0*/  LDL.LU.64 R16, [R1+0x3258] ;  /* 0x0032580001107983 */ /* 0x000f280000300a00 */
[----:B------:R0:W-:Y:S01]  /*1020b0*/  @P0 STG.E.U8 desc[UR6][R18.64], R0 ;  /* 0x0000000012000986 */ /* 0x0001e2000c101106 */
[C---:B------:R-:W-:Y:S02]  /*1020c0*/  LOP3.LUT P0, RZ, R8.reuse, 0x4, RZ, 0xc0, !PT ;  /* 0x0000000408ff7812 */ /* 0x040fe4000780c0ff */
[----:B0-----:R-:W-:Y:S02]  /*1020d0*/  PRMT R0, R13, 0x7773, RZ ;  /* 0x000077730d007816 */ /* 0x001fe400000000ff */
[----:B------:R-:W4:Y:S09]  /*1020e0*/  LDL.LU R13, [R1+0x504] ;  /* 0x00050400010d7983 */ /* 0x000f320000300800 */
[----:B------:R0:W-:Y:S01]  /*1020f0*/  @P0 STG.E.U8 desc[UR6][R20.64], R0 ;  /* 0x0000000014000986 */ /* 0x0001e2000c101106 */
[----:B------:R-:W-:-:S03]  /*102100*/  LOP3.LUT P0, RZ, R8, 0x2, RZ, 0xc0, !PT ;  /* 0x0000000208ff7812 */ /* 0x000fc6000780c0ff */
[----:B------:R-:W4:Y:S01]  /*102110*/  LDL.LU.64 R18, [R1+0x3250] ;  /* 0x0032500001127983 */ /* 0x000f220000300a00 */
[----:B0-----:R-:W-:-:S03]  /*102120*/  PRMT R0, R29, 0x7770, RZ ;  /* 0x000077701d007816 */ /* 0x001fc600000000ff */
[----:B------:R-:W4:Y:S06]  /*102130*/  LDL.LU.64 R20, [R1+0x3248] ;  /* 0x0032480001147983 */ /* 0x000f2c0000300a00 */
[----:B---3--:R0:W-:Y:S01]  /*102140*/  @P0 STG.E.U8 desc[UR6][R14.64], R0 ;  /* 0x000000000e000986 */ /* 0x0081e2000c101106 */
[----:B------:R-:W-:Y:S02]  /*102150*/  LOP3.LUT P0, RZ, R8, 0x1, RZ, 0xc0, !PT ;  /* 0x0000000108ff7812 */ /* 0x000fe4000780c0ff */
        /* <DEDUP_REMOVED lines=10> */
[----:B------:R-:W3:Y:S09]  /*102200*/  LDL.LU R29, [R1+0x5a7c] ;  /* 0x005a7c00011d7983 */ /* 0x000ef20000300800 */
[----:B--2---:R0:W-:Y:S04]  /*102210*/  @P0 STG.E.U8 desc[UR6][R22.64], R0 ;  /* 0x0000000016000986 */ /* 0x0041e8000c101106 */
[----:B0-----:R-:W2:Y:S01]  /*102220*/  LDL.LU R23, [R1+0x5a78] ;  /* 0x005a780001177983 */ /* 0x001ea20000300800 */
[----:B------:R-:W-:-:S02]  /*102230*/  LOP3.LUT P0, RZ, R9, 0x20000000, RZ, 0xc0, !PT ;  /* 0x2000000009ff7812 */ /* 0x000fc4000780c0ff */
[C---:B------:R-:W-:Y:S02]  /*102240*/  LOP3.LUT P1, RZ, R28.reuse, 0x40, RZ, 0xc0, !PT ;  /* 0x000000401cff7812 */ /* 0x040fe4000782c0ff */
[C---:B------:R-:W-:Y:S02]  /*102250*/  LOP3.LUT P2, RZ, R28.reuse, 0x80, RZ, 0xc0, !PT ;  /* 0x000000801cff7812 */ /* 0x040fe4000784c0ff */
[C---:B------:R-:W-:Y:S02]  /*102260*/  LOP3.LUT P3, RZ, R28.reuse, 0x100, RZ, 0xc0, !PT ;  /* 0x000001001cff7812 */ /* 0x040fe4000786c0ff */
[C---:B------:R-:W-:Y:S02]  /*102270*/  LOP3.LUT P4, RZ, R28.reuse, 0x200, RZ, 0xc0, !PT ;  /* 0x000002001cff7812 */ /* 0x040fe4000788c0ff */
[C---:B------:R-:W-:Y:S02]  /*102280*/  LOP3.LUT P5, RZ, R28.reuse, 0x400, RZ, 0xc0, !PT ;  /* 0x000004001cff7812 */ /* 0x040fe400078ac0ff */
[----:B------:R-:W-:-:S02]  /*102290*/  LOP3.LUT P6, RZ, R28, 0x800, RZ, 0xc0, !PT ;  /* 0x000008001cff7812 */ /* 0x000fc400078cc0ff */
        /* <DEDUP_REMOVED lines=13> */
[C---:B0-----:R-:W-:Y:S02]  /*102370*/  PRMT R0, R12.reuse, 0x7771, RZ ;  /* 0x000077710c007816 */ /* 0x041fe400000000ff */
[----:B------:R-:W2:Y:S04]  /*102380*/  LDL.LU.64 R10, [R1+0x3278] ;  /* 0x00327800010a7983 */ /* 0x000ea80000300a00 */
[----:B------:R0:W-:Y:S02]  /*102390*/  @P2 STG.E.U8 desc[UR6][R2.64], R0 ;  /* 0x0000000002002986 */ /* 0x0001e4000c101106 */
[----:B0-----:R-:W-:-:S02]  /*1023a0*/  PRMT R0, R12, 0x7772, RZ ;  /* 0x000077720c007816 */ /* 0x001fc400000000ff */
[----:B------:R-:W4:Y:S04]  /*1023b0*/  LDL.LU.64 R2, [R1+0x3270] ;  /* 0x0032700001027983 */ /* 0x000f280000300a00 */
[----:B------:R0:W-:Y:S02]  /*1023c0*/  @P3 STG.E.U8 desc[UR6][R16.64], R0 ;  /* 0x0000000010003986 */ /* 0x0001e4000c101106 */
[----:B0-----:R-:W-:Y:S02]  /*1023d0*/  PRMT R0, R12, 0x7773, RZ ;  /* 0x000077730c007816 */ /* 0x001fe400000000ff */
[----:B------:R-:W2:Y:S04]  /*1023e0*/  LDL.LU.64 R16, [R1+0x3268] ;  /* 0x0032680001107983 */ /* 0x000ea80000300a00 */
[----:B------:R0:W-:Y:S02]  /*1023f0*/  @P4 STG.E.U8 desc[UR6][R18.64], R0 ;  /* 0x0000000012004986 */ /* 0x0001e4000c101106 */
[----:B0-----:R-:W-:-:S02]  /*102400*/  PRMT R0, R13, 0x7770, RZ ;  /* 0x000077700d007816 */ /* 0x001fc400000000ff */
[----:B------:R-:W2:Y:S04]  /*102410*/  LDL.LU.64 R18, [R1+0x3260] ;  /* 0x0032600001127983 */ /* 0x000ea80000300a00 */
[----:B------:R0:W-:Y:S02]  /*102420*/  @P5 STG.E.U8 desc[UR6][R20.64], R0 ;  /* 0x0000000014005986 */ /* 0x0001e4000c101106 */
[----:B0-----:R-:W-:Y:S02]  /*102430*/  PRMT R0, R13, 0x7771, RZ ;  /* 0x000077710d007816 */ /* 0x001fe400000000ff */
[----:B------:R-:W2:Y:S04]  /*102440*/  LDL.LU.64 R20, [R1+0x3298] ;  /* 0x0032980001147983 */ /* 0x000ea80000300a00 */
[----:B------:R-:W2:Y:S04]  /*102450*/  LDL.LU R12, [R1+0x4f4] ;  /* 0x0004f400010c7983 */ /* 0x000ea80000300800 */
[----:B---3--:R0:W-:Y:S04]  /*102460*/  @P6 STG.E.U8 desc[UR6][R14.64], R0 ;  /* 0x000000000e006986 */ /* 0x0081e8000c101106 */
[----:B0-----:R-:W3:Y:S04]  /*102470*/  LDL.LU.64 R14, [R1+0x3290] ;  /* 0x00329000010e7983 */ /* 0x001ee80000300a00 */
        /* <DEDUP_REMOVED lines=22> */
[----:B--2---:R0:W-:Y:S04]  /*1025e0*/  STL.64 [R1+0x5a70], R26 ;  /* 0x005a701a01007387 */ /* 0x0041e80000100a00 */
[----:B0-----:R-:W2:Y:S01]  /*1025f0*/  LDL.LU.64 R26, [R1+0x3288] ;  /* 0x00328800011a7983 */ /* 0x001ea20000300a00 */
[----:B------:R-:W-:Y:S02]  /*102600*/  LOP3.LUT R9, R9, 0xff7fffff, RZ, 0xc0, !PT ;  /* 0xff7fffff09097812 */ /* 0x000fe400078ec0ff */
[----:B------:R-:W-:-:S02]  /*102610*/  LOP3.LUT P4, RZ, R28, 0x1000, RZ, 0xc0, !PT ;  /* 0x000010001cff7812 */ /* 0x000fc4000788c0ff */
[C---:B------:R-:W-:Y:S02]  /*102620*/  LOP3.LUT P5, RZ, R28.reuse, 0x2000, RZ, 0xc0, !PT ;  /* 0x000020001cff7812 */ /* 0x040fe400078ac0ff */
[----:B------:R-:W-:Y:S02]  /*102630*/  PRMT R0, R13, 0x7772, RZ ;  /* 0x000077720d007816 */ /* 0x000fe400000000ff */
[----:B------:R-:W-:Y:S02]  /*102640*/  @P0 LOP3.LUT R9, R9, 0x800000, RZ, 0xfc, !PT ;  /* 0x0080000009090812 */ /* 0x000fe400078efcff */
[C---:B------:R-:W-:Y:S02]  /*102650*/  LOP3.LUT P0, RZ, R28.reuse, 0x20000, RZ, 0xc0, !PT ;  /* 0x000200001cff7812 */ /* 0x040fe4000780c0ff */
[----:B------:R-:W-:Y:S01]  /*102660*/  LOP3.LUT P6, RZ, R28, 0x4000, RZ, 0xc0, !PT ;  /* 0x000040001cff7812 */ /* 0x000fe200078cc0ff */
[----:B------:R-:W2:Y:S01]  /*102670*/  LDL.LU.64 R6, [R1+0x32b0] ;  /* 0x0032b00001067983 */ /* 0x000ea20000300a00 */
[----:B------:R-:W-:-:S03]  /*102680*/  LOP3.LUT R9, R9, 0xfeffffff, RZ, 0xc0, !PT ;  /* 0xfeffffff09097812 */ /* 0x000fc600078ec0ff */
[----:B------:R-:W2:Y:S06]  /*102690*/  LDL.LU.64 R24, [R1+0x32a8] ;  /* 0x0032a80001187983 */ /* 0x000eac0000300a00 */
[----:B------:R-:W-:Y:S02]  /*1026a0*/  @P0 LOP3.LUT R9, R9, 0x1000000, RZ, 0xfc, !PT ;  /* 0x0100000009090812 */ /* 0x000fe400078efcff */
[----:B------:R-:W-:Y:S01]  /*1026b0*/  LOP3.LUT P0, RZ, R28, 0x10000, RZ, 0xc0, !PT ;  /* 0x000100001cff7812 */ /* 0x000fe2000780c0ff */
[----:B------:R0:W-:Y:S01]  /*1026c0*/  @P4 STG.E.U8 desc[UR6][R10.64], R0 ;  /* 0x000000000a004986 */ /* 0x0001e2000c101106 */
[----:B------:R-:W-:-:S02]  /*1026d0*/  LOP3.LUT R9, R9, 0xfdffffff, RZ, 0xc0, !PT ;  /* 0xfdffffff09097812 */ /* 0x000fc400078ec0ff */
[----:B0-----:R-:W-:-:S09]  /*1026e0*/  PRMT R0, R13, 0x7773, RZ ;  /* 0x000077730d007816 */ /* 0x001fd200000000ff */
[----:B------:R-:W-:Y:S02]  /*1026f0*/  @P0 LOP3.LUT R9, R9, 0x2000000, RZ, 0xfc, !PT ;  /* 0x0200000009090812 */ /* 0x000fe400078efcff */
[----:B------:R-:W-:Y:S01]  /*102700*/  LOP3.LUT P0, RZ, R28, 0x8000, RZ, 0xc0, !PT ;  /* 0x000080001cff7812 */ /* 0x000fe2000780c0ff */
[----:B------:R-:W2:Y:S04]  /*102710*/  LDL.LU R13, [R1+0x4d4] ;  /* 0x0004d400010d7983 */ /* 0x000ea80000300800 */
[----:B----4-:R0:W-:Y:S04]  /*102720*/  @P5 STG.E.U8 desc[UR6][R2.64], R0 ;  /* 0x0000000002005986 */ /* 0x0101e8000c101106 */
[----:B------:R-:W4:Y:S04]  /*102730*/  LDL.LU.64 R22, [R1+0x32a0] ;  /* 0x0032a00001167983 */ /* 0x000f280000300a00 */
[----:B------:R-:W4:Y:S04]  /*102740*/  LDL.LU.64 R4, [R1+0x32d8] ;  /* 0x0032d80001047983 */ /* 0x000f280000300a00 */
[----:B------:R-:W4:Y:S01]  /*102750*/  LDL.LU.64 R10, [R1+0x32d0] ;  /* 0x0032d000010a7983 */ /* 0x000f220000300a00 */
[----:B0-----:R-:W-:-:S03]  /*102760*/  PRMT R0, R12, 0x7770, RZ ;  /* 0x000077700c007816 */ /* 0x001fc600000000ff */
        /* <DEDUP_REMOVED lines=42> */
[----:B------:R-:W-:Y:S02]  /*102a10*/  LOP3.LUT P4, RZ, R28, 0x10000000, RZ, 0xc0, !PT ;  /* 0x100000001cff7812 */ /* 0x000fe4000788c0ff */
[----:B0-----:R-:W-:-:S05]  /*102a20*/  PRMT R0, R13, 0x7773, RZ ;  /* 0x000077730d007816 */ /* 0x001fca00000000ff */
[----:B------:R2:W-:Y:S01]  /*102a30*/  @P1 STG.E.U8 desc[UR6][R10.64], R0 ;  /* 0x000000000a001986 */ /* 0x0005e2000c101106 */
        /* <DEDUP_REMOVED lines=10> */
[----:B0-----:R-:W4:Y:S01]  /*102ae0*/  LDL.LU.64 R20, [R1+0x32e0] ;  /* 0x0032e00001147983 */ /* 0x001f220000300a00 */
[----:B------:R-:W-:-:S02]  /*102af0*/  LOP3.LUT P6, RZ, R28, 0x40000000, RZ, 0xc0, !PT ;  /* 0x400000001cff7812 */ /* 0x000fc400078cc0ff */
[----:B------:R-:W-:Y:S02]  /*102b00*/  LOP3.LUT P4, RZ, R28, 0x80000000, RZ, 0xc0, !PT ;  /* 0x800000001cff7812 */ /* 0x000fe4000788c0ff */
[C---:B---3--:R-:W-:Y:S01]  /*102b10*/  PRMT R0, R12.reuse, 0x7770, RZ ;  /* 0x000077700c007816 */ /* 0x048fe200000000ff */
[----:B------:R-:W3:Y:S08]  /*102b20*/  LDL.LU.64 R2, [R1+0x3318] ;  /* 0x0033180001027983 */ /* 0x000ef00000300a00 */
[----:B------:R0:W-:Y:S02]  /*102b30*/  @P6 STG.E.U8 desc[UR6][R14.64], R0 ;  /* 0x000000000e006986 */ /* 0x0001e4000c101106 */
[----:B0-----:R-:W-:-:S02]  /*102b40*/  PRMT R0, R12, 0x7771, RZ ;  /* 0x000077710c007816 */ /* 0x001fc400000000ff */
[----:B------:R-:W2:Y:S04]  /*102b50*/  LDL.LU.64 R14, [R1+0x3310] ;  /* 0x00331000010e7983 */ /* 0x000ea80000300a00 */
[----:B------:R-:W2:Y:S04]  /*102b60*/  LDL.LU.64 R16, [R1+0x3308] ;  /* 0x0033080001107983 */ /* 0x000ea80000300a00 */
[----:B------:R-:W2:Y:S04]  /*102b70*/  LDL.LU.64 R18, [R1+0x3340] ;  /* 0x0033400001127983 */ /* 0x000ea80000300a00 */
[----:B------:R-:W2:Y:S04]  /*102b80*/  LDL.LU R13, [R1+0x4e8] ;  /* 0x0004e800010d7983 */ /* 0x000ea80000300800 */
[----:B----4-:R0:W-:Y:S04]  /*102b90*/  @P4 STG.E.U8 desc[UR6][R20.64], R0 ;  /* 0x0000000014004986 */ /* 0x0101e8000c101106 */
[----:B0-----:R-:W4:Y:S04]  /*102ba0*/  LDL.LU.64 R20, [R1+0x3338] ;  /* 0x0033380001147983 */ /* 0x001f280000300a00 */
        /* <DEDUP_REMOVED lines=23> */
[----:B0-----:R-:W2:Y:S01]  /*102d20*/  LDL.LU.64 R10, [R1+0x3320] ;  /* 0x00332000010a7983 */ /* 0x001ea20000300a00 */
        /* <DEDUP_REMOVED lines=55> */
[----:B------:R-:W-:Y:S01]  /*1030a0*/  LOP3.LUT P5, RZ, R29, 0x10000, RZ, 0xc0, !PT ;  /* 0x000100001dff7812 */ /* 0x000fe200078ac0ff */
[----:B--2---:R0:W-:Y:S01]  /*1030b0*/  @P0 STG.E.U8 desc[UR6][R10.64], R0 ;  /* 0x000000000a000986 */ /* 0x0041e2000c101106 */
[----:B------:R-:W-:Y:S02]  /*1030c0*/  LOP3.LUT P0, RZ, R9, 0x400, RZ, 0xc0, !PT ;  /* 0x0000040009ff7812 */ /* 0x000fe4000780c0ff */
[----:B0-----:R-:W-:Y:S01]  /*1030d0*/  PRMT R0, R27, 0x7773, RZ ;  /* 0x000077731b007816 */ /* 0x001fe200000000ff */
[----:B------:R-:W2:Y:S10]  /*1030e0*/  LDL.LU.64 R10, [R1+0x5a40] ;  /* 0x005a4000010a7983 */ /* 0x000eb40000300a00 */
[----:B---3--:R4:W-:Y:S01]  /*1030f0*/  @P0 STG.E.U8 desc[UR6][R6.64], R0 ;  /* 0x0000000006000986 */ /* 0x0089e2000c101106 */
[----:B------:R-:W-:-:S02]  /*103100*/  LOP3.LUT P0, RZ, R9, 0x200, RZ, 0xc0, !PT ;  /* 0x0000020009ff7812 */ /* 0x000fc4000780c0ff */
        /* <DEDUP_REMOVED lines=16> */
[----:B------:R-:W3:Y:S04]  /*103210*/  LDL.LU.64 R14, [R1+0x3398] ;  /* 0x00339800010e7983 */ /* 0x000ee80000300a00 */
[----:B------:R-:W4:Y:S04]  /*103220*/  LDL.LU.64 R4, [R1+0x33c0] ;  /* 0x0033c00001047983 */ /* 0x000f280000300a00 */
[----:B------:R-:W3:Y:S04]  /*103230*/  LDL.LU.64 R2, [R1+0x33b8] ;  /* 0x0033b80001027983 */ /* 0x000ee80000300a00 */
[----:B------:R-:W3:Y:S01]  /*103240*/  LDL.LU R17, [R1+0x4ec] ;  /* 0x0004ec0001117983 */ /* 0x000ee20000300800 */
[----:B------:R-:W-:-:S02]  /*103250*/  LOP3.LUT P6, RZ, R29, 0x20000, RZ, 0xc0, !PT ;  /* 0x000200001dff7812 */ /* 0x000fc400078cc0ff */
[C---:B------:R-:W-:Y:S02]  /*103260*/  LOP3.LUT P0, RZ, R29.reuse, 0x40000000, RZ, 0xc0, !PT ;  /* 0x400000001dff7812 */ /* 0x040fe4000780c0ff */
[----:B------:R-:W-:-:S09]  /*103270*/  LOP3.LUT P4, RZ, R29, 0x40000, RZ, 0xc0, !PT ;  /* 0x000400001dff7812 */ /* 0x000fd2000788c0ff */
[----:B------:R0:W-:Y:S04]  /*103280*/  @P6 STG.E.U8 desc[UR6][R12.64], R0 ;  /* 0x000000000c006986 */ /* 0x0001e8000c101106 */
[----:B0-----:R-:W4:Y:S04]  /*103290*/  LDL.LU.64 R12, [R1+0x33b0] ;  /* 0x0033b000010c7983 */ /* 0x001f280000300a00 */
[----:B------:R-:W4:Y:S04]  /*1032a0*/  LDL.LU.64 R20, [R1+0x33a8] ;  /* 0x0033a80001147983 */ /* 0x000f280000300a00 */
[----:B------:R-:W4:Y:S04]  /*1032b0*/  LDL.LU R8, [R1+0x4dc] ;  /* 0x0004dc0001087983 */ /* 0x000f280000300800 */
[----:B------:R-:W4:Y:S01]  /*1032c0*/  LDL.LU R18, [R1+0x3c0] ;  /* 0x0003c00001127983 */ /* 0x000f220000300800 */
[----:B--2---:R-:W-:-:S04]  /*1032d0*/  LOP3.LUT R10, R10, 0x7fffffff, RZ, 0xc0, !PT ;  /* 0x7fffffff0a0a7812 */ /* 0x004fc800078ec0ff */
[----:B------:R-:W-:-:S05]  /*1032e0*/  @P0 LOP3.LUT R10, R10, 0x80000000, RZ, 0xfc, !PT ;  /* 0x800000000a0a0812 */ /* 0x000fca00078efcff */
[----:B------:R-:W-:Y:S01]  /*1032f0*/  STL.64 [R1+0x5a28], R10 ;  /* 0x005a280a01007387 */ /* 0x000fe20000100a00 */
[----:B---3--:R-:W-:-:S05]  /*103300*/  PRMT R0, R17, 0x7770, RZ ;  /* 0x0000777011007816 */ /* 0x008fca00000000ff */
[----:B------:R0:W-:Y:S04]  /*103310*/  @P4 STG.E.U8 desc[UR6][R14.64], R0 ;  /* 0x000000000e004986 */ /* 0x0001e8000c101106 */
        /* <DEDUP_REMOVED lines=44> */
[----:B------:R-:W-:Y:S02]  /*1035e0*/  LOP3.LUT P1, RZ, R29, 0x80000000, RZ, 0xc0, !PT ;  /* 0x800000001dff7812 */ /* 0x000fe4000782c0ff */
[----:B------:R-:W4:Y:S04]  /*1035f0*/  LDL.LU.64 R28, [R1+0x3400] ;  /* 0x00340000011c7983 */ /* 0x000f280000300a00 */
[----:B------:R-:W3:Y:S04]  /*103600*/  LDL.LU.64 R26, [R1+0x33f8] ;  /* 0x0033f800011a7983 */ /* 0x000ee80000300a00 */
[----:B------:R-:W3:Y:S04]  /*103610*/  LDL.LU.64 R6, [R1+0x33f0] ;  /* 0x0033f00001067983 */ /* 0x000ee80000300a00 */
[----:B------:R-:W3:Y:S04]  /*103620*/  LDL.LU R12, [R1+0x4b0] ;  /* 0x0004b000010c7983 */ /* 0x000ee80000300800 */
[----:B------:R-:W3:Y:S04]  /*103630*/  LDL.LU.64 R24, [R1+0x33e8] ;  /* 0x0033e80001187983 */ /* 0x000ee80000300a00 */
[----:B------:R-:W3:Y:S04]  /*103640*/  LDL.LU.64 R22, [R1+0x33e0] ;  /* 0x0033e00001167983 */ /* 0x000ee80000300a00 */
[----:B------:R-:W3:Y:S04]  /*103650*/  LDL.LU.64 R4, [R1+0x3418] ;  /* 0x0034180001047983 */ /* 0x000ee80000300a00 */
[----:B------:R-:W3:Y:S01]  /*103660*/  LDL.LU.64 R2, [R1+0x3410] ;  /* 0x0034100001027983 */ /* 0x000ee20000300a00 */
[----:B0-----:R-:W-:-:S03]  /*103670*/  PRMT R0, R8, 0x7771, RZ ;  /* 0x0000777108007816 */ /* 0x001fc600000000ff */
[----:B------:R-:W3:Y:S04]  /*103680*/  LDL.LU R13, [R1+0x470] ;  /* 0x00047000010d7983 */ /* 0x000ee80000300800 */
[----:B------:R-:W3:Y:S04]  /*103690*/  LDL.LU.64 R16, [R1+0x3408] ;  /* 0x0034080001107983 */ /* 0x000ee80000300a00 */
[----:B------:R-:W3:Y:S04]  /*1036a0*/  LDL.LU.64 R20, [R1+0x3440] ;  /* 0x0034400001147983 */ /* 0x000ee80000300a00 */
        /* <DEDUP_REMOVED lines=11> */
[----:B---3--:R-:W-:-:S11]  /*103760*/  PRMT R0, R19, 0x7770, RZ ;  /* 0x0000777013007816 */ /* 0x008fd600000000ff */
[----:B--2---:R0:W-:Y:S04]  /*103770*/  @P0 STG.E.U8 desc[UR6][R10.64], R0 ;  /* 0x000000000a000986 */ /* 0x0041e8000c101106 */
[----:B0-----:R-:W2:Y:S01]  /*103780*/  LDL.LU.64 R10, [R1+0x5a28] ;  /* 0x005a2800010a7983 */ /* 0x001ea20000300a00 */
[----:B------:R-:W-:Y:S02]  /*103790*/  LOP3.LUT P0, RZ, R9, 0x4, RZ, 0xc0, !PT ;  /* 0x0000000409ff7812 */ /* 0x000fe4000780c0ff */
[----:B------:R-:W-:-:S11]  /*1037a0*/  PRMT R0, R19, 0x7771, RZ ;  /* 0x0000777113007816 */ /* 0x000fd600000000ff */
[----:B----4-:R0:W-:Y:S01]  /*1037b0*/  @P0 STG.E.U8 desc[UR6][R28.64], R0 ;  /* 0x000000001c000986 */ /* 0x0101e2000c101106 */
[----:B------:R-:W-:Y:S02]  /*1037c0*/  LOP3.LUT P0, RZ, R9, 0x2, RZ, 0xc0, !PT ;  /* 0x0000000209ff7812 */ /* 0x000fe4000780c0ff */
[----:B0-----:R-:W-:-:S11]  /*1037d0*/  PRMT R0, R19, 0x7772, RZ ;  /* 0x0000777213007816 */ /* 0x001fd600000000ff */
[----:B------:R0:W-:Y:S01]  /*1037e0*/  @P0 STG.E.U8 desc[UR6][R26.64], R0 ;  /* 0x000000001a000986 */ /* 0x0001e2000c101106 */
[----:B------:R-:W-:Y:S02]  /*1037f0*/  LOP3.LUT P0, RZ, R9, 0x1, RZ, 0xc0, !PT ;  /* 0x0000000109ff7812 */ /* 0x000fe4000780c0ff */
[----:B0-----:R-:W-:-:S11]  /*103800*/  PRMT R0, R19, 0x7773, RZ ;  /* 0x0000777313007816 */ /* 0x001fd600000000ff */
[----:B------:R0:W-:Y:S01]  /*103810*/  @P0 STG.E.U8 desc[UR6][R6.64], R0 ;  /* 0x0000000006000986 */ /* 0x0001e2000c101106 */
[C---:B------:R-:W-:Y:S02]  /*103820*/  LOP3.LUT P2, RZ, R18.reuse, 0x1, RZ, 0xc0, !PT ;  /* 0x0000000112ff7812 */ /* 0x040fe4000784c0ff */
[----:B------:R-:W-:Y:S02]  /*103830*/  LOP3.LUT P3, RZ, R18, 0x2, RZ, 0xc0, !PT ;  /* 0x0000000212ff7812 */ /* 0x000fe4000786c0ff */
[----:B0-----:R-:W-:Y:S02]  /*103840*/  PRMT R0, R12, 0x7770, RZ ;  /* 0x000077700c007816 */ /* 0x001fe400000000ff */
[C---:B------:R-:W-:Y:S02]  /*103850*/  LOP3.LUT P4, RZ, R18.reuse, 0x4, RZ, 0xc0, !PT ;  /* 0x0000000412ff7812 */ /* 0x040fe4000788c0ff */
[C---:B------:R-:W-:Y:S02]  /*103860*/  LOP3.LUT P5, RZ, R18.reuse, 0x8, RZ, 0xc0, !PT ;  /* 0x0000000812ff7812 */ /* 0x040fe400078ac0ff */
[----:B------:R-:W-:-:S02]  /*103870*/  LOP3.LUT P6, RZ, R18, 0x10, RZ, 0xc0, !PT ;  /* 0x0000001012ff7812 */ /* 0x000fc400078cc0ff */
[----:B--2---:R-:W-:-:S13]  /*103880*/  LOP3.LUT P0, RZ, R10, 0x80000000, RZ, 0xc0, !PT ;  /* 0x800000000aff7812 */ /* 0x004fda000780c0ff */
[----:B------:R0:W-:Y:S02]  /*103890*/  @P0 STG.E.U8 desc[UR6][R24.64], R0 ;  /* 0x0000000018000986 */ /* 0x0001e4000c101106 */
[----:B0-----:R-:W-:-:S05]  /*1038a0*/  PRMT R0, R12, 0x7771, RZ ;  /* 0x000077710c007816 */ /* 0x001fca00000000ff */
[----:B------:R0:W-:Y:S02]  /*1038b0*/  @P1 STG.E.U8 desc[UR6][R22.64], R0 ;  /* 0x0000000016001986 */ /* 0x0001e4000c101106 */
[----:B0-----:R-:W-:-:S05]  /*1038c0*/  PRMT R0, R12, 0x7772, RZ ;  /* 0x000077720c007816 */ /* 0x001fca00000000ff */
[----:B------:R0:W-:Y:S02]  /*1038d0*/  @P2 STG.E.U8 desc[UR6][R4.64], R0 ;  /* 0x0000000004002986 */ /* 0x0001e4000c101106 */
[----:B0-----:R-:W-:Y:S02]  /*1038e0*/  PRMT R0, R12, 0x7773, RZ ;  /* 0x000077730c007816 */ /* 0x001fe400000000ff */
[----:B------:R-:W2:Y:S04]  /*1038f0*/  LDL.LU.64 R4, [R1+0x3430] ;  /* 0x0034300001047983 */ /* 0x000ea80000300a00 */
[----:B------:R0:W-:Y:S02]  /*103900*/  @P3 STG.E.U8 desc[UR6][R2.64], R0 ;  /* 0x0000000002003986 */ /* 0x0001e4000c101106 */
[----:B0-----:R-:W-:-:S05]  /*103910*/  PRMT R0, R13, 0x7770, RZ ;  /* 0x000077700d007816 */ /* 0x001fca00000000ff */
[----:B------:R0:W-:Y:S02]  /*103920*/  @P4 STG.E.U8 desc[UR6][R16.64], R0 ;  /* 0x0000000010004986 */ /* 0x0001e4000c101106 */
[----:B0-----:R-:W-:-:S05]  /*103930*/  PRMT R0, R13, 0x7771, RZ ;  /* 0x000077710d007816 */ /* 0x001fca00000000ff */
[----:B------:R0:W-:Y:S02]  /*103940*/  @P5 STG.E.U8 desc[UR6][R20.64], R0 ;  /* 0x0000000014005986 */ /* 0x0001e4000c101106 */
[----:B0-----:R-:W-:-:S05]  /*103950*/  PRMT R0, R13, 0x7772, RZ ;  /* 0x000077720d007816 */ /* 0x001fca00000000ff */
[----:B------:R0:W-:Y:S04]  /*103960*/  @P6 STG.E.U8 desc[UR6][R14.64], R0 ;  /* 0x000000000e006986 */ /* 0x0001e8000c101106 */
[----:B0-----:R-:W3:Y:S04]  /*103970*/  LDL.LU.64 R14, [R1+0x3428] ;  /* 0x00342800010e7983 */ /* 0x001ee80000300a00 */
[----:B------:R-:W4:Y:S04]  /*103980*/  LDL.LU.64 R2, [R1+0x3420] ;  /* 0x0034200001027983 */ /* 0x000f280000300a00 */
[----:B------:R-:W3:Y:S04]  /*103990*/  LDL.LU.64 R16, [R1+0x3458] ;  /* 0x0034580001107983 */ /* 0x000ee80000300a00 */
[----:B------:R-:W3:Y:S01]  /*1039a0*/  LDL.LU R19, [R1+0x450] ;  /* 0x0004500001137983 */ /* 0x000ee20000300800 */
[----:B------:R-:W-:-:S02]  /*1039b0*/  LOP3.LUT P4, RZ, R18, 0x20, RZ, 0xc0, !PT ;  /* 0x0000002012ff7812 */ /* 0x000fc4000788c0ff */
[----:B------:R-:W-:Y:S02]  /*1039c0*/  LOP3.LUT P5, RZ, R18, 0x40, RZ, 0xc0, !PT ;  /* 0x0000004012ff7812 */ /* 0x000fe400078ac0ff */
[----:B------:R-:W-:Y:S01]  /*1039d0*/  PRMT R0, R13, 0x7773, RZ ;  /* 0x000077730d007816 */ /* 0x000fe200000000ff */
[----:B------:R-:W4:Y:S04]  /*1039e0*/  LDL.LU.64 R20, [R1+0x3450] ;  /* 0x0034500001147983 */ /* 0x000f280000300a00 */
[----:B------:R-:W4:Y:S04]  /*1039f0*/  LDL.LU R7, [R1+0x4c4] ;  /* 0x0004c40001077983 */ /* 0x000f280000300800 */
[----:B------:R-:W4:Y:S04]  /*103a00*/  LDL.LU.64 R12, [R1+0x3448] ;  /* 0x00344800010c7983 */ /* 0x000f280000300a00 */
[----:B--2---:R3:W-:Y:S02]  /*103a10*/  @P4 STG.E.U8 desc[UR6][R4.64], R0 ;  /* 0x0000000004004986 */ /* 0x0047e4000c101106 */
[----:B---3--:R-:W-:-:S05]  /*103a20*/  PRMT R0, R19, 0x7770, RZ ;  /* 0x0000777013007816 */ /* 0x008fca00000000ff */
[----:B------:R0:W-:Y:S04]  /*103a30*/  @P5 STG.E.U8 desc[UR6][R14.64], R0 ;  /* 0x000000000e005986 */ /* 0x0001e8000c101106 */
[----:B0-----:R-:W2:Y:S04]  /*103a40*/  LDL.LU.64 R14, [R1+0x3480] ;  /* 0x00348000010e7983 */ /* 0x001ea80000300a00 */
[----:B------:R-:W3:Y:S04]  /*103a50*/  LDL.LU.64 R8, [R1+0x3468] ;  /* 0x0034680001087983 */ /* 0x000ee80000300a00 */
        /* <DEDUP_REMOVED lines=23> */
[----:B0-----:R-:W3:Y:S06]  /*103bd0*/  LDL.LU.64 R8, [R1+0x3478] ;  /* 0x0034780001087983 */ /* 0x001eec0000300a00 */
[----:B------:R-:W-:-:S02]  /*103be0*/  @P0 LOP3.LUT R10, R10, 0x10000000, RZ, 0xfc, !PT ;  /* 0x100000000a0a0812 */ /* 0x000fc400078efcff */
[C---:B------:R-:W-:Y:S02]  /*103bf0*/  LOP3.LUT P0, RZ, R18.reuse, 0x400, RZ, 0xc0, !PT ;  /* 0x0000040012ff7812 */ /* 0x040fe4000780c0ff */
[----:B------:R-:W-:Y:S02]  /*103c00*/  LOP3.LUT P6, RZ, R18, 0x80, RZ, 0xc0, !PT ;  /* 0x0000008012ff7812 */ /* 0x000fe400078cc0ff */
[----:B------:R-:W-:Y:S02]  /*103c10*/  PRMT R0, R19, 0x7771, RZ ;  /* 0x0000777113007816 */ /* 0x000fe400000000ff */
[----:B------:R-:W-:Y:S01]  /*103c20*/  LOP3.LUT R10, R10, 0xdfffffff, RZ, 0xc0, !PT ;  /* 0xdfffffff0a0a7812 */ /* 0x000fe200078ec0ff */
[----:B------:R-:W3:Y:S04]  /*103c30*/  LDL.LU R6, [R1+0x4b4] ;  /* 0x0004b40001067983 */ /* 0x000ee80000300800 */
[----:B------:R-:W3:Y:S04]  /*103c40*/  LDL.LU.64 R28, [R1+0x3460] ;  /* 0x00346000011c7983 */ /* 0x000ee80000300a00 */
[----:B------:R-:W3:Y:S01]  /*103c50*/  LDL.LU.64 R26, [R1+0x3498] ;  /* 0x00349800011a7983 */ /* 0x000ee20000300a00 */
[----:B------:R-:W-:-:S02]  /*103c60*/  @P0 LOP3.LUT R10, R10, 0x20000000, RZ, 0xfc, !PT ;  /* 0x200000000a0a0812 */ /* 0x000fc400078efcff */
[----:B------:R-:W-:Y:S02]  /*103c70*/  LOP3.LUT P0, RZ, R18, 0x200, RZ, 0xc0, !PT ;  /* 0x0000020012ff7812 */ /* 0x000fe4000780c0ff */
[----:B------:R-:W-:Y:S01]  /*103c80*/  LOP3.LUT R10, R10, 0xbfffffff, RZ, 0xc0, !PT ;  /* 0xbfffffff0a0a7812 */ /* 0x000fe200078ec0ff */
[----:B----4-:R0:W-:Y:S10]  /*103c90*/  @P6 STG.E.U8 desc[UR6][R2.64], R0 ;  /* 0x0000000002006986 */ /* 0x0101f4000c101106 */
[----:B------:R-:W-:-:S02]  /*103ca0*/  @P0 LOP3.LUT R10, R10, 0x40000000, RZ, 0xfc, !PT ;  /* 0x400000000a0a0812 */ /* 0x000fc400078efcff */
[----:B------:R-:W-:Y:S02]  /*103cb0*/  LOP3.LUT P0, RZ, R18, 0x100, RZ, 0xc0, !PT ;  /* 0x0000010012ff7812 */ /* 0x000fe4000780c0ff */
[----:B0-----:R-:W-:-:S11]  /*103cc0*/  PRMT R0, R19, 0x7772, RZ ;  /* 0x0000777213007816 */ /* 0x001fd600000000ff */
[----:B------:R0:W-:Y:S01]  /*103cd0*/  @P0 STG.E.U8 desc[UR6][R16.64], R0 ;  /* 0x0000000010000986 */ /* 0x0001e2000c101106 */
[C---:B------:R-:W-:Y:S02]  /*103ce0*/  LOP3.LUT P0, RZ, R10.reuse, 0x40000000, RZ, 0xc0, !PT ;  /* 0x400000000aff7812 */ /* 0x040fe4000780c0ff */
[----:B0-----:R-:W-:Y:S02]  /*103cf0*/  PRMT R0, R19, 0x7773, RZ ;  /* 0x0000777313007816 */ /* 0x001fe400000000ff */
[----:B------:R-:W4:Y:S09]  /*103d00*/  LDL.LU R19, [R1+0x474] ;  /* 0x0004740001137983 */ /* 0x000f320000300800 */
[----:B------:R0:W-:Y:S01]  /*103d10*/  @P0 STG.E.U8 desc[UR6][R20.64], R0 ;  /* 0x0000000014000986 */ /* 0x0001e2000c101106 */
[----:B------:R-:W-:-:S03]  /*103d20*/  LOP3.LUT P0, RZ, R10, 0x20000000, RZ, 0xc0, !PT ;  /* 0x200000000aff7812 */ /* 0x000fc6000780c0ff */
[----:B------:R-:W4:Y:S04]  /*103d30*/  LDL.LU.64 R24, [R1+0x3490] ;  /* 0x0034900001187983 */ /* 0x000f280000300a00 */
[----:B------:R-:W4:Y:S04]  /*103d40*/  LDL.LU.64 R22, [R1+0x3488] ;  /* 0x0034880001167983 */ /* 0x000f280000300a00 */
[----:B------:R-:W4:Y:S04]  /*103d50*/  LDL.LU.64 R4, [R1+0x34c0] ;  /* 0x0034c00001047983 */ /* 0x000f280000300a00 */
[----:B------:R-:W4:Y:S04]  /*103d60*/  LDL.LU.64 R2, [R1+0x34b8] ;  /* 0x0034b80001027983 */ /* 0x000f280000300a00 */
[----:B------:R-:W4:Y:S01]  /*103d70*/  LDL.LU.64 R16, [R1+0x34b0] ;  /* 0x0034b00001107983 */ /* 0x000f220000300a00 */
[----:B0-----:R-:W-:-:S03]  /*103d80*/  PRMT R0, R7, 0x7770, RZ ;  /* 0x0000777007007816 */ /* 0x001fc600000000ff */
[----:B------:R-:W4:Y:S04]  /*103d90*/  LDL.LU.64 R20, [R1+0x34a8] ;  /* 0x0034a80001147983 */ /* 0x000f280000300a00 */
[----:B------:R0:W-:Y:S01]  /*103da0*/  @P0 STG.E.U8 desc[UR6][R12.64], R0 ;  /* 0x000000000c000986 */ /* 0x0001e2000c101106 */
[C---:B------:R-:W-:Y:S02]  /*103db0*/  LOP3.LUT P0, RZ, R10.reuse, 0x10000000, RZ, 0xc0, !PT ;  /* 0x100000000aff7812 */ /* 0x040fe4000780c0ff */
[----:B0-----:R-:W-:Y:S01]  /*103dc0*/  PRMT R0, R7, 0x7771, RZ ;  /* 0x0000777107007816 */ /* 0x001fe200000000ff */
[----:B------:R-:W4:Y:S10]  /*103dd0*/  LDL.LU R13, [R1+0x454] ;  /* 0x00045400010d7983 */ /* 0x000f340000300800 */
[----:B--2---:R0:W-:Y:S01]  /*103de0*/  @P0 STG.E.U8 desc[UR6][R14.64], R0 ;  /* 0x000000000e000986 */ /* 0x0041e2000c101106 */
[----:B------:R-:W-:-:S02]  /*103df0*/  LOP3.LUT P0, RZ, R10, 0x8000000, RZ, 0xc0, !PT ;  /* 0x080000000aff7812 */ /* 0x000fc4000780c0ff */
[----:B0-----:R-:W-:Y:S01]  /*103e00*/  PRMT R0, R7, 0x7772, RZ ;  /* 0x0000777207007816 */ /* 0x001fe200000000ff */
[----:B------:R-:W2:Y:S10]  /*103e10*/  LDL.LU.64 R14, [R1+0x34a0] ;  /* 0x0034a000010e7983 */ /* 0x000eb40000300a00 */
[----:B---3--:R0:W-:Y:S04]  /*103e20*/  @P0 STG.E.U8 desc[UR6][R8.64], R0 ;  /* 0x0000000008000986 */ /* 0x0081e8000c101106 */
[----:B0-----:R-:W3:Y:S01]  /*103e30*/  LDL.LU.64 R8, [R1+0x5a20] ;  /* 0x005a200001087983 */ /* 0x001ee20000300a00 */
[----:B------:R-:W-:-:S02]  /*103e40*/  LOP3.LUT P0, RZ, R10, 0x4000000, RZ, 0xc0, !PT ;  /* 0x040000000aff7812 */ /* 0x000fc4000780c0ff */
[----:B------:R-:W-:Y:S01]  /*103e50*/  PRMT R0, R7, 0x7773, RZ ;  /* 0x0000777307007816 */ /* 0x000fe200000000ff */
[----:B------:R-:W2:Y:S10]  /*103e60*/  LDL.LU R12, [R1+0x3c4] ;  /* 0x0003c400010c7983 */ /* 0x000eb40000300800 */
[----:B---3--:R0:W-:Y:S04]  /*103e70*/  @P0 STG.E.U8 desc[UR6][R8.64], R0 ;  /* 0x0000000008000986 */ /* 0x0081e8000c101106 */
[----:B0-----:R-:W3:Y:S01]  /*103e80*/  LDL.LU.64 R8, [R1+0x5a18] ;  /* 0x005a180001087983 */ /* 0x001ee20000300a00 */
[----:B------:R-:W-:-:S02]  /*103e90*/  LOP3.LUT P0, RZ, R10, 0x2000000, RZ, 0xc0, !PT ;  /* 0x020000000aff7812 */ /* 0x000fc4000780c0ff */
[----:B------:R-:W-:Y:S02]  /*103ea0*/  PRMT R0, R6, 0x7770, RZ ;  /* 0x0000777006007816 */ /* 0x000fe400000000ff */
[C---:B------:R-:W-:Y:S02]  /*103eb0*/  LOP3.LUT P1, RZ, R18.reuse, 0x40000, RZ, 0xc0, !PT ;  /* 0x0004000012ff7812 */ /* 0x040fe4000782c0ff */
[C---:B------:R-:W-:Y:S02]  /*103ec0*/  LOP3.LUT P2, RZ, R18.reuse, 0x80000, RZ, 0xc0, !PT ;  /* 0x0008000012ff7812 */ /* 0x040fe4000784c0ff */
[C---:B------:R-:W-:Y:S02]  /*103ed0*/  LOP3.LUT P3, RZ, R18.reuse, 0x100000, RZ, 0xc0, !PT ;  /* 0x0010000012ff7812 */ /* 0x040fe4000786c0ff */
[C---:B------:R-:W-:Y:S02]  /*103ee0*/  LOP3.LUT P4, RZ, R18.reuse, 0x200000, RZ, 0xc0, !PT ;  /* 0x0020000012ff7812 */ /* 0x040fe4000788c0ff */
[----:B------:R-:W-:-:S02]  /*103ef0*/  LOP3.LUT P5, RZ, R18, 0x400000, RZ, 0xc0, !PT ;  /* 0x0040000012ff7812 */ /* 0x000fc400078ac0ff */
        /* <DEDUP_REMOVED lines=73> */
[C---:B0-----:R-:W-:Y:S01]  /*104390*/  PRMT R0, R19.reuse, 0x7770, RZ ;  /* 0x0000777013007816 */ /* 0x041fe200000000ff */
[----:B------:R-:W3:Y:S04]  /*1043a0*/  LDL.LU R5, [R1+0x478] ;  /* 0x0004780001057983 */ /* 0x000ee80000300800 */
[----:B------:R-:W3:Y:S04]  /*1043b0*/  LDL.LU.64 R26, [R1+0x3508] ;  /* 0x00350800011a7983 */ /* 0x000ee80000300a00 */
[----:B------:R-:W3:Y:S04]  /*1043c0*/  LDL.LU.64 R6, [R1+0x3540] ;  /* 0x0035400001067983 */ /* 0x000ee80000300a00 */
[----:B------:R-:W3:Y:S04]  /*1043d0*/  LDL.LU R13, [R1+0x458] ;  /* 0x00045800010d7983 */ /* 0x000ee80000300800 */
[----:B----4-:R0:W-:Y:S04]  /*1043e0*/  @P6 STG.E.U8 desc[UR6][R2.64], R0 ;  /* 0x0000000002006986 */ /* 0x0101e8000c101106 */
[----:B------:R-:W4:Y:S04]  /*1043f0*/  LDL.LU.64 R24, [R1+0x3538] ;  /* 0x0035380001187983 */ /* 0x000f280000300a00 */
[----:B------:R-:W3:Y:S01]  /*104400*/  LDL.LU.64 R22, [R1+0x3530] ;  /* 0x0035300001167983 */ /* 0x000ee20000300a00 */
        /* <DEDUP_REMOVED lines=8> */
[----:B0-----:R-:W-:Y:S02]  /*104490*/  PRMT R0, R19, 0x7773, RZ ;  /* 0x0000777313007816 */ /* 0x001fe400000000ff */
[----:B------:R-:W3:Y:S09]  /*1044a0*/  LDL.LU.64 R18, [R1+0x3558] ;  /* 0x0035580001127983 */ /* 0x000ef20000300a00 */
[----:B------:R0:W-:Y:S01]  /*1044b0*/  @P0 STG.E.U8 desc[UR6][R14.64], R0 ;  /* 0x000000000e000986 */ /* 0x0001e2000c101106 */
[----:B------:R-:W-:-:S03]  /*1044c0*/  LOP3.LUT P0, RZ, R10, 0x80000, RZ, 0xc0, !PT ;  /* 0x000800000aff7812 */ /* 0x000fc6000780c0ff */
[----:B------:R-:W3:Y:S01]  /*1044d0*/  LDL.LU.64 R20, [R1+0x3550] ;  /* 0x0035500001147983 */ /* 0x000ee20000300a00 */
[----:B0-----:R-:W-:-:S03]  /*1044e0*/  PRMT R0, R8, 0x7770, RZ ;  /* 0x0000777008007816 */ /* 0x001fc600000000ff */
        /* <DEDUP_REMOVED lines=22> */
[----:B---3--:R-:W-:-:S11]  /*104650*/  PRMT R0, R5, 0x7770, RZ ;  /* 0x0000777005007816 */ /* 0x008fd600000000ff */
        /* <DEDUP_REMOVED lines=20> */
[----:B0-----:R-:W3:Y:S01]  /*1047a0*/  LDL.LU.64 R14, [R1+0x3578] ;  /* 0x00357800010e7983 */ /* 0x001ee20000300a00 */
[----:B------:R-:W-:-:S02]  /*1047b0*/  LOP3.LUT P4, RZ, R12, 0x800, RZ, 0xc0, !PT ;  /* 0x000008000cff7812 */ /* 0x000fc4000788c0ff */
[----:B------:R-:W-:Y:S02]  /*1047c0*/  LOP3.LUT P5, RZ, R12, 0x1000, RZ, 0xc0, !PT ;  /* 0x000010000cff7812 */ /* 0x000fe400078ac0ff */
[C---:B------:R-:W-:Y:S01]  /*1047d0*/  PRMT R0, R4.reuse, 0x7771, RZ ;  /* 0x0000777104007816 */ /* 0x040fe200000000ff */
[----:B------:R-:W4:Y:S04]  /*1047e0*/  LDL.LU.64 R18, [R1+0x3570] ;  /* 0x0035700001127983 */ /* 0x000f280000300a00 */
[----:B------:R-:W4:Y:S04]  /*1047f0*/  LDL.LU.64 R2, [R1+0x3568] ;  /* 0x0035680001027983 */ /* 0x000f280000300a00 */
[----:B------:R-:W4:Y:S04]  /*104800*/  LDL.LU.64 R16, [R1+0x3560] ;  /* 0x0035600001107983 */ /* 0x000f280000300a00 */
[----:B------:R-:W4:Y:S04]  /*104810*/  LDL.LU R13, [R1+0x4bc] ;  /* 0x0004bc00010d7983 */ /* 0x000f280000300800 */
[----:B--2---:R0:W-:Y:S02]  /*104820*/  @P4 STG.E.U8 desc[UR6][R20.64], R0 ;  /* 0x0000000014004986 */ /* 0x0041e4000c101106 */
[----:B0-----:R-:W-:-:S02]  /*104830*/  PRMT R0, R4, 0x7772, RZ ;  /* 0x0000777204007816 */ /* 0x001fc400000000ff */
[----:B------:R-:W2:Y:S04]  /*104840*/  LDL.LU.64 R20, [R1+0x3598] ;  /* 0x0035980001147983 */ /* 0x000ea80000300a00 */
[----:B---3--:R0:W-:Y:S04]  /*104850*/  @P5 STG.E.U8 desc[UR6][R14.64], R0 ;  /* 0x000000000e005986 */ /* 0x0081e8000c101106 */
[----:B0-----:R-:W3:Y:S04]  /*104860*/  LDL.LU.64 R14, [R1+0x3590] ;  /* 0x00359000010e7983 */ /* 0x001ee80000300a00 */
        /* <DEDUP_REMOVED lines=38> */
[----:B------:R-:W4:Y:S04]  /*104ad0*/  LDL.LU R18, [R1+0x45c] ;  /* 0x00045c0001127983 */ /* 0x000f280000300800 */
[----:B------:R-:W4:Y:S04]  /*104ae0*/  LDL.LU.64 R26, [R1+0x35b0] ;  /* 0x0035b000011a7983 */ /* 0x000f280000300a00 */
[----:B------:R-:W4:Y:S04]  /*104af0*/  LDL.LU.64 R6, [R1+0x35a8] ;  /* 0x0035a80001067983 */ /* 0x000f280000300a00 */
[----:B------:R-:W4:Y:S04]  /*104b00*/  LDL.LU.64 R24, [R1+0x35a0] ;  /* 0x0035a00001187983 */ /* 0x000f280000300a00 */
[----:B------:R0:W-:Y:S01]  /*104b10*/  @P0 STG.E.U8 desc[UR6][R2.64], R0 ;  /* 0x0000000002000986 */ /* 0x0001e2000c101106 */
[----:B------:R-:W-:-:S03]  /*104b20*/  LOP3.LUT P0, RZ, R10, 0x1000, RZ, 0xc0, !PT ;  /* 0x000010000aff7812 */ /* 0x000fc6000780c0ff */
[----:B------:R-:W4:Y:S04]  /*104b30*/  LDL.LU.64 R22, [R1+0x35d8] ;  /* 0x0035d80001167983 */ /* 0x000f280000300a00 */
[----:B------:R-:W4:Y:S04]  /*104b40*/  LDL.LU.64 R4, [R1+0x35d0] ;  /* 0x0035d00001047983 */ /* 0x000f280000300a00 */
[----:B------:R-:W4:Y:S01]  /*104b50*/  LDL.LU R19, [R1+0x430] ;  /* 0x0004300001137983 */ /* 0x000f220000300800 */
        /* <DEDUP_REMOVED lines=49> */
[----:B------:R0:W-:Y:S01]  /*104e70*/  @P5 STG.E.U8 desc[UR6][R20.64], R0 ;  /* 0x0000000014005986 */ /* 0x0001e2000c101106 */
[----:B------:R-:W-:-:S03]  /*104e80*/  LOP3.LUT P5, RZ, R12, 0x80000000, RZ, 0xc0, !PT ;  /* 0x800000000cff7812 */ /* 0x000fc600078ac0ff */
[----:B0-----:R-:W2:Y:S04]  /*104e90*/  LDL.LU.64 R20, [R1+0x3600] ;  /* 0x0036000001147983 */ /* 0x001ea80000300a00 */
[----:B------:R-:W4:Y:S04]  /*104ea0*/  LDL.LU.64 R4, [R1+0x35f8] ;  /* 0x0035f80001047983 */ /* 0x000f280000300a00 */
[----:B------:R-:W2:Y:S04]  /*104eb0*/  LDL.LU.64 R2, [R1+0x3618] ;  /* 0x0036180001027983 */ /* 0x000ea80000300a00 */
[----:B------:R-:W2:Y:S01]  /*104ec0*/  LDL.LU R12, [R1+0x410] ;  /* 0x00041000010c7983 */ /* 0x000ea20000300800 */
[----:B------:R-:W-:-:S03]  /*104ed0*/  PRMT R0, R19, 0x7773, RZ ;  /* 0x0000777313007816 */ /* 0x000fc600000000ff */
[----:B------:R-:W4:Y:S04]  /*104ee0*/  LDL.LU.64 R16, [R1+0x3610] ;  /* 0x0036100001107983 */ /* 0x000f280000300a00 */
[----:B------:R-:W4:Y:S04]  /*104ef0*/  LDL.LU.64 R18, [R1+0x3608] ;  /* 0x0036080001127983 */ /* 0x000f280000300a00 */
[----:B---3--:R0:W-:Y:S04]  /*104f00*/  @P6 STG.E.U8 desc[UR6][R14.64], R0 ;  /* 0x000000000e006986 */ /* 0x0081e8000c101106 */
[----:B0-----:R-:W3:Y:S01]  /*104f10*/  LDL.LU R14, [R1+0x3f0] ;  /* 0x0003f000010e7983 */ /* 0x001ee20000300800 */
[----:B--2---:R-:W-:-:S05]  /*104f20*/  PRMT R0, R12, 0x7770, RZ ;  /* 0x000077700c007816 */ /* 0x004fca00000000ff */
[----:B------:R0:W-:Y:S04]  /*104f30*/  @P4 STG.E.U8 desc[UR6][R20.64], R0 ;  /* 0x0000000014004986 */ /* 0x0001e8000c101106 */
[----:B0-----:R-:W2:Y:S04]  /*104f40*/  LDL.LU.64 R20, [R1+0x3640] ;  /* 0x0036400001147983 */ /* 0x001ea80000300a00 */
[----:B------:R-:W2:Y:S04]  /*104f50*/  LDL.LU R27, [R1+0x3d0] ;  /* 0x0003d000011b7983 */ /* 0x000ea80000300800 */
[----:B--2---:R0:W-:Y:S04]  /*104f60*/  STL [R1+0x59e0], R27 ;  /* 0x0059e01b01007387 */ /* 0x0041e80000100800 */
        /* <DEDUP_REMOVED lines=29> */
[----:B------:R-:W-:Y:S02]  /*105140*/  LOP3.LUT P0, RZ, R13, 0x4, RZ, 0xc0, !PT ;  /* 0x000000040dff7812 */ /* 0x000fe4000780c0ff */
[----:B------:R-:W-:Y:S02]  /*105150*/  PRMT R0, R12, 0x7771, RZ ;  /* 0x000077710c007816 */ /* 0x000fe400000000ff */
[----:B------:R-:W-:-:S03]  /*105160*/  LOP3.LUT R10, R10, 0xfffffff7, RZ, 0xc0, !PT ;  /* 0xfffffff70a0a7812 */ /* 0x000fc600078ec0ff */
[----:B----4-:R0:W-:Y:S06]  /*105170*/  @P5 STG.E.U8 desc[UR6][R4.64], R0 ;  /* 0x0000000004005986 */ /* 0x0101ec000c101106 */
[----:B------:R-:W-:Y:S02]  /*105180*/  @P0 LOP3.LUT R10, R10, 0x8, RZ, 0xfc, !PT ;  /* 0x000000080a0a0812 */ /* 0x000fe400078efcff */
[----:B------:R-:W-:Y:S02]  /*105190*/  LOP3.LUT P0, RZ, R13, 0x2, RZ, 0xc0, !PT ;  /* 0x000000020dff7812 */ /* 0x000fe4000780c0ff */
[----:B0-----:R-:W-:-:S05]  /*1051a0*/  PRMT R0, R12, 0x7772, RZ ;  /* 0x000077720c007816 */ /* 0x001fca00000000ff */
[----:B------:R0:W-:Y:S02]  /*1051b0*/  @P6 STG.E.U8 desc[UR6][R2.64], R0 ;  /* 0x0000000002006986 */ /* 0x0001e4000c101106 */
[----:B0-----:R-:W-:-:S05]  /*1051c0*/  PRMT R0, R12, 0x7773, RZ ;  /* 0x000077730c007816 */ /* 0x001fca00000000ff */
[----:B------:R3:W-:Y:S01]  /*1051d0*/  @P0 STG.E.U8 desc[UR6][R16.64], R0 ;  /* 0x0000000010000986 */ /* 0x0007e2000c101106 */
[----:B------:R-:W-:Y:S02]  /*1051e0*/  LOP3.LUT P0, RZ, R10, 0x8, RZ, 0xc0, !PT ;  /* 0x000000080aff7812 */ /* 0x000fe4000780c0ff */
[----:B---3--:R-:W-:-:S11]  /*1051f0*/  PRMT R0, R14, 0x7770, RZ ;  /* 0x000077700e007816 */ /* 0x008fd600000000ff */
[----:B------:R0:W-:Y:S01]  /*105200*/  @P0 STG.E.U8 desc[UR6][R18.64], R0 ;  /* 0x0000000012000986 */ /* 0x0001e2000c101106 */
[----:B------:R-:W-:Y:S02]  /*105210*/  LOP3.LUT P0, RZ, R10, 0x4, RZ, 0xc0, !PT ;  /* 0x000000040aff7812 */ /* 0x000fe4000780c0ff */
[----:B0-----:R-:W-:-:S11]  /*105220*/  PRMT R0, R14, 0x7771, RZ ;  /* 0x000077710e007816 */ /* 0x001fd600000000ff */
[----:B------:R0:W-:Y:S01]  /*105230*/  @P0 STG.E.U8 desc[UR6][R20.64], R0 ;  /* 0x0000000014000986 */ /* 0x0001e2000c101106 */
[----:B------:R-:W-:Y:S02]  /*105240*/  LOP3.LUT P0, RZ, R10, 0x2, RZ, 0xc0, !PT ;  /* 0x000000020aff7812 */ /* 0x000fe4000780c0ff */
[----:B0-----:R-:W-:Y:S01]  /*105250*/  PRMT R0, R14, 0x7772, RZ ;  /* 0x000077720e007816 */ /* 0x001fe200000000ff */
[----:B--2---:R0:W-:Y:S10]  /*105260*/  STL.64 [R1+0x59d8], R8 ;  /* 0x0059d80801007387 */ /* 0x0041f40000100a00 */
[----:B------:R1:W-:Y:S04]  /*105270*/  @P0 STG.E.U8 desc[UR6][R26.64], R0 ;  /* 0x000000001a000986 */ /* 0x0003e8000c101106 */
[----:B0-----:R-:W2:Y:S04]  /*105280*/  LDL.LU.64 R8, [R1+0x3628] ;  /* 0x0036280001087983 */ /* 0x001ea80000300a00 */
[----:B------:R-:W3:Y:S04]  /*105290*/  LDL.LU.64 R28, [R1+0x3658] ;  /* 0x00365800011c7983 */ /* 0x000ee80000300a00 */
[----:B------:R-:W4:Y:S04]  /*1052a0*/  LDL.LU.64 R6, [R1+0x3650] ;  /* 0x0036500001067983 */ /* 0x000f280000300a00 */
[----:B------:R-:W2:Y:S04]  /*1052b0*/  LDL.LU R15, [R1+0x434] ;  /* 0x00043400010f7983 */ /* 0x000ea80000300800 */
        /* <DEDUP_REMOVED lines=10> */
[----:B------:R-:W-:Y:S02]  /*105360*/  PRMT R0, R14, 0x7773, RZ ;  /* 0x000077730e007816 */ /* 0x000fe400000000ff */
[----:B------:R-:W3:Y:S09]  /*105370*/  LDL.LU R14, [R1+0x59e4] ;  /* 0x0059e400010e7983 */ /* 0x000ef20000300800 */
[----:B--2---:R0:W-:Y:S04]  /*105380*/  @P0 STG.E.U8 desc[UR6][R26.64], R0 ;  /* 0x000000001a000986 */ /* 0x0041e8000c101106 */
[----:B0-----:R-:W2:Y:S01]  /*105390*/  LDL.LU R27, [R1+0x59e0] ;  /* 0x0059e000011b7983 */ /* 0x001ea20000300800 */
[----:B------:R-:W-:-:S02]  /*1053a0*/  LOP3.LUT P0, RZ, R11, 0x80000000, RZ, 0xc0, !PT ;  /* 0x800000000bff7812 */ /* 0x000fc4000780c0ff */
        /* <DEDUP_REMOVED lines=38> */
[----:B0-----:R-:W-:-:S09]  /*105610*/  PRMT R0, R15, 0x7771, RZ ;  /* 0x000077710f007816 */ /* 0x001fd200000000ff */
[----:B------:R-:W-:Y:S02]  /*105620*/  @P0 LOP3.LUT R11, R11, 0x800000, RZ, 0xfc, !PT ;  /* 0x008000000b0b0812 */ /* 0x000fe400078efcff */
[----:B------:R-:W-:Y:S01]  /*105630*/  LOP3.LUT P0, RZ, R13, 0x800000, RZ, 0xc0, !PT ;  /* 0x008000000dff7812 */ /* 0x000fe2000780c0ff */
[----:B------:R0:W-:Y:S01]  /*105640*/  @P1 STG.E.U8 desc[UR6][R22.64], R0 ;  /* 0x0000000016001986 */ /* 0x0001e2000c101106 */
[----:B------:R-:W-:Y:S02]  /*105650*/  LOP3.LUT R11, R11, 0xfeffffff, RZ, 0xc0, !PT ;  /* 0xfeffffff0b0b7812 */ /* 0x000fe400078ec0ff */
[----:B0-----:R-:W-:-:S09]  /*105660*/  PRMT R0, R15, 0x7772, RZ ;  /* 0x000077720f007816 */ /* 0x001fd200000000ff */
[----:B------:R-:W-:Y:S02]  /*105670*/  @P0 LOP3.LUT R11, R11, 0x1000000, RZ, 0xfc, !PT ;  /* 0x010000000b0b0812 */ /* 0x000fe400078efcff */
[----:B------:R-:W-:Y:S01]  /*105680*/  LOP3.LUT P0, RZ, R13, 0x400000, RZ, 0xc0, !PT ;  /* 0x004000000dff7812 */ /* 0x000fe2000780c0ff */
[----:B------:R-:W2:Y:S04]  /*105690*/  LDL.LU.64 R22, [R1+0x3690] ;  /* 0x0036900001167983 */ /* 0x000ea80000300a00 */
[----:B------:R0:W-:Y:S01]  /*1056a0*/  @P2 STG.E.U8 desc[UR6][R4.64], R0 ;  /* 0x0000000004002986 */ /* 0x0001e2000c101106 */
[----:B------:R-:W-:Y:S02]  /*1056b0*/  LOP3.LUT R11, R11, 0xfdffffff, RZ, 0xc0, !PT ;  /* 0xfdffffff0b0b7812 */ /* 0x000fe400078ec0ff */
[----:B0-----:R-:W-:Y:S01]  /*1056c0*/  PRMT R0, R15, 0x7773, RZ ;  /* 0x000077730f007816 */ /* 0x001fe200000000ff */
[----:B------:R-:W3:Y:S04]  /*1056d0*/  LDL.LU.64 R4, [R1+0x3688] ;  /* 0x0036880001047983 */ /* 0x000ee80000300a00 */
[----:B------:R0:W-:Y:S01]  /*1056e0*/  @P3 STG.E.U8 desc[UR6][R2.64], R0 ;  /* 0x0000000002003986 */ /* 0x0001e2000c101106 */
[----:B------:R-:W-:-:S02]  /*1056f0*/  @P0 LOP3.LUT R11, R11, 0x2000000, RZ, 0xfc, !PT ;  /* 0x020000000b0b0812 */ /* 0x000fc400078efcff */
[----:B------:R-:W-:Y:S02]  /*105700*/  LOP3.LUT P0, RZ, R13, 0x200000, RZ, 0xc0, !PT ;  /* 0x002000000dff7812 */ /* 0x000fe4000780c0ff */
[C---:B0-----:R-:W-:Y:S01]  /*105710*/  PRMT R0, R12.reuse, 0x7770, RZ ;  /* 0x000077700c007816 */ /* 0x041fe200000000ff */
[----:B------:R-:W4:Y:S04]  /*105720*/  LDL.LU.64 R2, [R1+0x36a8] ;  /* 0x0036a80001027983 */ /* 0x000f280000300a00 */
[----:B------:R0:W-:Y:S01]  /*105730*/  @P4 STG.E.U8 desc[UR6][R16.64], R0 ;  /* 0x0000000010004986 */ /* 0x0001e2000c101106 */
[----:B------:R-:W-:Y:S02]  /*105740*/  LOP3.LUT R11, R11, 0xfbffffff, RZ, 0xc0, !PT ;  /* 0xfbffffff0b0b7812 */ /* 0x000fe400078ec0ff */
[----:B0-----:R-:W-:Y:S01]  /*105750*/  PRMT R0, R12, 0x7771, RZ ;  /* 0x000077710c007816 */ /* 0x001fe200000000ff */
[----:B------:R-:W2:Y:S04]  /*105760*/  LDL.LU.64 R16, [R1+0x36a0] ;  /* 0x0036a00001107983 */ /* 0x000ea80000300a00 */
[----:B------:R0:W-:Y:S01]  /*105770*/  @P5 STG.E.U8 desc[UR6][R18.64], R0 ;  /* 0x0000000012005986 */ /* 0x0001e2000c101106 */
[----:B------:R-:W-:-:S02]  /*105780*/  @P0 LOP3.LUT R11, R11, 0x4000000, RZ, 0xfc, !PT ;  /* 0x040000000b0b0812 */ /* 0x000fc400078efcff */
[C---:B------:R-:W-:Y:S02]  /*105790*/  LOP3.LUT P4, RZ, R13.reuse, 0x20000, RZ, 0xc0, !PT ;  /* 0x000200000dff7812 */ /* 0x040fe4000788c0ff */
[C---:B------:R-:W-:Y:S02]  /*1057a0*/  LOP3.LUT P5, RZ, R13.reuse, 0x40000, RZ, 0xc0, !PT ;  /* 0x000400000dff7812 */ /* 0x040fe400078ac0ff */
[----:B0-----:R-:W-:Y:S02]  /*1057b0*/  PRMT R0, R12, 0x7772, RZ ;  /* 0x000077720c007816 */ /* 0x001fe400000000ff */
[----:B------:R-:W-:-:S03]  /*1057c0*/  LOP3.LUT P0, RZ, R13, 0x100000, RZ, 0xc0, !PT ;  /* 0x001000000dff7812 */ /* 0x000fc6000780c0ff */
[----:B------:R0:W-:Y:S01]  /*1057d0*/  @P6 STG.E.U8 desc[UR6][R20.64], R0 ;  /* 0x0000000014006986 */ /* 0x0001e2000c101106 */
[C---:B------:R-:W-:Y:S02]  /*1057e0*/  LOP3.LUT P6, RZ, R13.reuse, 0x80000, RZ, 0xc0, !PT ;  /* 0x000800000dff7812 */ /* 0x040fe400078cc0ff */
[C---:B------:R-:W-:Y:S02]  /*1057f0*/  LOP3.LUT P1, RZ, R13.reuse, 0x40000000, RZ, 0xc0, !PT ;  /* 0x400000000dff7812 */ /* 0x040fe4000782c0ff */
[----:B------:R-:W-:Y:S01]  /*105800*/  LOP3.LUT P2, RZ, R13, 0x80000000, RZ, 0xc0, !PT ;  /* 0x800000000dff7812 */ /* 0x000fe2000784c0ff */
[----:B0-----:R-:W2:Y:S04]  /*105810*/  LDL.LU R21, [R1+0x3f4] ;  /* 0x0003f40001157983 */ /* 0x001ea80000300800 */
[----:B------:R-:W2:Y:S04]  /*105820*/  LDL.LU.64 R18, [R1+0x36b0] ;  /* 0x0036b00001127983 */ /* 0x000ea80000300a00 */
[----:B------:R-:W2:Y:S04]  /*105830*/  LDL.LU R10, [R1+0x3d4] ;  /* 0x0003d400010a7983 */ /* 0x000ea80000300800 */
[----:B------:R-:W2:Y:S01]  /*105840*/  LDL.LU R20, [R1+0x3cc] ;  /* 0x0003cc0001147983 */ /* 0x000ea20000300800 */
[----:B------:R-:W-:-:S03]  /*105850*/  PRMT R0, R12, 0x7773, RZ ;  /* 0x000077730c007816 */ /* 0x000fc600000000ff */
[----:B------:R-:W2:Y:S04]  /*105860*/  LDL.LU.64 R12, [R1+0x36b8] ;  /* 0x0036b800010c7983 */ /* 0x000ea80000300a00 */
[----:B------:R-:W2:Y:S04]  /*105870*/  LDL.LU R6, [R1+0x438] ;  /* 0x0004380001067983 */ /* 0x000ea80000300800 */
[----:B--2---:R0:W-:Y:S04]  /*105880*/  STL [R1+0x59c4], R6 ;  /* 0x0059c40601007387 */ /* 0x0041e80000100800 */
[----:B0-----:R-:W2:Y:S04]  /*105890*/  LDL.LU.64 R6, [R1+0x36d0] ;  /* 0x0036d00001067983 */ /* 0x001ea80000300a00 */
[----:B--2---:R0:W-:Y:S04]  /*1058a0*/  STL.64 [R1+0x59c8], R6 ;  /* 0x0059c80601007387 */ /* 0x0041e80000100a00 */
[----:B0-----:R-:W2:Y:S04]  /*1058b0*/  LDL.LU.64 R6, [R1+0x36c8] ;  /* 0x0036c80001067983 */ /* 0x001ea80000300a00 */
[----:B------:R0:W-:Y:S02]  /*1058c0*/  @P4 STG.E.U8 desc[UR6][R22.64], R0 ;  /* 0x0000000016004986 */ /* 0x0001e4000c101106 */
[----:B0-----:R-:W-:-:S05]  /*1058d0*/  PRMT R0, R21, 0x7770, RZ ;  /* 0x0000777015007816 */ /* 0x001fca00000000ff */
[----:B---3--:R0:W-:Y:S02]  /*1058e0*/  @P5 STG.E.U8 desc[UR6][R4.64], R0 ;  /* 0x0000000004005986 */ /* 0x0081e4000c101106 */
[----:B0-----:R-:W-:-:S05]  /*1058f0*/  PRMT R0, R21, 0x7771, RZ ;  /* 0x0000777115007816 */ /* 0x001fca00000000ff */
[----:B----4-:R-:W-:Y:S04]  /*105900*/  @P6 STG.E.U8 desc[UR6][R2.64], R0 ;  /* 0x0000000002006986 */ /* 0x010fe8000c101106 */
[----:B--2---:R0:W-:Y:S04]  /*105910*/  STL.64 [R1+0x59d0], R6 ;  /* 0x0059d00601007387 */ /* 0x0041e80000100a00 */
[----:B0-----:R-:W2:Y:S01]  /*105920*/  LDL.LU.64 R6, [R1+0x36c0] ;  /* 0x0036c00001067983 */ /* 0x001ea20000300a00 */
[----:B------:R-:W-:-:S03]  /*105930*/  PRMT R0, R21, 0x7772, RZ ;  /* 0x0000777215007816 */ /* 0x000fc600000000ff */
[----:B------:R-:W3:Y:S04]  /*105940*/  LDL.LU.64 R8, [R1+0x36d8] ;  /* 0x0036d80001087983 */ /* 0x000ee80000300a00 */
[----:B------:R-:W4:Y:S04]  /*105950*/  LDL.LU.64 R28, [R1+0x36e0] ;  /* 0x0036e000011c7983 */ /* 0x000f280000300a00 */
[----:B------:R-:W3:Y:S04]  /*105960*/  LDL.LU.64 R26, [R1+0x36e8] ;  /* 0x0036e800011a7983 */ /* 0x000ee80000300a00 */
[----:B------:R0:W-:Y:S01]  /*105970*/  @P0 STG.E.U8 desc[UR6][R16.64], R0 ;  /* 0x0000000010000986 */ /* 0x0001e2000c101106 */
[----:B------:R-:W-:-:S03]  /*105980*/  LOP3.LUT P0, RZ, R11, 0x4000000, RZ, 0xc0, !PT ;  /* 0x040000000bff7812 */ /* 0x000fc6000780c0ff */
[----:B------:R-:W3:Y:S04]  /*105990*/  LDL.LU R15, [R1+0x418] ;  /* 0x00041800010f7983 */ /* 0x000ee80000300800 */
[----:B------:R-:W3:Y:S04]  /*1059a0*/  LDL.LU.64 R24, [R1+0x36f0] ;  /* 0x0036f00001187983 */ /* 0x000ee80000300a00 */
[----:B------:R-:W3:Y:S04]  /*1059b0*/  LDL.LU.64 R22, [R1+0x36f8] ;  /* 0x0036f80001167983 */ /* 0x000ee80000300a00 */
[----:B------:R-:W3:Y:S04]  /*1059c0*/  LDL.LU.64 R4, [R1+0x3700] ;  /* 0x0037000001047983 */ /* 0x000ee80000300a00 */
[----:B------:R-:W3:Y:S01]  /*1059d0*/  LDL.LU.64 R2, [R1+0x3708] ;  /* 0x0037080001027983 */ /* 0x000ee20000300a00 */
[----:B0-----:R-:W-:-:S03]  /*1059e0*/  PRMT R0, R21, 0x7773, RZ ;  /* 0x0000777315007816 */ /* 0x001fc600000000ff */
[----:B------:R-:W3:Y:S04]  /*1059f0*/  LDL.LU R21, [R1+0x3f8] ;  /* 0x0003f80001157983 */ /* 0x000ee80000300800 */
        /* <DEDUP_REMOVED lines=23> */
[----:B------:R-:W-:Y:S02]  /*105b70*/  LOP3.LUT P6, RZ, R20, 0x8, RZ, 0xc0, !PT ;  /* 0x0000000814ff7812 */ /* 0x000fe400078cc0ff */
[----:B--2---:R-:W-:-:S05]  /*105b80*/  PRMT R0, R6, 0x7770, RZ ;  /* 0x0000777006007816 */ /* 0x004fca00000000ff */
        /* <DEDUP_REMOVED lines=25> */
[----:B------:R-:W4:Y:S04]  /*105d20*/  LDL.LU.64 R4, [R1+0x3740] ;  /* 0x0037400001047983 */ /* 0x000f280000300a00 */
[----:B------:R-:W4:Y:S04]  /*105d30*/  LDL.LU.64 R2, [R1+0x3748] ;  /* 0x0037480001027983 */ /* 0x000f280000300a00 */
[----:B------:R-:W4:Y:S01]  /*105d40*/  LDL.LU R15, [R1+0x3d8] ;  /* 0x0003d800010f7983 */ /* 0x000f220000300800 */
[----:B------:R-:W-:-:S02]  /*105d50*/  LOP3.LUT P4, RZ, R20, 0x10, RZ, 0xc0, !PT ;  /* 0x0000001014ff7812 */ /* 0x000fc4000788c0ff */
[C---:B------:R-:W-:Y:S02]  /*105d60*/  LOP3.LUT P5, RZ, R20.reuse, 0x20, RZ, 0xc0, !PT ;  /* 0x0000002014ff7812 */ /* 0x040fe400078ac0ff */
[----:B------:R-:W-:Y:S02]  /*105d70*/  PRMT R0, R21, 0x7772, RZ ;  /* 0x0000777215007816 */ /* 0x000fe400000000ff */
[----:B------:R-:W-:-:S07]  /*105d80*/  LOP3.LUT P6, RZ, R20, 0x40, RZ, 0xc0, !PT ;  /* 0x0000004014ff7812 */ /* 0x000fce00078cc0ff */
[----:B--2---:R0:W-:Y:S02]  /*105d90*/  @P4 STG.E.U8 desc[UR6][R16.64], R0 ;  /* 0x0000000010004986 */ /* 0x0041e4000c101106 */
[----:B0-----:R-:W-:Y:S02]  /*105da0*/  PRMT R0, R21, 0x7773, RZ ;  /* 0x0000777315007816 */ /* 0x001fe400000000ff */
[----:B------:R-:W2:Y:S04]  /*105db0*/  LDL.LU.64 R16, [R1+0x3750] ;  /* 0x0037500001107983 */ /* 0x000ea80000300a00 */
[----:B------:R-:W2:Y:S04]  /*105dc0*/  LDL.LU R10, [R1+0x43c] ;  /* 0x00043c00010a7983 */ /* 0x000ea80000300800 */
[----:B---3--:R0:W-:Y:S04]  /*105dd0*/  @P5 STG.E.U8 desc[UR6][R18.64], R0 ;  /* 0x0000000012005986 */ /* 0x0081e8000c101106 */
[----:B0-----:R-:W3:Y:S01]  /*105de0*/  LDL.LU.64 R18, [R1+0x3758] ;  /* 0x0037580001127983 */ /* 0x001ee20000300a00 */
[----:B----4-:R-:W-:-:S05]  /*105df0*/  PRMT R0, R15, 0x7770, RZ ;  /* 0x000077700f007816 */ /* 0x010fca00000000ff */
[----:B------:R0:W-:Y:S04]  /*105e00*/  @P6 STG.E.U8 desc[UR6][R12.64], R0 ;  /* 0x000000000c006986 */ /* 0x0001e8000c101106 */
[----:B0-----:R-:W4:Y:S04]  /*105e10*/  LDL.LU.64 R12, [R1+0x3760] ;  /* 0x00376000010c7983 */ /* 0x001f280000300a00 */
        /* <DEDUP_REMOVED lines=29> */
[----:B------:R-:W2:Y:S04]  /*105ff0*/  LDL.LU.64 R8, [R1+0x3778] ;  /* 0x0037780001087983 */ /* 0x000ea80000300a00 */
[----:B------:R-:W2:Y:S01]  /*106000*/  LDL.LU.64 R28, [R1+0x3780] ;  /* 0x00378000011c7983 */ /* 0x000ea20000300a00 */
[----:B------:R-:W-:-:S02]  /*106010*/  @P0 LOP3.LUT R11, R11, 0x10000, RZ, 0xfc, !PT ;  /* 0x000100000b0b0812 */ /* 0x000fc400078efcff */
[----:B------:R-:W-:Y:S01]  /*106020*/  LOP3.LUT P0, RZ, R20, 0x100, RZ, 0xc0, !PT ;  /* 0x0000010014ff7812 */ /* 0x000fe2000780c0ff */
[----:B------:R-:W2:Y:S04]  /*106030*/  LDL.LU.64 R26, [R1+0x3788] ;  /* 0x00378800011a7983 */ /* 0x000ea80000300a00 */
[----:B------:R-:W2:Y:S01]  /*106040*/  LDL.LU R21, [R1+0x3fc] ;  /* 0x0003fc0001157983 */ /* 0x000ea20000300800 */
[----:B------:R-:W-:-:S03]  /*106050*/  LOP3.LUT R11, R11, 0xfffdffff, RZ, 0xc0, !PT ;  /* 0xfffdffff0b0b7812 */ /* 0x000fc600078ec0ff */
[----:B------:R-:W2:Y:S04]  /*106060*/  LDL.LU.64 R24, [R1+0x3790] ;  /* 0x0037900001187983 */ /* 0x000ea80000300a00 */
[----:B------:R-:W2:Y:S01]  /*106070*/  LDL.LU.64 R22, [R1+0x3798] ;  /* 0x0037980001167983 */ /* 0x000ea20000300a00 */
[----:B------:R-:W-:Y:S02]  /*106080*/  @P0 LOP3.LUT R11, R11, 0x20000, RZ, 0xfc, !PT ;  /* 0x000200000b0b0812 */ /* 0x000fe400078efcff */
[----:B------:R-:W-:-:S13]  /*106090*/  LOP3.LUT P0, RZ, R20, 0x80, RZ, 0xc0, !PT ;  /* 0x0000008014ff7812 */ /* 0x000fda000780c0ff */
[----:B------:R0:W-:Y:S01]  /*1060a0*/  @P0 STG.E.U8 desc[UR6][R4.64], R0 ;  /* 0x0000000004000986 */ /* 0x0001e2000c101106 */
[----:B------:R-:W-:Y:S02]  /*1060b0*/  LOP3.LUT P0, RZ, R11, 0x20000, RZ, 0xc0, !PT ;  /* 0x000200000bff7812 */ /* 0x000fe4000780c0ff */
[----:B0-----:R-:W-:Y:S01]  /*1060c0*/  PRMT R0, R15, 0x7772, RZ ;  /* 0x000077720f007816 */ /* 0x001fe200000000ff */
[----:B------:R-:W2:Y:S10]  /*1060d0*/  LDL.LU.64 R4, [R1+0x37a0] ;  /* 0x0037a00001047983 */ /* 0x000eb40000300a00 */
[----:B------:R0:W-:Y:S01]  /*1060e0*/  @P0 STG.E.U8 desc[UR6][R2.64], R0 ;  /* 0x0000000002000986 */ /* 0x0001e2000c101106 */
[----:B------:R-:W-:-:S02]  /*1060f0*/  LOP3.LUT P0, RZ, R11, 0x10000, RZ, 0xc0, !PT ;  /* 0x000100000bff7812 */ /* 0x000fc4000780c0ff */
[----:B0-----:R-:W-:Y:S01]  /*106100*/  PRMT R0, R15, 0x7773, RZ ;  /* 0x000077730f007816 */ /* 0x001fe200000000ff */
[----:B------:R-:W2:Y:S10]  /*106110*/  LDL.LU.64 R2, [R1+0x37a8] ;  /* 0x0037a80001027983 */ /* 0x000eb40000300a00 */
[----:B------:R0:W-:Y:S01]  /*106120*/  @P0 STG.E.U8 desc[UR6][R16.64], R0 ;  /* 0x0000000010000986 */ /* 0x0001e2000c101106 */
[----:B------:R-:W-:-:S02]  /*106130*/  LOP3.LUT P0, RZ, R11, 0x8000, RZ, 0xc0, !PT ;  /* 0x000080000bff7812 */ /* 0x000fc4000780c0ff */
[----:B0-----:R-:W-:Y:S01]  /*106140*/  PRMT R0, R10, 0x7770, RZ ;  /* 0x000077700a007816 */ /* 0x001fe200000000ff */
[----:B------:R-:W2:Y:S04]  /*106150*/  LDL.LU.64 R16, [R1+0x37b0] ;  /* 0x0037b00001107983 */ /* 0x000ea80000300a00 */
[----:B------:R-:W2:Y:S06]  /*106160*/  LDL.LU R15, [R1+0x3dc] ;  /* 0x0003dc00010f7983 */ /* 0x000eac0000300800 */
[----:B---3--:R0:W-:Y:S01]  /*106170*/  @P0 STG.E.U8 desc[UR6][R18.64], R0 ;  /* 0x0000000012000986 */ /* 0x0081e2000c101106 */
[----:B------:R-:W-:-:S02]  /*106180*/  LOP3.LUT P0, RZ, R11, 0x4000, RZ, 0xc0, !PT ;  /* 0x000040000bff7812 */ /* 0x000fc4000780c0ff */
[----:B0-----:R-:W-:Y:S01]  /*106190*/  PRMT R0, R10, 0x7771, RZ ;  /* 0x000077710a007816 */ /* 0x001fe200000000ff */
[----:B------:R-:W3:Y:S10]  /*1061a0*/  LDL.LU.64 R18, [R1+0x37b8] ;  /* 0x0037b80001127983 */ /* 0x000ef40000300a00 */
[----:B----4-:R0:W-:Y:S01]  /*1061b0*/  @P0 STG.E.U8 desc[UR6][R12.64], R0 ;  /* 0x000000000c000986 */ /* 0x0101e2000c101106 */
[----:B------:R-:W-:-:S02]  /*1061c0*/  LOP3.LUT P0, RZ, R11, 0x2000, RZ, 0xc0, !PT ;  /* 0x000020000bff7812 */ /* 0x000fc4000780c0ff */
[----:B0-----:R-:W-:Y:S01]  /*1061d0*/  PRMT R0, R10, 0x7772, RZ ;  /* 0x000077720a007816 */ /* 0x001fe200000000ff */
[----:B------:R-:W4:Y:S04]  /*1061e0*/  LDL.LU R12, [R1+0x59c0] ;  /* 0x0059c000010c7983 */ /* 0x000f280000300800 */
[----:B------:R-:W3:Y:S06]  /*1061f0*/  LDL.LU R13, [R1+0x3e0] ;  /* 0x0003e000010d7983 */ /* 0x000eec0000300800 */
[----:B--2---:R0:W-:Y:S04]  /*106200*/  @P0 STG.E.U8 desc[UR6][R6.64], R0 ;  /* 0x0000000006000986 */ /* 0x0041e8000c101106 */
[----:B0-----:R-:W2:Y:S01]  /*106210*/  LDL.LU.64 R6, [R1+0x59b8] ;  /* 0x0059b80001067983 */ /* 0x001ea20000300a00 */
[----:B------:R-:W-:-:S02]  /*106220*/  LOP3.LUT P0, RZ, R11, 0x1000, RZ, 0xc0, !PT ;  /* 0x000010000bff7812 */ /* 0x000fc4000780c0ff */
        /* <DEDUP_REMOVED lines=94> */
[----:B------:R-:W2:Y:S04]  /*106810*/  LDL.LU R15, [R1+0x390] ;  /* 0x00039000010f7983 */ /* 0x000ea80000300800 */
        /* <DEDUP_REMOVED lines=48> */
[----:B------:R-:W3:Y:S04]  /*106b20*/  LDL.LU.64 R18, [R1+0x3858] ;  /* 0x0038580001127983 */ /* 0x000ee80000300a00 */
[----:B0-----:R-:W4:Y:S04]  /*106b30*/  LDL.LU.64 R20, [R1+0x3860] ;  /* 0x0038600001147983 */ /* 0x001f280000300a00 */
        /* <DEDUP_REMOVED lines=12> */
[----:B0-----:R-:W3:Y:S04]  /*106c00*/  LDL.LU.64 R20, [R1+0x3888] ;  /* 0x0038880001147983 */ /* 0x001ee80000300a00 */
[----:B------:R-:W4:Y:S01]  /*106c10*/  LDL.LU R8, [R1+0x394] ;  /* 0x0003940001087983 */ /* 0x000f220000300800 */
        /* <DEDUP_REMOVED lines=20> */
[----:B----4-:R0:W-:Y:S04]  /*106d60*/  STL [R1+0x5998], R8 ;  /* 0x0059980801007387 */ /* 0x0101e80000100800 */
[----:B0-----:R-:W4:Y:S04]  /*106d70*/  LDL.LU.64 R8, [R1+0x3890] ;  /* 0x0038900001087983 */ /* 0x001f280000300a00 */
[----:B------:R-:W4:Y:S02]  /*106d80*/  LDL.LU.64 R10, [R1+0x38a0] ;  /* 0x0038a000010a7983 */ /* 0x000f240000300a00 */
[----:B------:R-:W-:-:S02]  /*106d90*/  @P0 LOP3.LUT R12, R12, 0x20000000, RZ, 0xfc, !PT ;  /* 0x200000000c0c0812 */ /* 0x000fc400078efcff */
[C---:B------:R-:W-:Y:S02]  /*106da0*/  LOP3.LUT P0, RZ, R13.reuse, 0x8000, RZ, 0xc0, !PT ;  /* 0x000080000dff7812 */ /* 0x040fe4000780c0ff */
        /* <DEDUP_REMOVED lines=8> */
[----:B------:R0:W-:Y:S02]  /*106e30*/  @P6 STG.E.U8 desc[UR6][R22.64], R0 ;  /* 0x0000000016006986 */ /* 0x0001e4000c101106 */
[----:B0-----:R-:W-:-:S10]  /*106e40*/  PRMT R0, R15, 0x7773, RZ ;  /* 0x000077730f007816 */ /* 0x001fd400000000ff */
[----:B------:R0:W-:Y:S01]  /*106e50*/  @P0 STG.E.U8 desc[UR6][R2.64], R0 ;  /* 0x0000000002000986 */ /* 0x0001e2000c101106 */
[----:B------:R-:W-:Y:S02]  /*106e60*/  LOP3.LUT P0, RZ, R12, 0x80000000, RZ, 0xc0, !PT ;  /* 0x800000000cff7812 */ /* 0x000fe4000780c0ff */
[----:B0-----:R-:W-:-:S11]  /*106e70*/  PRMT R0, R4, 0x7770, RZ ;  /* 0x0000777004007816 */ /* 0x001fd600000000ff */
[----:B------:R0:W-:Y:S01]  /*106e80*/  @P0 STG.E.U8 desc[UR6][R16.64], R0 ;  /* 0x0000000010000986 */ /* 0x0001e2000c101106 */
[----:B------:R-:W-:Y:S02]  /*106e90*/  LOP3.LUT P0, RZ, R12, 0x40000000, RZ, 0xc0, !PT ;  /* 0x400000000cff7812 */ /* 0x000fe4000780c0ff */
[----:B0-----:R-:W-:-:S11]  /*106ea0*/  PRMT R0, R4, 0x7771, RZ ;  /* 0x0000777104007816 */ /* 0x001fd600000000ff */
[----:B--2---:R0:W-:Y:S01]  /*106eb0*/  @P0 STG.E.U8 desc[UR6][R18.64], R0 ;  /* 0x0000000012000986 */ /* 0x0041e2000c101106 */
[----:B------:R-:W-:Y:S02]  /*106ec0*/  LOP3.LUT P0, RZ, R12, 0x20000000, RZ, 0xc0, !PT ;  /* 0x200000000cff7812 */ /* 0x000fe4000780c0ff */
[----:B0-----:R-:W-:-:S11]  /*106ed0*/  PRMT R0, R4, 0x7772, RZ ;  /* 0x0000777204007816 */ /* 0x001fd600000000ff */
[----:B---3--:R0:W-:Y:S01]  /*106ee0*/  @P0 STG.E.U8 desc[UR6][R20.64], R0 ;  /* 0x0000000014000986 */ /* 0x0081e2000c101106 */
[----:B------:R-:W-:Y:S02]  /*106ef0*/  LOP3.LUT P0, RZ, R12, 0x10000000, RZ, 0xc0, !PT ;  /* 0x100000000cff7812 */ /* 0x000fe4000780c0ff */
[----:B0-----:R-:W-:Y:S01]  /*106f00*/  PRMT R0, R4, 0x7773, RZ ;  /* 0x0000777304007816 */ /* 0x001fe200000000ff */
[----:B----4-:R0:W-:Y:S10]  /*106f10*/  STL.64 [R1+0x5990], R10 ;  /* 0x0059900a01007387 */ /* 0x0101f40000100a00 */
        /* <DEDUP_REMOVED lines=8> */
[----:B------:R-:W2:Y:S04]  /*106fa0*/  LDL.LU R15, [R1+0x3b8] ;  /* 0x0003b800010f7983 */ /* 0x000ea80000300800 */
[----:B------:R-:W2:Y:S04]  /*106fb0*/  LDL.LU.64 R2, [R1+0x38d0] ;  /* 0x0038d00001027983 */ /* 0x000ea80000300a00 */
[----:B------:R-:W2:Y:S04]  /*106fc0*/  LDL.LU.64 R16, [R1+0x38d8] ;  /* 0x0038d80001107983 */ /* 0x000ea80000300a00 */
[----:B------:R-:W2:Y:S04]  /*106fd0*/  LDL.LU.64 R18, [R1+0x38e0] ;  /* 0x0038e00001127983 */ /* 0x000ea80000300a00 */
[----:B------:R-:W2:Y:S04]  /*106fe0*/  LDL.LU.64 R20, [R1+0x38e8] ;  /* 0x0038e80001147983 */ /* 0x000ea80000300a00 */
[----:B-1----:R-:W2:Y:S01]  /*106ff0*/  LDL.LU R8, [R1+0x5998] ;  /* 0x0059980001087983 */ /* 0x002ea20000300800 */
[----:B------:R-:W-:-:S03]  /*107000*/  LOP3.LUT P0, RZ, R12, 0x8000000, RZ, 0xc0, !PT ;  /* 0x080000000cff7812 */ /* 0x000fc6000780c0ff */
[----:B------:R-:W3:Y:S01]  /*107010*/  LDL.LU R4, [R1+0x3e4] ;  /* 0x0003e40001047983 */ /* 0x000ee20000300800 */
[----:B--2---:R-:W-:-:S09]  /*107020*/  PRMT R0, R8, 0x7770, RZ ;  /* 0x0000777008007816 */ /* 0x004fd200000000ff */
        /* <DEDUP_REMOVED lines=32> */
[----:B0-----:R-:W2:Y:S01]  /*107230*/  LDL.LU.64 R20, [R1+0x38f0] ;  /* 0x0038f00001147983 */ /* 0x001ea20000300a00 */
[----:B------:R-:W-:-:S03]  /*107240*/  LOP3.LUT P4, RZ, R13, 0x20000000, RZ, 0xc0, !PT ;  /* 0x200000000dff7812 */ /* 0x000fc6000788c0ff */
[----:B------:R-:W3:Y:S01]  /*107250*/  LDL.LU.64 R24, [R1+0x38f8] ;  /* 0x0038f80001187983 */ /* 0x000ee20000300a00 */
[----:B------:R-:W-:-:S03]  /*107260*/  PRMT R0, R15, 0x7773, RZ ;  /* 0x000077730f007816 */ /* 0x000fc600000000ff */
[----:B------:R-:W4:Y:S04]  /*107270*/  LDL.LU.64 R22, [R1+0x3900] ;  /* 0x0039000001167983 */ /* 0x000f280000300a00 */
[----:B------:R-:W3:Y:S04]  /*107280*/  LDL.LU.64 R2, [R1+0x3908] ;  /* 0x0039080001027983 */ /* 0x000ee80000300a00 */
[----:B------:R-:W3:Y:S01]  /*107290*/  LDL.LU R17, [R1+0x3a8] ;  /* 0x0003a80001117983 */ /* 0x000ee20000300800 */
[C---:B------:R-:W-:Y:S02]  /*1072a0*/  LOP3.LUT P5, RZ, R13.reuse, 0x40000000, RZ, 0xc0, !PT ;  /* 0x400000000dff7812 */ /* 0x040fe400078ac0ff */
[----:B------:R-:W-:Y:S01]  /*1072b0*/  LOP3.LUT P6, RZ, R13, 0x80000000, RZ, 0xc0, !PT ;  /* 0x800000000dff7812 */ /* 0x000fe200078cc0ff */
[----:B------:R-:W3:Y:S04]  /*1072c0*/  LDL.LU.64 R18, [R1+0x3910] ;  /* 0x0039100001127983 */ /* 0x000ee80000300a00 */
[----:B------:R-:W3:Y:S04]  /*1072d0*/  LDL.LU R13, [R1+0x398] ;  /* 0x00039800010d7983 */ /* 0x000ee80000300800 */
[----:B--2---:R0:W-:Y:S04]  /*1072e0*/  @P4 STG.E.U8 desc[UR6][R20.64], R0 ;  /* 0x0000000014004986 */ /* 0x0041e8000c101106 */
[----:B0-----:R-:W2:Y:S04]  /*1072f0*/  LDL.LU.64 R20, [R1+0x3918] ;  /* 0x0039180001147983 */ /* 0x001ea80000300a00 */
        /* <DEDUP_REMOVED lines=27> */
[----:B---3--:R-:W-:Y:S01]  /*1074b0*/  PRMT R0, R17, 0x7770, RZ ;  /* 0x0000777011007816 */ /* 0x008fe200000000ff */
[----:B------:R-:W3:Y:S04]  /*1074c0*/  LDL.LU.64 R10, [R1+0x3938] ;  /* 0x00393800010a7983 */ /* 0x000ee80000300a00 */
[----:B------:R-:W3:Y:S01]  /*1074d0*/  LDL.LU.64 R8, [R1+0x3940] ;  /* 0x0039400001087983 */ /* 0x000ee20000300a00 */
[----:B------:R-:W-:-:S02]  /*1074e0*/  @P0 LOP3.LUT R12, R12, 0x100000, RZ, 0xfc, !PT ;  /* 0x001000000c0c0812 */ /* 0x000fc400078efcff */
[----:B------:R-:W-:Y:S01]  /*1074f0*/  LOP3.LUT P0, RZ, R4, 0x4, RZ, 0xc0, !PT ;  /* 0x0000000404ff7812 */ /* 0x000fe2000780c0ff */
[----:B------:R0:W-:Y:S04]  /*107500*/  @P5 STG.E.U8 desc[UR6][R24.64], R0 ;  /* 0x0000000018005986 */ /* 0x0001e8000c101106 */
[----:B------:R-:W3:Y:S01]  /*107510*/  LDL.LU.64 R28, [R1+0x3948] ;  /* 0x00394800011c7983 */ /* 0x000ee20000300a00 */
[----:B------:R-:W-:-:S03]  /*107520*/  LOP3.LUT R12, R12, 0xffdfffff, RZ, 0xc0, !PT ;  /* 0xffdfffff0c0c7812 */ /* 0x000fc600078ec0ff */
[----:B------:R-:W3:Y:S04]  /*107530*/  LDL.LU R15, [R1+0x3bc] ;  /* 0x0003bc00010f7983 */ /* 0x000ee80000300800 */
[----:B------:R-:W3:Y:S01]  /*107540*/  LDL.LU.64 R6, [R1+0x3950] ;  /* 0x0039500001067983 */ /* 0x000ee20000300a00 */
[----:B------:R-:W-:Y:S02]  /*107550*/  @P0 LOP3.LUT R12, R12, 0x200000, RZ, 0xfc, !PT ;  /* 0x002000000c0c0812 */ /* 0x000fe400078efcff */
[----:B------:R-:W-:Y:S02]  /*107560*/  LOP3.LUT P0, RZ, R4, 0x2, RZ, 0xc0, !PT ;  /* 0x0000000204ff7812 */ /* 0x000fe4000780c0ff */
[----:B0-----:R-:W-:Y:S01]  /*107570*/  PRMT R0, R17, 0x7771, RZ ;  /* 0x0000777111007816 */ /* 0x001fe200000000ff */
[----:B------:R-:W3:Y:S01]  /*107580*/  LDL.LU.64 R24, [R1+0x3958] ;  /* 0x0039580001187983 */ /* 0x000ee20000300a00 */
[----:B------:R-:W-:-:S09]  /*107590*/  LOP3.LUT R12, R12, 0xffbfffff, RZ, 0xc0, !PT ;  /* 0xffbfffff0c0c7812 */ /* 0x000fd200078ec0ff */
[----:B------:R-:W-:Y:S02]  /*1075a0*/  @P0 LOP3.LUT R12, R12, 0x400000, RZ, 0xfc, !PT ;  /* 0x004000000c0c0812 */ /* 0x000fe400078efcff */
[----:B------:R-:W-:Y:S01]  /*1075b0*/  LOP3.LUT P0, RZ, R4, 0x1, RZ, 0xc0, !PT ;  /* 0x0000000104ff7812 */ /* 0x000fe2000780c0ff */
[----:B----4-:R0:W-:Y:S02]  /*1075c0*/  @P6 STG.E.U8 desc[UR6][R22.64], R0 ;  /* 0x0000000016006986 */ /* 0x0101e4000c101106 */
[----:B0-----:R-:W-:Y:S02]  /*1075d0*/  PRMT R0, R17, 0x7772, RZ ;  /* 0x0000777211007816 */ /* 0x001fe400000000ff */
[----:B------:R-:W4:Y:S08]  /*1075e0*/  LDL.LU.64 R22, [R1+0x3960] ;  /* 0x0039600001167983 */ /* 0x000f300000300a00 */
[----:B------:R0:W-:Y:S01]  /*1075f0*/  @P0 STG.E.U8 desc[UR6][R2.64], R0 ;  /* 0x0000000002000986 */ /* 0x0001e2000c101106 */
[----:B------:R-:W-:-:S02]  /*107600*/  LOP3.LUT P0, RZ, R12, 0x400000, RZ, 0xc0, !PT ;  /* 0x004000000cff7812 */ /* 0x000fc4000780c0ff */
[----:B0-----:R-:W-:Y:S01]  /*107610*/  PRMT R0, R17, 0x7773, RZ ;  /* 0x0000777311007816 */ /* 0x001fe200000000ff */
[----:B------:R-:W3:Y:S04]  /*107620*/  LDL.LU.64 R2, [R1+0x3968] ;  /* 0x0039680001027983 */ /* 0x000ee80000300a00 */
[----:B------:R-:W3:Y:S04]  /*107630*/  LDL.LU R5, [R1+0x3ac] ;  /* 0x0003ac0001057983 */ /* 0x000ee80000300800 */
[----:B------:R-:W3:Y:S04]  /*107640*/  LDL.LU.64 R16, [R1+0x3970] ;  /* 0x0039700001107983 */ /* 0x000ee80000300a00 */
        /* <DEDUP_REMOVED lines=14> */
[C---:B------:R-:W-:Y:S02]  /*107730*/  LOP3.LUT P0, RZ, R12.reuse, 0x40000, RZ, 0xc0, !PT ;  /* 0x000400000cff7812 */ /* 0x040fe4000780c0ff */
        /* <DEDUP_REMOVED lines=40> */
[----:B------:R-:W3:Y:S04]  /*1079c0*/  LDL.LU.64 R18, [R1+0x39a8] ;  /* 0x0039a80001127983 */ /* 0x000ee80000300a00 */
[----:B------:R-:W3:Y:S04]  /*1079d0*/  LDL.LU R15, [R1+0x39c] ;  /* 0x00039c00010f7983 */ /* 0x000ee80000300800 */
        /* <DEDUP_REMOVED lines=44> */
[----:B---3--:R0:W-:Y:S10]  /*107ca0*/  @P5 STG.E.U8 desc[UR6][R22.64], R0 ;  /* 0x0000000016005986 */ /* 0x0081f4000c101106 */
[----:B------:R-:W-:-:S02]  /*107cb0*/  @P0 LOP3.LUT R12, R12, 0x2000, RZ, 0xfc, !PT ;  /* 0x000020000c0c0812 */ /* 0x000fc400078efcff */
[C---:B------:R-:W-:Y:S02]  /*107cc0*/  LOP3.LUT P0, RZ, R4.reuse, 0x80000, RZ, 0xc0, !PT ;  /* 0x0008000004ff7812 */ /* 0x040fe4000780c0ff */
[C---:B0-----:R-:W-:Y:S02]  /*107cd0*/  PRMT R0, R15.reuse, 0x7770, RZ ;  /* 0x000077700f007816 */ /* 0x041fe400000000ff */
[C---:B------:R-:W-:Y:S02]  /*107ce0*/  LOP3.LUT P1, RZ, R4.reuse, 0x20000000, RZ, 0xc0, !PT ;  /* 0x2000000004ff7812 */ /* 0x040fe4000782c0ff */
[C---:B------:R-:W-:Y:S02]  /*107cf0*/  LOP3.LUT P2, RZ, R4.reuse, 0x40000000, RZ, 0xc0, !PT ;  /* 0x4000000004ff7812 */ /* 0x040fe4000784c0ff */
[----:B------:R-:W-:Y:S01]  /*107d00*/  LOP3.LUT P3, RZ, R4, 0x80000000, RZ, 0xc0, !PT ;  /* 0x8000000004ff7812 */ /* 0x000fe2000786c0ff */
        /* <DEDUP_REMOVED lines=32> */
[----:B------:R-:W-:-:S05]  /*107f10*/  LOP3.LUT P6, RZ, R6, 0x4, RZ, 0xc0, !PT ;  /* 0x0000000406ff7812 */ /* 0x000fca00078cc0ff */
        /* <DEDUP_REMOVED lines=11> */
[----:B---3--:R0:W-:Y:S02]  /*107fd0*/  @P1 STG.E.U8 desc[UR6][R22.64], R0 ;  /* 0x0000000016001986 */ /* 0x0081e4000c101106 */
[----:B0-----:R-:W-:-:S05]  /*107fe0*/  PRMT R0, R13, 0x7770, RZ ;  /* 0x000077700d007816 */ /* 0x001fca00000000ff */
        /* <DEDUP_REMOVED lines=8> */
[----:B------:R-:W3:Y:S01]  /*108070*/  LDL.LU.64 R16, [R1+0x3a20] ;  /* 0x003a200001107983 */ /* 0x000ee20000300a00 */
[----:B0-----:R-:W-:-:S05]  /*108080*/  PRMT R0, R15, 0x7770, RZ ;  /* 0x000077700f007816 */ /* 0x001fca00000000ff */
[----:B------:R0:W-:Y:S04]  /*108090*/  @P6 STG.E.U8 desc[UR6][R20.64], R0 ;  /* 0x0000000014006986 */ /* 0x0001e8000c101106 */
[----:B0-----:R-:W4:Y:S01]  /*1080a0*/  LDL.LU.64 R20, [R1+0x3a28] ;  /* 0x003a280001147983 */ /* 0x001f220000300a00 */
[C---:B------:R-:W-:Y:S02]  /*1080b0*/  LOP3.LUT P4, RZ, R6.reuse, 0x8, RZ, 0xc0, !PT ;  /* 0x0000000806ff7812 */ /* 0x040fe4000788c0ff */
[----:B------:R-:W-:Y:S02]  /*1080c0*/  LOP3.LUT P5, RZ, R6, 0x10, RZ, 0xc0, !PT ;  /* 0x0000001006ff7812 */ /* 0x000fe400078ac0ff */
[C---:B------:R-:W-:Y:S01]  /*1080d0*/  PRMT R0, R15.reuse, 0x7771, RZ ;  /* 0x000077710f007816 */ /* 0x040fe200000000ff */
[----:B------:R-:W2:Y:S04]  /*1080e0*/  LDL.LU.64 R22, [R1+0x3a30] ;  /* 0x003a300001167983 */ /* 0x000ea80000300a00 */
[----:B------:R-:W2:Y:S04]  /*1080f0*/  LDL.LU.64 R4, [R1+0x3a38] ;  /* 0x003a380001047983 */ /* 0x000ea80000300a00 */
[----:B------:R-:W2:Y:S04]  /*108100*/  LDL.LU.64 R2, [R1+0x3a40] ;  /* 0x003a400001027983 */ /* 0x000ea80000300a00 */
[----:B------:R-:W2:Y:S04]  /*108110*/  LDL.LU R19, [R1+0x340] ;  /* 0x0003400001137983 */ /* 0x000ea80000300800 */
[----:B---3--:R0:W-:Y:S02]  /*108120*/  @P4 STG.E.U8 desc[UR6][R16.64], R0 ;  /* 0x0000000010004986 */ /* 0x0081e4000c101106 */
[----:B0-----:R-:W-:-:S02]  /*108130*/  PRMT R0, R15, 0x7772, RZ ;  /* 0x000077720f007816 */ /* 0x001fc400000000ff */
[----:B------:R-:W3:Y:S04]  /*108140*/  LDL.LU.64 R16, [R1+0x3a48] ;  /* 0x003a480001107983 */ /* 0x000ee80000300a00 */
[----:B------:R-:W2:Y:S04]  /*108150*/  LDL.LU R7, [R1+0x374] ;  /* 0x0003740001077983 */ /* 0x000ea80000300800 */
[----:B----4-:R0:W-:Y:S04]  /*108160*/  @P5 STG.E.U8 desc[UR6][R20.64], R0 ;  /* 0x0000000014005986 */ /* 0x0101e8000c101106 */
[----:B0-----:R-:W4:Y:S04]  /*108170*/  LDL.LU.64 R20, [R1+0x3a50] ;  /* 0x003a500001147983 */ /* 0x001f280000300a00 */
        /* <DEDUP_REMOVED lines=27> */
[----:B------:R-:W-:Y:S02]  /*108330*/  LOP3.LUT P6, RZ, R6, 0x20, RZ, 0xc0, !PT ;  /* 0x0000002006ff7812 */ /* 0x000fe400078cc0ff */
[----:B------:R-:W-:Y:S02]  /*108340*/  PRMT R0, R15, 0x7773, RZ ;  /* 0x000077730f007816 */ /* 0x000fe400000000ff */
[----:B------:R-:W-:Y:S01]  /*108350*/  LOP3.LUT R12, R12, 0xfffffff7, RZ, 0xc0, !PT ;  /* 0xfffffff70c0c7812 */ /* 0x000fe200078ec0ff */
[----:B------:R-:W2:Y:S04]  /*108360*/  LDL.LU R18, [R1+0x364] ;  /* 0x0003640001127983 */ /* 0x000ea80000300800 */
[----:B------:R-:W2:Y:S04]  /*108370*/  LDL.LU.64 R8, [R1+0x3a70] ;  /* 0x003a700001087983 */ /* 0x000ea80000300a00 */
[----:B------:R-:W2:Y:S04]  /*108380*/  LDL.LU.64 R28, [R1+0x3a78] ;  /* 0x003a7800011c7983 */ /* 0x000ea80000300a00 */
[----:B------:R-:W2:Y:S04]  /*108390*/  LDL.LU.64 R26, [R1+0x3a80] ;  /* 0x003a8000011a7983 */ /* 0x000ea80000300a00 */
[----:B------:R-:W2:Y:S01]  /*1083a0*/  LDL.LU.64 R24, [R1+0x3a88] ;  /* 0x003a880001187983 */ /* 0x000ea20000300a00 */
[----:B------:R-:W-:-:S02]  /*1083b0*/  @P0 LOP3.LUT R12, R12, 0x8, RZ, 0xfc, !PT ;  /* 0x000000080c0c0812 */ /* 0x000fc400078efcff */
[----:B------:R-:W-:Y:S02]  /*1083c0*/  LOP3.LUT P0, RZ, R6, 0x80, RZ, 0xc0, !PT ;  /* 0x0000008006ff7812 */ /* 0x000fe4000780c0ff */
[----:B------:R-:W-:Y:S01]  /*1083d0*/  LOP3.LUT R12, R12, 0xffffffef, RZ, 0xc0, !PT ;  /* 0xffffffef0c0c7812 */ /* 0x000fe200078ec0ff */
[----:B------:R0:W-:Y:S10]  /*1083e0*/  @P6 STG.E.U8 desc[UR6][R22.64], R0 ;  /* 0x0000000016006986 */ /* 0x0001f4000c101106 */
[----:B------:R-:W-:-:S02]  /*1083f0*/  @P0 LOP3.LUT R12, R12, 0x10, RZ, 0xfc, !PT ;  /* 0x000000100c0c0812 */ /* 0x000fc400078efcff */
[----:B------:R-:W-:Y:S02]  /*108400*/  LOP3.LUT P0, RZ, R6, 0x40, RZ, 0xc0, !PT ;  /* 0x0000004006ff7812 */ /* 0x000fe4000780c0ff */
[----:B0-----:R-:W-:Y:S01]  /*108410*/  PRMT R0, R19, 0x7770, RZ ;  /* 0x0000777013007816 */ /* 0x001fe200000000ff */
[----:B------:R-:W2:Y:S04]  /*108420*/  LDL.LU.64 R22, [R1+0x3a90] ;  /* 0x003a900001167983 */ /* 0x000ea80000300a00 */
[----:B------:R-:W2:Y:S06]  /*108430*/  LDL.LU R15, [R1+0x354] ;  /* 0x00035400010f7983 */ /* 0x000eac0000300800 */
[----:B------:R0:W-:Y:S01]  /*108440*/  @P0 STG.E.U8 desc[UR6][R4.64], R0 ;  /* 0x0000000004000986 */ /* 0x0001e2000c101106 */
[----:B------:R-:W-:-:S02]  /*108450*/  LOP3.LUT P0, RZ, R12, 0x10, RZ, 0xc0, !PT ;  /* 0x000000100cff7812 */ /* 0x000fc4000780c0ff */
[----:B0-----:R-:W-:Y:S01]  /*108460*/  PRMT R0, R19, 0x7771, RZ ;  /* 0x0000777113007816 */ /* 0x001fe200000000ff */
[----:B------:R-:W2:Y:S10]  /*108470*/  LDL.LU.64 R4, [R1+0x3a98] ;  /* 0x003a980001047983 */ /* 0x000eb40000300a00 */
[----:B------:R0:W-:Y:S01]  /*108480*/  @P0 STG.E.U8 desc[UR6][R2.64], R0 ;  /* 0x0000000002000986 */ /* 0x0001e2000c101106 */
[----:B------:R-:W-:-:S02]  /*108490*/  LOP3.LUT P0, RZ, R12, 0x8, RZ, 0xc0, !PT ;  /* 0x000000080cff7812 */ /* 0x000fc4000780c0ff */
[----:B0-----:R-:W-:Y:S01]  /*1084a0*/  PRMT R0, R19, 0x7772, RZ ;  /* 0x0000777213007816 */ /* 0x001fe200000000ff */
[----:B------:R-:W2:Y:S10]  /*1084b0*/  LDL.LU.64 R2, [R1+0x3aa0] ;  /* 0x003aa00001027983 */ /* 0x000eb40000300a00 */
[----:B---3--:R0:W-:Y:S01]  /*1084c0*/  @P0 STG.E.U8 desc[UR6][R16.64], R0 ;  /* 0x0000000010000986 */ /* 0x0081e2000c101106 */
[----:B------:R-:W-:-:S02]  /*1084d0*/  LOP3.LUT P0, RZ, R12, 0x4, RZ, 0xc0, !PT ;  /* 0x000000040cff7812 */ /* 0x000fc4000780c0ff */
[----:B0-----:R-:W-:Y:S01]  /*1084e0*/  PRMT R0, R19, 0x7773, RZ ;  /* 0x0000777313007816 */ /* 0x001fe200000000ff */
[----:B------:R-:W3:Y:S10]  /*1084f0*/  LDL.LU.64 R16, [R1+0x3aa8] ;  /* 0x003aa80001107983 */ /* 0x000ef40000300a00 */
[----:B----4-:R0:W-:Y:S01]  /*108500*/  @P0 STG.E.U8 desc[UR6][R20.64], R0 ;  /* 0x0000000014000986 */ /* 0x0101e2000c101106 */
[----:B------:R-:W-:-:S02]  /*108510*/  LOP3.LUT P0, RZ, R12, 0x2, RZ, 0xc0, !PT ;  /* 0x000000020cff7812 */ /* 0x000fc4000780c0ff */
[----:B0-----:R-:W-:Y:S01]  /*108520*/  PRMT R0, R7, 0x7770, RZ ;  /* 0x0000777007007816 */ /* 0x001fe200000000ff */
[----:B------:R-:W4:Y:S10]  /*108530*/  LDL.LU.64 R20, [R1+0x3ab0] ;  /* 0x003ab00001147983 */ /* 0x000f340000300a00 */
[----:B--2---:R0:W-:Y:S04]  /*108540*/  @P0 STG.E.U8 desc[UR6][R10.64], R0 ;  /* 0x000000000a000986 */ /* 0x0041e8000c101106 */
[----:B0-----:R-:W2:Y:S01]  /*108550*/  LDL.LU.64 R10, [R1+0x5950] ;  /* 0x00595000010a7983 */ /* 0x001ea20000300a00 */
[----:B------:R-:W-:-:S02]  /*108560*/  LOP3.LUT P0, RZ, R12, 0x1, RZ, 0xc0, !PT ;  /* 0x000000010cff7812 */ /* 0x000fc4000780c0ff */
[----:B------:R-:W-:Y:S01]  /*108570*/  PRMT R0, R7, 0x7771, RZ ;  /* 0x0000777107007816 */ /* 0x000fe200000000ff */
[----:B------:R-:W3:Y:S10]  /*108580*/  LDL.LU R19, [R1+0x3ec] ;  /* 0x0003ec0001137983 */ /* 0x000ef40000300800 */
[----:B--2---:R0:W-:Y:S04]  /*108590*/  @P0 STG.E.U8 desc[UR6][R10.64], R0 ;  /* 0x000000000a000986 */ /* 0x0041e8000c101106 */
[----:B0-----:R-:W2:Y:S01]  /*1085a0*/  LDL.LU.64 R10, [R1+0x5948] ;  /* 0x00594800010a7983 */ /* 0x001ea20000300a00 */
        /* <DEDUP_REMOVED lines=30> */
[----:B----4-:R0:W-:Y:S04]  /*108790*/  @P6 STG.E.U8 desc[UR6][R20.64], R0 ;  /* 0x0000000014006986 */ /* 0x0101e8000c101106 */
        /* <DEDUP_REMOVED lines=13> */
[----:B0-----:R-:W3:Y:S04]  /*108870*/  LDL.LU R20, [R1+0x368] ;  /* 0x0003680001147983 */ /* 0x001ee80000300800 */
        /* <DEDUP_REMOVED lines=28> */
[----:B------:R-:W-:Y:S01]  /*108a40*/  PRMT R0, R15, 0x7772, RZ ;  /* 0x000077720f007816 */ /* 0x000fe200000000ff */
[----:B------:R-:W3:Y:S02]  /*108a50*/  LDL.LU.64 R8, [R1+0x3b10] ;  /* 0x003b100001087983 */ /* 0x000ee40000300a00 */
[----:B------:R-:W-:Y:S02]  /*108a60*/  @P0 LOP3.LUT R13, R13, 0x2000000, RZ, 0xfc, !PT ;  /* 0x020000000d0d0812 */ /* 0x000fe400078efcff */
[----:B------:R-:W-:Y:S01]  /*108a70*/  LOP3.LUT P0, RZ, R6, 0x8000000, RZ, 0xc0, !PT ;  /* 0x0800000006ff7812 */ /* 0x000fe2000780c0ff */
[----:B------:R-:W3:Y:S01]  /*108a80*/  LDL.LU.64 R28, [R1+0x3b18] ;  /* 0x003b1800011c7983 */ /* 0x000ee20000300a00 */
[----:B------:R-:W-:-:S11]  /*108a90*/  LOP3.LUT R13, R13, 0xfbffffff, RZ, 0xc0, !PT ;  /* 0xfbffffff0d0d7812 */ /* 0x000fd600078ec0ff */
        /* <DEDUP_REMOVED lines=8> */
[----:B------:R-:W3:Y:S04]  /*108b20*/  LDL.LU.64 R26, [R1+0x3b20] ;  /* 0x003b2000011a7983 */ /* 0x000ee80000300a00 */
[----:B------:R-:W3:Y:S04]  /*108b30*/  LDL.LU.64 R6, [R1+0x3b28] ;  /* 0x003b280001067983 */ /* 0x000ee80000300a00 */
[----:B------:R-:W3:Y:S04]  /*108b40*/  LDL.LU.64 R24, [R1+0x3b30] ;  /* 0x003b300001187983 */ /* 0x000ee80000300a00 */
[----:B------:R-:W3:Y:S04]  /*108b50*/  LDL.LU.64 R22, [R1+0x3b38] ;  /* 0x003b380001167983 */ /* 0x000ee80000300a00 */
[----:B------:R-:W3:Y:S04]  /*108b60*/  LDL.LU R21, [R1+0x348] ;  /* 0x0003480001157983 */ /* 0x000ee80000300800 */
        /* <DEDUP_REMOVED lines=38> */
[----:B----4-:R-:W-:-:S11]  /*108dd0*/  PRMT R0, R15, 0x7770, RZ ;  /* 0x000077700f007816 */ /* 0x010fd600000000ff */
        /* <DEDUP_REMOVED lines=69> */
[----:B------:R-:W-:Y:S02]  /*109230*/  LOP3.LUT P0, RZ, R13, 0x40000, RZ, 0xc0, !PT ;  /* 0x000400000dff7812 */ /* 0x000fe4000780c0ff */
        /* <DEDUP_REMOVED lines=43> */
[----:B----4-:R0:W-:Y:S01]  /*1094f0*/  @P0 STG.E.U8 desc[UR6][R26.64], R0 ;  /* 0x000000001a000986 */ /* 0x0101e2000c101106 */
[----:B--2---:R-:W-:Y:S02]  /*109500*/  LOP3.LUT P0, RZ, R20, 0x100, RZ, 0xc0, !PT ;  /* 0x0000010014ff7812 */ /* 0x004fe4000780c0ff */
        /* <DEDUP_REMOVED lines=24> */
[----:B------:R0:W-:Y:S01]  /*109690*/  @P2 STG.E.U8 desc[UR6][R24.64], R0 ;  /* 0x0000000018002986 */ /* 0x0001e2000c101106 */
[----:B------:R-:W-:Y:S02]  /*1096a0*/  LOP3.LUT R13, R13, 0xfffffeff, RZ, 0xc0, !PT ;  /* 0xfffffeff0d0d7812 */ /* 0x000fe400078ec0ff */
[----:B0-----:R-:W-:Y:S01]  /*1096b0*/  PRMT R0, R15, 0x7772, RZ ;  /* 0x000077720f007816 */ /* 0x001fe200000000ff */
[----:B------:R-:W2:Y:S04]  /*1096c0*/  LDL.LU.64 R24, [R1+0x3bf0] ;  /* 0x003bf00001187983 */ /* 0x000ea80000300a00 */
[----:B------:R0:W-:Y:S04]  /*1096d0*/  @P3 STG.E.U8 desc[UR6][R22.64], R0 ;  /* 0x0000000016003986 */ /* 0x0001e8000c101106 */
[----:B------:R-:W-:-:S02]  /*1096e0*/  @P0 LOP3.LUT R13, R13, 0x100, RZ, 0xfc, !PT ;  /* 0x000001000d0d0812 */ /* 0x000fc400078efcff */
[----:B------:R-:W-:Y:S02]  /*1096f0*/  LOP3.LUT P0, RZ, R20, 0x1, RZ, 0xc0, !PT ;  /* 0x0000000114ff7812 */ /* 0x000fe4000780c0ff */
[----:B0-----:R-:W-:Y:S01]  /*109700*/  PRMT R0, R15, 0x7773, RZ ;  /* 0x000077730f007816 */ /* 0x001fe200000000ff */
[----:B------:R-:W3:Y:S04]  /*109710*/  LDL.LU.64 R22, [R1+0x3bf8] ;  /* 0x003bf80001167983 */ /* 0x000ee80000300a00 */
[----:B------:R0:W-:Y:S01]  /*109720*/  @P4 STG.E.U8 desc[UR6][R4.64], R0 ;  /* 0x0000000004004986 */ /* 0x0001e2000c101106 */
[----:B------:R-:W-:Y:S02]  /*109730*/  LOP3.LUT R13, R13, 0xfffffdff, RZ, 0xc0, !PT ;  /* 0xfffffdff0d0d7812 */ /* 0x000fe400078ec0ff */
[----:B0-----:R-:W-:Y:S01]  /*109740*/  PRMT R0, R21, 0x7770, RZ ;  /* 0x0000777015007816 */ /* 0x001fe200000000ff */
[----:B------:R-:W4:Y:S04]  /*109750*/  LDL.LU.64 R4, [R1+0x3c00] ;  /* 0x003c000001047983 */ /* 0x000f280000300a00 */
[----:B------:R0:W-:Y:S01]  /*109760*/  @P5 STG.E.U8 desc[UR6][R2.64], R0 ;  /* 0x0000000002005986 */ /* 0x0001e2000c101106 */
[----:B------:R-:W-:-:S02]  /*109770*/  @P0 LOP3.LUT R13, R13, 0x200, RZ, 0xfc, !PT ;  /* 0x000002000d0d0812 */ /* 0x000fc400078efcff */
[C---:B------:R-:W-:Y:S02]  /*109780*/  LOP3.LUT P4, RZ, R19.reuse, 0x10000000, RZ, 0xc0, !PT ;  /* 0x1000000013ff7812 */ /* 0x040fe4000788c0ff */
[C---:B------:R-:W-:Y:S02]  /*109790*/  LOP3.LUT P5, RZ, R19.reuse, 0x20000000, RZ, 0xc0, !PT ;  /* 0x2000000013ff7812 */ /* 0x040fe400078ac0ff */
[----:B------:R-:W-:Y:S02]  /*1097a0*/  LOP3.LUT P0, RZ, R19, 0x80000000, RZ, 0xc0, !PT ;  /* 0x8000000013ff7812 */ /* 0x000fe4000780c0ff */
[----:B0-----:R-:W-:Y:S01]  /*1097b0*/  PRMT R0, R21, 0x7771, RZ ;  /* 0x0000777115007816 */ /* 0x001fe200000000ff */
[----:B------:R-:W2:Y:S04]  /*1097c0*/  LDL.LU.64 R2, [R1+0x3c08] ;  /* 0x003c080001027983 */ /* 0x000ea80000300a00 */
[----:B------:R0:W-:Y:S01]  /*1097d0*/  @P6 STG.E.U8 desc[UR6][R16.64], R0 ;  /* 0x0000000010006986 */ /* 0x0001e2000c101106 */
[----:B------:R-:W-:-:S03]  /*1097e0*/  LOP3.LUT P6, RZ, R19, 0x40000000, RZ, 0xc0, !PT ;  /* 0x4000000013ff7812 */ /* 0x000fc600078cc0ff */
[----:B0-----:R-:W2:Y:S04]  /*1097f0*/  LDL.LU.64 R16, [R1+0x3c10] ;  /* 0x003c100001107983 */ /* 0x001ea80000300a00 */
[----:B------:R-:W2:Y:S04]  /*109800*/  LDL.LU R15, [R1+0x320] ;  /* 0x00032000010f7983 */ /* 0x000ea80000300800 */
[----:B------:R-:W2:Y:S04]  /*109810*/  LDL.LU.64 R18, [R1+0x3c18] ;  /* 0x003c180001127983 */ /* 0x000ea80000300a00 */
[----:B------:R-:W2:Y:S04]  /*109820*/  LDL.LU.64 R10, [R1+0x3c30] ;  /* 0x003c3000010a7983 */ /* 0x000ea80000300a00 */
[----:B--2---:R0:W-:Y:S04]  /*109830*/  STL.64 [R1+0x5910], R10 ;  /* 0x0059100a01007387 */ /* 0x0041e80000100a00 */
[----:B0-----:R-:W2:Y:S01]  /*109840*/  LDL.LU.64 R10, [R1+0x3c28] ;  /* 0x003c2800010a7983 */ /* 0x001ea20000300a00 */
[----:B------:R-:W-:-:S05]  /*109850*/  PRMT R0, R21, 0x7772, RZ ;  /* 0x0000777215007816 */ /* 0x000fca00000000ff */
        /* <DEDUP_REMOVED lines=10> */
[----:B------:R-:W3:Y:S04]  /*109900*/  LDL.LU R21, [R1+0x300] ;  /* 0x0003000001157983 */ /* 0x000ee80000300800 */
[----:B------:R0:W-:Y:S01]  /*109910*/  @P0 STG.E.U8 desc[UR6][R2.64], R0 ;  /* 0x0000000002000986 */ /* 0x0001e2000c101106 */
[----:B------:R-:W-:-:S03]  /*109920*/  LOP3.LUT P0, RZ, R13, 0x200, RZ, 0xc0, !PT ;  /* 0x000002000dff7812 */ /* 0x000fc6000780c0ff */
[----:B------:R-:W3:Y:S04]  /*109930*/  LDL.LU.64 R26, [R1+0x3c48] ;  /* 0x003c4800011a7983 */ /* 0x000ee80000300a00 */
[----:B------:R-:W3:Y:S04]  /*109940*/  LDL.LU.64 R6, [R1+0x3c50] ;  /* 0x003c500001067983 */ /* 0x000ee80000300a00 */
[----:B------:R-:W3:Y:S04]  /*109950*/  LDL.LU.64 R24, [R1+0x3c58] ;  /* 0x003c580001187983 */ /* 0x000ee80000300a00 */
[----:B------:R-:W3:Y:S04]  /*109960*/  LDL.LU.64 R22, [R1+0x3c60] ;  /* 0x003c600001167983 */ /* 0x000ee80000300a00 */
        /* <DEDUP_REMOVED lines=34> */
[----:B------:R-:W-:Y:S02]  /*109b90*/  LOP3.LUT P3, RZ, R20, 0x800, RZ, 0xc0, !PT ;  /* 0x0000080014ff7812 */ /* 0x000fe4000786c0ff */
[----:B0-----:R-:W-:-:S09]  /*109ba0*/  PRMT R0, R21, 0x7772, RZ ;  /* 0x0000777215007816 */ /* 0x001fd200000000ff */
        /* <DEDUP_REMOVED lines=18> */
[----:B------:R-:W-:-:S03]  /*109cd0*/  LOP3.LUT P4, RZ, R20, 0x8000, RZ, 0xc0, !PT ;  /* 0x0000800014ff7812 */ /* 0x000fc6000788c0ff */
[----:B------:R-:W4:Y:S01]  /*109ce0*/  LDL.LU.64 R24, [R1+0x3c90] ;  /* 0x003c900001187983 */ /* 0x000f220000300a00 */
[----:B------:R-:W-:-:S03]  /*109cf0*/  PRMT R0, R15, 0x7771, RZ ;  /* 0x000077710f007816 */ /* 0x000fc600000000ff */
[----:B------:R-:W2:Y:S04]  /*109d00*/  LDL.LU.64 R4, [R1+0x3c98] ;  /* 0x003c980001047983 */ /* 0x000ea80000300a00 */
[----:B------:R-:W2:Y:S04]  /*109d10*/  LDL.LU.64 R2, [R1+0x3ca0] ;  /* 0x003ca00001027983 */ /* 0x000ea80000300a00 */
[----:B------:R-:W2:Y:S04]  /*109d20*/  LDL.LU.64 R16, [R1+0x3ca8] ;  /* 0x003ca80001107983 */ /* 0x000ea80000300a00 */
[----:B------:R-:W2:Y:S04]  /*109d30*/  LDL.LU R21, [R1+0x314] ;  /* 0x0003140001157983 */ /* 0x000ea80000300800 */
[----:B------:R-:W2:Y:S04]  /*109d40*/  LDL.LU R6, [R1+0x404] ;  /* 0x0004040001067983 */ /* 0x000ea80000300800 */
        /* <DEDUP_REMOVED lines=30> */
[----:B------:R-:W-:Y:S02]  /*109f30*/  LOP3.LUT R13, R13, 0xfffffffe, RZ, 0xc0, !PT ;  /* 0xfffffffe0d0d7812 */ /* 0x000fe400078ec0ff */
[----:B------:R-:W-:Y:S02]  /*109f40*/  @P0 LOP3.LUT R14, R14, 0x40000000, RZ, 0xfc, !PT ;  /* 0x400000000e0e0812 */ /* 0x000fe400078efcff */
[----:B------:R-:W-:Y:S02]  /*109f50*/  LOP3.LUT P0, RZ, R20, 0x100000, RZ, 0xc0, !PT ;  /* 0x0010000014ff7812 */ /* 0x000fe4000780c0ff */
[----:B------:R-:W-:Y:S01]  /*109f60*/  PRMT R0, R15, 0x7772, RZ ;  /* 0x000077720f007816 */ /* 0x000fe200000000ff */
[----:B------:R-:W2:Y:S01]  /*109f70*/  LDL.LU.64 R8, [R1+0x3cd8] ;  /* 0x003cd80001087983 */ /* 0x000ea20000300a00 */
[----:B------:R-:W-:-:S03]  /*109f80*/  LOP3.LUT R14, R14, 0x7fffffff, RZ, 0xc0, !PT ;  /* 0x7fffffff0e0e7812 */ /* 0x000fc600078ec0ff */
[----:B------:R-:W2:Y:S04]  /*109f90*/  LDL.LU R23, [R1+0x338] ;  /* 0x0003380001177983 */ /* 0x000ea80000300800 */
[----:B------:R-:W2:Y:S04]  /*109fa0*/  LDL.LU.64 R28, [R1+0x3ce0] ;  /* 0x003ce000011c7983 */ /* 0x000ea80000300a00 */
[----:B------:R-:W2:Y:S01]  /*109fb0*/  LDL.LU.64 R26, [R1+0x3ce8] ;  /* 0x003ce800011a7983 */ /* 0x000ea20000300a00 */
[----:B------:R-:W-:Y:S02]  /*109fc0*/  @P0 LOP3.LUT R14, R14, 0x80000000, RZ, 0xfc, !PT ;  /* 0x800000000e0e0812 */ /* 0x000fe400078efcff */
[----:B------:R-:W-:Y:S01]  /*109fd0*/  LOP3.LUT P0, RZ, R20, 0x80000, RZ, 0xc0, !PT ;  /* 0x0008000014ff7812 */ /* 0x000fe2000780c0ff */
[----:B----4-:R0:W-:-:S12]  /*109fe0*/  @P5 STG.E.U8 desc[UR6][R24.64], R0 ;  /* 0x0000000018005986 */ /* 0x0101d8000c101106 */
[----:B------:R-:W-:Y:S02]  /*109ff0*/  @P0 LOP3.LUT R13, R13, 0x1, RZ, 0xfc, !PT ;  /* 0x000000010d0d0812 */ /* 0x000fe400078efcff */
[----:B------:R-:W-:Y:S02]  /*10a000*/  LOP3.LUT P0, RZ, R20, 0x40000, RZ, 0xc0, !PT ;  /* 0x0004000014ff7812 */ /* 0x000fe4000780c0ff */
[----:B0-----:R-:W-:Y:S02]  /*10a010*/  PRMT R0, R15, 0x7773, RZ ;  /* 0x000077730f007816 */ /* 0x001fe400000000ff */
[----:B------:R-:W4:Y:S04]  /*10a020*/  LDL.LU R15, [R1+0x328] ;  /* 0x00032800010f7983 */ /* 0x000f280000300800 */
[----:B------:R0:W-:Y:S02]  /*10a030*/  @P6 STG.E.U8 desc[UR6][R4.64], R0 ;  /* 0x0000000004006986 */ /* 0x0001e4000c101106 */
[----:B0-----:R-:W-:-:S05]  /*10a040*/  PRMT R0, R21, 0x7770, RZ ;  /* 0x0000777015007816 */ /* 0x001fca00000000ff */
[----:B------:R0:W-:Y:S01]  /*10a050*/  @P0 STG.E.U8 desc[UR6][R2.64], R0 ;  /* 0x0000000002000986 */ /* 0x0001e2000c101106 */
[----:B------:R-:W-:-:S03]  /*10a060*/  LOP3.LUT P0, RZ, R13, 0x1, RZ, 0xc0, !PT ;  /* 0x000000010dff7812 */ /* 0x000fc6000780c0ff */
        /* <DEDUP_REMOVED lines=8> */
[----:B------:R-:W4:Y:S10]  /*10a0f0*/  LDL.LU.64 R16, [R1+0x3d08] ;  /* 0x003d080001107983 */ /* 0x000f340000300a00 */
[----:B---3--:R0:W-:Y:S01]  /*10a100*/  @P0 STG.E.U8 desc[UR6][R18.64], R0 ;  /* 0x0000000012000986 */ /* 0x0081e2000c101106 */
[----:B------:R-:W-:-:S02]  /*10a110*/  LOP3.LUT P0, RZ, R14, 0x40000000, RZ, 0xc0, !PT ;  /* 0x400000000eff7812 */ /* 0x000fc4000780c0ff */
[C---:B------:R-:W-:Y:S02]  /*10a120*/  LOP3.LUT P1, RZ, R20.reuse, 0x10000000, RZ, 0xc0, !PT ;  /* 0x1000000014ff7812 */ /* 0x040fe4000782c0ff */
[C---:B------:R-:W-:Y:S02]  /*10a130*/  LOP3.LUT P2, RZ, R20.reuse, 0x20000000, RZ, 0xc0, !PT ;  /* 0x2000000014ff7812 */ /* 0x040fe4000784c0ff */
[C---:B------:R-:W-:Y:S02]  /*10a140*/  LOP3.LUT P3, RZ, R20.reuse, 0x40000000, RZ, 0xc0, !PT ;  /* 0x4000000014ff7812 */ /* 0x040fe4000786c0ff */
[----:B------:R-:W-:Y:S02]  /*10a150*/  LOP3.LUT P4, RZ, R20, 0x80000000, RZ, 0xc0, !PT ;  /* 0x8000000014ff7812 */ /* 0x000fe4000788c0ff */
[----:B0-----:R-:W-:Y:S01]  /*10a160*/  PRMT R0, R21, 0x7773, RZ ;  /* 0x0000777315007816 */ /* 0x001fe200000000ff */
        /* <DEDUP_REMOVED lines=34> */
[----:B---3--:R0:W-:Y:S04]  /*10a390*/  @P5 STG.E.U8 desc[UR6][R18.64], R0 ;  /* 0x0000000012005986 */ /* 0x0081e8000c101106 */
[----:B0-----:R-:W3:Y:S04]  /*10a3a0*/  LDL.LU.64 R18, [R1+0x3d28] ;  /* 0x003d280001127983 */ /* 0x001ee80000300a00 */
[----:B------:R-:W4:Y:S04]  /*10a3b0*/  LDL.LU.64 R24, [R1+0x3d30] ;  /* 0x003d300001187983 */ /* 0x000f280000300a00 */
[----:B------:R-:W2:Y:S01]  /*10a3c0*/  LDL.LU R23, [R1+0x318] ;  /* 0x0003180001177983 */ /* 0x000ea20000300800 */
[----:B------:R-:W-:-:S02]  /*10a3d0*/  LOP3.LUT P6, RZ, R6, 0x2, RZ, 0xc0, !PT ;  /* 0x0000000206ff7812 */ /* 0x000fc400078cc0ff */
[C---:B------:R-:W-:Y:S02]  /*10a3e0*/  LOP3.LUT P4, RZ, R6.reuse, 0x4, RZ, 0xc0, !PT ;  /* 0x0000000406ff7812 */ /* 0x040fe4000788c0ff */
[----:B------:R-:W-:Y:S02]  /*10a3f0*/  PRMT R0, R15, 0x7773, RZ ;  /* 0x000077730f007816 */ /* 0x000fe400000000ff */
[----:B------:R-:W-:-:S07]  /*10a400*/  LOP3.LUT P5, RZ, R6, 0x8, RZ, 0xc0, !PT ;  /* 0x0000000806ff7812 */ /* 0x000fce00078ac0ff */
[----:B------:R0:W-:Y:S04]  /*10a410*/  @P6 STG.E.U8 desc[UR6][R20.64], R0 ;  /* 0x0000000014006986 */ /* 0x0001e8000c101106 */
[----:B0-----:R-:W4:Y:S04]  /*10a420*/  LDL.LU.64 R20, [R1+0x3d38] ;  /* 0x003d380001147983 */ /* 0x001f280000300a00 */
[----:B------:R-:W4:Y:S04]  /*10a430*/  LDL.LU.64 R4, [R1+0x3d40] ;  /* 0x003d400001047983 */ /* 0x000f280000300a00 */
[----:B------:R-:W4:Y:S01]  /*10a440*/  LDL.LU R15, [R1+0x308] ;  /* 0x00030800010f7983 */ /* 0x000f220000300800 */
[----:B--2---:R-:W-:-:S05]  /*10a450*/  PRMT R0, R23, 0x7770, RZ ;  /* 0x0000777017007816 */ /* 0x004fca00000000ff */
[----:B------:R0:W-:Y:S02]  /*10a460*/  @P4 STG.E.U8 desc[UR6][R16.64], R0 ;  /* 0x0000000010004986 */ /* 0x0001e4000c101106 */
[----:B0-----:R-:W-:Y:S02]  /*10a470*/  PRMT R0, R23, 0x7771, RZ ;  /* 0x0000777117007816 */ /* 0x001fe400000000ff */
[----:B------:R-:W2:Y:S04]  /*10a480*/  LDL.LU.64 R16, [R1+0x3d48] ;  /* 0x003d480001107983 */ /* 0x000ea80000300a00 */
[----:B---3--:R0:W-:Y:S04]  /*10a490*/  @P5 STG.E.U8 desc[UR6][R18.64], R0 ;  /* 0x0000000012005986 */ /* 0x0081e8000c101106 */
[----:B0-----:R-:W3:Y:S04]  /*10a4a0*/  LDL.LU.64 R18, [R1+0x3d50] ;  /* 0x003d500001127983 */ /* 0x001ee80000300a00 */
[----:B------:R-:W2:Y:S01]  /*10a4b0*/  LDL.LU R3, [R1+0x33c] ;  /* 0x00033c0001037983 */ /* 0x000ea20000300800 */
        /* <DEDUP_REMOVED lines=20> */
[----:B--2---:R0:W-:Y:S04]  /*10a600*/  STL [R1+0x58ec], R3 ;  /* 0x0058ec0301007387 */ /* 0x0041e80000100800 */
        /* <DEDUP_REMOVED lines=12> */
[----:B0-----:R-:W-:-:S10]  /*10a6d0*/  PRMT R0, R23, 0x7773, RZ ;  /* 0x0000777317007816 */ /* 0x001fd400000000ff */
        /* <DEDUP_REMOVED lines=14> */
[----:B0-----:R-:W-:Y:S01]  /*10a7c0*/  PRMT R0, R15, 0x7772, RZ ;  /* 0x000077720f007816 */ /* 0x001fe200000000ff */
[----:B------:R0:W-:Y:S04]  /*10a7d0*/  STL [R1+0x58e8], R6 ;  /* 0x0058e80601007387 */ /* 0x0001e80000100800 */
[----:B---3--:R1:W-:Y:S01]  /*10a7e0*/  @P0 STG.E.U8 desc[UR6][R18.64], R0 ;  /* 0x0000000012000986 */ /* 0x0083e2000c101106 */
[----:B------:R-:W-:-:S03]  /*10a7f0*/  LOP3.LUT P0, RZ, R14, 0x100000, RZ, 0xc0, !PT ;  /* 0x001000000eff7812 */ /* 0x000fc6000780c0ff */
[----:B0-----:R-:W3:Y:S04]  /*10a800*/  LDL.LU.64 R6, [R1+0x3d60] ;  /* 0x003d600001067983 */ /* 0x001ee80000300a00 */
[----:B------:R-:W4:Y:S04]  /*10a810*/  LDL.LU.64 R12, [R1+0x3d68] ;  /* 0x003d6800010c7983 */ /* 0x000f280000300a00 */
[----:B------:R-:W3:Y:S04]  /*10a820*/  LDL.LU.64 R10, [R1+0x3d70] ;  /* 0x003d7000010a7983 */ /* 0x000ee80000300a00 */
[----:B------:R-:W3:Y:S04]  /*10a830*/  LDL.LU.64 R8, [R1+0x3d78] ;  /* 0x003d780001087983 */ /* 0x000ee80000300a00 */
[----:B------:R-:W3:Y:S04]  /*10a840*/  LDL.LU R21, [R1+0x32c] ;  /* 0x00032c0001157983 */ /* 0x000ee80000300800 */
[----:B------:R-:W3:Y:S04]  /*10a850*/  LDL.LU.64 R28, [R1+0x3d80] ;  /* 0x003d8000011c7983 */ /* 0x000ee80000300a00 */
[----:B------:R-:W3:Y:S04]  /*10a860*/  LDL.LU.64 R26, [R1+0x3d88] ;  /* 0x003d8800011a7983 */ /* 0x000ee80000300a00 */
[----:B------:R-:W3:Y:S04]  /*10a870*/  LDL.LU.64 R24, [R1+0x3d90] ;  /* 0x003d900001187983 */ /* 0x000ee80000300a00 */
[----:B------:R-:W3:Y:S01]  /*10a880*/  LDL.LU R20, [R1+0x31c] ;  /* 0x00031c0001147983 */ /* 0x000ee20000300800 */
[----:B-1----:R-:W-:-:S03]  /*10a890*/  PRMT R0, R15, 0x7773, RZ ;  /* 0x000077730f007816 */ /* 0x002fc600000000ff */
[----:B------:R-:W3:Y:S04]  /*10a8a0*/  LDL.LU.64 R22, [R1+0x3d98] ;  /* 0x003d980001167983 */ /* 0x000ee80000300a00 */
[----:B------:R-:W3:Y:S04]  /*10a8b0*/  LDL.LU.64 R4, [R1+0x3da0] ;  /* 0x003da00001047983 */ /* 0x000ee80000300a00 */
[----:B------:R-:W3:Y:S04]  /*10a8c0*/  LDL.LU.64 R16, [R1+0x3da8] ;  /* 0x003da80001107983 */ /* 0x000ee80000300a00 */
[----:B------:R-:W3:Y:S04]  /*10a8d0*/  LDL.LU.64 R18, [R1+0x3db0] ;  /* 0x003db00001127983 */ /* 0x000ee80000300a00 */
[----:B------:R-:W3:Y:S04]  /*10a8e0*/  LDL.LU R15, [R1+0x58f0] ;  /* 0x0058f000010f7983 */ /* 0x000ee80000300800 */
[----:B--2---:R0:W-:Y:S04]  /*10a8f0*/  @P0 STG.E.U8 desc[UR6][R2.64], R0 ;  /* 0x0000000002000986 */ /* 0x0041e8000c101106 */
[----:B0-----:R-:W2:Y:S01]  /*10a900*/  LDL.LU R3, [R1+0x58ec] ;  /* 0x0058ec0001037983 */ /* 0x001ea20000300800 */
[----:B------:R-:W-:-:S03]  /*10a910*/  LOP3.LUT P0, RZ, R14, 0x80000, RZ, 0xc0, !PT ;  /* 0x000800000eff7812 */ /* 0x000fc6000780c0ff */
[----:B------:R-:W3:Y:S01]  /*10a920*/  LDL.LU R2, [R1+0x408] ;  /* 0x0004080001027983 */ /* 0x000ee20000300800 */
[----:B--2---:R-:W-:-:S09]  /*10a930*/  PRMT R0, R3, 0x7770, RZ ;  /* 0x0000777003007816 */ /* 0x004fd200000000ff */
[----:B---3--:R0:W-:Y:S01]  /*10a940*/  @P0 STG.E.U8 desc[UR6][R6.64], R0 ;  /* 0x0000000006000986 */ /* 0x0081e2000c101106 */
[C---:B------:R-:W-:Y:S02]  /*10a950*/  LOP3.LUT P0, RZ, R14.reuse, 0x40000, RZ, 0xc0, !PT ;  /* 0x000400000eff7812 */ /* 0x040fe4000780c0ff */
[----:B0-----:R-:W-:Y:S01]  /*10a960*/  PRMT R0, R3, 0x7771, RZ ;  /* 0x0000777103007816 */ /* 0x001fe200000000ff */
[----:B------:R-:W2:Y:S10]  /*10a970*/  LDL.LU R6, [R1+0x58e8] ;  /* 0x0058e80001067983 */ /* 0x000eb40000300800 */
[----:B----4-:R0:W-:Y:S01]  /*10a980*/  @P0 STG.E.U8 desc[UR6][R12.64], R0 ;  /* 0x000000000c000986 */ /* 0x0101e2000c101106 */
[----:B------:R-:W-:-:S02]  /*10a990*/  LOP3.LUT P0, RZ, R14, 0x20000, RZ, 0xc0, !PT ;  /* 0x000200000eff7812 */ /* 0x000fc4000780c0ff */
        /* <DEDUP_REMOVED lines=21> */
[----:B------:R-:W4:Y:S01]  /*10aaf0*/  LDL.LU.64 R24, [R1+0x3dc0] ;  /* 0x003dc00001187983 */ /* 0x000f220000300a00 */
[----:B------:R-:W-:-:S03]  /*10ab00*/  PRMT R0, R20, 0x7773, RZ ;  /* 0x0000777314007816 */ /* 0x000fc600000000ff */
[----:B------:R-:W4:Y:S04]  /*10ab10*/  LDL.LU.64 R22, [R1+0x3dc8] ;  /* 0x003dc80001167983 */ /* 0x000f280000300a00 */
[----:B------:R-:W4:Y:S04]  /*10ab20*/  LDL.LU.64 R4, [R1+0x3dd0] ;  /* 0x003dd00001047983 */ /* 0x000f280000300a00 */
[----:B------:R-:W4:Y:S04]  /*10ab30*/  LDL.LU R21, [R1+0x30c] ;  /* 0x00030c0001157983 */ /* 0x000f280000300800 */
[----:B------:R-:W4:Y:S04]  /*10ab40*/  LDL.LU.64 R16, [R1+0x3dd8] ;  /* 0x003dd80001107983 */ /* 0x000f280000300a00 */
[----:B------:R-:W4:Y:S01]  /*10ab50*/  LDL.LU R3, [R1+0x2f0] ;  /* 0x0002f00001037983 */ /* 0x000f220000300800 */
[----:B--2---:R-:W-:-:S13]  /*10ab60*/  LOP3.LUT P4, RZ, R6, 0x200000, RZ, 0xc0, !PT ;  /* 0x0020000006ff7812 */ /* 0x004fda000788c0ff */
[----:B---3--:R0:W-:Y:S04]  /*10ab70*/  @P4 STG.E.U8 desc[UR6][R18.64], R0 ;  /* 0x0000000012004986 */ /* 0x0081e8000c101106 */
        /* <DEDUP_REMOVED lines=28> */
[----:B----4-:R-:W-:Y:S02]  /*10ad40*/  PRMT R0, R21, 0x7770, RZ ;  /* 0x0000777015007816 */ /* 0x010fe400000000ff */
[----:B------:R-:W-:Y:S02]  /*10ad50*/  @P0 LOP3.LUT R14, R14, 0x1000, RZ, 0xfc, !PT ;  /* 0x000010000e0e0812 */ /* 0x000fe400078efcff */
[----:B------:R-:W-:Y:S01]  /*10ad60*/  LOP3.LUT P0, RZ, R6, 0x4000000, RZ, 0xc0, !PT ;  /* 0x0400000006ff7812 */ /* 0x000fe2000780c0ff */
[----:B------:R-:W4:Y:S04]  /*10ad70*/  LDL.LU R20, [R1+0x2e0] ;  /* 0x0002e00001147983 */ /* 0x000f280000300800 */
[----:B------:R-:W4:Y:S01]  /*10ad80*/  LDL.LU.64 R10, [R1+0x3e00] ;  /* 0x003e0000010a7983 */ /* 0x000f220000300a00 */
[----:B------:R-:W-:-:S03]  /*10ad90*/  LOP3.LUT R14, R14, 0xffffdfff, RZ, 0xc0, !PT ;  /* 0xffffdfff0e0e7812 */ /* 0x000fc600078ec0ff */
[----:B------:R-:W4:Y:S04]  /*10ada0*/  LDL.LU.64 R8, [R1+0x3e08] ;  /* 0x003e080001087983 */ /* 0x000f280000300a00 */
[----:B------:R-:W4:Y:S04]  /*10adb0*/  LDL.LU.64 R28, [R1+0x3e10] ;  /* 0x003e1000011c7983 */ /* 0x000f280000300a00 */
[----:B------:R-:W4:Y:S01]  /*10adc0*/  LDL.LU.64 R26, [R1+0x3e18] ;  /* 0x003e1800011a7983 */ /* 0x000f220000300a00 */
[----:B------:R-:W-:Y:S02]  /*10add0*/  @P0 LOP3.LUT R14, R14, 0x2000, RZ, 0xfc, !PT ;  /* 0x000020000e0e0812 */ /* 0x000fe400078efcff */
[----:B------:R-:W-:-:S02]  /*10ade0*/  LOP3.LUT P0, RZ, R6, 0x2000000, RZ, 0xc0, !PT ;  /* 0x0200000006ff7812 */ /* 0x000fc4000780c0ff */
[----:B------:R-:W-:Y:S01]  /*10adf0*/  LOP3.LUT R14, R14, 0xffffbfff, RZ, 0xc0, !PT ;  /* 0xffffbfff0e0e7812 */ /* 0x000fe200078ec0ff */
[----:B------:R0:W-:Y:S10]  /*10ae00*/  @P5 STG.E.U8 desc[UR6][R24.64], R0 ;  /* 0x0000000018005986 */ /* 0x0001f4000c101106 */
[----:B------:R-:W-:-:S02]  /*10ae10*/  @P0 LOP3.LUT R14, R14, 0x4000, RZ, 0xfc, !PT ;  /* 0x000040000e0e0812 */ /* 0x000fc400078efcff */
[----:B------:R-:W-:Y:S02]  /*10ae20*/  LOP3.LUT P0, RZ, R6, 0x1000000, RZ, 0xc0, !PT ;  /* 0x0100000006ff7812 */ /* 0x000fe4000780c0ff */
[C---:B0-----:R-:W-:Y:S01]  /*10ae30*/  PRMT R0, R21.reuse, 0x7771, RZ ;  /* 0x0000777115007816 */ /* 0x041fe200000000ff */
        /* <DEDUP_REMOVED lines=56> */
[----:B0-----:R-:W-:Y:S02]  /*10b1c0*/  PRMT R0, R21, 0x7771, RZ ;  /* 0x0000777115007816 */ /* 0x001fe400000000ff */
[----:B------:R-:W4:Y:S04]  /*10b1d0*/  LDL.LU.64 R16, [R1+0x3e50] ;  /* 0x003e500001107983 */ /* 0x000f280000300a00 */
[----:B--2---:R0:W-:Y:S04]  /*10b1e0*/  @P6 STG.E.U8 desc[UR6][R18.64], R0 ;  /* 0x0000000012006986 */ /* 0x0041e8000c101106 */
[----:B0-----:R-:W2:Y:S01]  /*10b1f0*/  LDL.LU.64 R18, [R1+0x3e58] ;  /* 0x003e580001127983 */ /* 0x001ea20000300a00 */
[----:B------:R-:W-:-:S02]  /*10b200*/  LOP3.LUT P4, RZ, R2, 0x100, RZ, 0xc0, !PT ;  /* 0x0000010002ff7812 */ /* 0x000fc4000788c0ff */
[----:B------:R-:W-:Y:S02]  /*10b210*/  LOP3.LUT P5, RZ, R2, 0x200, RZ, 0xc0, !PT ;  /* 0x0000020002ff7812 */ /* 0x000fe400078ac0ff */
[C---:B------:R-:W-:Y:S01]  /*10b220*/  PRMT R0, R21.reuse, 0x7772, RZ ;  /* 0x0000777215007816 */ /* 0x040fe200000000ff */
[----:B------:R-:W2:Y:S04]  /*10b230*/  LDL.LU.64 R24, [R1+0x3e60] ;  /* 0x003e600001187983 */ /* 0x000ea80000300a00 */
[----:B------:R-:W3:Y:S04]  /*10b240*/  LDL.LU.64 R22, [R1+0x3e68] ;  /* 0x003e680001167983 */ /* 0x000ee80000300a00 */
[----:B------:R-:W3:Y:S04]  /*10b250*/  LDL.LU.64 R4, [R1+0x3e70] ;  /* 0x003e700001047983 */ /* 0x000ee80000300a00 */
[----:B------:R-:W3:Y:S04]  /*10b260*/  LDL.LU R20, [R1+0x2f4] ;  /* 0x0002f40001147983 */ /* 0x000ee80000300800 */
[----:B----4-:R0:W-:Y:S02]  /*10b270*/  @P4 STG.E.U8 desc[UR6][R16.64], R0 ;  /* 0x0000000010004986 */ /* 0x0101e4000c101106 */
[----:B0-----:R-:W-:-:S02]  /*10b280*/  PRMT R0, R21, 0x7773, RZ ;  /* 0x0000777315007816 */ /* 0x001fc400000000ff */
[----:B------:R-:W4:Y:S04]  /*10b290*/  LDL.LU.64 R16, [R1+0x3e78] ;  /* 0x003e780001107983 */ /* 0x000f280000300a00 */
[----:B------:R-:W3:Y:S04]  /*10b2a0*/  LDL.LU R26, [R1+0x2e4] ;  /* 0x0002e400011a7983 */ /* 0x000ee80000300800 */
[----:B--2---:R0:W-:Y:S04]  /*10b2b0*/  @P5 STG.E.U8 desc[UR6][R18.64], R0 ;  /* 0x0000000012005986 */ /* 0x0041e8000c101106 */
[----:B0-----:R-:W2:Y:S04]  /*10b2c0*/  LDL.LU.64 R18, [R1+0x3e80] ;  /* 0x003e800001127983 */ /* 0x001ea80000300a00 */
[----:B------:R-:W2:Y:S04]  /*10b2d0*/  LDL.LU.64 R12, [R1+0x3e98] ;  /* 0x003e9800010c7983 */ /* 0x000ea80000300a00 */
[----:B--2---:R0:W-:Y:S04]  /*10b2e0*/  STL.64 [R1+0x58c0], R12 ;  /* 0x0058c00c01007387 */ /* 0x0041e80000100a00 */
[----:B0-----:R-:W2:Y:S01]  /*10b2f0*/  LDL.LU.64 R12, [R1+0x3e90] ;  /* 0x003e9000010c7983 */ /* 0x001ea20000300a00 */
[----:B------:R-:W-:-:S02]  /*10b300*/  LOP3.LUT P0, RZ, R2, 0x100000, RZ, 0xc0, !PT ;  /* 0x0010000002ff7812 */ /* 0x000fc4000780c0ff */
        /* <DEDUP_REMOVED lines=26> */
[----:B------:R-:W3:Y:S04]  /*10b4b0*/  LDL.LU R27, [R1+0x2d4] ;  /* 0x0002d400011b7983 */ /* 0x000ee80000300800 */
[----:B------:R-:W3:Y:S04]  /*10b4c0*/  LDL.LU.64 R10, [R1+0x3ea0] ;  /* 0x003ea000010a7983 */ /* 0x000ee80000300a00 */
[----:B------:R-:W3:Y:S04]  /*10b4d0*/  LDL.LU.64 R8, [R1+0x3ea8] ;  /* 0x003ea80001087983 */ /* 0x000ee80000300a00 */
[----:B------:R-:W3:Y:S04]  /*10b4e0*/  LDL.LU.64 R28, [R1+0x3eb0] ;  /* 0x003eb000011c7983 */ /* 0x000ee80000300a00 */
[----:B------:R-:W3:Y:S04]  /*10b4f0*/  LDL.LU R21, [R1+0x2c4] ;  /* 0x0002c40001157983 */ /* 0x000ee80000300800 */
[----:B------:R-:W3:Y:S01]  /*10b500*/  LDL.LU.64 R6, [R1+0x3eb8] ;  /* 0x003eb80001067983 */ /* 0x000ee20000300a00 */
[----:B------:R-:W-:-:S02]  /*10b510*/  @P0 LOP3.LUT R14, R14, 0x10, RZ, 0xfc, !PT ;  /* 0x000000100e0e0812 */ /* 0x000fc400078efcff */
[----:B------:R-:W-:Y:S02]  /*10b520*/  LOP3.LUT P0, RZ, R2, 0x1000, RZ, 0xc0, !PT ;  /* 0x0000100002ff7812 */ /* 0x000fe4000780c0ff */
[----:B------:R-:W-:Y:S01]  /*10b530*/  LOP3.LUT R14, R14, 0xffffffdf, RZ, 0xc0, !PT ;  /* 0xffffffdf0e0e7812 */ /* 0x000fe200078ec0ff */
[----:B------:R0:W-:Y:S10]  /*10b540*/  @P6 STG.E.U8 desc[UR6][R24.64], R0 ;  /* 0x0000000018006986 */ /* 0x0001f4000c101106 */
[----:B------:R-:W-:-:S02]  /*10b550*/  @P0 LOP3.LUT R14, R14, 0x20, RZ, 0xfc, !PT ;  /* 0x000000200e0e0812 */ /* 0x000fc400078efcff */
        /* <DEDUP_REMOVED lines=11> */
[----:B----4-:R0:W-:Y:S01]  /*10b610*/  @P0 STG.E.U8 desc[UR6][R16.64], R0 ;  /* 0x0000000010000986 */ /* 0x0101e2000c101106 */
[----:B------:R-:W-:-:S02]  /*10b620*/  LOP3.LUT P0, RZ, R14, 0x8, RZ, 0xc0, !PT ;  /* 0x000000080eff7812 */ /* 0x000fc4000780c0ff */
[----:B0-----:R-:W-:Y:S01]  /*10b630*/  PRMT R0, R26, 0x7770, RZ ;  /* 0x000077701a007816 */ /* 0x001fe200000000ff */
[----:B------:R-:W4:Y:S04]  /*10b640*/  LDL.LU.64 R16, [R1+0x3ed8] ;  /* 0x003ed80001107983 */ /* 0x000f280000300a00 */
[----:B------:R-:W3:Y:S06]  /*10b650*/  LDL.LU R20, [R1+0x2f8] ;  /* 0x0002f80001147983 */ /* 0x000eec0000300800 */
[----:B------:R0:W-:Y:S01]  /*10b660*/  @P0 STG.E.U8 desc[UR6][R18.64], R0 ;  /* 0x0000000012000986 */ /* 0x0001e2000c101106 */
[----:B------:R-:W-:-:S02]  /*10b670*/  LOP3.LUT P0, RZ, R14, 0x4, RZ, 0xc0, !PT ;  /* 0x000000040eff7812 */ /* 0x000fc4000780c0ff */
[----:B0-----:R-:W-:Y:S01]  /*10b680*/  PRMT R0, R26, 0x7771, RZ ;  /* 0x000077711a007816 */ /* 0x001fe200000000ff */
[----:B------:R-:W3:Y:S10]  /*10b690*/  LDL.LU.64 R18, [R1+0x3ee0] ;  /* 0x003ee00001127983 */ /* 0x000ef40000300a00 */
        /* <DEDUP_REMOVED lines=13> */
[----:B------:R-:W-:Y:S01]  /*10b770*/  LOP3.LUT P5, RZ, R2, 0x2000000, RZ, 0xc0, !PT ;  /* 0x0200000002ff7812 */ /* 0x000fe200078ac0ff */
[----:B--2---:R3:W-:Y:S01]  /*10b780*/  @P0 STG.E.U8 desc[UR6][R12.64], R0 ;  /* 0x000000000c000986 */ /* 0x0047e2000c101106 */
[----:B------:R-:W-:-:S02]  /*10b790*/  LOP3.LUT P0, RZ, R15, 0x80000000, RZ, 0xc0, !PT ;  /* 0x800000000fff7812 */ /* 0x000fc4000780c0ff */
[----:B---3--:R-:W-:-:S11]  /*10b7a0*/  PRMT R0, R27, 0x7770, RZ ;  /* 0x000077701b007816 */ /* 0x008fd600000000ff */
        /* <DEDUP_REMOVED lines=16> */
[----:B----4-:R0:W-:Y:S04]  /*10b8b0*/  @P5 STG.E.U8 desc[UR6][R16.64], R0 ;  /* 0x0000000010005986 */ /* 0x0101e8000c101106 */
[----:B0-----:R-:W2:Y:S01]  /*10b8c0*/  LDL.LU.64 R16, [R1+0x3ee8] ;  /* 0x003ee80001107983 */ /* 0x001ea20000300a00 */
[----:B------:R-:W-:Y:S02]  /*10b8d0*/  LOP3.LUT P0, RZ, R3, 0x80, RZ, 0xc0, !PT ;  /* 0x0000008003ff7812 */ /* 0x000fe4000780c0ff */
[----:B------:R-:W-:Y:S02]  /*10b8e0*/  LOP3.LUT R15, R15, 0xffefffff, RZ, 0xc0, !PT ;  /* 0xffefffff0f0f7812 */ /* 0x000fe400078ec0ff */
[C---:B------:R-:W-:Y:S02]  /*10b8f0*/  LOP3.LUT P6, RZ, R2.reuse, 0x4000000, RZ, 0xc0, !PT ;  /* 0x0400000002ff7812 */ /* 0x040fe400078cc0ff */
[----:B------:R-:W-:-:S02]  /*10b900*/  LOP3.LUT P4, RZ, R2, 0x8000000, RZ, 0xc0, !PT ;  /* 0x0800000002ff7812 */ /* 0x000fc4000788c0ff */
[----:B------:R-:W-:Y:S01]  /*10b910*/  PRMT R0, R20, 0x7770, RZ ;  /* 0x0000777014007816 */ /* 0x000fe200000000ff */
[----:B------:R-:W3:Y:S04]  /*10b920*/  LDL.LU.64 R24, [R1+0x3ef0] ;  /* 0x003ef00001187983 */ /* 0x000ee80000300a00 */
        /* <DEDUP_REMOVED lines=21> */
[----:B------:R0:W-:Y:S10]  /*10ba80*/  @P6 STG.E.U8 desc[UR6][R18.64], R0 ;  /* 0x0000000012006986 */ /* 0x0001f4000c101106 */
[----:B------:R-:W-:-:S02]  /*10ba90*/  @P0 LOP3.LUT R15, R15, 0x8000000, RZ, 0xfc, !PT ;  /* 0x080000000f0f0812 */ /* 0x000fc400078efcff */
[----:B------:R-:W-:Y:S02]  /*10baa0*/  LOP3.LUT P0, RZ, R2, 0x80000000, RZ, 0xc0, !PT ;  /* 0x8000000002ff7812 */ /* 0x000fe4000780c0ff */
[----:B0-----:R-:W-:Y:S02]  /*10bab0*/  PRMT R0, R20, 0x7771, RZ ;  /* 0x0000777114007816 */ /* 0x001fe400000000ff */
[----:B------:R-:W-:Y:S01]  /*10bac0*/  LOP3.LUT R15, R15, 0xefffffff, RZ, 0xc0, !PT ;  /* 0xefffffff0f0f7812 */ /* 0x000fe200078ec0ff */
[----:B------:R-:W4:Y:S04]  /*10bad0*/  LDL.LU.64 R18, [R1+0x3ef8] ;  /* 0x003ef80001127983 */ /* 0x000f280000300a00 */
[----:B------:R-:W3:Y:S04]  /*10bae0*/  LDL.LU.64 R22, [R1+0x3f00] ;  /* 0x003f000001167983 */ /* 0x000ee80000300a00 */
[----:B------:R-:W3:Y:S04]  /*10baf0*/  LDL.LU.64 R4, [R1+0x3f08] ;  /* 0x003f080001047983 */ /* 0x000ee80000300a00 */
[----:B------:R-:W3:Y:S01]  /*10bb00*/  LDL.LU R21, [R1+0x2e8] ;  /* 0x0002e80001157983 */ /* 0x000ee20000300800 */
[----:B------:R-:W-:-:S02]  /*10bb10*/  LOP3.LUT P5, RZ, R2, 0x10000000, RZ, 0xc0, !PT ;  /* 0x1000000002ff7812 */ /* 0x000fc400078ac0ff */
[C---:B------:R-:W-:Y:S02]  /*10bb20*/  LOP3.LUT P6, RZ, R2.reuse, 0x20000000, RZ, 0xc0, !PT ;  /* 0x2000000002ff7812 */ /* 0x040fe400078cc0ff */
[----:B------:R-:W-:Y:S02]  /*10bb30*/  @P0 LOP3.LUT R15, R15, 0x10000000, RZ, 0xfc, !PT ;  /* 0x100000000f0f0812 */ /* 0x000fe400078efcff */
[----:B------:R-:W-:Y:S01]  /*10bb40*/  LOP3.LUT P0, RZ, R2, 0x40000000, RZ, 0xc0, !PT ;  /* 0x4000000002ff7812 */ /* 0x000fe2000780c0ff */
[----:B--2---:R0:W-:Y:S04]  /*10bb50*/  @P4 STG.E.U8 desc[UR6][R16.64], R0 ;  /* 0x0000000010004986 */ /* 0x0041e8000c101106 */
[----:B0-----:R-:W2:Y:S04]  /*10bb60*/  LDL.LU.64 R16, [R1+0x3f10] ;  /* 0x003f100001107983 */ /* 0x001ea80000300a00 */
[----:B------:R-:W2:Y:S04]  /*10bb70*/  LDL.LU R2, [R1+0x2d8] ;  /* 0x0002d80001027983 */ /* 0x000ea80000300800 */
[----:B------:R-:W2:Y:S04]  /*10bb80*/  LDL.LU.64 R12, [R1+0x3f28] ;  /* 0x003f2800010c7983 */ /* 0x000ea80000300a00 */
[----:B--2---:R0:W-:Y:S04]  /*10bb90*/  STL.64 [R1+0x58b0], R12 ;  /* 0x0058b00c01007387 */ /* 0x0041e80000100a00 */
[----:B0-----:R-:W2:Y:S01]  /*10bba0*/  LDL.LU.64 R12, [R1+0x3f20] ;  /* 0x003f2000010c7983 */ /* 0x001ea20000300a00 */
[----:B------:R-:W-:-:S05]  /*10bbb0*/  PRMT R0, R20, 0x7772, RZ ;  /* 0x0000777214007816 */ /* 0x000fca00000000ff */
[----:B---3--:R0:W-:Y:S02]  /*10bbc0*/  @P5 STG.E.U8 desc[UR6][R24.64], R0 ;  /* 0x0000000018005986 */ /* 0x0081e4000c101106 */
[----:B0-----:R-:W-:-:S05]  /*10bbd0*/  PRMT R0, R20, 0x7773, RZ ;  /* 0x0000777314007816 */ /* 0x001fca00000000ff */
[----:B----4-:R0:W-:Y:S02]  /*10bbe0*/  @P6 STG.E.U8 desc[UR6][R18.64], R0 ;  /* 0x0000000012006986 */ /* 0x0101e4000c101106 */
[----:B0-----:R-:W-:-:S05]  /*10bbf0*/  PRMT R0, R21, 0x7770, RZ ;  /* 0x0000777015007816 */ /* 0x001fca00000000ff */
[----:B------:R-:W-:Y:S04]  /*10bc00*/  @P0 STG.E.U8 desc[UR6][R22.64], R0 ;  /* 0x0000000016000986 */ /* 0x000fe8000c101106 */
[----:B--2---:R0:W-:Y:S04]  /*10bc10*/  STL.64 [R1+0x58b8], R12 ;  /* 0x0058b80c01007387 */ /* 0x0041e80000100a00 */
[----:B0-----:R-:W2:Y:S01]  /*10bc20*/  LDL.LU.64 R12, [R1+0x3f18] ;  /* 0x003f1800010c7983 */ /* 0x001ea20000300a00 */
[----:B------:R-:W-:Y:S02]  /*10bc30*/  LOP3.LUT P0, RZ, R15, 0x10000000, RZ, 0xc0, !PT ;  /* 0x100000000fff7812 */ /* 0x000fe4000780c0ff */
[----:B------:R-:W-:Y:S01]  /*10bc40*/  PRMT R0, R21, 0x7771, RZ ;  /* 0x0000777115007816 */ /* 0x000fe200000000ff */
[----:B------:R-:W3:Y:S04]  /*10bc50*/  LDL.LU.64 R10, [R1+0x3f30] ;  /* 0x003f3000010a7983 */ /* 0x000ee80000300a00 */
[----:B------:R-:W4:Y:S04]  /*10bc60*/  LDL.LU.64 R8, [R1+0x3f38] ;  /* 0x003f380001087983 */ /* 0x000f280000300a00 */
[----:B------:R-:W3:Y:S04]  /*10bc70*/  LDL.LU R18, [R1+0x2c8] ;  /* 0x0002c80001127983 */ /* 0x000ee80000300800 */
[----:B------:R-:W3:Y:S04]  /*10bc80*/  LDL.LU.64 R28, [R1+0x3f40] ;  /* 0x003f4000011c7983 */ /* 0x000ee80000300a00 */
[----:B------:R-:W3:Y:S04]  /*10bc90*/  LDL.LU.64 R26, [R1+0x3f48] ;  /* 0x003f4800011a7983 */ /* 0x000ee80000300a00 */
[----:B------:R-:W3:Y:S04]  /*10bca0*/  LDL.LU R19, [R1+0x2fc] ;  /* 0x0002fc0001137983 */ /* 0x000ee80000300800 */
[----:B------:R-:W3:Y:S04]  /*10bcb0*/  LDL.LU.64 R6, [R1+0x3f50] ;  /* 0x003f500001067983 */ /* 0x000ee80000300a00 */
[----:B------:R-:W3:Y:S04]  /*10bcc0*/  LDL.LU.64 R24, [R1+0x3f58] ;  /* 0x003f580001187983 */ /* 0x000ee80000300a00 */
        /* <DEDUP_REMOVED lines=52> */
[----:B------:R-:W2:Y:S01]  /*10c010*/  LDL.LU R2, [R1+0x2ec] ;  /* 0x0002ec0001027983 */ /* 0x000ea20000300800 */
[----:B------:R-:W-:-:S03]  /*10c020*/  LOP3.LUT P4, RZ, R3, 0x4000, RZ, 0xc0, !PT ;  /* 0x0000400003ff7812 */ /* 0x000fc6000788c0ff */
[----:B------:R-:W3:Y:S04]  /*10c030*/  LDL.LU.64 R18, [R1+0x3f98] ;  /* 0x003f980001127983 */ /* 0x000ee80000300a00 */
[----:B------:R-:W3:Y:S04]  /*10c040*/  LDL.LU.64 R16, [R1+0x3fa0] ;  /* 0x003fa00001107983 */ /* 0x000ee80000300a00 */
[----:B------:R-:W3:Y:S04]  /*10c050*/  LDL.LU R14, [R1+0x2dc] ;  /* 0x0002dc00010e7983 */ /* 0x000ee80000300800 */
[----:B------:R-:W3:Y:S01]  /*10c060*/  LDL.LU R6, [R1+0x420] ;  /* 0x0004200001067983 */ /* 0x000ee20000300800 */
[----:B--2---:R-:W-:-:S05]  /*10c070*/  PRMT R0, R2, 0x7770, RZ ;  /* 0x0000777002007816 */ /* 0x004fca00000000ff */
[----:B------:R0:W-:Y:S04]  /*10c080*/  @P4 STG.E.U8 desc[UR6][R20.64], R0 ;  /* 0x0000000014004986 */ /* 0x0001e8000c101106 */
        /* <DEDUP_REMOVED lines=33> */
[----:B------:R-:W2:Y:S01]  /*10c2a0*/  LDL.LU.64 R8, [R1+0x3fd0] ;  /* 0x003fd00001087983 */ /* 0x000ea20000300a00 */
[----:B------:R-:W-:-:S03]  /*10c2b0*/  LOP3.LUT R15, R15, 0xfffbffff, RZ, 0xc0, !PT ;  /* 0xfffbffff0f0f7812 */ /* 0x000fc600078ec0ff */
[----:B------:R-:W2:Y:S04]  /*10c2c0*/  LDL.LU.64 R28, [R1+0x3fd8] ;  /* 0x003fd800011c7983 */ /* 0x000ea80000300a00 */
[----:B------:R-:W-:Y:S02]  /*10c2d0*/  @P0 LOP3.LUT R15, R15, 0x40000, RZ, 0xfc, !PT ;  /* 0x000400000f0f0812 */ /* 0x000fe400078efcff */
[----:B------:R-:W-:Y:S02]  /*10c2e0*/  LOP3.LUT P0, RZ, R3, 0x40000, RZ, 0xc0, !PT ;  /* 0x0004000003ff7812 */ /* 0x000fe4000780c0ff */
[----:B------:R-:W-:Y:S01]  /*10c2f0*/  LOP3.LUT R15, R15, 0xfff7ffff, RZ, 0xc0, !PT ;  /* 0xfff7ffff0f0f7812 */ /* 0x000fe200078ec0ff */
[----:B---3--:R0:W-:Y:S10]  /*10c300*/  @P5 STG.E.U8 desc[UR6][R22.64], R0 ;  /* 0x0000000016005986 */ /* 0x0081f4000c101106 */
[----:B------:R-:W-:-:S02]  /*10c310*/  @P0 LOP3.LUT R15, R15, 0x80000, RZ, 0xfc, !PT ;  /* 0x000800000f0f0812 */ /* 0x000fc400078efcff */
[----:B------:R-:W-:Y:S02]  /*10c320*/  LOP3.LUT P0, RZ, R3, 0x20000, RZ, 0xc0, !PT ;  /* 0x0002000003ff7812 */ /* 0x000fe4000780c0ff */
[----:B0-----:R-:W-:-:S05]  /*10c330*/  PRMT R0, R2, 0x7772, RZ ;  /* 0x0000777202007816 */ /* 0x001fca00000000ff */
[----:B----4-:R0:W-:Y:S02]  /*10c340*/  @P6 STG.E.U8 desc[UR6][R4.64], R0 ;  /* 0x0000000004006986 */ /* 0x0101e4000c101106 */
[----:B0-----:R-:W-:-:S05]  /*10c350*/  PRMT R0, R2, 0x7773, RZ ;  /* 0x0000777302007816 */ /* 0x001fca00000000ff */
[----:B------:R0:W-:Y:S01]  /*10c360*/  @P0 STG.E.U8 desc[UR6][R18.64], R0 ;  /* 0x0000000012000986 */ /* 0x0001e2000c101106 */
[C---:B------:R-:W-:Y:S02]  /*10c370*/  LOP3.LUT P0, RZ, R15.reuse, 0x80000, RZ, 0xc0, !PT ;  /* 0x000800000fff7812 */ /* 0x040fe4000780c0ff */
[----:B0-----:R-:W-:Y:S01]  /*10c380*/  PRMT R0, R14, 0x7770, RZ ;  /* 0x000077700e007816 */ /* 0x001fe200000000ff */
[----:B------:R-:W3:Y:S04]  /*10c390*/  LDL.LU R18, [R1+0x2b0] ;  /* 0x0002b00001127983 */ /* 0x000ee80000300800 */
[----:B------:R-:W4:Y:S04]  /*10c3a0*/  LDL.LU.64 R26, [R1+0x3fe0] ;  /* 0x003fe000011a7983 */ /* 0x000f280000300a00 */
[----:B------:R-:W3:Y:S04]  /*10c3b0*/  LDL.LU.64 R24, [R1+0x3fe8] ;  /* 0x003fe80001187983 */ /* 0x000ee80000300a00 */
[----:B------:R-:W3:Y:S04]  /*10c3c0*/  LDL.LU.64 R22, [R1+0x3ff0] ;  /* 0x003ff00001167983 */ /* 0x000ee80000300a00 */
[----:B------:R0:W-:Y:S01]  /*10c3d0*/  @P0 STG.E.U8 desc[UR6][R16.64], R0 ;  /* 0x0000000010000986 */ /* 0x0001e2000c101106 */
[----:B------:R-:W-:-:S03]  /*10c3e0*/  LOP3.LUT P0, RZ, R15, 0x40000, RZ, 0xc0, !PT ;  /* 0x000400000fff7812 */ /* 0x000fc6000780c0ff */
[----:B------:R-:W3:Y:S01]  /*10c3f0*/  LDL.LU.64 R4, [R1+0x3ff8] ;  /* 0x003ff80001047983 */ /* 0x000ee20000300a00 */
[C---:B------:R-:W-:Y:S02]  /*10c400*/  LOP3.LUT P1, RZ, R3.reuse, 0x8000000, RZ, 0xc0, !PT ;  /* 0x0800000003ff7812 */ /* 0x040fe4000782c0ff */
[C---:B------:R-:W-:Y:S02]  /*10c410*/  LOP3.LUT P2, RZ, R3.reuse, 0x10000000, RZ, 0xc0, !PT ;  /* 0x1000000003ff7812 */ /* 0x040fe4000784c0ff */
[C---:B------:R-:W-:Y:S02]  /*10c420*/  LOP3.LUT P3, RZ, R3.reuse, 0x20000000, RZ, 0xc0, !PT ;  /* 0x2000000003ff7812 */ /* 0x040fe4000786c0ff */
[C---:B------:R-:W-:Y:S02]  /*10c430*/  LOP3.LUT P4, RZ, R3.reuse, 0x40000000, RZ, 0xc0, !PT ;  /* 0x4000000003ff7812 */ /* 0x040fe4000788c0ff */
[----:B------:R-:W-:Y:S01]  /*10c440*/  LOP3.LUT P5, RZ, R3, 0x80000000, RZ, 0xc0, !PT ;  /* 0x8000000003ff7812 */ /* 0x000fe200078ac0ff */
[----:B------:R-:W3:Y:S04]  /*10c450*/  LDL.LU R19, [R1+0x2a0] ;  /* 0x0002a00001137983 */ /* 0x000ee80000300800 */
[----:B------:R-:W3:Y:S01]  /*10c460*/  LDL.LU.64 R2, [R1+0x4000] ;  /* 0x0040000001027983 */ /* 0x000ee20000300a00 */
[----:B0-----:R-:W-:-:S03]  /*10c470*/  PRMT R0, R14, 0x7771, RZ ;  /* 0x000077710e007816 */ /* 0x001fc600000000ff */
[----:B------:R-:W3:Y:S04]  /*10c480*/  LDL.LU.64 R16, [R1+0x4008] ;  /* 0x0040080001107983 */ /* 0x000ee80000300a00 */
        /* <DEDUP_REMOVED lines=24> */
[----:B---3--:R-:W-:-:S11]  /*10c610*/  PRMT R0, R18, 0x7770, RZ ;  /* 0x0000777012007816 */ /* 0x008fd600000000ff */
[----:B----4-:R0:W-:Y:S02]  /*10c620*/  @P0 STG.E.U8 desc[UR6][R26.64], R0 ;  /* 0x000000001a000986 */ /* 0x0101e4000c101106 */
[----:B0-----:R-:W-:-:S05]  /*10c630*/  PRMT R0, R18, 0x7771, RZ ;  /* 0x0000777112007816 */ /* 0x001fca00000000ff */
[----:B------:R0:W-:Y:S02]  /*10c640*/  @P1 STG.E.U8 desc[UR6][R24.64], R0 ;  /* 0x0000000018001986 */ /* 0x0001e4000c101106 */
[C---:B0-----:R-:W-:Y:S02]  /*10c650*/  PRMT R0, R18.reuse, 0x7772, RZ ;  /* 0x0000777212007816 */ /* 0x041fe400000000ff */
[----:B------:R-:W2:Y:S04]  /*10c660*/  LDL.LU.64 R24, [R1+0x4018] ;  /* 0x0040180001187983 */ /* 0x000ea80000300a00 */
        /* <DEDUP_REMOVED lines=14> */
[C---:B------:R-:W-:Y:S02]  /*10c750*/  LOP3.LUT P5, RZ, R6.reuse, 0x4, RZ, 0xc0, !PT ;  /* 0x0000000406ff7812 */ /* 0x040fe400078ac0ff */
[----:B------:R-:W-:Y:S02]  /*10c760*/  PRMT R0, R19, 0x7773, RZ ;  /* 0x0000777313007816 */ /* 0x000fe400000000ff */
[----:B------:R-:W-:Y:S01]  /*10c770*/  LOP3.LUT P6, RZ, R6, 0x8, RZ, 0xc0, !PT ;  /* 0x0000000806ff7812 */ /* 0x000fe200078cc0ff */
[----:B------:R-:W4:Y:S04]  /*10c780*/  LDL.LU.64 R4, [R1+0x4038] ;  /* 0x0040380001047983 */ /* 0x000f280000300a00 */
[----:B------:R-:W4:Y:S04]  /*10c790*/  LDL.LU.64 R2, [R1+0x4040] ;  /* 0x0040400001027983 */ /* 0x000f280000300a00 */
[----:B------:R-:W4:Y:S04]  /*10c7a0*/  LDL.LU R14, [R1+0x280] ;  /* 0x00028000010e7983 */ /* 0x000f280000300800 */
[----:B--2---:R3:W-:Y:S02]  /*10c7b0*/  @P4 STG.E.U8 desc[UR6][R24.64], R0 ;  /* 0x0000000018004986 */ /* 0x0047e4000c101106 */
[----:B---3--:R-:W-:-:S05]  /*10c7c0*/  PRMT R0, R18, 0x7770, RZ ;  /* 0x0000777012007816 */ /* 0x008fca00000000ff */
[----:B------:R0:W-:Y:S02]  /*10c7d0*/  @P5 STG.E.U8 desc[UR6][R20.64], R0 ;  /* 0x0000000014005986 */ /* 0x0001e4000c101106 */
[----:B0-----:R-:W-:Y:S02]  /*10c7e0*/  PRMT R0, R18, 0x7771, RZ ;  /* 0x0000777112007816 */ /* 0x001fe400000000ff */
[----:B------:R-:W2:Y:S04]  /*10c7f0*/  LDL.LU.64 R20, [R1+0x4048] ;  /* 0x0040480001147983 */ /* 0x000ea80000300a00 */
[----:B------:R-:W3:Y:S04]  /*10c800*/  LDL.LU R19, [R1+0x2b4] ;  /* 0x0002b40001137983 */ /* 0x000ee80000300800 */
[----:B----4-:R0:W-:Y:S04]  /*10c810*/  @P6 STG.E.U8 desc[UR6][R16.64], R0 ;  /* 0x0000000010006986 */ /* 0x0101e8000c101106 */
        /* <DEDUP_REMOVED lines=21> */
[----:B----4-:R0:W-:Y:S04]  /*10c970*/  STL.64 [R1+0x5898], R16 ;  /* 0x0058981001007387 */ /* 0x0101e80000100a00 */
[----:B0-----:R-:W4:Y:S06]  /*10c980*/  LDL.LU.64 R16, [R1+0x4050] ;  /* 0x0040500001107983 */ /* 0x001f2c0000300a00 */
[----:B------:R-:W-:-:S02]  /*10c990*/  @P0 LOP3.LUT R15, R15, 0x100, RZ, 0xfc, !PT ;  /* 0x000001000f0f0812 */ /* 0x000fc400078efcff */
[----:B------:R-:W-:Y:S02]  /*10c9a0*/  LOP3.LUT P0, RZ, R6, 0x40, RZ, 0xc0, !PT ;  /* 0x0000004006ff7812 */ /* 0x000fe4000780c0ff */
[----:B------:R-:W-:Y:S01]  /*10c9b0*/  PRMT R0, R18, 0x7772, RZ ;  /* 0x0000777212007816 */ /* 0x000fe200000000ff */
[----:B------:R-:W3:Y:S01]  /*10c9c0*/  LDL.LU.64 R12, [R1+0x4060] ;  /* 0x00406000010c7983 */ /* 0x000ee20000300a00 */
[----:B------:R-:W-:-:S03]  /*10c9d0*/  LOP3.LUT R15, R15, 0xfffffdff, RZ, 0xc0, !PT ;  /* 0xfffffdff0f0f7812 */ /* 0x000fc600078ec0ff */
[----:B------:R-:W3:Y:S04]  /*10c9e0*/  LDL.LU.64 R10, [R1+0x4068] ;  /* 0x00406800010a7983 */ /* 0x000ee80000300a00 */
[----:B------:R-:W3:Y:S04]  /*10c9f0*/  LDL.LU.64 R8, [R1+0x4070] ;  /* 0x0040700001087983 */ /* 0x000ee80000300a00 */
[----:B------:R-:W3:Y:S04]  /*10ca00*/  LDL.LU.64 R28, [R1+0x4078] ;  /* 0x00407800011c7983 */ /* 0x000ee80000300a00 */
[----:B------:R-:W3:Y:S04]  /*10ca10*/  LDL.LU.64 R26, [R1+0x4080] ;  /* 0x00408000011a7983 */ /* 0x000ee80000300a00 */
[----:B------:R-:W3:Y:S01]  /*10ca20*/  LDL.LU.64 R24, [R1+0x4088] ;  /* 0x0040880001187983 */ /* 0x000ee20000300a00 */
[----:B------:R-:W-:-:S02]  /*10ca30*/  @P0 LOP3.LUT R15, R15, 0x200, RZ, 0xfc, !PT ;  /* 0x000002000f0f0812 */ /* 0x000fc400078efcff */
[----:B------:R-:W-:Y:S02]  /*10ca40*/  LOP3.LUT P0, RZ, R6, 0x20, RZ, 0xc0, !PT ;  /* 0x0000002006ff7812 */ /* 0x000fe4000780c0ff */
[----:B------:R-:W-:-:S11]  /*10ca50*/  LOP3.LUT R15, R15, 0xfffffbff, RZ, 0xc0, !PT ;  /* 0xfffffbff0f0f7812 */ /* 0x000fd600078ec0ff */
[----:B------:R-:W-:Y:S02]  /*10ca60*/  @P0 LOP3.LUT R15, R15, 0x400, RZ, 0xfc, !PT ;  /* 0x000004000f0f0812 */ /* 0x000fe400078efcff */
[----:B------:R-:W-:-:S13]  /*10ca70*/  LOP3.LUT P0, RZ, R6, 0x10, RZ, 0xc0, !PT ;  /* 0x0000001006ff7812 */ /* 0x000fda000780c0ff */
        /* <DEDUP_REMOVED lines=13> */
[----:B--2---:R0:W-:Y:S01]  /*10cb50*/  @P0 STG.E.U8 desc[UR6][R20.64], R0 ;  /* 0x0000000014000986 */ /* 0x0041e2000c101106 */
[----:B------:R-:W-:-:S02]  /*10cb60*/  LOP3.LUT P0, RZ, R15, 0x80, RZ, 0xc0, !PT ;  /* 0x000000800fff7812 */ /* 0x000fc4000780c0ff */
[----:B0-----:R-:W-:Y:S01]  /*10cb70*/  PRMT R0, R14, 0x7772, RZ ;  /* 0x000077720e007816 */ /* 0x001fe200000000ff */
[----:B------:R-:W2:Y:S10]  /*10cb80*/  LDL.LU.64 R20, [R1+0x40a8] ;  /* 0x0040a80001147983 */ /* 0x000eb40000300a00 */
[----:B----4-:R0:W-:Y:S04]  /*10cb90*/  @P0 STG.E.U8 desc[UR6][R16.64], R0 ;  /* 0x0000000010000986 */ /* 0x0101e8000c101106 */
[----:B0-----:R-:W4:Y:S01]  /*10cba0*/  LDL.LU.64 R16, [R1+0x5898] ;  /* 0x0058980001107983 */ /* 0x001f220000300a00 */
[----:B------:R-:W-:-:S02]  /*10cbb0*/  LOP3.LUT P0, RZ, R15, 0x40, RZ, 0xc0, !PT ;  /* 0x000000400fff7812 */ /* 0x000fc4000780c0ff */
[----:B------:R-:W-:Y:S01]  /*10cbc0*/  PRMT R0, R14, 0x7773, RZ ;  /* 0x000077730e007816 */ /* 0x000fe200000000ff */
[----:B------:R-:W2:Y:S01]  /*10cbd0*/  LDL.LU R7, [R1+0x424] ;  /* 0x0004240001077983 */ /* 0x000ea20000300800 */
[----:B------:R-:W-:-:S09]  /*10cbe0*/  LOP3.LUT P1, RZ, R6, 0x4000, RZ, 0xc0, !PT ;  /* 0x0000400006ff7812 */ /* 0x000fd2000782c0ff */
[----:B----4-:R0:W-:Y:S04]  /*10cbf0*/  @P0 STG.E.U8 desc[UR6][R16.64], R0 ;  /* 0x0000000010000986 */ /* 0x0101e8000c101106 */
[----:B0-----:R-:W4:Y:S01]  /*10cc00*/  LDL.LU.64 R16, [R1+0x5890] ;  /* 0x0058900001107983 */ /* 0x001f220000300a00 */
        /* <DEDUP_REMOVED lines=71> */
[C---:B------:R-:W-:Y:S02]  /*10d080*/  LOP3.LUT P5, RZ, R6.reuse, 0x200000, RZ, 0xc0, !PT ;  /* 0x0020000006ff7812 */ /* 0x040fe400078ac0ff */
[----:B------:R-:W-:-:S07]  /*10d090*/  LOP3.LUT P6, RZ, R6, 0x400000, RZ, 0xc0, !PT ;  /* 0x0040000006ff7812 */ /* 0x000fce00078cc0ff */
[----:B------:R-:W-:Y:S02]  /*10d0a0*/  @P0 LOP3.LUT R15, R15, 0x1, RZ, 0xfc, !PT ;  /* 0x000000010f0f0812 */ /* 0x000fe400078efcff */
[----:B------:R-:W-:Y:S02]  /*10d0b0*/  LOP3.LUT P0, RZ, R6, 0x1000000, RZ, 0xc0, !PT ;  /* 0x0100000006ff7812 */ /* 0x000fe4000780c0ff */
[----:B------:R-:W-:Y:S02]  /*10d0c0*/  PRMT R0, R18, 0x7773, RZ ;  /* 0x0000777312007816 */ /* 0x000fe400000000ff */
[----:B------:R-:W-:-:S03]  /*10d0d0*/  LOP3.LUT R15, R15, 0xfffffffd, RZ, 0xc0, !PT ;  /* 0xfffffffd0f0f7812 */ /* 0x000fc600078ec0ff */
[----:B----4-:R0:W-:Y:S06]  /*10d0e0*/  @P5 STG.E.U8 desc[UR6][R24.64], R0 ;  /* 0x0000000018005986 */ /* 0x0101ec000c101106 */
[----:B------:R-:W-:Y:S02]  /*10d0f0*/  @P0 LOP3.LUT R15, R15, 0x2, RZ, 0xfc, !PT ;  /* 0x000000020f0f0812 */ /* 0x000fe400078efcff */
[----:B------:R-:W-:Y:S02]  /*10d100*/  LOP3.LUT P0, RZ, R6, 0x800000, RZ, 0xc0, !PT ;  /* 0x0080000006ff7812 */ /* 0x000fe4000780c0ff */
[----:B------:R-:W3:Y:S04]  /*10d110*/  LDL.LU R6, [R1+0x2a8] ;  /* 0x0002a80001067983 */ /* 0x000ee80000300800 */
[----:B------:R-:W4:Y:S01]  /*10d120*/  LDL.LU.64 R10, [R1+0x4100] ;  /* 0x00410000010a7983 */ /* 0x000f220000300a00 */
[----:B0-----:R-:W-:-:S03]  /*10d130*/  PRMT R0, R19, 0x7770, RZ ;  /* 0x0000777013007816 */ /* 0x001fc600000000ff */
[----:B------:R-:W3:Y:S04]  /*10d140*/  LDL.LU.64 R8, [R1+0x4108] ;  /* 0x0041080001087983 */ /* 0x000ee80000300a00 */
[----:B------:R0:W-:Y:S02]  /*10d150*/  @P6 STG.E.U8 desc[UR6][R22.64], R0 ;  /* 0x0000000016006986 */ /* 0x0001e4000c101106 */
[----:B0-----:R-:W-:-:S05]  /*10d160*/  PRMT R0, R19, 0x7771, RZ ;  /* 0x0000777113007816 */ /* 0x001fca00000000ff */
[----:B------:R0:W-:Y:S01]  /*10d170*/  @P0 STG.E.U8 desc[UR6][R2.64], R0 ;  /* 0x0000000002000986 */ /* 0x0001e2000c101106 */
[----:B------:R-:W-:Y:S02]  /*10d180*/  LOP3.LUT P0, RZ, R15, 0x2, RZ, 0xc0, !PT ;  /* 0x000000020fff7812 */ /* 0x000fe4000780c0ff */
[----:B0-----:R-:W-:Y:S01]  /*10d190*/  PRMT R0, R19, 0x7772, RZ ;  /* 0x0000777213007816 */ /* 0x001fe200000000ff */
[----:B------:R-:W3:Y:S04]  /*10d1a0*/  LDL.LU R2, [R1+0x298] ;  /* 0x0002980001027983 */ /* 0x000ee80000300800 */
[----:B------:R-:W3:Y:S04]  /*10d1b0*/  LDL.LU.64 R28, [R1+0x4110] ;  /* 0x00411000011c7983 */ /* 0x000ee80000300a00 */
[----:B------:R-:W3:Y:S04]  /*10d1c0*/  LDL.LU.64 R26, [R1+0x4118] ;  /* 0x00411800011a7983 */ /* 0x000ee80000300a00 */
[----:B------:R-:W3:Y:S04]  /*10d1d0*/  LDL.LU.64 R24, [R1+0x4120] ;  /* 0x0041200001187983 */ /* 0x000ee80000300a00 */
[----:B------:R0:W-:Y:S01]  /*10d1e0*/  @P0 STG.E.U8 desc[UR6][R4.64], R0 ;  /* 0x0000000004000986 */ /* 0x0001e2000c101106 */
[----:B------:R-:W-:-:S03]  /*10d1f0*/  LOP3.LUT P0, RZ, R15, 0x1, RZ, 0xc0, !PT ;  /* 0x000000010fff7812 */ /* 0x000fc6000780c0ff */
[----:B------:R-:W3:Y:S01]  /*10d200*/  LDL.LU.64 R22, [R1+0x4128] ;  /* 0x0041280001167983 */ /* 0x000ee20000300a00 */
[----:B0-----:R-:W-:-:S03]  /*10d210*/  PRMT R0, R19, 0x7773, RZ ;  /* 0x0000777313007816 */ /* 0x001fc600000000ff */
[----:B------:R-:W3:Y:S04]  /*10d220*/  LDL.LU.64 R4, [R1+0x4130] ;  /* 0x0041300001047983 */ /* 0x000ee80000300a00 */
[----:B------:R-:W3:Y:S04]  /*10d230*/  LDL.LU.64 R18, [R1+0x4138] ;  /* 0x0041380001127983 */ /* 0x000ee80000300a00 */
[----:B------:R0:W-:Y:S01]  /*10d240*/  @P0 STG.E.U8 desc[UR6][R20.64], R0 ;  /* 0x0000000014000986 */ /* 0x0001e2000c101106 */
[----:B------:R-:W-:Y:S02]  /*10d250*/  LOP3.LUT P0, RZ, R16, 0x80000000, RZ, 0xc0, !PT ;  /* 0x8000000010ff7812 */ /* 0x000fe4000780c0ff */
        /* <DEDUP_REMOVED lines=43> */
[----:B------:R0:W-:Y:S04]  /*10d510*/  @P6 STG.E.U8 desc[UR6][R20.64], R0 ;  /* 0x0000000014006986 */ /* 0x0001e8000c101106 */
[----:B0-----:R-:W3:Y:S01]  /*10d520*/  LDL.LU.64 R20, [R1+0x4150] ;  /* 0x0041500001147983 */ /* 0x001ee20000300a00 */
[C---:B------:R-:W-:Y:S02]  /*10d530*/  LOP3.LUT P4, RZ, R7.reuse, 0x80, RZ, 0xc0, !PT ;  /* 0x0000008007ff7812 */ /* 0x040fe4000788c0ff */
        /* <DEDUP_REMOVED lines=55> */
[----:B------:R-:W4:Y:S01]  /*10d8b0*/  LDL.LU.64 R26, [R1+0x41b0] ;  /* 0x0041b000011a7983 */ /* 0x000f220000300a00 */
[----:B0-----:R-:W-:-:S03]  /*10d8c0*/  PRMT R0, R2, 0x7771, RZ ;  /* 0x0000777102007816 */ /* 0x001fc600000000ff */
[----:B------:R-:W4:Y:S04]  /*10d8d0*/  LDL.LU.64 R24, [R1+0x41b8] ;  /* 0x0041b80001187983 */ /* 0x000f280000300a00 */
[----:B------:R-:W4:Y:S04]  /*10d8e0*/  LDL.LU R19, [R1+0x28c] ;  /* 0x00028c0001137983 */ /* 0x000f280000300800 */
[----:B------:R0:W-:Y:S01]  /*10d8f0*/  @P0 STG.E.U8 desc[UR6][R22.64], R0 ;  /* 0x0000000016000986 */ /* 0x0001e2000c101106 */
[----:B------:R-:W-:Y:S02]  /*10d900*/  LOP3.LUT P0, RZ, R16, 0x800000, RZ, 0xc0, !PT ;  /* 0x0080000010ff7812 */ /* 0x000fe4000780c0ff */
[----:B0-----:R-:W-:Y:S01]  /*10d910*/  PRMT R0, R2, 0x7772, RZ ;  /* 0x0000777202007816 */ /* 0x001fe200000000ff */
[----:B------:R-:W4:Y:S10]  /*10d920*/  LDL.LU.64 R22, [R1+0x41c0] ;  /* 0x0041c00001167983 */ /* 0x000f340000300a00 */
[----:B------:R0:W-:Y:S01]  /*10d930*/  @P0 STG.E.U8 desc[UR6][R4.64], R0 ;  /* 0x0000000004000986 */ /* 0x0001e2000c101106 */
[----:B------:R-:W-:-:S02]  /*10d940*/  LOP3.LUT P0, RZ, R16, 0x400000, RZ, 0xc0, !PT ;  /* 0x0040000010ff7812 */ /* 0x000fc4000780c0ff */
[----:B0-----:R-:W-:Y:S01]  /*10d950*/  PRMT R0, R2, 0x7773, RZ ;  /* 0x0000777302007816 */ /* 0x001fe200000000ff */
[----:B------:R-:W4:Y:S04]  /*10d960*/  LDL.LU.64 R4, [R1+0x41c8] ;  /* 0x0041c80001047983 */ /* 0x000f280000300a00 */
[----:B------:R-:W4:Y:S06]  /*10d970*/  LDL.LU.64 R2, [R1+0x41d0] ;  /* 0x0041d00001027983 */ /* 0x000f2c0000300a00 */
[----:B---3--:R0:W-:Y:S01]  /*10d980*/  @P0 STG.E.U8 desc[UR6][R20.64], R0 ;  /* 0x0000000014000986 */ /* 0x0081e2000c101106 */
        /* <DEDUP_REMOVED lines=40> */
[----:B0-----:R-:W2:Y:S04]  /*10dc10*/  LDL.LU.64 R20, [R1+0x41e0] ;  /* 0x0041e00001147983 */ /* 0x001ea80000300a00 */
[----:B------:R-:W3:Y:S04]  /*10dc20*/  LDL.LU.64 R24, [R1+0x41e8] ;  /* 0x0041e80001187983 */ /* 0x000ee80000300a00 */
[----:B------:R-:W4:Y:S04]  /*10dc30*/  LDL.LU.64 R22, [R1+0x41f0] ;  /* 0x0041f00001167983 */ /* 0x000f280000300a00 */
[----:B------:R-:W2:Y:S01]  /*10dc40*/  LDL.LU R19, [R1+0x270] ;  /* 0x0002700001137983 */ /* 0x000ea20000300800 */
        /* <DEDUP_REMOVED lines=115> */
[----:B------:R-:W3:Y:S01]  /*10e380*/  LDL.LU R19, [R1+0x264] ;  /* 0x0002640001137983 */ /* 0x000ee20000300800 */
[----:B------:R-:W-:-:S02]  /*10e390*/  LOP3.LUT P4, RZ, R6, 0x2000, RZ, 0xc0, !PT ;  /* 0x0000200006ff7812 */ /* 0x000fc4000788c0ff */
[----:B------:R-:W-:Y:S02]  /*10e3a0*/  LOP3.LUT P5, RZ, R6, 0x4000, RZ, 0xc0, !PT ;  /* 0x0000400006ff7812 */ /* 0x000fe400078ac0ff */
[----:B------:R-:W-:Y:S01]  /*10e3b0*/  PRMT R0, R7, 0x7773, RZ ;  /* 0x0000777307007816 */ /* 0x000fe200000000ff */
[----:B------:R-:W4:Y:S08]  /*10e3c0*/  LDL.LU.64 R4, [R1+0x4298] ;  /* 0x0042980001047983 */ /* 0x000f300000300a00 */
[----:B--2---:R3:W-:Y:S02]  /*10e3d0*/  @P4 STG.E.U8 desc[UR6][R20.64], R0 ;  /* 0x0000000014004986 */ /* 0x0047e4000c101106 */
[----:B---3--:R-:W-:-:S02]  /*10e3e0*/  PRMT R0, R19, 0x7770, RZ ;  /* 0x0000777013007816 */ /* 0x008fc400000000ff */
[----:B------:R-:W2:Y:S04]  /*10e3f0*/  LDL.LU.64 R20, [R1+0x42a0] ;  /* 0x0042a00001147983 */ /* 0x000ea80000300a00 */
[----:B------:R0:W-:Y:S04]  /*10e400*/  @P5 STG.E.U8 desc[UR6][R2.64], R0 ;  /* 0x0000000002005986 */ /* 0x0001e8000c101106 */
[----:B0-----:R-:W3:Y:S04]  /*10e410*/  LDL.LU.64 R2, [R1+0x42a8] ;  /* 0x0042a80001027983 */ /* 0x001ee80000300a00 */
[----:B------:R-:W2:Y:S04]  /*10e420*/  LDL.LU R8, [R1+0x244] ;  /* 0x0002440001087983 */ /* 0x000ea80000300800 */
[----:B--2---:R0:W-:Y:S04]  /*10e430*/  STL [R1+0x5838], R8 ;  /* 0x0058380801007387 */ /* 0x0041e80000100800 */
[----:B0-----:R-:W2:Y:S04]  /*10e440*/  LDL.LU.64 R8, [R1+0x42b8] ;  /* 0x0042b80001087983 */ /* 0x001ea80000300a00 */
[----:B--2---:R0:W-:Y:S04]  /*10e450*/  STL.64 [R1+0x5840], R8 ;  /* 0x0058400801007387 */ /* 0x0041e80000100a00 */
[----:B0-----:R-:W2:Y:S04]  /*10e460*/  LDL.LU.64 R8, [R1+0x42b0] ;  /* 0x0042b00001087983 */ /* 0x001ea80000300a00 */
[----:B------:R-:W2:Y:S04]  /*10e470*/  LDL.LU.64 R14, [R1+0x42c0] ;  /* 0x0042c000010e7983 */ /* 0x000ea80000300a00 */
[----:B------:R-:W2:Y:S04]  /*10e480*/  LDL.LU.64 R12, [R1+0x42c8] ;  /* 0x0042c800010c7983 */ /* 0x000ea80000300a00 */
        /* <DEDUP_REMOVED lines=19> */
[----:B0-----:R-:W2:Y:S06]  /*10e5c0*/  LDL.LU R11, [R1+0x254] ;  /* 0x00025400010b7983 */ /* 0x001eac0000300800 */
[----:B------:R-:W-:-:S02]  /*10e5d0*/  @P0 LOP3.LUT R16, R16, 0x8, RZ, 0xfc, !PT ;  /* 0x0000000810100812 */ /* 0x000fc400078efcff */
[C---:B------:R-:W-:Y:S02]  /*10e5e0*/  LOP3.LUT P0, RZ, R6.reuse, 0x80000, RZ, 0xc0, !PT ;  /* 0x0008000006ff7812 */ /* 0x040fe4000780c0ff */
[----:B------:R-:W-:Y:S02]  /*10e5f0*/  LOP3.LUT P6, RZ, R6, 0x8000, RZ, 0xc0, !PT ;  /* 0x0000800006ff7812 */ /* 0x000fe400078cc0ff */
[----:B------:R-:W-:Y:S02]  /*10e600*/  PRMT R0, R19, 0x7771, RZ ;  /* 0x0000777113007816 */ /* 0x000fe400000000ff */
[----:B------:R-:W-:Y:S01]  /*10e610*/  LOP3.LUT R16, R16, 0xffffffef, RZ, 0xc0, !PT ;  /* 0xffffffef10107812 */ /* 0x000fe200078ec0ff */
[----:B------:R-:W3:Y:S06]  /*10e620*/  LDL.LU.64 R28, [R1+0x42d8] ;  /* 0x0042d800011c7983 */ /* 0x000eec0000300a00 */
[----:B------:R-:W-:-:S02]  /*10e630*/  @P0 LOP3.LUT R16, R16, 0x10, RZ, 0xfc, !PT ;  /* 0x0000001010100812 */ /* 0x000fc400078efcff */
[----:B------:R-:W-:Y:S02]  /*10e640*/  LOP3.LUT P0, RZ, R6, 0x40000, RZ, 0xc0, !PT ;  /* 0x0004000006ff7812 */ /* 0x000fe4000780c0ff */
[----:B------:R-:W-:-:S11]  /*10e650*/  LOP3.LUT R16, R16, 0xffffffdf, RZ, 0xc0, !PT ;  /* 0xffffffdf10107812 */ /* 0x000fd600078ec0ff */
[----:B------:R-:W-:Y:S02]  /*10e660*/  @P0 LOP3.LUT R16, R16, 0x20, RZ, 0xfc, !PT ;  /* 0x0000002010100812 */ /* 0x000fe400078efcff */
        /* <DEDUP_REMOVED lines=9> */
[----:B------:R-:W-:Y:S01]  /*10e700*/  LOP3.LUT P1, RZ, R6, 0x4000000, RZ, 0xc0, !PT ;  /* 0x0400000006ff7812 */ /* 0x000fe2000782c0ff */
[----:B------:R-:W4:Y:S08]  /*10e710*/  LDL.LU R19, [R1+0x278] ;  /* 0x0002780001137983 */ /* 0x000f300000300800 */
[----:B------:R2:W-:Y:S01]  /*10e720*/  @P0 STG.E.U8 desc[UR6][R4.64], R0 ;  /* 0x0000000004000986 */ /* 0x0005e2000c101106 */
[----:B------:R-:W-:-:S02]  /*10e730*/  LOP3.LUT P0, RZ, R16, 0x20, RZ, 0xc0, !PT ;  /* 0x0000002010ff7812 */ /* 0x000fc4000780c0ff */
[C---:B------:R-:W-:Y:S02]  /*10e740*/  LOP3.LUT P2, RZ, R6.reuse, 0x8000000, RZ, 0xc0, !PT ;  /* 0x0800000006ff7812 */ /* 0x040fe4000784c0ff */
[C---:B------:R-:W-:Y:S02]  /*10e750*/  LOP3.LUT P3, RZ, R6.reuse, 0x10000000, RZ, 0xc0, !PT ;  /* 0x1000000006ff7812 */ /* 0x040fe4000786c0ff */
[C---:B------:R-:W-:Y:S02]  /*10e760*/  LOP3.LUT P4, RZ, R6.reuse, 0x20000000, RZ, 0xc0, !PT ;  /* 0x2000000006ff7812 */ /* 0x040fe4000788c0ff */
[C---:B------:R-:W-:Y:S02]  /*10e770*/  LOP3.LUT P5, RZ, R6.reuse, 0x40000000, RZ, 0xc0, !PT ;  /* 0x4000000006ff7812 */ /* 0x040fe400078ac0ff */
[----:B------:R-:W-:Y:S01]  /*10e780*/  LOP3.LUT P6, RZ, R6, 0x80000000, RZ, 0xc0, !PT ;  /* 0x8000000006ff7812 */ /* 0x000fe200078cc0ff */
[----:B------:R-:W4:Y:S04]  /*10e790*/  LDL.LU.64 R26, [R1+0x42e0] ;  /* 0x0042e000011a7983 */ /* 0x000f280000300a00 */
[----:B------:R-:W4:Y:S04]  /*10e7a0*/  LDL.LU.64 R6, [R1+0x42e8] ;  /* 0x0042e80001067983 */ /* 0x000f280000300a00 */
[----:B------:R-:W4:Y:S04]  /*10e7b0*/  LDL.LU.64 R24, [R1+0x42f0] ;  /* 0x0042f00001187983 */ /* 0x000f280000300a00 */
[----:B------:R-:W4:Y:S01]  /*10e7c0*/  LDL.LU.64 R22, [R1+0x42f8] ;  /* 0x0042f80001167983 */ /* 0x000f220000300a00 */
[----:B--2---:R-:W-:-:S05]  /*10e7d0*/  PRMT R0, R11, 0x7770, RZ ;  /* 0x000077700b007816 */ /* 0x004fca00000000ff */
[----:B------:R0:W-:Y:S01]  /*10e7e0*/  @P0 STG.E.U8 desc[UR6][R20.64], R0 ;  /* 0x0000000014000986 */ /* 0x0001e2000c101106 */
[C---:B------:R-:W-:Y:S02]  /*10e7f0*/  LOP3.LUT P0, RZ, R16.reuse, 0x10, RZ, 0xc0, !PT ;  /* 0x0000001010ff7812 */ /* 0x040fe4000780c0ff */
[----:B0-----:R-:W-:Y:S01]  /*10e800*/  PRMT R0, R11, 0x7771, RZ ;  /* 0x000077710b007816 */ /* 0x001fe200000000ff */
[----:B------:R-:W2:Y:S04]  /*10e810*/  LDL.LU R21, [R1+0x268] ;  /* 0x0002680001157983 */ /* 0x000ea80000300800 */
[----:B------:R-:W2:Y:S06]  /*10e820*/  LDL.LU.64 R4, [R1+0x4300] ;  /* 0x0043000001047983 */ /* 0x000eac0000300a00 */
[----:B---3--:R0:W-:Y:S01]  /*10e830*/  @P0 STG.E.U8 desc[UR6][R2.64], R0 ;  /* 0x0000000002000986 */ /* 0x0081e2000c101106 */
[----:B------:R-:W-:-:S02]  /*10e840*/  LOP3.LUT P0, RZ, R16, 0x8, RZ, 0xc0, !PT ;  /* 0x0000000810ff7812 */ /* 0x000fc4000780c0ff */
[----:B0-----:R-:W-:Y:S01]  /*10e850*/  PRMT R0, R11, 0x7772, RZ ;  /* 0x000077720b007816 */ /* 0x001fe200000000ff */
[----:B------:R-:W3:Y:S04]  /*10e860*/  LDL.LU.64 R2, [R1+0x4308] ;  /* 0x0043080001027983 */ /* 0x000ee80000300a00 */
[----:B------:R-:W2:Y:S06]  /*10e870*/  LDL.LU R20, [R1+0x42c] ;  /* 0x00042c0001147983 */ /* 0x000eac0000300800 */
[----:B------:R0:W-:Y:S04]  /*10e880*/  @P0 STG.E.U8 desc[UR6][R8.64], R0 ;  /* 0x0000000008000986 */ /* 0x0001e8000c101106 */
[----:B0-----:R-:W2:Y:S01]  /*10e890*/  LDL.LU.64 R8, [R1+0x5840] ;  /* 0x0058400001087983 */ /* 0x001ea20000300a00 */
[----:B------:R-:W-:-:S02]  /*10e8a0*/  LOP3.LUT P0, RZ, R16, 0x4, RZ, 0xc0, !PT ;  /* 0x0000000410ff7812 */ /* 0x000fc4000780c0ff */
[----:B------:R-:W-:Y:S02]  /*10e8b0*/  PRMT R0, R11, 0x7773, RZ ;  /* 0x000077730b007816 */ /* 0x000fe400000000ff */
[----:B------:R-:W3:Y:S09]  /*10e8c0*/  LDL.LU R11, [R1+0x583c] ;  /* 0x00583c00010b7983 */ /* 0x000ef20000300800 */
[----:B--2---:R0:W-:Y:S04]  /*10e8d0*/  @P0 STG.E.U8 desc[UR6][R8.64], R0 ;  /* 0x0000000008000986 */ /* 0x0041e8000c101106 */
[----:B0-----:R-:W2:Y:S01]  /*10e8e0*/  LDL.LU R8, [R1+0x5838] ;  /* 0x0058380001087983 */ /* 0x001ea20000300800 */
[----:B------:R-:W-:-:S03]  /*10e8f0*/  LOP3.LUT P0, RZ, R16, 0x2, RZ, 0xc0, !PT ;  /* 0x0000000210ff7812 */ /* 0x000fc6000780c0ff */
[----:B------:R-:W-:Y:S01]  /*10e900*/  STL [R1+0x5560], R17 ;  /* 0x0055601101007387 */ /* 0x000fe20000100800 */
[----:B--2---:R-:W-:-:S09]  /*10e910*/  PRMT R0, R8, 0x7770, RZ ;  /* 0x0000777008007816 */ /* 0x004fd200000000ff */
        /* <DEDUP_REMOVED lines=23> */
[C---:B------:R-:W-:Y:S02]  /*10ea90*/  LOP3.LUT P4, RZ, R20.reuse, 0x1, RZ, 0xc0, !PT ;  /* 0x0000000114ff7812 */ /* 0x040fe4000788c0ff */
        /* <DEDUP_REMOVED lines=43> */
[----:B------:R-:W2:Y:S04]  /*10ed50*/  LDL.LU.64 R10, [R1+0x4368] ;  /* 0x00436800010a7983 */ /* 0x000ea80000300a00 */
[----:B------:R-:W2:Y:S04]  /*10ed60*/  LDL.LU R21, [R1+0x26c] ;  /* 0x00026c0001157983 */ /* 0x000ea80000300800 */
[----:B------:R-:W2:Y:S04]  /*10ed70*/  LDL.LU.64 R28, [R1+0x4370] ;  /* 0x00437000011c7983 */ /* 0x000ea80000300a00 */
[----:B------:R-:W2:Y:S01]  /*10ed80*/  LDL.LU.64 R26, [R1+0x4378] ;  /* 0x00437800011a7983 */ /* 0x000ea20000300a00 */
[----:B------:R-:W-:-:S02]  /*10ed90*/  @P0 LOP3.LUT R18, R18, 0x10000000, RZ, 0xfc, !PT ;  /* 0x1000000012120812 */ /* 0x000fc400078efcff */
[----:B------:R-:W-:Y:S02]  /*10eda0*/  LOP3.LUT P0, RZ, R20, 0x10, RZ, 0xc0, !PT ;  /* 0x0000001014ff7812 */ /* 0x000fe4000780c0ff */
[----:B------:R-:W-:Y:S01]  /*10edb0*/  LOP3.LUT R18, R18, 0xdfffffff, RZ, 0xc0, !PT ;  /* 0xdfffffff12127812 */ /* 0x000fe200078ec0ff */
[----:B---3--:R0:W-:Y:S10]  /*10edc0*/  @P5 STG.E.U8 desc[UR6][R6.64], R0 ;  /* 0x0000000006005986 */ /* 0x0081f4000c101106 */
[----:B------:R-:W-:-:S02]  /*10edd0*/  @P0 LOP3.LUT R18, R18, 0x20000000, RZ, 0xfc, !PT ;  /* 0x2000000012120812 */ /* 0x000fc400078efcff */
[----:B------:R-:W-:Y:S02]  /*10ede0*/  LOP3.LUT P0, RZ, R20, 0x8, RZ, 0xc0, !PT ;  /* 0x0000000814ff7812 */ /* 0x000fe4000780c0ff */
[C---:B0-----:R-:W-:Y:S01]  /*10edf0*/  PRMT R0, R19.reuse, 0x7770, RZ ;  /* 0x0000777013007816 */ /* 0x041fe200000000ff */
[----:B------:R-:W3:Y:S04]  /*10ee00*/  LDL.LU.64 R6, [R1+0x4380] ;  /* 0x0043800001067983 */ /* 0x000ee80000300a00 */
[----:B----4-:R0:W-:Y:S02]  /*10ee10*/  @P6 STG.E.U8 desc[UR6][R24.64], R0 ;  /* 0x0000000018006986 */ /* 0x0101e4000c101106 */
[----:B0-----:R-:W-:Y:S02]  /*10ee20*/  PRMT R0, R19, 0x7771, RZ ;  /* 0x0000777113007816 */ /* 0x001fe400000000ff */
[----:B------:R-:W4:Y:S04]  /*10ee30*/  LDL.LU.64 R24, [R1+0x4388] ;  /* 0x0043880001187983 */ /* 0x000f280000300a00 */
        /* <DEDUP_REMOVED lines=97> */
[----:B------:R-:W2:Y:S04]  /*10f450*/  LDL.LU R6, [R1+0x220] ;  /* 0x0002200001067983 */ /* 0x000ea80000300800 */
[----:B------:R-:W2:Y:S04]  /*10f460*/  LDL.LU.64 R10, [R1+0x4400] ;  /* 0x00440000010a7983 */ /* 0x000ea80000300a00 */
[----:B------:R-:W2:Y:S01]  /*10f470*/  LDL.LU.64 R8, [R1+0x4408] ;  /* 0x0044080001087983 */ /* 0x000ea20000300a00 */
[----:B------:R-:W-:Y:S02]  /*10f480*/  @P0 LOP3.LUT R18, R18, 0x80000, RZ, 0xfc, !PT ;  /* 0x0008000012120812 */ /* 0x000fe400078efcff */
[----:B------:R-:W-:-:S02]  /*10f490*/  LOP3.LUT P0, RZ, R20, 0x800000, RZ, 0xc0, !PT ;  /* 0x0080000014ff7812 */ /* 0x000fc4000780c0ff */
[----:B------:R-:W-:Y:S01]  /*10f4a0*/  LOP3.LUT R18, R18, 0xffefffff, RZ, 0xc0, !PT ;  /* 0xffefffff12127812 */ /* 0x000fe200078ec0ff */
[----:B---3--:R0:W-:Y:S10]  /*10f4b0*/  @P5 STG.E.U8 desc[UR6][R28.64], R0 ;  /* 0x000000001c005986 */ /* 0x0081f4000c101106 */
[----:B------:R-:W-:-:S02]  /*10f4c0*/  @P0 LOP3.LUT R18, R18, 0x100000, RZ, 0xfc, !PT ;  /* 0x0010000012120812 */ /* 0x000fc400078efcff */
[----:B------:R-:W-:Y:S02]  /*10f4d0*/  LOP3.LUT P0, RZ, R20, 0x400000, RZ, 0xc0, !PT ;  /* 0x0040000014ff7812 */ /* 0x000fe4000780c0ff */
[----:B0-----:R-:W-:Y:S02]  /*10f4e0*/  PRMT R0, R19, 0x7773, RZ ;  /* 0x0000777313007816 */ /* 0x001fe400000000ff */
[----:B------:R-:W3:Y:S04]  /*10f4f0*/  LDL.LU R19, [R1+0x210] ;  /* 0x0002100001137983 */ /* 0x000ee80000300800 */
        /* <DEDUP_REMOVED lines=47> */
[----:B---3--:R0:W-:Y:S02]  /*10f7f0*/  @P2 STG.E.U8 desc[UR6][R24.64], R0 ;  /* 0x0000000018002986 */ /* 0x0081e4000c101106 */
        /* <DEDUP_REMOVED lines=23> */
[----:B0-----:R-:W3:Y:S01]  /*10f970*/  LDL.LU R20, [R1+0x224] ;  /* 0x0002240001147983 */ /* 0x001ee20000300800 */
        /* <DEDUP_REMOVED lines=20> */
[----:B---3--:R0:W-:Y:S04]  /*10fac0*/  STL [R1+0x580c], R20 ;  /* 0x00580c1401007387 */ /* 0x0081e80000100800 */
[----:B0-----:R-:W3:Y:S06]  /*10fad0*/  LDL.LU.64 R20, [R1+0x4478] ;  /* 0x0044780001147983 */ /* 0x001eec0000300a00 */
[----:B------:R-:W-:-:S02]  /*10fae0*/  @P0 LOP3.LUT R18, R18, 0x200, RZ, 0xfc, !PT ;  /* 0x0000020012120812 */ /* 0x000fc400078efcff */
[C---:B------:R-:W-:Y:S02]  /*10faf0*/  LOP3.LUT P0, RZ, R26.reuse, 0x800, RZ, 0xc0, !PT ;  /* 0x000008001aff7812 */ /* 0x040fe4000780c0ff */
[----:B------:R-:W-:Y:S02]  /*10fb00*/  LOP3.LUT P6, RZ, R26, 0x100, RZ, 0xc0, !PT ;  /* 0x000001001aff7812 */ /* 0x000fe400078cc0ff */
[----:B------:R-:W-:Y:S02]  /*10fb10*/  PRMT R0, R6, 0x7772, RZ ;  /* 0x0000777206007816 */ /* 0x000fe400000000ff */
[----:B------:R-:W-:Y:S01]  /*10fb20*/  LOP3.LUT R18, R18, 0xfffffbff, RZ, 0xc0, !PT ;  /* 0xfffffbff12127812 */ /* 0x000fe200078ec0ff */
[----:B------:R-:W3:Y:S04]  /*10fb30*/  LDL.LU.64 R16, [R1+0x4488] ;  /* 0x0044880001107983 */ /* 0x000ee80000300a00 */
[----:B------:R-:W3:Y:S04]  /*10fb40*/  LDL.LU.64 R14, [R1+0x4490] ;  /* 0x00449000010e7983 */ /* 0x000ee80000300a00 */
[----:B------:R-:W3:Y:S04]  /*10fb50*/  LDL.LU.64 R12, [R1+0x44a0] ;  /* 0x0044a000010c7983 */ /* 0x000ee80000300a00 */
        /* <DEDUP_REMOVED lines=8> */
[----:B0-----:R-:W-:Y:S01]  /*10fbe0*/  PRMT R0, R6, 0x7773, RZ ;  /* 0x0000777306007816 */ /* 0x001fe200000000ff */
        /* <DEDUP_REMOVED lines=21> */
[----:B0-----:R-:W3:Y:S01]  /*10fd40*/  LDL.LU R20, [R1+0x580c] ;  /* 0x00580c0001147983 */ /* 0x001ee20000300800 */
[----:B------:R-:W-:-:S02]  /*10fd50*/  LOP3.LUT P0, RZ, R18, 0x80, RZ, 0xc0, !PT ;  /* 0x0000008012ff7812 */ /* 0x000fc4000780c0ff */
[C---:B------:R-:W-:Y:S02]  /*10fd60*/  LOP3.LUT P1, RZ, R26.reuse, 0x80000, RZ, 0xc0, !PT ;  /* 0x000800001aff7812 */ /* 0x040fe4000782c0ff */
[C---:B------:R-:W-:Y:S02]  /*10fd70*/  LOP3.LUT P2, RZ, R26.reuse, 0x100000, RZ, 0xc0, !PT ;  /* 0x001000001aff7812 */ /* 0x040fe4000784c0ff */
[C---:B------:R-:W-:Y:S02]  /*10fd80*/  LOP3.LUT P3, RZ, R26.reuse, 0x200000, RZ, 0xc0, !PT ;  /* 0x002000001aff7812 */ /* 0x040fe4000786c0ff */
[C---:B------:R-:W-:Y:S02]  /*10fd90*/  LOP3.LUT P4, RZ, R26.reuse, 0x400000, RZ, 0xc0, !PT ;  /* 0x004000001aff7812 */ /* 0x040fe4000788c0ff */
[C---:B------:R-:W-:Y:S02]  /*10fda0*/  LOP3.LUT P5, RZ, R26.reuse, 0x800000, RZ, 0xc0, !PT ;  /* 0x008000001aff7812 */ /* 0x040fe400078ac0ff */
[----:B------:R-:W-:Y:S01]  /*10fdb0*/  LOP3.LUT P6, RZ, R26, 0x1000000, RZ, 0xc0, !PT ;  /* 0x010000001aff7812 */ /* 0x000fe200078cc0ff */
[----:B------:R-:W2:Y:S01]  /*10fdc0*/  LDL.LU R21, [R1+0x444] ;  /* 0x0004440001157983 */ /* 0x000ea20000300800 */
[----:B---3--:R-:W-:-:S05]  /*10fdd0*/  PRMT R0, R20, 0x7770, RZ ;  /* 0x0000777014007816 */ /* 0x008fca00000000ff */
        /* <DEDUP_REMOVED lines=11> */
[----:B--2---:R-:W-:-:S11]  /*10fe90*/  PRMT R0, R19, 0x7770, RZ ;  /* 0x0000777013007816 */ /* 0x004fd600000000ff */
[----:B------:R0:W-:Y:S02]  /*10fea0*/  @P0 STG.E.U8 desc[UR6][R8.64], R0 ;  /* 0x0000000008000986 */ /* 0x0001e4000c101106 */
[----:B0-----:R-:W-:-:S05]  /*10feb0*/  PRMT R0, R19, 0x7771, RZ ;  /* 0x0000777113007816 */ /* 0x001fca00000000ff */
[----:B----4-:R0:W-:Y:S02]  /*10fec0*/  @P1 STG.E.U8 desc[UR6][R28.64], R0 ;  /* 0x000000001c001986 */ /* 0x0101e4000c101106 */
[----:B0-----:R-:W-:-:S05]  /*10fed0*/  PRMT R0, R19, 0x7772, RZ ;  /* 0x0000777213007816 */ /* 0x001fca00000000ff */
[----:B------:R0:W-:Y:S02]  /*10fee0*/  @P2 STG.E.U8 desc[UR6][R6.64], R0 ;  /* 0x0000000006002986 */ /* 0x0001e4000c101106 */
[----:B0-----:R-:W-:Y:S02]  /*10fef0*/  PRMT R0, R19, 0x7773, RZ ;  /* 0x0000777313007816 */ /* 0x001fe400000000ff */
[----:B------:R-:W2:Y:S04]  /*10ff00*/  LDL.LU R19, [R1+0x5808] ;  /* 0x0058080001137983 */ /* 0x000ea80000300800 */
[----:B------:R0:W-:Y:S04]  /*10ff10*/  @P3 STG.E.U8 desc[UR6][R24.64], R0 ;  /* 0x0000000018003986 */ /* 0x0001e8000c101106 */
[----:B------:R-:W3:Y:S01]  /*10ff20*/  LDL.LU.64 R6, [R1+0x4508] ;  /* 0x0045080001067983 */ /* 0x000ee20000300a00 */
[----:B0-----:R-:W-:-:S05]  /*10ff30*/  PRMT R0, R27, 0x7770, RZ ;  /* 0x000077701b007816 */ /* 0x001fca00000000ff */
[----:B------:R0:W-:Y:S02]  /*10ff40*/  @P4 STG.E.U8 desc[UR6][R22.64], R0 ;  /* 0x0000000016004986 */ /* 0x0001e4000c101106 */
[----:B0-----:R-:W-:-:S05]  /*10ff50*/  PRMT R0, R27, 0x7771, RZ ;  /* 0x000077711b007816 */ /* 0x001fca00000000ff */
[----:B------:R0:W-:Y:S02]  /*10ff60*/  @P5 STG.E.U8 desc[UR6][R4.64], R0 ;  /* 0x0000000004005986 */ /* 0x0001e4000c101106 */
[----:B0-----:R-:W-:-:S05]  /*10ff70*/  PRMT R0, R27, 0x7772, RZ ;  /* 0x000077721b007816 */ /* 0x001fca00000000ff */
[----:B------:R0:W-:Y:S04]  /*10ff80*/  @P6 STG.E.U8 desc[UR6][R2.64], R0 ;  /* 0x0000000002006986 */ /* 0x0001e8000c101106 */
[----:B0-----:R-:W4:Y:S04]  /*10ff90*/  LDL.LU.64 R2, [R1+0x4510] ;  /* 0x0045100001027983 */ /* 0x001f280000300a00 */
[----:B------:R-:W2:Y:S04]  /*10ffa0*/  LDL.LU.64 R24, [R1+0x4520] ;  /* 0x0045200001187983 */ /* 0x000ea80000300a00 */
[----:B------:R-:W2:Y:S04]  /*10ffb0*/  LDL.LU.64 R22, [R1+0x4528] ;  /* 0x0045280001167983 */ /* 0x000ea80000300a00 */
[----:B------:R-:W2:Y:S01]  /*10ffc0*/  LDL.LU R20, [R1+0x238] ;  /* 0x0002380001147983 */ /* 0x000ea20000300800 */
[----:B------:R-:W-:-:S02]  /*10ffd0*/  LOP3.LUT P4, RZ, R26, 0x2000000, RZ, 0xc0, !PT ;  /* 0x020000001aff7812 */ /* 0x000fc4000788c0ff */
[----:B------:R-:W-:Y:S02]  /*10ffe0*/  LOP3.LUT P5, RZ, R26, 0x4000000, RZ, 0xc0, !PT ;  /* 0x040000001aff7812 */ /* 0x000fe400078ac0ff */
[----:B------:R-:W-:Y:S01]  /*10fff0*/  PRMT R0, R27, 0x7773, RZ ;  /* 0x000077731b007816 */ /* 0x000fe200000000ff */
[----:B------:R-:W4:Y:S08]  /*110000*/  LDL.LU.64 R4, [R1+0x4538] ;  /* 0x0045380001047983 */ /* 0x000f300000300a00 */
[----:B---3--:R2:W-:Y:S02]  /*110010*/  @P4 STG.E.U8 desc[UR6][R6.64], R0 ;  /* 0x0000000006004986 */ /* 0x0085e4000c101106 */
[----:B--2---:R-:W-:-:S05]  /*110020*/  PRMT R0, R20, 0x7770, RZ ;  /* 0x0000777014007816 */ /* 0x004fca00000000ff */
[----:B----4-:R0:W-:Y:S04]  /*110030*/  @P5 STG.E.U8 desc[UR6][R2.64], R0 ;  /* 0x0000000002005986 */ /* 0x0101e8000c101106 */
[----:B0-----:R-:W2:Y:S04]  /*110040*/  LDL.LU.64 R2, [R1+0x4540] ;  /* 0x0045400001027983 */ /* 0x001ea80000300a00 */
[----:B------:R-:W3:Y:S04]  /*110050*/  LDL.LU R7, [R1+0x218] ;  /* 0x0002180001077983 */ /* 0x000ee80000300800 */
[----:B------:R-:W4:Y:S01]  /*110060*/  LDL.LU.64 R16, [R1+0x4560] ;  /* 0x0045600001107983 */ /* 0x000f220000300a00 */
[----:B------:R-:W-:-:S02]  /*110070*/  LOP3.LUT P0, RZ, R21, 0x20, RZ, 0xc0, !PT ;  /* 0x0000002015ff7812 */ /* 0x000fc4000780c0ff */
        /* <DEDUP_REMOVED lines=8> */
[----:B------:R-:W-:-:S07]  /*110100*/  LOP3.LUT R19, R19, 0xefffffff, RZ, 0xc0, !PT ;  /* 0xefffffff13137812 */ /* 0x000fce00078ec0ff */
[----:B------:R-:W-:Y:S02]  /*110110*/  @P0 LOP3.LUT R19, R19, 0x10000000, RZ, 0xfc, !PT ;  /* 0x1000000013130812 */ /* 0x000fe400078efcff */
[----:B------:R-:W-:Y:S02]  /*110120*/  LOP3.LUT P0, RZ, R21, 0x4, RZ, 0xc0, !PT ;  /* 0x0000000415ff7812 */ /* 0x000fe4000780c0ff */
[----:B------:R-:W-:Y:S02]  /*110130*/  LOP3.LUT R19, R19, 0xdfffffff, RZ, 0xc0, !PT ;  /* 0xdfffffff13137812 */ /* 0x000fe400078ec0ff */
[----:B------:R-:W-:-:S09]  /*110140*/  LOP3.LUT P6, RZ, R26, 0x8000000, RZ, 0xc0, !PT ;  /* 0x080000001aff7812 */ /* 0x000fd200078cc0ff */
[----:B------:R-:W-:Y:S02]  /*110150*/  @P0 LOP3.LUT R19, R19, 0x20000000, RZ, 0xfc, !PT ;  /* 0x2000000013130812 */ /* 0x000fe400078efcff */
[----:B------:R-:W-:Y:S02]  /*110160*/  LOP3.LUT P0, RZ, R21, 0x2, RZ, 0xc0, !PT ;  /* 0x0000000215ff7812 */ /* 0x000fe4000780c0ff */
[----:B------:R-:W-:Y:S02]  /*110170*/  PRMT R0, R20, 0x7771, RZ ;  /* 0x0000777114007816 */ /* 0x000fe400000000ff */
[----:B------:R-:W-:Y:S02]  /*110180*/  LOP3.LUT R19, R19, 0xbfffffff, RZ, 0xc0, !PT ;  /* 0xbfffffff13137812 */ /* 0x000fe400078ec0ff */
[C---:B------:R-:W-:Y:S02]  /*110190*/  LOP3.LUT P1, RZ, R21.reuse, 0x40, RZ, 0xc0, !PT ;  /* 0x0000004015ff7812 */ /* 0x040fe4000782c0ff */
[C---:B------:R-:W-:Y:S01]  /*1101a0*/  LOP3.LUT P2, RZ, R21.reuse, 0x80, RZ, 0xc0, !PT ;  /* 0x0000008015ff7812 */ /* 0x040fe2000784c0ff */
[----:B------:R-:W-:Y:S01]  /*1101b0*/  @P6 STG.E.U8 desc[UR6][R24.64], R0 ;  /* 0x0000000018006986 */ /* 0x000fe2000c101106 */
[----:B------:R-:W-:-:S02]  /*1101c0*/  LOP3.LUT P3, RZ, R21, 0x100, RZ, 0xc0, !PT ;  /* 0x0000010015ff7812 */ /* 0x000fc4000786c0ff */
[C---:B------:R-:W-:Y:S02]  /*1101d0*/  LOP3.LUT P4, RZ, R21.reuse, 0x200, RZ, 0xc0, !PT ;  /* 0x0000020015ff7812 */ /* 0x040fe4000788c0ff */
[C---:B------:R-:W-:Y:S02]  /*1101e0*/  LOP3.LUT P5, RZ, R21.reuse, 0x400, RZ, 0xc0, !PT ;  /* 0x0000040015ff7812 */ /* 0x040fe400078ac0ff */
[----:B------:R-:W-:Y:S02]  /*1101f0*/  LOP3.LUT P6, RZ, R21, 0x800, RZ, 0xc0, !PT ;  /* 0x0000080015ff7812 */ /* 0x000fe400078cc0ff */
[----:B------:R-:W-:Y:S02]  /*110200*/  @P0 LOP3.LUT R19, R19, 0x40000000, RZ, 0xfc, !PT ;  /* 0x4000000013130812 */ /* 0x000fe400078efcff */
[----:B------:R-:W-:Y:S02]  /*110210*/  LOP3.LUT P0, RZ, R21, 0x1, RZ, 0xc0, !PT ;  /* 0x0000000115ff7812 */ /* 0x000fe4000780c0ff */
[----:B------:R-:W-:-:S11]  /*110220*/  LOP3.LUT R19, R19, 0x7fffffff, RZ, 0xc0, !PT ;  /* 0x7fffffff13137812 */ /* 0x000fd600078ec0ff */
[----:B------:R-:W-:Y:S02]  /*110230*/  @P0 LOP3.LUT R19, R19, 0x80000000, RZ, 0xfc, !PT ;  /* 0x8000000013130812 */ /* 0x000fe400078efcff */
[----:B------:R-:W-:Y:S02]  /*110240*/  LOP3.LUT P0, RZ, R26, 0x80000000, RZ, 0xc0, !PT ;  /* 0x800000001aff7812 */ /* 0x000fe4000780c0ff */
[----:B------:R-:W-:-:S11]  /*110250*/  LOP3.LUT R18, R18, 0xfffffffe, RZ, 0xc0, !PT ;  /* 0xfffffffe12127812 */ /* 0x000fd600078ec0ff */
[----:B------:R-:W-:Y:S01]  /*110260*/  @P0 LOP3.LUT R18, R18, 0x1, RZ, 0xfc, !PT ;  /* 0x0000000112120812 */ /* 0x000fe200078efcff */
[----:B----4-:R0:W-:Y:S04]  /*110270*/  STL.64 [R1+0x5800], R16 ;  /* 0x0058001001007387 */ /* 0x0101e80000100a00 */
[----:B0-----:R-:W4:Y:S04]  /*110280*/  LDL.LU.64 R16, [R1+0x4548] ;  /* 0x0045480001107983 */ /* 0x001f280000300a00 */
[----:B------:R-:W2:Y:S04]  /*110290*/  LDL.LU.64 R14, [R1+0x4570] ;  /* 0x00457000010e7983 */ /* 0x000ea80000300a00 */
[----:B------:R0:W-:Y:S04]  /*1102a0*/  STL [R1+0x57f0], R21 ;  /* 0x0057f01501007387 */ /* 0x0001e80000100800 */
[----:B0-----:R-:W2:Y:S01]  /*1102b0*/  LDL.LU R21, [R1+0x228] ;  /* 0x0002280001157983 */ /* 0x001ea20000300800 */
[----:B------:R-:W-:-:S02]  /*1102c0*/  LOP3.LUT P0, RZ, R26, 0x40000000, RZ, 0xc0, !PT ;  /* 0x400000001aff7812 */ /* 0x000fc4000780c0ff */
[----:B------:R-:W-:Y:S02]  /*1102d0*/  LOP3.LUT R18, R18, 0xfffffffd, RZ, 0xc0, !PT ;  /* 0xfffffffd12127812 */ /* 0x000fe400078ec0ff */
[----:B------:R-:W-:Y:S01]  /*1102e0*/  PRMT R0, R20, 0x7772, RZ ;  /* 0x0000777214007816 */ /* 0x000fe200000000ff */
[----:B------:R-:W3:Y:S04]  /*1102f0*/  LDL.LU.64 R12, [R1+0x4578] ;  /* 0x00457800010c7983 */ /* 0x000ee80000300a00 */
[----:B------:R-:W3:Y:S04]  /*110300*/  LDL.LU.64 R10, [R1+0x4588] ;  /* 0x00458800010a7983 */ /* 0x000ee80000300a00 */
[----:B------:R-:W3:Y:S04]  /*110310*/  LDL.LU R6, [R1+0x208] ;  /* 0x0002080001067983 */ /* 0x000ee80000300800 */
[----:B------:R-:W3:Y:S04]  /*110320*/  LDL.LU.64 R8, [R1+0x4590] ;  /* 0x0045900001087983 */ /* 0x000ee80000300a00 */
[----:B------:R-:W3:Y:S01]  /*110330*/  LDL.LU.64 R28, [R1+0x4598] ;  /* 0x00459800011c7983 */ /* 0x000ee20000300a00 */
[----:B------:R-:W-:-:S02]  /*110340*/  @P0 LOP3.LUT R18, R18, 0x2, RZ, 0xfc, !PT ;  /* 0x0000000212120812 */ /* 0x000fc400078efcff */
[----:B------:R-:W-:Y:S02]  /*110350*/  LOP3.LUT P0, RZ, R26, 0x20000000, RZ, 0xc0, !PT ;  /* 0x200000001aff7812 */ /* 0x000fe4000780c0ff */
[----:B------:R-:W-:-:S11]  /*110360*/  LOP3.LUT R18, R18, 0xfffffffb, RZ, 0xc0, !PT ;  /* 0xfffffffb12127812 */ /* 0x000fd600078ec0ff */
[----:B------:R-:W-:Y:S02]  /*110370*/  @P0 LOP3.LUT R18, R18, 0x4, RZ, 0xfc, !PT ;  /* 0x0000000412120812 */ /* 0x000fe400078efcff */
[----:B------:R-:W-:Y:S02]  /*110380*/  LOP3.LUT P0, RZ, R26, 0x10000000, RZ, 0xc0, !PT ;  /* 0x100000001aff7812 */ /* 0x000fe4000780c0ff */
[----:B------:R-:W3:Y:S04]  /*110390*/  LDL.LU.64 R26, [R1+0x45a0] ;  /* 0x0045a000011a7983 */ /* 0x000ee80000300a00 */
[----:B------:R-:W3:Y:S07]  /*1103a0*/  LDL.LU.64 R24, [R1+0x45a8] ;  /* 0x0045a80001187983 */ /* 0x000eee0000300a00 */
[----:B------:R0:W-:Y:S01]  /*1103b0*/  @P0 STG.E.U8 desc[UR6][R22.64], R0 ;  /* 0x0000000016000986 */ /* 0x0001e2000c101106 */
[----:B------:R-:W-:-:S02]  /*1103c0*/  LOP3.LUT P0, RZ, R18, 0x4, RZ, 0xc0, !PT ;  /* 0x0000000412ff7812 */ /* 0x000fc4000780c0ff */
[----:B0-----:R-:W-:Y:S02]  /*1103d0*/  PRMT R0, R20, 0x7773, RZ ;  /* 0x0000777314007816 */ /* 0x001fe400000000ff */
[----:B------:R-:W3:Y:S09]  /*1103e0*/  LDL.LU R20, [R1+0x23c] ;  /* 0x00023c0001147983 */ /* 0x000ef20000300800 */
[----:B------:R0:W-:Y:S01]  /*1103f0*/  @P0 STG.E.U8 desc[UR6][R4.64], R0 ;  /* 0x0000000004000986 */ /* 0x0001e2000c101106 */
[----:B------:R-:W-:-:S03]  /*110400*/  LOP3.LUT P0, RZ, R18, 0x2, RZ, 0xc0, !PT ;  /* 0x0000000212ff7812 */ /* 0x000fc6000780c0ff */
[----:B------:R-:W3:Y:S04]  /*110410*/  LDL.LU.64 R22, [R1+0x45b0] ;  /* 0x0045b00001167983 */ /* 0x000ee80000300a00 */
[----:B0-----:R-:W3:Y:S01]  /*110420*/  LDL.LU.64 R4, [R1+0x45b8] ;  /* 0x0045b80001047983 */ /* 0x001ee20000300a00 */
[----:B--2---:R-:W-:-:S05]  /*110430*/  PRMT R0, R21, 0x7770, RZ ;  /* 0x0000777015007816 */ /* 0x004fca00000000ff */
[----:B------:R0:W-:Y:S01]  /*110440*/  @P0 STG.E.U8 desc[UR6][R2.64], R0 ;  /* 0x0000000002000986 */ /* 0x0001e2000c101106 */
[----:B------:R-:W-:Y:S02]  /*110450*/  LOP3.LUT P0, RZ, R18, 0x1, RZ, 0xc0, !PT ;  /* 0x0000000112ff7812 */ /* 0x000fe4000780c0ff */
        /* <DEDUP_REMOVED lines=10> */
[----:B------:R-:W2:Y:S09]  /*110500*/  LDL.LU R21, [R1+0x57f0] ;  /* 0x0057f00001157983 */ /* 0x000eb20000300800 */
[----:B----4-:R3:W-:Y:S01]  /*110510*/  @P0 STG.E.U8 desc[UR6][R16.64], R0 ;  /* 0x0000000010000986 */ /* 0x0107e2000c101106 */
        /* <DEDUP_REMOVED lines=24> */
[----:B--2---:R-:W-:Y:S02]  /*1106a0*/  LOP3.LUT P4, RZ, R21, 0x1000, RZ, 0xc0, !PT ;  /* 0x0000100015ff7812 */ /* 0x004fe4000788c0ff */
[----:B------:R-:W-:-:S02]  /*1106b0*/  PRMT R0, R20, 0x7771, RZ ;  /* 0x0000777114007816 */ /* 0x000fc400000000ff */
[----:B------:R-:W-:Y:S01]  /*1106c0*/  LOP3.LUT P5, RZ, R21, 0x2000, RZ, 0xc0, !PT ;  /* 0x0000200015ff7812 */ /* 0x000fe200078ac0ff */
[----:B------:R-:W2:Y:S04]  /*1106d0*/  LDL.LU.64 R28, [R1+0x45d8] ;  /* 0x0045d800011c7983 */ /* 0x000ea80000300a00 */
[----:B------:R0:W-:Y:S04]  /*1106e0*/  @P6 STG.E.U8 desc[UR6][R2.64], R0 ;  /* 0x0000000002006986 */ /* 0x0001e8000c101106 */
[----:B------:R-:W2:Y:S04]  /*1106f0*/  LDL.LU.64 R26, [R1+0x45e0] ;  /* 0x0045e000011a7983 */ /* 0x000ea80000300a00 */
[----:B------:R-:W2:Y:S01]  /*110700*/  LDL.LU.64 R6, [R1+0x45e8] ;  /* 0x0045e80001067983 */ /* 0x000ea20000300a00 */
[----:B0-----:R-:W-:-:S03]  /*110710*/  PRMT R0, R20, 0x7772, RZ ;  /* 0x0000777214007816 */ /* 0x001fc600000000ff */
[----:B------:R-:W2:Y:S04]  /*110720*/  LDL.LU R3, [R1+0x22c] ;  /* 0x00022c0001037983 */ /* 0x000ea80000300800 */
[----:B------:R-:W2:Y:S04]  /*110730*/  LDL.LU.64 R24, [R1+0x45f0] ;  /* 0x0045f00001187983 */ /* 0x000ea80000300a00 */
[----:B---3--:R0:W-:Y:S02]  /*110740*/  @P4 STG.E.U8 desc[UR6][R4.64], R0 ;  /* 0x0000000004004986 */ /* 0x0081e4000c101106 */
[----:B0-----:R-:W-:-:S02]  /*110750*/  PRMT R0, R20, 0x7773, RZ ;  /* 0x0000777314007816 */ /* 0x001fc400000000ff */
[----:B------:R-:W3:Y:S04]  /*110760*/  LDL.LU R5, [R1+0x21c] ;  /* 0x00021c0001057983 */ /* 0x000ee80000300800 */
        /* <DEDUP_REMOVED lines=36> */
[----:B------:R-:W2:Y:S04]  /*1109b0*/  LDL.LU R20, [R1+0x1f0] ;  /* 0x0001f00001147983 */ /* 0x000ea80000300800 */
        /* <DEDUP_REMOVED lines=19> */
[----:B---3--:R-:W-:Y:S01]  /*110af0*/  PRMT R0, R5, 0x7770, RZ ;  /* 0x0000777005007816 */ /* 0x008fe200000000ff */
[----:B------:R-:W3:Y:S04]  /*110b00*/  LDL.LU.64 R24, [R1+0x4650] ;  /* 0x0046500001187983 */ /* 0x000ee80000300a00 */
[----:B------:R-:W3:Y:S06]  /*110b10*/  LDL.LU R3, [R1+0x1e0] ;  /* 0x0001e00001037983 */ /* 0x000eec0000300800 */
[----:B----4-:R0:W-:Y:S01]  /*110b20*/  @P0 STG.E.U8 desc[UR6][R22.64], R0 ;  /* 0x0000000016000986 */ /* 0x0101e2000c101106 */
[----:B------:R-:W-:-:S02]  /*110b30*/  LOP3.LUT P0, RZ, R19, 0x400000, RZ, 0xc0, !PT ;  /* 0x0040000013ff7812 */ /* 0x000fc4000780c0ff */
[----:B0-----:R-:W-:Y:S01]  /*110b40*/  PRMT R0, R5, 0x7771, RZ ;  /* 0x0000777105007816 */ /* 0x001fe200000000ff */
[----:B------:R-:W4:Y:S04]  /*110b50*/  LDL.LU.64 R22, [R1+0x4658] ;  /* 0x0046580001167983 */ /* 0x000f280000300a00 */
        /* <DEDUP_REMOVED lines=32> */
[----:B0-----:R-:W-:-:S05]  /*110d60*/  PRMT R0, R20, 0x7772, RZ ;  /* 0x0000777214007816 */ /* 0x001fca00000000ff */
[----:B------:R0:W-:Y:S01]  /*110d70*/  @P4 STG.E.U8 desc[UR6][R6.64], R0 ;  /* 0x0000000006004986 */ /* 0x0001e2000c101106 */
[----:B------:R-:W-:Y:S02]  /*110d80*/  LOP3.LUT P4, RZ, R21, 0x80000000, RZ, 0xc0, !PT ;  /* 0x8000000015ff7812 */ /* 0x000fe4000788c0ff */
[----:B0-----:R-:W-:Y:S02]  /*110d90*/  PRMT R0, R20, 0x7773, RZ ;  /* 0x0000777314007816 */ /* 0x001fe400000000ff */
[----:B------:R-:W2:Y:S04]  /*110da0*/  LDL.LU.64 R20, [R1+0x4668] ;  /* 0x0046680001147983 */ /* 0x000ea80000300a00 */
[----:B---3--:R0:W-:Y:S04]  /*110db0*/  @P5 STG.E.U8 desc[UR6][R24.64], R0 ;  /* 0x0000000018005986 */ /* 0x0081e8000c101106 */
[----:B------:R-:W3:Y:S04]  /*110dc0*/  LDL.LU.64 R26, [R1+0x4670] ;  /* 0x00467000011a7983 */ /* 0x000ee80000300a00 */
[----:B------:R-:W3:Y:S01]  /*110dd0*/  LDL.LU.64 R6, [R1+0x4678] ;  /* 0x0046780001067983 */ /* 0x000ee20000300a00 */
[----:B0-----:R-:W-:-:S03]  /*110de0*/  PRMT R0, R3, 0x7770, RZ ;  /* 0x0000777003007816 */ /* 0x001fc600000000ff */
[----:B------:R-:W3:Y:S04]  /*110df0*/  LDL.LU.64 R24, [R1+0x4680] ;  /* 0x0046800001187983 */ /* 0x000ee80000300a00 */
[----:B----4-:R0:W-:Y:S04]  /*110e00*/  @P6 STG.E.U8 desc[UR6][R22.64], R0 ;  /* 0x0000000016006986 */ /* 0x0101e8000c101106 */
[----:B0-----:R-:W4:Y:S04]  /*110e10*/  LDL.LU.64 R22, [R1+0x4688] ;  /* 0x0046880001167983 */ /* 0x001f280000300a00 */
        /* <DEDUP_REMOVED lines=13> */
[----:B--2---:R0:W-:Y:S02]  /*110ef0*/  @P4 STG.E.U8 desc[UR6][R28.64], R0 ;  /* 0x000000001c004986 */ /* 0x0041e4000c101106 */
[----:B0-----:R-:W-:-:S05]  /*110f00*/  PRMT R0, R3, 0x7772, RZ ;  /* 0x0000777203007816 */ /* 0x001fca00000000ff */
[----:B------:R0:W-:Y:S04]  /*110f10*/  @P5 STG.E.U8 desc[UR6][R20.64], R0 ;  /* 0x0000000014005986 */ /* 0x0001e8000c101106 */
[----:B0-----:R-:W2:Y:S04]  /*110f20*/  LDL.LU.64 R20, [R1+0x4690] ;  /* 0x0046900001147983 */ /* 0x001ea80000300a00 */
[----:B------:R-:W2:Y:S01]  /*110f30*/  LDL.LU.64 R16, [R1+0x46a0] ;  /* 0x0046a00001107983 */ /* 0x000ea20000300a00 */
        /* <DEDUP_REMOVED lines=20> */
[----:B---3--:R0:W-:Y:S02]  /*111080*/  @P6 STG.E.U8 desc[UR6][R26.64], R0 ;  /* 0x000000001a006986 */ /* 0x0081e4000c101106 */
[----:B0-----:R-:W-:-:S10]  /*111090*/  PRMT R0, R2, 0x7770, RZ ;  /* 0x0000777002007816 */ /* 0x001fd400000000ff */
[----:B------:R0:W-:Y:S01]  /*1110a0*/  @P0 STG.E.U8 desc[UR6][R6.64], R0 ;  /* 0x0000000006000986 */ /* 0x0001e2000c101106 */
[----:B------:R-:W-:Y:S02]  /*1110b0*/  LOP3.LUT P0, RZ, R19, 0x10000, RZ, 0xc0, !PT ;  /* 0x0001000013ff7812 */ /* 0x000fe4000780c0ff */
[----:B0-----:R-:W-:-:S11]  /*1110c0*/  PRMT R0, R2, 0x7771, RZ ;  /* 0x0000777102007816 */ /* 0x001fd600000000ff */
[----:B------:R0:W-:Y:S01]  /*1110d0*/  @P0 STG.E.U8 desc[UR6][R24.64], R0 ;  /* 0x0000000018000986 */ /* 0x0001e2000c101106 */
[----:B------:R-:W-:Y:S02]  /*1110e0*/  LOP3.LUT P0, RZ, R19, 0x8000, RZ, 0xc0, !PT ;  /* 0x0000800013ff7812 */ /* 0x000fe4000780c0ff */
[----:B0-----:R-:W-:-:S11]  /*1110f0*/  PRMT R0, R2, 0x7772, RZ ;  /* 0x0000777202007816 */ /* 0x001fd600000000ff */
[----:B----4-:R0:W-:Y:S01]  /*111100*/  @P0 STG.E.U8 desc[UR6][R22.64], R0 ;  /* 0x0000000016000986 */ /* 0x0101e2000c101106 */
[C---:B------:R-:W-:Y:S02]  /*111110*/  LOP3.LUT P0, RZ, R19.reuse, 0x4000, RZ, 0xc0, !PT ;  /* 0x0000400013ff7812 */ /* 0x040fe4000780c0ff */
        /* <DEDUP_REMOVED lines=15> */
[----:B-1----:R-:W2:Y:S01]  /*111210*/  LDL.LU.64 R20, [R1+0x57d8] ;  /* 0x0057d80001147983 */ /* 0x002ea20000300a00 */
[----:B------:R-:W-:-:S02]  /*111220*/  LOP3.LUT P0, RZ, R19, 0x2000, RZ, 0xc0, !PT ;  /* 0x0000200013ff7812 */ /* 0x000fc4000780c0ff */
[----:B--2---:R-:W-:-:S11]  /*111230*/  PRMT R0, R20, 0x7770, RZ ;  /* 0x0000777014007816 */ /* 0x004fd600000000ff */
[----:B------:R0:W-:Y:S04]  /*111240*/  @P0 STG.E.U8 desc[UR6][R16.64], R0 ;  /* 0x0000000010000986 */ /* 0x0001e8000c101106 */
[----:B0-----:R-:W2:Y:S01]  /*111250*/  LDL.LU.64 R16, [R1+0x57d0] ;  /* 0x0057d00001107983 */ /* 0x001ea20000300a00 */
[----:B------:R-:W-:Y:S02]  /*111260*/  LOP3.LUT P0, RZ, R19, 0x1000, RZ, 0xc0, !PT ;  /* 0x0000100013ff7812 */ /* 0x000fe4000780c0ff */
[----:B------:R-:W-:Y:S02]  /*111270*/  PRMT R0, R20, 0x7771, RZ ;  /* 0x0000777114007816 */ /* 0x000fe400000000ff */
[----:B------:R-:W-:-:S09]  /*111280*/  LOP3.LUT P1, RZ, R4, 0x1000, RZ, 0xc0, !PT ;  /* 0x0000100004ff7812 */ /* 0x000fd2000782c0ff */
[----:B--2---:R0:W-:Y:S01]  /*111290*/  @P0 STG.E.U8 desc[UR6][R16.64], R0 ;  /* 0x0000000010000986 */ /* 0x0041e2000c101106 */
[----:B------:R-:W-:Y:S02]  /*1112a0*/  LOP3.LUT P0, RZ, R19, 0x800, RZ, 0xc0, !PT ;  /* 0x0000080013ff7812 */ /* 0x000fe4000780c0ff */
[----:B0-----:R-:W-:-:S11]  /*1112b0*/  PRMT R0, R20, 0x7772, RZ ;  /* 0x0000777214007816 */ /* 0x001fd600000000ff */
[----:B---3--:R0:W-:Y:S02]  /*1112c0*/  @P0 STG.E.U8 desc[UR6][R14.64], R0 ;  /* 0x000000000e000986 */ /* 0x0081e4000c101106 */
[----:B0-----:R-:W-:Y:S02]  /*1112d0*/  PRMT R0, R20, 0x7773, RZ ;  /* 0x0000777314007816 */ /* 0x001fe400000000ff */
[----:B------:R-:W2:Y:S01]  /*1112e0*/  LDL.LU R20, [R1+0x57cc] ;  /* 0x0057cc0001147983 */ /* 0x000ea20000300800 */
[----:B------:R-:W-:-:S13]  /*1112f0*/  LOP3.LUT P0, RZ, R19, 0x400, RZ, 0xc0, !PT ;  /* 0x0000040013ff7812 */ /* 0x000fda000780c0ff */
        /* <DEDUP_REMOVED lines=10> */
[----:B0-----:R-:W-:-:S05]  /*1113a0*/  PRMT R0, R5, 0x7772, RZ ;  /* 0x0000777205007816 */ /* 0x001fca00000000ff */
[----:B------:R0:W-:Y:S01]  /*1113b0*/  @P1 STG.E.U8 desc[UR6][R28.64], R0 ;  /* 0x000000001c001986 */ /* 0x0001e2000c101106 */
[----:B------:R-:W-:Y:S02]  /*1113c0*/  LOP3.LUT P5, RZ, R4, 0x10000, RZ, 0xc0, !PT ;  /* 0x0001000004ff7812 */ /* 0x000fe400078ac0ff */
[----:B0-----:R-:W-:-:S05]  /*1113d0*/  PRMT R0, R5, 0x7773, RZ ;  /* 0x0000777305007816 */ /* 0x001fca00000000ff */
[----:B------:R2:W-:Y:S02]  /*1113e0*/  @P2 STG.E.U8 desc[UR6][R26.64], R0 ;  /* 0x000000001a002986 */ /* 0x0005e4000c101106 */
[----:B--2---:R-:W-:-:S05]  /*1113f0*/  PRMT R0, R20, 0x7770, RZ ;  /* 0x0000777014007816 */ /* 0x004fca00000000ff */
[----:B------:R0:W-:Y:S02]  /*111400*/  @P3 STG.E.U8 desc[UR6][R6.64], R0 ;  /* 0x0000000006003986 */ /* 0x0001e4000c101106 */
[----:B0-----:R-:W-:-:S05]  /*111410*/  PRMT R0, R20, 0x7771, RZ ;  /* 0x0000777114007816 */ /* 0x001fca00000000ff */
[----:B------:R0:W-:Y:S02]  /*111420*/  @P4 STG.E.U8 desc[UR6][R24.64], R0 ;  /* 0x0000000018004986 */ /* 0x0001e4000c101106 */
[----:B0-----:R-:W-:-:S05]  /*111430*/  PRMT R0, R20, 0x7772, RZ ;  /* 0x0000777214007816 */ /* 0x001fca00000000ff */
[----:B------:R0:W-:Y:S02]  /*111440*/  @P5 STG.E.U8 desc[UR6][R22.64], R0 ;  /* 0x0000000016005986 */ /* 0x0001e4000c101106 */
[----:B0-----:R-:W-:Y:S02]  /*111450*/  PRMT R0, R20, 0x7773, RZ ;  /* 0x0000777314007816 */ /* 0x001fe400000000ff */
[----:B------:R-:W2:Y:S01]  /*111460*/  LDL.LU R20, [R1+0x57c8] ;  /* 0x0057c80001147983 */ /* 0x000ea20000300800 */
[C---:B------:R-:W-:Y:S02]  /*111470*/  LOP3.LUT P0, RZ, R4.reuse, 0x40000000, RZ, 0xc0, !PT ;  /* 0x4000000004ff7812 */ /* 0x040fe4000780c0ff */
[----:B------:R-:W-:Y:S02]  /*111480*/  LOP3.LUT R19, R19, 0xfffffffe, RZ, 0xc0, !PT ;  /* 0xfffffffe13137812 */ /* 0x000fe400078ec0ff */
[C---:B------:R-:W-:Y:S01]  /*111490*/  LOP3.LUT P6, RZ, R4.reuse, 0x20000, RZ, 0xc0, !PT ;  /* 0x0002000004ff7812 */ /* 0x040fe200078cc0ff */
[----:B------:R-:W3:Y:S04]  /*1114a0*/  LDL.LU.64 R8, [R1+0x46f8] ;  /* 0x0046f80001087983 */ /* 0x000ee80000300a00 */
[----:B------:R-:W4:Y:S04]  /*1114b0*/  LDL.LU.64 R28, [R1+0x4700] ;  /* 0x00470000011c7983 */ /* 0x000f280000300a00 */
[----:B------:R-:W3:Y:S04]  /*1114c0*/  LDL.LU.64 R26, [R1+0x4708] ;  /* 0x00470800011a7983 */ /* 0x000ee80000300a00 */
[----:B------:R-:W3:Y:S01]  /*1114d0*/  LDL.LU R6, [R1+0x1d4] ;  /* 0x0001d40001067983 */ /* 0x000ee20000300800 */
[----:B------:R-:W-:-:S02]  /*1114e0*/  LOP3.LUT P4, RZ, R4, 0x40000, RZ, 0xc0, !PT ;  /* 0x0004000004ff7812 */ /* 0x000fc4000788c0ff */
[C---:B------:R-:W-:Y:S02]  /*1114f0*/  LOP3.LUT P5, RZ, R4.reuse, 0x80000, RZ, 0xc0, !PT ;  /* 0x0008000004ff7812 */ /* 0x040fe400078ac0ff */
[C---:B------:R-:W-:Y:S01]  /*111500*/  LOP3.LUT P1, RZ, R4.reuse, 0x80000000, RZ, 0xc0, !PT ;  /* 0x8000000004ff7812 */ /* 0x040fe2000782c0ff */
[----:B------:R0:W-:Y:S01]  /*111510*/  @P6 STG.E.U8 desc[UR6][R2.64], R0 ;  /* 0x0000000002006986 */ /* 0x0001e2000c101106 */
[----:B------:R-:W-:-:S03]  /*111520*/  LOP3.LUT P6, RZ, R4, 0x100000, RZ, 0xc0, !PT ;  /* 0x0010000004ff7812 */ /* 0x000fc600078cc0ff */
[----:B0-----:R-:W3:Y:S04]  /*111530*/  LDL.LU.64 R2, [R1+0x4710] ;  /* 0x0047100001027983 */ /* 0x001ee80000300a00 */
[----:B------:R-:W3:Y:S04]  /*111540*/  LDL.LU.64 R24, [R1+0x4718] ;  /* 0x0047180001187983 */ /* 0x000ee80000300a00 */
[----:B------:R-:W3:Y:S04]  /*111550*/  LDL.LU R18, [R1+0x1c4] ;  /* 0x0001c40001127983 */ /* 0x000ee80000300800 */
[----:B------:R-:W3:Y:S01]  /*111560*/  LDL.LU R22, [R1+0x44c] ;  /* 0x00044c0001167983 */ /* 0x000ee20000300800 */
[----:B--2---:R-:W-:-:S04]  /*111570*/  LOP3.LUT R20, R20, 0x7fffffff, RZ, 0xc0, !PT ;  /* 0x7fffffff14147812 */ /* 0x004fc800078ec0ff */
        /* <DEDUP_REMOVED lines=23> */
[----:B------:R0:W-:Y:S10]  /*1116f0*/  STL.64 [R1+0x57b0], R20 ;  /* 0x0057b01401007387 */ /* 0x0001f40000100a00 */
[----:B------:R-:W-:-:S02]  /*111700*/  @P0 LOP3.LUT R19, R19, 0x80, RZ, 0xfc, !PT ;  /* 0x0000008013130812 */ /* 0x000fc400078efcff */
[----:B------:R-:W-:Y:S02]  /*111710*/  LOP3.LUT P0, RZ, R4, 0x200000, RZ, 0xc0, !PT ;  /* 0x0020000004ff7812 */ /* 0x000fe4000780c0ff */
[----:B------:R-:W2:Y:S04]  /*111720*/  LDL.LU.64 R4, [R1+0x4720] ;  /* 0x0047200001047983 */ /* 0x000ea80000300a00 */
[----:B------:R-:W2:Y:S04]  /*111730*/  LDL.LU R23, [R1+0x1f8] ;  /* 0x0001f80001177983 */ /* 0x000ea80000300800 */
[----:B0-----:R-:W2:Y:S04]  /*111740*/  LDL.LU.64 R20, [R1+0x4738] ;  /* 0x0047380001147983 */ /* 0x001ea80000300a00 */
[----:B--2---:R0:W-:Y:S04]  /*111750*/  STL.64 [R1+0x57b8], R20 ;  /* 0x0057b81401007387 */ /* 0x0041e80000100a00 */
[----:B0-----:R-:W2:Y:S01]  /*111760*/  LDL.LU.64 R20, [R1+0x4730] ;  /* 0x0047300001147983 */ /* 0x001ea20000300a00 */
[----:B---3--:R-:W-:-:S05]  /*111770*/  PRMT R0, R6, 0x7770, RZ ;  /* 0x0000777006007816 */ /* 0x008fca00000000ff */
[----:B------:R0:W-:Y:S02]  /*111780*/  @P4 STG.E.U8 desc[UR6][R8.64], R0 ;  /* 0x0000000008004986 */ /* 0x0001e4000c101106 */
[----:B0-----:R-:W-:-:S05]  /*111790*/  PRMT R0, R6, 0x7771, RZ ;  /* 0x0000777106007816 */ /* 0x001fca00000000ff */
[----:B----4-:R0:W-:Y:S02]  /*1117a0*/  @P5 STG.E.U8 desc[UR6][R28.64], R0 ;  /* 0x000000001c005986 */ /* 0x0101e4000c101106 */
[----:B0-----:R-:W-:-:S05]  /*1117b0*/  PRMT R0, R6, 0x7772, RZ ;  /* 0x0000777206007816 */ /* 0x001fca00000000ff */
[----:B------:R-:W-:Y:S04]  /*1117c0*/  @P6 STG.E.U8 desc[UR6][R26.64], R0 ;  /* 0x000000001a006986 */ /* 0x000fe8000c101106 */
[----:B--2---:R0:W-:Y:S04]  /*1117d0*/  STL.64 [R1+0x57c0], R20 ;  /* 0x0057c01401007387 */ /* 0x0041e80000100a00 */
[----:B0-----:R-:W2:Y:S01]  /*1117e0*/  LDL.LU.64 R20, [R1+0x4728] ;  /* 0x0047280001147983 */ /* 0x001ea20000300a00 */
[----:B------:R-:W-:-:S03]  /*1117f0*/  PRMT R0, R6, 0x7773, RZ ;  /* 0x0000777306007816 */ /* 0x000fc600000000ff */
[----:B------:R-:W3:Y:S04]  /*111800*/  LDL.LU.64 R16, [R1+0x4740] ;  /* 0x0047400001107983 */ /* 0x000ee80000300a00 */
[----:B------:R-:W4:Y:S04]  /*111810*/  LDL.LU.64 R14, [R1+0x4748] ;  /* 0x00474800010e7983 */ /* 0x000f280000300a00 */
[----:B------:R-:W3:Y:S04]  /*111820*/  LDL.LU.64 R12, [R1+0x4750] ;  /* 0x00475000010c7983 */ /* 0x000ee80000300a00 */
[----:B------:R0:W-:Y:S01]  /*111830*/  @P0 STG.E.U8 desc[UR6][R2.64], R0 ;  /* 0x0000000002000986 */ /* 0x0001e2000c101106 */
[----:B------:R-:W-:-:S02]  /*111840*/  LOP3.LUT P0, RZ, R19, 0x80, RZ, 0xc0, !PT ;  /* 0x0000008013ff7812 */ /* 0x000fc4000780c0ff */
[----:B0-----:R-:W-:Y:S01]  /*111850*/  PRMT R0, R18, 0x7770, RZ ;  /* 0x0000777012007816 */ /* 0x001fe200000000ff */
[----:B------:R-:W3:Y:S04]  /*111860*/  LDL.LU R3, [R1+0x1e8] ;  /* 0x0001e80001037983 */ /* 0x000ee80000300800 */
[----:B------:R-:W3:Y:S04]  /*111870*/  LDL.LU.64 R10, [R1+0x4758] ;  /* 0x00475800010a7983 */ /* 0x000ee80000300a00 */
[----:B------:R-:W3:Y:S04]  /*111880*/  LDL.LU.64 R8, [R1+0x4760] ;  /* 0x0047600001087983 */ /* 0x000ee80000300a00 */
[----:B------:R-:W3:Y:S04]  /*111890*/  LDL.LU.64 R28, [R1+0x4768] ;  /* 0x00476800011c7983 */ /* 0x000ee80000300a00 */
[----:B------:R0:W-:Y:S01]  /*1118a0*/  @P0 STG.E.U8 desc[UR6][R24.64], R0 ;  /* 0x0000000018000986 */ /* 0x0001e2000c101106 */
[----:B------:R-:W-:-:S03]  /*1118b0*/  LOP3.LUT P0, RZ, R19, 0x40, RZ, 0xc0, !PT ;  /* 0x0000004013ff7812 */ /* 0x000fc6000780c0ff */
[----:B------:R-:W3:Y:S04]  /*1118c0*/  LDL.LU.64 R26, [R1+0x4770] ;  /* 0x00477000011a7983 */ /* 0x000ee80000300a00 */
        /* <DEDUP_REMOVED lines=20> */
[----:B---3--:R0:W-:Y:S01]  /*111a10*/  @P0 STG.E.U8 desc[UR6][R16.64], R0 ;  /* 0x0000000010000986 */ /* 0x0081e2000c101106 */
[----:B------:R-:W-:Y:S02]  /*111a20*/  LOP3.LUT P0, RZ, R19, 0x2, RZ, 0xc0, !PT ;  /* 0x0000000213ff7812 */ /* 0x000fe4000780c0ff */
[----:B0-----:R-:W-:-:S11]  /*111a30*/  PRMT R0, R23, 0x7772, RZ ;  /* 0x0000777217007816 */ /* 0x001fd600000000ff */
[----:B----4-:R0:W-:Y:S01]  /*111a40*/  @P0 STG.E.U8 desc[UR6][R14.64], R0 ;  /* 0x000000000e000986 */ /* 0x0101e2000c101106 */
[----:B------:R-:W-:Y:S02]  /*111a50*/  LOP3.LUT P0, RZ, R19, 0x1, RZ, 0xc0, !PT ;  /* 0x0000000113ff7812 */ /* 0x000fe4000780c0ff */
[----:B0-----:R-:W-:-:S11]  /*111a60*/  PRMT R0, R23, 0x7773, RZ ;  /* 0x0000777317007816 */ /* 0x001fd600000000ff */
[----:B------:R0:W-:Y:S01]  /*111a70*/  @P0 STG.E.U8 desc[UR6][R12.64], R0 ;  /* 0x000000000c000986 */ /* 0x0001e2000c101106 */
[C---:B------:R-:W-:Y:S02]  /*111a80*/  LOP3.LUT P2, RZ, R22.reuse, 0x1, RZ, 0xc0, !PT ;  /* 0x0000000116ff7812 */ /* 0x040fe4000784c0ff */
[C---:B------:R-:W-:Y:S02]  /*111a90*/  LOP3.LUT P3, RZ, R22.reuse, 0x2, RZ, 0xc0, !PT ;  /* 0x0000000216ff7812 */ /* 0x040fe4000786c0ff */
        /* <DEDUP_REMOVED lines=250> */
[----:B------:R-:W2:Y:S04]  /*112a40*/  LDL.LU.64 R22, [R1+0x48e8] ;  /* 0x0048e80001167983 */ /* 0x000ea80000300a00 */
[----:B------:R-:W2:Y:S04]  /*112a50*/  LDL.LU R2, [R1+0x1a4] ;  /* 0x0001a40001027983 */ /* 0x000ea80000300800 */
[----:B---3--:R0:W-:Y:S04]  /*112a60*/  @P4 STG.E.U8 desc[UR6][R4.64], R0 ;  /* 0x0000000004004986 */ /* 0x0081e8000c101106 */
[----:B0-----:R-:W3:Y:S04]  /*112a70*/  LDL.LU.64 R4, [R1+0x48f0] ;  /* 0x0048f00001047983 */ /* 0x001ee80000300a00 */
        /* <DEDUP_REMOVED lines=25> */
[C---:B------:R-:W-:Y:S02]  /*112c10*/  LOP3.LUT P5, RZ, R3.reuse, 0x1000, RZ, 0xc0, !PT ;  /* 0x0000100003ff7812 */ /* 0x040fe400078ac0ff */
[----:B------:R-:W-:Y:S02]  /*112c20*/  LOP3.LUT P6, RZ, R3, 0x2000, RZ, 0xc0, !PT ;  /* 0x0000200003ff7812 */ /* 0x000fe400078cc0ff */
[----:B------:R-:W-:Y:S02]  /*112c30*/  LOP3.LUT R20, R20, 0xfffff7ff, RZ, 0xc0, !PT ;  /* 0xfffff7ff14147812 */ /* 0x000fe400078ec0ff */
[----:B------:R-:W-:Y:S01]  /*112c40*/  PRMT R0, R8, 0x7772, RZ ;  /* 0x0000777208007816 */ /* 0x000fe200000000ff */
[----:B------:R-:W2:Y:S04]  /*112c50*/  LDL.LU.64 R16, [R1+0x4908] ;  /* 0x0049080001107983 */ /* 0x000ea80000300a00 */
[----:B------:R-:W2:Y:S01]  /*112c60*/  LDL.LU.64 R14, [R1+0x4910] ;  /* 0x00491000010e7983 */ /* 0x000ea20000300a00 */
[----:B------:R-:W-:-:S02]  /*112c70*/  @P0 LOP3.LUT R20, R20, 0x800, RZ, 0xfc, !PT ;  /* 0x0000080014140812 */ /* 0x000fc400078efcff */
        /* <DEDUP_REMOVED lines=8> */
[----:B------:R-:W4:Y:S04]  /*112d00*/  LDL.LU.64 R12, [R1+0x4918] ;  /* 0x00491800010c7983 */ /* 0x000f280000300a00 */
[----:B------:R-:W4:Y:S04]  /*112d10*/  LDL.LU.64 R10, [R1+0x4920] ;  /* 0x00492000010a7983 */ /* 0x000f280000300a00 */
        /* <DEDUP_REMOVED lines=23> */
[----:B------:R-:W-:Y:S02]  /*112e90*/  PRMT R0, R21, 0x7771, RZ ;  /* 0x0000777115007816 */ /* 0x000fe400000000ff */
[----:B------:R-:W-:-:S09]  /*112ea0*/  LOP3.LUT P1, RZ, R3, 0x1000000, RZ, 0xc0, !PT ;  /* 0x0100000003ff7812 */ /* 0x000fd2000782c0ff */
[----:B--2---:R0:W-:Y:S01]  /*112eb0*/  @P0 STG.E.U8 desc[UR6][R18.64], R0 ;  /* 0x0000000012000986 */ /* 0x0041e2000c101106 */
[----:B------:R-:W-:Y:S02]  /*112ec0*/  LOP3.LUT P0, RZ, R20, 0x80, RZ, 0xc0, !PT ;  /* 0x0000008014ff7812 */ /* 0x000fe4000780c0ff */
[----:B0-----:R-:W-:-:S11]  /*112ed0*/  PRMT R0, R21, 0x7772, RZ ;  /* 0x0000777215007816 */ /* 0x001fd600000000ff */
[----:B------:R0:W-:Y:S02]  /*112ee0*/  @P0 STG.E.U8 desc[UR6][R16.64], R0 ;  /* 0x0000000010000986 */ /* 0x0001e4000c101106 */
[----:B0-----:R-:W-:Y:S02]  /*112ef0*/  PRMT R0, R21, 0x7773, RZ ;  /* 0x0000777315007816 */ /* 0x001fe400000000ff */
[----:B------:R-:W2:Y:S01]  /*112f00*/  LDL.LU R21, [R1+0x577c] ;  /* 0x00577c0001157983 */ /* 0x000ea20000300800 */
[----:B------:R-:W-:-:S13]  /*112f10*/  LOP3.LUT P0, RZ, R20, 0x40, RZ, 0xc0, !PT ;  /* 0x0000004014ff7812 */ /* 0x000fda000780c0ff */
[----:B------:R4:W-:Y:S01]  /*112f20*/  @P0 STG.E.U8 desc[UR6][R14.64], R0 ;  /* 0x000000000e000986 */ /* 0x0009e2000c101106 */
[----:B------:R-:W-:Y:S02]  /*112f30*/  LOP3.LUT P0, RZ, R20, 0x20, RZ, 0xc0, !PT ;  /* 0x0000002014ff7812 */ /* 0x000fe4000780c0ff */
[----:B----4-:R-:W-:-:S11]  /*112f40*/  PRMT R0, R8, 0x7770, RZ ;  /* 0x0000777008007816 */ /* 0x010fd600000000ff */
        /* <DEDUP_REMOVED lines=18> */
[----:B------:R0:W-:Y:S01]  /*113070*/  @P5 STG.E.U8 desc[UR6][R22.64], R0 ;  /* 0x0000000016005986 */ /* 0x0001e2000c101106 */
[C---:B------:R-:W-:Y:S02]  /*113080*/  LOP3.LUT P4, RZ, R3.reuse, 0x40000000, RZ, 0xc0, !PT ;  /* 0x4000000003ff7812 */ /* 0x040fe4000788c0ff */
[----:B------:R-:W-:Y:S02]  /*113090*/  LOP3.LUT P5, RZ, R3, 0x80000000, RZ, 0xc0, !PT ;  /* 0x8000000003ff7812 */ /* 0x000fe400078ac0ff */
[----:B0-----:R-:W-:Y:S02]  /*1130a0*/  PRMT R0, R21, 0x7773, RZ ;  /* 0x0000777315007816 */ /* 0x001fe400000000ff */
[----:B------:R-:W2:Y:S04]  /*1130b0*/  LDL.LU R21, [R1+0x5778] ;  /* 0x0057780001157983 */ /* 0x000ea80000300800 */
[----:B---3--:R0:W-:Y:S04]  /*1130c0*/  @P6 STG.E.U8 desc[UR6][R4.64], R0 ;  /* 0x0000000004006986 */ /* 0x0081e8000c101106 */
[----:B------:R-:W3:Y:S04]  /*1130d0*/  LDL.LU.64 R26, [R1+0x4958] ;  /* 0x00495800011a7983 */ /* 0x000ee80000300a00 */
[----:B0-----:R-:W4:Y:S04]  /*1130e0*/  LDL.LU.64 R4, [R1+0x4960] ;  /* 0x0049600001047983 */ /* 0x001f280000300a00 */
[----:B------:R-:W2:Y:S04]  /*1130f0*/  LDL.LU.64 R6, [R1+0x4968] ;  /* 0x0049680001067983 */ /* 0x000ea80000300a00 */
[----:B------:R-:W2:Y:S04]  /*113100*/  LDL.LU R3, [R1+0x1a8] ;  /* 0x0001a80001037983 */ /* 0x000ea80000300800 */
[----:B------:R-:W3:Y:S04]  /*113110*/  LDL.LU.64 R24, [R1+0x4970] ;  /* 0x0049700001187983 */ /* 0x000ee80000300a00 */
[----:B------:R-:W4:Y:S01]  /*113120*/  LDL.LU.64 R22, [R1+0x4978] ;  /* 0x0049780001167983 */ /* 0x000f220000300a00 */
[----:B--2---:R-:W-:-:S05]  /*113130*/  PRMT R0, R3, 0x7770, RZ ;  /* 0x0000777003007816 */ /* 0x004fca00000000ff */
[----:B---3--:R0:W-:Y:S02]  /*113140*/  @P4 STG.E.U8 desc[UR6][R26.64], R0 ;  /* 0x000000001a004986 */ /* 0x0081e4000c101106 */
[----:B0-----:R-:W-:-:S05]  /*113150*/  PRMT R0, R3, 0x7771, RZ ;  /* 0x0000777103007816 */ /* 0x001fca00000000ff */
        /* <DEDUP_REMOVED lines=42> */
[----:B------:R-:W-:Y:S01]  /*113400*/  LOP3.LUT P0, RZ, R2, 0x2, RZ, 0xc0, !PT ;  /* 0x0000000202ff7812 */ /* 0x000fe2000780c0ff */
[----:B----4-:R0:W-:Y:S04]  /*113410*/  STL.64 [R1+0x5770], R18 ;  /* 0x0057701201007387 */ /* 0x0101e80000100a00 */
[----:B0-----:R-:W4:Y:S04]  /*113420*/  LDL.LU.64 R18, [R1+0x4988] ;  /* 0x0049880001127983 */ /* 0x001f280000300a00 */
[----:B------:R-:W2:Y:S04]  /*113430*/  LDL.LU.64 R16, [R1+0x49a0] ;  /* 0x0049a00001107983 */ /* 0x000ea80000300a00 */
[----:B------:R0:W-:Y:S04]  /*113440*/  STL [R1+0x5768], R2 ;  /* 0x0057680201007387 */ /* 0x0001e80000100800 */
[----:B0-----:R-:W2:Y:S01]  /*113450*/  LDL.LU R2, [R1+0x198] ;  /* 0x0001980001027983 */ /* 0x001ea20000300800 */
[----:B------:R-:W-:-:S03]  /*113460*/  PRMT R0, R3, 0x7773, RZ ;  /* 0x0000777303007816 */ /* 0x000fc600000000ff */
[----:B------:R-:W3:Y:S04]  /*113470*/  LDL.LU.64 R14, [R1+0x49a8] ;  /* 0x0049a800010e7983 */ /* 0x000ee80000300a00 */
[----:B------:R-:W3:Y:S04]  /*113480*/  LDL.LU.64 R12, [R1+0x49b0] ;  /* 0x0049b000010c7983 */ /* 0x000ee80000300a00 */
[----:B------:R-:W3:Y:S04]  /*113490*/  LDL.LU R27, [R1+0x1bc] ;  /* 0x0001bc00011b7983 */ /* 0x000ee80000300800 */
[----:B------:R0:W-:Y:S01]  /*1134a0*/  @P0 STG.E.U8 desc[UR6][R24.64], R0 ;  /* 0x0000000018000986 */ /* 0x0001e2000c101106 */
[----:B------:R-:W-:-:S03]  /*1134b0*/  LOP3.LUT P0, RZ, R20, 0x8, RZ, 0xc0, !PT ;  /* 0x0000000814ff7812 */ /* 0x000fc6000780c0ff */
[----:B------:R-:W3:Y:S04]  /*1134c0*/  LDL.LU.64 R10, [R1+0x49b8] ;  /* 0x0049b800010a7983 */ /* 0x000ee80000300a00 */
[----:B------:R-:W3:Y:S04]  /*1134d0*/  LDL.LU.64 R8, [R1+0x49c0] ;  /* 0x0049c00001087983 */ /* 0x000ee80000300a00 */
[----:B------:R-:W3:Y:S04]  /*1134e0*/  LDL.LU.64 R28, [R1+0x49c8] ;  /* 0x0049c800011c7983 */ /* 0x000ee80000300a00 */
[----:B------:R-:W3:Y:S04]  /*1134f0*/  LDL.LU.64 R6, [R1+0x49d0] ;  /* 0x0049d00001067983 */ /* 0x000ee80000300a00 */
[----:B------:R-:W3:Y:S04]  /*113500*/  LDL.LU R3, [R1+0x1ac] ;  /* 0x0001ac0001037983 */ /* 0x000ee80000300800 */
[----:B0-----:R-:W3:Y:S01]  /*113510*/  LDL.LU.64 R24, [R1+0x49d8] ;  /* 0x0049d80001187983 */ /* 0x001ee20000300a00 */
[----:B--2---:R-:W-:-:S05]  /*113520*/  PRMT R0, R2, 0x7770, RZ ;  /* 0x0000777002007816 */ /* 0x004fca00000000ff */
        /* <DEDUP_REMOVED lines=42> */
[C---:B------:R-:W-:Y:S01]  /*1137d0*/  PRMT R0, R3.reuse, 0x7772, RZ ;  /* 0x0000777203007816 */ /* 0x040fe200000000ff */
[----:B------:R-:W3:Y:S04]  /*1137e0*/  LDL.LU.64 R28, [R1+0x49f8] ;  /* 0x0049f800011c7983 */ /* 0x000ee80000300a00 */
[----:B------:R-:W4:Y:S04]  /*1137f0*/  LDL.LU.64 R26, [R1+0x4a00] ;  /* 0x004a0000011a7983 */ /* 0x000f280000300a00 */
[----:B------:R0:W-:Y:S04]  /*113800*/  @P6 STG.E.U8 desc[UR6][R4.64], R0 ;  /* 0x0000000004006986 */ /* 0x0001e8000c101106 */
[----:B------:R-:W3:Y:S01]  /*113810*/  LDL.LU.64 R6, [R1+0x4a08] ;  /* 0x004a080001067983 */ /* 0x000ee20000300a00 */
[----:B0-----:R-:W-:-:S03]  /*113820*/  PRMT R0, R3, 0x7773, RZ ;  /* 0x0000777303007816 */ /* 0x001fc600000000ff */
[----:B------:R-:W3:Y:S04]  /*113830*/  LDL.LU R5, [R1+0x19c] ;  /* 0x00019c0001057983 */ /* 0x000ee80000300800 */
[----:B------:R-:W3:Y:S04]  /*113840*/  LDL.LU.64 R24, [R1+0x4a10] ;  /* 0x004a100001187983 */ /* 0x000ee80000300a00 */
[----:B------:R-:W3:Y:S04]  /*113850*/  LDL.LU R20, [R1+0x18c] ;  /* 0x00018c0001147983 */ /* 0x000ee80000300800 */
[----:B------:R-:W3:Y:S04]  /*113860*/  LDL.LU R4, [R1+0x464] ;  /* 0x0004640001047983 */ /* 0x000ee80000300800 */
[----:B------:R-:W-:Y:S04]  /*113870*/  STL [R1+0x55b0], R2 ;  /* 0x0055b00201007387 */ /* 0x000fe80000100800 */
        /* <DEDUP_REMOVED lines=31> */
[----:B---3--:R-:W-:Y:S02]  /*113a70*/  PRMT R0, R5, 0x7770, RZ ;  /* 0x0000777005007816 */ /* 0x008fe400000000ff */
[----:B------:R-:W-:Y:S02]  /*113a80*/  @P0 LOP3.LUT R21, R21, 0x1000000, RZ, 0xfc, !PT ;  /* 0x0100000015150812 */ /* 0x000fe400078efcff */
[----:B------:R-:W-:Y:S01]  /*113a90*/  LOP3.LUT P0, RZ, R2, 0x1000000, RZ, 0xc0, !PT ;  /* 0x0100000002ff7812 */ /* 0x000fe2000780c0ff */
[----:B------:R-:W3:Y:S04]  /*113aa0*/  LDL.LU.64 R18, [R1+0x4a38] ;  /* 0x004a380001127983 */ /* 0x000ee80000300a00 */
[----:B------:R-:W3:Y:S01]  /*113ab0*/  LDL.LU.64 R16, [R1+0x4a40] ;  /* 0x004a400001107983 */ /* 0x000ee20000300a00 */
[----:B------:R-:W-:-:S03]  /*113ac0*/  LOP3.LUT R21, R21, 0xfdffffff, RZ, 0xc0, !PT ;  /* 0xfdffffff15157812 */ /* 0x000fc600078ec0ff */
[----:B------:R-:W3:Y:S04]  /*113ad0*/  LDL.LU.64 R14, [R1+0x4a48] ;  /* 0x004a4800010e7983 */ /* 0x000ee80000300a00 */
[----:B------:R-:W3:Y:S04]  /*113ae0*/  LDL.LU R3, [R1+0x160] ;  /* 0x0001600001037983 */ /* 0x000ee80000300800 */
[----:B------:R-:W3:Y:S04]  /*113af0*/  LDL.LU.64 R10, [R1+0x4a50] ;  /* 0x004a5000010a7983 */ /* 0x000ee80000300a00 */
[----:B------:R-:W3:Y:S01]  /*113b00*/  LDL.LU.64 R8, [R1+0x4a58] ;  /* 0x004a580001087983 */ /* 0x000ee20000300a00 */
[----:B------:R-:W-:-:S02]  /*113b10*/  @P0 LOP3.LUT R21, R21, 0x2000000, RZ, 0xfc, !PT ;  /* 0x0200000015150812 */ /* 0x000fc400078efcff */
[----:B------:R-:W-:Y:S02]  /*113b20*/  LOP3.LUT P0, RZ, R2, 0x800000, RZ, 0xc0, !PT ;  /* 0x0080000002ff7812 */ /* 0x000fe4000780c0ff */
[----:B------:R-:W-:Y:S01]  /*113b30*/  LOP3.LUT R21, R21, 0xfbffffff, RZ, 0xc0, !PT ;  /* 0xfbffffff15157812 */ /* 0x000fe200078ec0ff */
[----:B------:R0:W-:Y:S10]  /*113b40*/  @P5 STG.E.U8 desc[UR6][R28.64], R0 ;  /* 0x000000001c005986 */ /* 0x0001f4000c101106 */
        /* <DEDUP_REMOVED lines=107> */
[----:B----4-:R-:W-:-:S09]  /*114200*/  PRMT R0, R3, 0x7770, RZ ;  /* 0x0000777003007816 */ /* 0x010fd200000000ff */
[----:B------:R-:W-:Y:S02]  /*114210*/  @P0 LOP3.LUT R21, R21, 0x20000, RZ, 0xfc, !PT ;  /* 0x0002000015150812 */ /* 0x000fe400078efcff */
[----:B------:R-:W-:Y:S01]  /*114220*/  LOP3.LUT P0, RZ, R4, 0x200, RZ, 0xc0, !PT ;  /* 0x0000020004ff7812 */ /* 0x000fe2000780c0ff */
[----:B------:R0:W-:Y:S02]  /*114230*/  @P6 STG.E.U8 desc[UR6][R6.64], R0 ;  /* 0x0000000006006986 */ /* 0x0001e4000c101106 */
[----:B0-----:R-:W-:Y:S02]  /*114240*/  PRMT R0, R3, 0x7771, RZ ;  /* 0x0000777103007816 */ /* 0x001fe400000000ff */
[----:B------:R-:W4:Y:S04]  /*114250*/  LDL.LU R7, [R1+0x164] ;  /* 0x0001640001077983 */ /* 0x000f280000300800 */
[----:B------:R-:W4:Y:S04]  /*114260*/  LDL.LU.64 R16, [R1+0x4ad8] ;  /* 0x004ad80001107983 */ /* 0x000f280000300a00 */
[----:B------:R-:W4:Y:S04]  /*114270*/  LDL.LU.64 R14, [R1+0x4ae0] ;  /* 0x004ae000010e7983 */ /* 0x000f280000300a00 */
[----:B------:R-:W4:Y:S04]  /*114280*/  LDL.LU.64 R12, [R1+0x4ae8] ;  /* 0x004ae800010c7983 */ /* 0x000f280000300a00 */
[----:B------:R0:W-:Y:S01]  /*114290*/  @P0 STG.E.U8 desc[UR6][R28.64], R0 ;  /* 0x000000001c000986 */ /* 0x0001e2000c101106 */
[----:B------:R-:W-:-:S03]  /*1142a0*/  LOP3.LUT P0, RZ, R21, 0x20000, RZ, 0xc0, !PT ;  /* 0x0002000015ff7812 */ /* 0x000fc6000780c0ff */
[----:B------:R-:W4:Y:S04]  /*1142b0*/  LDL.LU R6, [R1+0x154] ;  /* 0x0001540001067983 */ /* 0x000f280000300800 */
        /* <DEDUP_REMOVED lines=12> */
[----:B------:R-:W4:Y:S06]  /*114380*/  LDL.LU R3, [R1+0x144] ;  /* 0x0001440001037983 */ /* 0x000f2c0000300800 */
        /* <DEDUP_REMOVED lines=41> */
[----:B---3--:R0:W-:Y:S04]  /*114620*/  @P6 STG.E.U8 desc[UR6][R22.64], R0 ;  /* 0x0000000016006986 */ /* 0x0081e8000c101106 */
[----:B0-----:R-:W3:Y:S01]  /*114630*/  LDL.LU.64 R22, [R1+0x4b28] ;  /* 0x004b280001167983 */ /* 0x001ee20000300a00 */
[----:B------:R-:W-:Y:S02]  /*114640*/  LOP3.LUT P0, RZ, R5, 0x20, RZ, 0xc0, !PT ;  /* 0x0000002005ff7812 */ /* 0x000fe4000780c0ff */
[----:B------:R-:W-:Y:S02]  /*114650*/  LOP3.LUT R21, R21, 0xfffffffe, RZ, 0xc0, !PT ;  /* 0xfffffffe15157812 */ /* 0x000fe400078ec0ff */
[C---:B------:R-:W-:Y:S02]  /*114660*/  LOP3.LUT P4, RZ, R4.reuse, 0x2000000, RZ, 0xc0, !PT ;  /* 0x0200000004ff7812 */ /* 0x040fe4000788c0ff */
[----:B------:R-:W-:-:S02]  /*114670*/  LOP3.LUT P5, RZ, R4, 0x4000000, RZ, 0xc0, !PT ;  /* 0x0400000004ff7812 */ /* 0x000fc400078ac0ff */
[----:B------:R-:W-:Y:S01]  /*114680*/  PRMT R0, R3, 0x7771, RZ ;  /* 0x0000777103007816 */ /* 0x000fe200000000ff */
[----:B------:R-:W4:Y:S04]  /*114690*/  LDL.LU.64 R8, [R1+0x4b30] ;  /* 0x004b300001087983 */ /* 0x000f280000300a00 */
[----:B------:R-:W4:Y:S04]  /*1146a0*/  LDL.LU.64 R28, [R1+0x4b38] ;  /* 0x004b3800011c7983 */ /* 0x000f280000300a00 */
[----:B------:R-:W4:Y:S04]  /*1146b0*/  LDL.LU.64 R26, [R1+0x4b40] ;  /* 0x004b4000011a7983 */ /* 0x000f280000300a00 */
[----:B------:R-:W4:Y:S01]  /*1146c0*/  LDL.LU R25, [R1+0x178] ;  /* 0x0001780001197983 */ /* 0x000f220000300800 */
[----:B------:R-:W-:-:S02]  /*1146d0*/  @P0 LOP3.LUT R21, R21, 0x1, RZ, 0xfc, !PT ;  /* 0x0000000115150812 */ /* 0x000fc400078efcff */
        /* <DEDUP_REMOVED lines=25> */
[----:B------:R-:W-:Y:S01]  /*114870*/  LOP3.LUT P0, RZ, R4, 0x10000000, RZ, 0xc0, !PT ;  /* 0x1000000004ff7812 */ /* 0x000fe2000780c0ff */
[----:B--2---:R0:W-:Y:S02]  /*114880*/  @P4 STG.E.U8 desc[UR6][R6.64], R0 ;  /* 0x0000000006004986 */ /* 0x0041e4000c101106 */
[C---:B0-----:R-:W-:Y:S02]  /*114890*/  PRMT R0, R3.reuse, 0x7772, RZ ;  /* 0x0000777203007816 */ /* 0x041fe400000000ff */
[----:B------:R-:W2:Y:S04]  /*1148a0*/  LDL.LU.64 R6, [R1+0x4b48] ;  /* 0x004b480001067983 */ /* 0x000ea80000300a00 */
[----:B------:R-:W2:Y:S04]  /*1148b0*/  LDL.LU R4, [R1+0x168] ;  /* 0x0001680001047983 */ /* 0x000ea80000300800 */
[----:B---3--:R0:W-:Y:S04]  /*1148c0*/  @P5 STG.E.U8 desc[UR6][R22.64], R0 ;  /* 0x0000000016005986 */ /* 0x0081e8000c101106 */
[----:B0-----:R-:W3:Y:S04]  /*1148d0*/  LDL.LU.64 R22, [R1+0x4b60] ;  /* 0x004b600001167983 */ /* 0x001ee80000300a00 */
[----:B---3--:R0:W-:Y:S04]  /*1148e0*/  STL.64 [R1+0x5728], R22 ;  /* 0x0057281601007387 */ /* 0x0081e80000100a00 */
[----:B0-----:R-:W3:Y:S01]  /*1148f0*/  LDL.LU.64 R22, [R1+0x4b58] ;  /* 0x004b580001167983 */ /* 0x001ee20000300a00 */
[----:B------:R-:W-:-:S05]  /*114900*/  PRMT R0, R3, 0x7773, RZ ;  /* 0x0000777303007816 */ /* 0x000fca00000000ff */
[----:B----4-:R0:W-:Y:S02]  /*114910*/  @P6 STG.E.U8 desc[UR6][R8.64], R0 ;  /* 0x0000000008006986 */ /* 0x0101e4000c101106 */
[----:B0-----:R-:W-:-:S05]  /*114920*/  PRMT R0, R25, 0x7770, RZ ;  /* 0x0000777019007816 */ /* 0x001fca00000000ff */
[----:B------:R-:W-:Y:S01]  /*114930*/  @P0 STG.E.U8 desc[UR6][R28.64], R0 ;  /* 0x000000001c000986 */ /* 0x000fe2000c101106 */
[----:B------:R-:W-:-:S03]  /*114940*/  LOP3.LUT P0, RZ, R21, 0x100, RZ, 0xc0, !PT ;  /* 0x0000010015ff7812 */ /* 0x000fc6000780c0ff */
[----:B---3--:R0:W-:Y:S04]  /*114950*/  STL.64 [R1+0x5730], R22 ;  /* 0x0057301601007387 */ /* 0x0081e80000100a00 */
[----:B0-----:R-:W3:Y:S01]  /*114960*/  LDL.LU.64 R22, [R1+0x4b50] ;  /* 0x004b500001167983 */ /* 0x001ee20000300a00 */
[----:B------:R-:W-:-:S03]  /*114970*/  PRMT R0, R25, 0x7771, RZ ;  /* 0x0000777119007816 */ /* 0x000fc600000000ff */
[----:B------:R-:W4:Y:S04]  /*114980*/  LDL.LU.64 R18, [R1+0x4b68] ;  /* 0x004b680001127983 */ /* 0x000f280000300a00 */
[----:B------:R-:W4:Y:S04]  /*114990*/  LDL.LU.64 R16, [R1+0x4b70] ;  /* 0x004b700001107983 */ /* 0x000f280000300a00 */
[----:B------:R-:W4:Y:S04]  /*1149a0*/  LDL.LU R3, [R1+0x158] ;  /* 0x0001580001037983 */ /* 0x000f280000300800 */
        /* <DEDUP_REMOVED lines=9> */
[----:B--2---:R0:W-:Y:S01]  /*114a40*/  @P0 STG.E.U8 desc[UR6][R6.64], R0 ;  /* 0x0000000006000986 */ /* 0x0041e2000c101106 */
[----:B------:R-:W-:Y:S02]  /*114a50*/  LOP3.LUT P0, RZ, R21, 0x40, RZ, 0xc0, !PT ;  /* 0x0000004015ff7812 */ /* 0x000fe4000780c0ff */
[----:B0-----:R-:W-:Y:S01]  /*114a60*/  PRMT R0, R25, 0x7773, RZ ;  /* 0x0000777319007816 */ /* 0x001fe200000000ff */
[----:B------:R-:W2:Y:S04]  /*114a70*/  LDL.LU.64 R6, [R1+0x4ba8] ;  /* 0x004ba80001067983 */ /* 0x000ea80000300a00 */
[----:B------:R-:W2:Y:S06]  /*114a80*/  LDL.LU.64 R24, [R1+0x4bb0] ;  /* 0x004bb00001187983 */ /* 0x000eac0000300a00 */
        /* <DEDUP_REMOVED lines=10> */
[----:B------:R-:W-:-:S05]  /*114b30*/  LOP3.LUT P3, RZ, R5, 0x100, RZ, 0xc0, !PT ;  /* 0x0000010005ff7812 */ /* 0x000fca000786c0ff */
[----:B---3--:R0:W-:Y:S04]  /*114b40*/  @P0 STG.E.U8 desc[UR6][R22.64], R0 ;  /* 0x0000000016000986 */ /* 0x0081e8000c101106 */
[----:B0-----:R-:W3:Y:S01]  /*114b50*/  LDL.LU.64 R22, [R1+0x5720] ;  /* 0x0057200001167983 */ /* 0x001ee20000300a00 */
        /* <DEDUP_REMOVED lines=18> */
[----:B------:R-:W-:Y:S02]  /*114c80*/  LOP3.LUT P6, RZ, R5, 0x800, RZ, 0xc0, !PT ;  /* 0x0000080005ff7812 */ /* 0x000fe400078cc0ff */
[----:B---3--:R-:W-:-:S05]  /*114c90*/  PRMT R0, R22, 0x7770, RZ ;  /* 0x0000777016007816 */ /* 0x008fca00000000ff */
[----:B------:R0:W-:Y:S02]  /*114ca0*/  @P3 STG.E.U8 desc[UR6][R28.64], R0 ;  /* 0x000000001c003986 */ /* 0x0001e4000c101106 */
[----:B0-----:R-:W-:-:S05]  /*114cb0*/  PRMT R0, R22, 0x7771, RZ ;  /* 0x0000777116007816 */ /* 0x001fca00000000ff */
[----:B------:R0:W-:Y:S02]  /*114cc0*/  @P4 STG.E.U8 desc[UR6][R26.64], R0 ;  /* 0x000000001a004986 */ /* 0x0001e4000c101106 */
[----:B0-----:R-:W-:-:S05]  /*114cd0*/  PRMT R0, R22, 0x7772, RZ ;  /* 0x0000777216007816 */ /* 0x001fca00000000ff */
[----:B--2---:R0:W-:Y:S02]  /*114ce0*/  @P5 STG.E.U8 desc[UR6][R6.64], R0 ;  /* 0x0000000006005986 */ /* 0x0041e4000c101106 */
        /* <DEDUP_REMOVED lines=18> */
[----:B------:R-:W4:Y:S04]  /*114e10*/  LDL.LU R9, [R1+0x15c] ;  /* 0x00015c0001097983 */ /* 0x000f280000300800 */
        /* <DEDUP_REMOVED lines=30> */
[----:B------:R-:W4:Y:S04]  /*115000*/  LDL.LU.64 R18, [R1+0x4c08] ;  /* 0x004c080001127983 */ /* 0x000f280000300a00 */
[----:B------:R-:W4:Y:S04]  /*115010*/  LDL.LU.64 R16, [R1+0x4c10] ;  /* 0x004c100001107983 */ /* 0x000f280000300a00 */
[----:B------:R-:W4:Y:S04]  /*115020*/  LDL.LU R8, [R1+0x14c] ;  /* 0x00014c0001087983 */ /* 0x000f280000300800 */
[----:B------:R-:W4:Y:S04]  /*115030*/  LDL.LU.64 R14, [R1+0x4c18] ;  /* 0x004c1800010e7983 */ /* 0x000f280000300a00 */
[----:B------:R-:W4:Y:S01]  /*115040*/  LDL.LU.64 R12, [R1+0x4c20] ;  /* 0x004c2000010c7983 */ /* 0x000f220000300a00 */
[----:B------:R-:W-:-:S02]  /*115050*/  @P0 LOP3.LUT R22, R22, 0x40000000, RZ, 0xfc, !PT ;  /* 0x4000000016160812 */ /* 0x000fc400078efcff */
[----:B------:R-:W-:Y:S02]  /*115060*/  LOP3.LUT P0, RZ, R5, 0x10000, RZ, 0xc0, !PT ;  /* 0x0001000005ff7812 */ /* 0x000fe4000780c0ff */
[----:B------:R-:W-:Y:S01]  /*115070*/  LOP3.LUT R22, R22, 0x7fffffff, RZ, 0xc0, !PT ;  /* 0x7fffffff16167812 */ /* 0x000fe200078ec0ff */
[----:B------:R0:W-:Y:S10]  /*115080*/  @P6 STG.E.U8 desc[UR6][R10.64], R0 ;  /* 0x000000000a006986 */ /* 0x0001f4000c101106 */
[----:B------:R-:W-:-:S02]  /*115090*/  @P0 LOP3.LUT R22, R22, 0x80000000, RZ, 0xfc, !PT ;  /* 0x8000000016160812 */ /* 0x000fc400078efcff */
[----:B------:R-:W-:Y:S02]  /*1150a0*/  LOP3.LUT P0, RZ, R5, 0x8000, RZ, 0xc0, !PT ;  /* 0x0000800005ff7812 */ /* 0x000fe4000780c0ff */
[----:B0-----:R-:W-:Y:S01]  /*1150b0*/  PRMT R0, R3, 0x7773, RZ ;  /* 0x0000777303007816 */ /* 0x001fe200000000ff */
[----:B------:R-:W4:Y:S04]  /*1150c0*/  LDL.LU.64 R10, [R1+0x4c28] ;  /* 0x004c2800010a7983 */ /* 0x000f280000300a00 */
[----:B------:R-:W4:Y:S06]  /*1150d0*/  LDL.LU R3, [R1+0x130] ;  /* 0x0001300001037983 */ /* 0x000f2c0000300800 */
        /* <DEDUP_REMOVED lines=20> */
[----:B----4-:R-:W-:-:S11]  /*115220*/  PRMT R0, R9, 0x7770, RZ ;  /* 0x0000777009007816 */ /* 0x010fd600000000ff */
        /* <DEDUP_REMOVED lines=33> */
[----:B------:R-:W-:-:S03]  /*115440*/  LOP3.LUT P4, RZ, R5, 0x80000000, RZ, 0xc0, !PT ;  /* 0x8000000005ff7812 */ /* 0x000fc6000788c0ff */
[----:B------:R-:W3:Y:S01]  /*115450*/  LDL.LU.64 R12, [R1+0x4c58] ;  /* 0x004c5800010c7983 */ /* 0x000ee20000300a00 */
[----:B------:R-:W-:-:S03]  /*115460*/  PRMT R0, R3, 0x7773, RZ ;  /* 0x0000777303007816 */ /* 0x000fc600000000ff */
[----:B------:R-:W4:Y:S04]  /*115470*/  LDL.LU.64 R10, [R1+0x4c60] ;  /* 0x004c6000010a7983 */ /* 0x000f280000300a00 */
[----:B------:R-:W3:Y:S04]  /*115480*/  LDL.LU.64 R28, [R1+0x4c68] ;  /* 0x004c6800011c7983 */ /* 0x000ee80000300a00 */
[----:B------:R-:W3:Y:S04]  /*115490*/  LDL.LU R27, [R1+0x120] ;  /* 0x00012000011b7983 */ /* 0x000ee80000300800 */
        /* <DEDUP_REMOVED lines=34> */
[----:B---3--:R-:W-:Y:S02]  /*1156c0*/  PRMT R0, R27, 0x7770, RZ ;  /* 0x000077701b007816 */ /* 0x008fe400000000ff */
[----:B------:R-:W-:Y:S02]  /*1156d0*/  @P0 LOP3.LUT R22, R22, 0x100000, RZ, 0xfc, !PT ;  /* 0x0010000016160812 */ /* 0x000fe400078efcff */
[----:B------:R-:W-:Y:S01]  /*1156e0*/  LOP3.LUT P0, RZ, R4, 0x10, RZ, 0xc0, !PT ;  /* 0x0000001004ff7812 */ /* 0x000fe2000780c0ff */
[----:B------:R-:W3:Y:S04]  /*1156f0*/  LDL.LU.64 R18, [R1+0x4ca0] ;  /* 0x004ca00001127983 */ /* 0x000ee80000300a00 */
[----:B------:R-:W3:Y:S01]  /*115700*/  LDL.LU.64 R16, [R1+0x4ca8] ;  /* 0x004ca80001107983 */ /* 0x000ee20000300a00 */
[----:B------:R-:W-:-:S03]  /*115710*/  LOP3.LUT R22, R22, 0xffdfffff, RZ, 0xc0, !PT ;  /* 0xffdfffff16167812 */ /* 0x000fc600078ec0ff */
[----:B------:R-:W3:Y:S04]  /*115720*/  LDL.LU R3, [R1+0x134] ;  /* 0x0001340001037983 */ /* 0x000ee80000300800 */
[----:B------:R-:W3:Y:S01]  /*115730*/  LDL.LU.64 R14, [R1+0x4cb0] ;  /* 0x004cb000010e7983 */ /* 0x000ee20000300a00 */
[----:B------:R-:W-:Y:S02]  /*115740*/  @P0 LOP3.LUT R22, R22, 0x200000, RZ, 0xfc, !PT ;  /* 0x0020000016160812 */ /* 0x000fe400078efcff */
        /* <DEDUP_REMOVED lines=54> */
[----:B----4-:R0:W-:Y:S02]  /*115ab0*/  @P2 STG.E.U8 desc[UR6][R10.64], R0 ;  /* 0x000000000a002986 */ /* 0x0101e4000c101106 */
[----:B0-----:R-:W-:-:S05]  /*115ac0*/  PRMT R0, R3, 0x7772, RZ ;  /* 0x0000777203007816 */ /* 0x001fca00000000ff */
[----:B------:R0:W-:Y:S02]  /*115ad0*/  @P3 STG.E.U8 desc[UR6][R28.64], R0 ;  /* 0x000000001c003986 */ /* 0x0001e4000c101106 */
[----:B0-----:R-:W-:-:S05]  /*115ae0*/  PRMT R0, R3, 0x7773, RZ ;  /* 0x0000777303007816 */ /* 0x001fca00000000ff */
[----:B------:R0:W-:Y:S04]  /*115af0*/  @P4 STG.E.U8 desc[UR6][R26.64], R0 ;  /* 0x000000001a004986 */ /* 0x0001e8000c101106 */
[----:B0-----:R-:W3:Y:S01]  /*115b00*/  LDL.LU.64 R26, [R1+0x4cf0] ;  /* 0x004cf000011a7983 */ /* 0x001ee20000300a00 */
        /* <DEDUP_REMOVED lines=21> */
[----:B------:R-:W-:-:S07]  /*115c60*/  LOP3.LUT P6, RZ, R4, 0x20000, RZ, 0xc0, !PT ;  /* 0x0002000004ff7812 */ /* 0x000fce00078cc0ff */
[----:B------:R-:W-:Y:S02]  /*115c70*/  @P0 LOP3.LUT R22, R22, 0x800, RZ, 0xfc, !PT ;  /* 0x0000080016160812 */ /* 0x000fe400078efcff */
[----:B------:R-:W-:Y:S02]  /*115c80*/  LOP3.LUT P0, RZ, R4, 0x800000, RZ, 0xc0, !PT ;  /* 0x0080000004ff7812 */ /* 0x000fe4000780c0ff */
[----:B------:R-:W-:Y:S02]  /*115c90*/  PRMT R0, R8, 0x7770, RZ ;  /* 0x0000777008007816 */ /* 0x000fe400000000ff */
[----:B------:R-:W-:Y:S02]  /*115ca0*/  LOP3.LUT R22, R22, 0xffffefff, RZ, 0xc0, !PT ;  /* 0xffffefff16167812 */ /* 0x000fe400078ec0ff */
[C---:B------:R-:W-:Y:S01]  /*115cb0*/  LOP3.LUT P4, RZ, R4.reuse, 0x40000, RZ, 0xc0, !PT ;  /* 0x0004000004ff7812 */ /* 0x040fe2000788c0ff */
[----:B------:R0:W-:Y:S01]  /*115cc0*/  @P5 STG.E.U8 desc[UR6][R6.64], R0 ;  /* 0x0000000006005986 */ /* 0x0001e2000c101106 */
[----:B------:R-:W-:-:S05]  /*115cd0*/  LOP3.LUT P5, RZ, R4, 0x80000, RZ, 0xc0, !PT ;  /* 0x0008000004ff7812 */ /* 0x000fca00078ac0ff */
[----:B------:R-:W-:Y:S02]  /*115ce0*/  @P0 LOP3.LUT R22, R22, 0x1000, RZ, 0xfc, !PT ;  /* 0x0000100016160812 */ /* 0x000fe400078efcff */
[----:B------:R-:W-:Y:S02]  /*115cf0*/  LOP3.LUT P0, RZ, R4, 0x400000, RZ, 0xc0, !PT ;  /* 0x0040000004ff7812 */ /* 0x000fe4000780c0ff */
[----:B0-----:R-:W-:Y:S01]  /*115d00*/  PRMT R0, R8, 0x7771, RZ ;  /* 0x0000777108007816 */ /* 0x001fe200000000ff */
[----:B------:R-:W4:Y:S01]  /*115d10*/  LDL.LU.64 R6, [R1+0x4cf8] ;  /* 0x004cf80001067983 */ /* 0x000f220000300a00 */
[----:B------:R-:W-:-:S03]  /*115d20*/  LOP3.LUT R22, R22, 0xffffdfff, RZ, 0xc0, !PT ;  /* 0xffffdfff16167812 */ /* 0x000fc600078ec0ff */
[----:B------:R-:W4:Y:S04]  /*115d30*/  LDL.LU.64 R28, [R1+0x4d00] ;  /* 0x004d0000011c7983 */ /* 0x000f280000300a00 */
[----:B------:R0:W-:Y:S01]  /*115d40*/  @P6 STG.E.U8 desc[UR6][R24.64], R0 ;  /* 0x0000000018006986 */ /* 0x0001e2000c101106 */
[C---:B------:R-:W-:Y:S02]  /*115d50*/  LOP3.LUT P6, RZ, R4.reuse, 0x100000, RZ, 0xc0, !PT ;  /* 0x0010000004ff7812 */ /* 0x040fe400078cc0ff */
[----:B------:R-:W-:Y:S02]  /*115d60*/  LOP3.LUT P1, RZ, R4, 0x80000000, RZ, 0xc0, !PT ;  /* 0x8000000004ff7812 */ /* 0x000fe4000782c0ff */
[----:B------:R-:W-:Y:S02]  /*115d70*/  @P0 LOP3.LUT R22, R22, 0x2000, RZ, 0xfc, !PT ;  /* 0x0000200016160812 */ /* 0x000fe400078efcff */
[----:B0-----:R-:W-:Y:S01]  /*115d80*/  PRMT R0, R8, 0x7772, RZ ;  /* 0x0000777208007816 */ /* 0x001fe200000000ff */
[----:B------:R-:W4:Y:S04]  /*115d90*/  LDL.LU.64 R24, [R1+0x4d08] ;  /* 0x004d080001187983 */ /* 0x000f280000300a00 */
[----:B------:R-:W4:Y:S04]  /*115da0*/  LDL.LU R3, [R1+0x114] ;  /* 0x0001140001037983 */ /* 0x000f280000300800 */
[----:B------:R-:W4:Y:S01]  /*115db0*/  LDL.LU R10, [R1+0x480] ;  /* 0x00048000010a7983 */ /* 0x000f220000300800 */
[----:B------:R-:W-:-:S03]  /*115dc0*/  LOP3.LUT P0, RZ, R4, 0x200000, RZ, 0xc0, !PT ;  /* 0x0020000004ff7812 */ /* 0x000fc6000780c0ff */
[----:B------:R-:W4:Y:S04]  /*115dd0*/  LDL.LU.64 R4, [R1+0x4d10] ;  /* 0x004d100001047983 */ /* 0x000f280000300a00 */
[----:B------:R-:W4:Y:S04]  /*115de0*/  LDL.LU R11, [R1+0x104] ;  /* 0x00010400010b7983 */ /* 0x000f280000300800 */
[----:B--2---:R0:W-:Y:S02]  /*115df0*/  @P4 STG.E.U8 desc[UR6][R12.64], R0 ;  /* 0x000000000c004986 */ /* 0x0041e4000c101106 */
[----:B0-----:R-:W-:-:S05]  /*115e00*/  PRMT R0, R8, 0x7773, RZ ;  /* 0x0000777308007816 */ /* 0x001fca00000000ff */
[----:B---3--:R0:W-:Y:S04]  /*115e10*/  @P5 STG.E.U8 desc[UR6][R26.64], R0 ;  /* 0x000000001a005986 */ /* 0x0081e8000c101106 */
[----:B0-----:R-:W2:Y:S04]  /*115e20*/  LDL.LU.64 R26, [R1+0x4530] ;  /* 0x00453000011a7983 */ /* 0x001ea80000300a00 */
[----:B--2---:R0:W-:Y:S04]  /*115e30*/  STL.64 [R1+0x56d8], R26 ;  /* 0x0056d81a01007387 */ /* 0x0041e80000100a00 */
[----:B0-----:R-:W2:Y:S04]  /*115e40*/  LDL.LU.64 R26, [R1+0x4550] ;  /* 0x00455000011a7983 */ /* 0x001ea80000300a00 */
[----:B--2---:R0:W-:Y:S04]  /*115e50*/  STL.64 [R1+0x56e0], R26 ;  /* 0x0056e01a01007387 */ /* 0x0041e80000100a00 */
[----:B0-----:R-:W2:Y:S01]  /*115e60*/  LDL.LU.64 R26, [R1+0x4568] ;  /* 0x00456800011a7983 */ /* 0x001ea20000300a00 */
[----:B----4-:R-:W-:-:S05]  /*115e70*/  PRMT R0, R3, 0x7770, RZ ;  /* 0x0000777003007816 */ /* 0x010fca00000000ff */
[----:B------:R0:W-:Y:S02]  /*115e80*/  @P6 STG.E.U8 desc[UR6][R6.64], R0 ;  /* 0x0000000006006986 */ /* 0x0001e4000c101106 */
[----:B0-----:R-:W-:-:S05]  /*115e90*/  PRMT R0, R3, 0x7771, RZ ;  /* 0x0000777103007816 */ /* 0x001fca00000000ff */
[----:B------:R-:W-:Y:S01]  /*115ea0*/  @P0 STG.E.U8 desc[UR6][R28.64], R0 ;  /* 0x000000001c000986 */ /* 0x000fe2000c101106 */
[----:B------:R-:W-:-:S03]  /*115eb0*/  LOP3.LUT P0, RZ, R22, 0x2000, RZ, 0xc0, !PT ;  /* 0x0000200016ff7812 */ /* 0x000fc6000780c0ff */
[----:B--2---:R0:W-:Y:S04]  /*115ec0*/  STL.64 [R1+0x56e8], R26 ;  /* 0x0056e81a01007387 */ /* 0x0041e80000100a00 */
[----:B0-----:R-:W2:Y:S01]  /*115ed0*/  LDL.LU.64 R26, [R1+0x4580] ;  /* 0x00458000011a7983 */ /* 0x001ea20000300a00 */
[----:B------:R-:W-:-:S03]  /*115ee0*/  PRMT R0, R3, 0x7772, RZ ;  /* 0x0000777203007816 */ /* 0x000fc600000000ff */
[----:B------:R-:W3:Y:S04]  /*115ef0*/  LDL.LU R7, [R1+0x138] ;  /* 0x0001380001077983 */ /* 0x000ee80000300800 */
        /* <DEDUP_REMOVED lines=13> */
[C---:B------:R-:W-:Y:S02]  /*115fd0*/  LOP3.LUT P0, RZ, R22.reuse, 0x800, RZ, 0xc0, !PT ;  /* 0x0000080016ff7812 */ /* 0x040fe4000780c0ff */
        /* <DEDUP_REMOVED lines=19> */
[----:B------:R-:W-:Y:S02]  /*116110*/  LOP3.LUT P6, RZ, R10, 0x10, RZ, 0xc0, !PT ;  /* 0x000000100aff7812 */ /* 0x000fe400078cc0ff */
[----:B------:R-:W-:Y:S01]  /*116120*/  LOP3.LUT R23, R23, 0xefffffff, RZ, 0xc0, !PT ;  /* 0xefffffff17177812 */ /* 0x000fe200078ec0ff */
[----:B--2---:R3:W-:Y:S01]  /*116130*/  @P0 STG.E.U8 desc[UR6][R26.64], R0 ;  /* 0x000000001a000986 */ /* 0x0047e2000c101106 */
[C---:B------:R-:W-:Y:S02]  /*116140*/  LOP3.LUT P0, RZ, R22.reuse, 0x80, RZ, 0xc0, !PT ;  /* 0x0000008016ff7812 */ /* 0x040fe4000780c0ff */
[----:B---3--:R-:W-:Y:S01]  /*116150*/  PRMT R0, R7, 0x7770, RZ ;  /* 0x0000777007007816 */ /* 0x008fe200000000ff */
[----:B------:R-:W2:Y:S10]  /*116160*/  LDL.LU R26, [R1+0x56d0] ;  /* 0x0056d000011a7983 */ /* 0x000eb40000300800 */
[----:B----4-:R0:W-:Y:S01]  /*116170*/  @P0 STG.E.U8 desc[UR6][R20.64], R0 ;  /* 0x0000000014000986 */ /* 0x0101e2000c101106 */
        /* <DEDUP_REMOVED lines=16> */
[----:B------:R0:W-:Y:S02]  /*116280*/  @P5 STG.E.U8 desc[UR6][R24.64], R0 ;  /* 0x0000000018005986 */ /* 0x0001e4000c101106 */
[----:B0-----:R-:W-:-:S05]  /*116290*/  PRMT R0, R3, 0x7770, RZ ;  /* 0x0000777003007816 */ /* 0x001fca00000000ff */
[----:B------:R0:W-:Y:S04]  /*1162a0*/  @P6 STG.E.U8 desc[UR6][R4.64], R0 ;  /* 0x0000000004006986 */ /* 0x0001e8000c101106 */
[----:B0-----:R-:W4:Y:S04]  /*1162b0*/  LDL.LU.64 R4, [R1+0x2180] ;  /* 0x0021800001047983 */ /* 0x001f280000300a00 */
[----:B------:R-:W2:Y:S01]  /*1162c0*/  LDL.LU.64 R6, [R1+0x2170] ;  /* 0x0021700001067983 */ /* 0x000ea20000300a00 */
[----:B------:R-:W-:Y:S02]  /*1162d0*/  LOP3.LUT P0, RZ, R10, 0x20000, RZ, 0xc0, !PT ;  /* 0x000200000aff7812 */ /* 0x000fe4000780c0ff */
[----:B------:R-:W-:-:S02]  /*1162e0*/  LOP3.LUT R22, R22, 0xfffffffe, RZ, 0xc0, !PT ;  /* 0xfffffffe16167812 */ /* 0x000fc400078ec0ff */
[C---:B------:R-:W-:Y:S02]  /*1162f0*/  LOP3.LUT P4, RZ, R10.reuse, 0x20, RZ, 0xc0, !PT ;  /* 0x000000200aff7812 */ /* 0x040fe4000788c0ff */
[C---:B------:R-:W-:Y:S02]  /*116300*/  LOP3.LUT P5, RZ, R10.reuse, 0x40, RZ, 0xc0, !PT ;  /* 0x000000400aff7812 */ /* 0x040fe400078ac0ff */
[----:B------:R-:W-:Y:S02]  /*116310*/  PRMT R0, R3, 0x7771, RZ ;  /* 0x0000777103007816 */ /* 0x000fe400000000ff */
[----:B------:R-:W-:Y:S01]  /*116320*/  LOP3.LUT P6, RZ, R10, 0x80, RZ, 0xc0, !PT ;  /* 0x000000800aff7812 */ /* 0x000fe200078cc0ff */
[----:B------:R-:W2:Y:S04]  /*116330*/  LDL.LU.64 R12, [R1+0x2160] ;  /* 0x00216000010c7983 */ /* 0x000ea80000300a00 */
[----:B------:R-:W2:Y:S04]  /*116340*/  LDL.LU.64 R8, [R1+0x2150] ;  /* 0x0021500001087983 */ /* 0x000ea80000300a00 */
[----:B------:R-:W2:Y:S01]  /*116350*/  LDL.LU R25, [R1+0x108] ;  /* 0x0001080001197983 */ /* 0x000ea20000300800 */
        /* <DEDUP_REMOVED lines=25> */
[----:B------:R-:W-:-:S05]  /*1164f0*/  LOP3.LUT P3, RZ, R10, 0x100000, RZ, 0xc0, !PT ;  /* 0x001000000aff7812 */ /* 0x000fca000786c0ff */
[----:B------:R-:W-:Y:S02]  /*116500*/  @P0 LOP3.LUT R22, R22, 0x10, RZ, 0xfc, !PT ;  /* 0x0000001016160812 */ /* 0x000fe400078efcff */
[C---:B------:R-:W-:Y:S01]  /*116510*/  LOP3.LUT P0, RZ, R10.reuse, 0x100, RZ, 0xc0, !PT ;  /* 0x000001000aff7812 */ /* 0x040fe2000780c0ff */
[----:B---3--:R0:W-:Y:S02]  /*116520*/  @P4 STG.E.U8 desc[UR6][R28.64], R0 ;  /* 0x000000001c004986 */ /* 0x0081e4000c101106 */
[----:B0-----:R-:W-:Y:S02]  /*116530*/  PRMT R0, R3, 0x7772, RZ ;  /* 0x0000777203007816 */ /* 0x001fe400000000ff */
[----:B------:R-:W3:Y:S04]  /*116540*/  LDL.LU.64 R28, [R1+0x2140] ;  /* 0x00214000011c7983 */ /* 0x000ee80000300a00 */
[----:B------:R-:W3:Y:S01]  /*116550*/  LDL.LU R27, [R1+0x13c] ;  /* 0x00013c00011b7983 */ /* 0x000ee20000300800 */
[----:B------:R-:W-:-:S03]  /*116560*/  LOP3.LUT P4, RZ, R10, 0x200000, RZ, 0xc0, !PT ;  /* 0x002000000aff7812 */ /* 0x000fc6000788c0ff */
[----:B----4-:R0:W-:Y:S01]  /*116570*/  @P5 STG.E.U8 desc[UR6][R4.64], R0 ;  /* 0x0000000004005986 */ /* 0x0101e2000c101106 */
[C---:B------:R-:W-:Y:S02]  /*116580*/  LOP3.LUT P5, RZ, R10.reuse, 0x400000, RZ, 0xc0, !PT ;  /* 0x004000000aff7812 */ /* 0x040fe400078ac0ff */
[----:B0-----:R-:W-:Y:S01]  /*116590*/  PRMT R0, R3, 0x7773, RZ ;  /* 0x0000777303007816 */ /* 0x001fe200000000ff */
[----:B------:R-:W4:Y:S04]  /*1165a0*/  LDL.LU.64 R4, [R1+0x2130] ;  /* 0x0021300001047983 */ /* 0x000f280000300a00 */
[----:B------:R-:W3:Y:S04]  /*1165b0*/  LDL.LU.64 R2, [R1+0x2120] ;  /* 0x0021200001027983 */ /* 0x000ee80000300a00 */
[----:B--2---:R0:W-:Y:S01]  /*1165c0*/  @P6 STG.E.U8 desc[UR6][R6.64], R0 ;  /* 0x0000000006006986 */ /* 0x0041e2000c101106 */
[----:B------:R-:W-:-:S03]  /*1165d0*/  LOP3.LUT P6, RZ, R10, 0x800000, RZ, 0xc0, !PT ;  /* 0x008000000aff7812 */ /* 0x000fc600078cc0ff */
[----:B0-----:R-:W2:Y:S04]  /*1165e0*/  LDL.LU R7, [R1+0x12c] ;  /* 0x00012c0001077983 */ /* 0x001ea80000300800 */
[----:B------:R0:W-:Y:S04]  /*1165f0*/  STL [R1+0x56c0], R10 ;  /* 0x0056c00a01007387 */ /* 0x0001e80000100800 */
[----:B0-----:R-:W2:Y:S01]  /*116600*/  LDL.LU.64 R10, [R1+0x2100] ;  /* 0x00210000010a7983 */ /* 0x001ea20000300a00 */
[----:B------:R-:W-:-:S05]  /*116610*/  PRMT R0, R25, 0x7770, RZ ;  /* 0x0000777019007816 */ /* 0x000fca00000000ff */
[----:B------:R0:W-:Y:S01]  /*116620*/  @P0 STG.E.U8 desc[UR6][R12.64], R0 ;  /* 0x000000000c000986 */ /* 0x0001e2000c101106 */
[----:B------:R-:W-:Y:S02]  /*116630*/  LOP3.LUT P0, RZ, R22, 0x10, RZ, 0xc0, !PT ;  /* 0x0000001016ff7812 */ /* 0x000fe4000780c0ff */
[----:B0-----:R-:W-:-:S11]  /*116640*/  PRMT R0, R25, 0x7771, RZ ;  /* 0x0000777119007816 */ /* 0x001fd600000000ff */
[----:B------:R0:W-:Y:S01]  /*116650*/  @P0 STG.E.U8 desc[UR6][R8.64], R0 ;  /* 0x0000000008000986 */ /* 0x0001e2000c101106 */
[C---:B------:R-:W-:Y:S02]  /*116660*/  LOP3.LUT P0, RZ, R22.reuse, 0x8, RZ, 0xc0, !PT ;  /* 0x0000000816ff7812 */ /* 0x040fe4000780c0ff */
[----:B0-----:R-:W-:Y:S01]  /*116670*/  PRMT R0, R25, 0x7772, RZ ;  /* 0x0000777219007816 */ /* 0x001fe200000000ff */
[----:B--2---:R0:W-:Y:S04]  /*116680*/  STL.64 [R1+0x56c8], R10 ;  /* 0x0056c80a01007387 */ /* 0x0041e80000100a00 */
[----:B0-----:R-:W2:Y:S06]  /*116690*/  LDL.LU.64 R10, [R1+0x2110] ;  /* 0x00211000010a7983 */ /* 0x001eac0000300a00 */
[----:B---3--:R0:W-:Y:S01]  /*1166a0*/  @P0 STG.E.U8 desc[UR6][R28.64], R0 ;  /* 0x000000001c000986 */ /* 0x0081e2000c101106 */
[----:B------:R-:W-:-:S03]  /*1166b0*/  LOP3.LUT P0, RZ, R22, 0x4, RZ, 0xc0, !PT ;  /* 0x0000000416ff7812 */ /* 0x000fc6000780c0ff */
[----:B------:R-:W3:Y:S04]  /*1166c0*/  LDL.LU.64 R20, [R1+0x20f0] ;  /* 0x0020f00001147983 */ /* 0x000ee80000300a00 */
[----:B------:R-:W3:Y:S04]  /*1166d0*/  LDL.LU.64 R18, [R1+0x20e0] ;  /* 0x0020e00001127983 */ /* 0x000ee80000300a00 */
[----:B------:R-:W3:Y:S04]  /*1166e0*/  LDL.LU.64 R16, [R1+0x20d0] ;  /* 0x0020d00001107983 */ /* 0x000ee80000300a00 */
[----:B------:R-:W3:Y:S04]  /*1166f0*/  LDL.LU.64 R14, [R1+0x20c0] ;  /* 0x0020c000010e7983 */ /* 0x000ee80000300a00 */
[----:B------:R-:W3:Y:S04]  /*116700*/  LDL.LU.64 R12, [R1+0x20b0] ;  /* 0x0020b000010c7983 */ /* 0x000ee80000300a00 */
[----:B------:R-:W3:Y:S04]  /*116710*/  LDL.LU R6, [R1+0x11c] ;  /* 0x00011c0001067983 */ /* 0x000ee80000300800 */
[----:B------:R-:W3:Y:S01]  /*116720*/  LDL.LU.64 R8, [R1+0x20a8] ;  /* 0x0020a80001087983 */ /* 0x000ee20000300a00 */
[----:B0-----:R-:W-:-:S03]  /*116730*/  PRMT R0, R25, 0x7773, RZ ;  /* 0x0000777319007816 */ /* 0x001fc600000000ff */
[----:B------:R-:W3:Y:S04]  /*116740*/  LDL.LU.64 R28, [R1+0x20a0] ;  /* 0x0020a000011c7983 */ /* 0x000ee80000300a00 */
[----:B------:R-:W3:Y:S04]  /*116750*/  LDL.LU.64 R24, [R1+0x2090] ;  /* 0x0020900001187983 */ /* 0x000ee80000300a00 */
[----:B----4-:R0:W-:Y:S01]  /*116760*/  @P0 STG.E.U8 desc[UR6][R4.64], R0 ;  /* 0x0000000004000986 */ /* 0x0101e2000c101106 */
[C---:B------:R-:W-:Y:S02]  /*116770*/  LOP3.LUT P0, RZ, R22.reuse, 0x2, RZ, 0xc0, !PT ;  /* 0x0000000216ff7812 */ /* 0x040fe4000780c0ff */
[----:B0-----:R-:W-:Y:S01]  /*116780*/  PRMT R0, R27, 0x7770, RZ ;  /* 0x000077701b007816 */ /* 0x001fe200000000ff */
[----:B------:R-:W4:Y:S10]  /*116790*/  LDL.LU.64 R4, [R1+0x2080] ;  /* 0x0020800001047983 */ /* 0x000f340000300a00 */
[----:B------:R0:W-:Y:S01]  /*1167a0*/  @P0 STG.E.U8 desc[UR6][R2.64], R0 ;  /* 0x0000000002000986 */ /* 0x0001e2000c101106 */
[----:B------:R-:W-:-:S02]  /*1167b0*/  LOP3.LUT P0, RZ, R22, 0x1, RZ, 0xc0, !PT ;  /* 0x0000000116ff7812 */ /* 0x000fc4000780c0ff */
[----:B0-----:R-:W-:Y:S01]  /*1167c0*/  PRMT R0, R27, 0x7771, RZ ;  /* 0x000077711b007816 */ /* 0x001fe200000000ff */
[----:B------:R-:W3:Y:S10]  /*1167d0*/  LDL.LU R3, [R1+0x484] ;  /* 0x0004840001037983 */ /* 0x000ef40000300800 */
[----:B--2---:R0:W-:Y:S04]  /*1167e0*/  @P0 STG.E.U8 desc[UR6][R10.64], R0 ;  /* 0x000000000a000986 */ /* 0x0041e8000c101106 */
[----:B0-----:R-:W2:Y:S01]  /*1167f0*/  LDL.LU.64 R10, [R1+0x56c8] ;  /* 0x0056c800010a7983 */ /* 0x001ea20000300a00 */
[----:B------:R-:W-:-:S02]  /*116800*/  LOP3.LUT P0, RZ, R23, 0x80000000, RZ, 0xc0, !PT ;  /* 0x8000000017ff7812 */ /* 0x000fc4000780c0ff */
[----:B------:R-:W-:-:S11]  /*116810*/  PRMT R0, R27, 0x7772, RZ ;  /* 0x000077721b007816 */ /* 0x000fd600000000ff */
[----:B--2---:R0:W-:Y:S01]  /*116820*/  @P0 STG.E.U8 desc[UR6][R10.64], R0 ;  /* 0x000000000a000986 */ /* 0x0041e2000c101106 */
[----:B------:R-:W-:Y:S02]  /*116830*/  LOP3.LUT P0, RZ, R23, 0x40000000, RZ, 0xc0, !PT ;  /* 0x4000000017ff7812 */ /* 0x000fe4000780c0ff */
[----:B0-----:R-:W-:Y:S01]  /*116840*/  PRMT R0, R27, 0x7773, RZ ;  /* 0x000077731b007816 */ /* 0x001fe200000000ff */
[----:B------:R-:W2:Y:S10]  /*116850*/  LDL.LU R10, [R1+0x56c0] ;  /* 0x0056c000010a7983 */ /* 0x000eb40000300800 */
[----:B---3--:R0:W-:Y:S01]  /*116860*/  @P0 STG.E.U8 desc[UR6][R20.64], R0 ;  /* 0x0000000014000986 */ /* 0x0081e2000c101106 */
        /* <DEDUP_REMOVED lines=18> */
[----:B0-----:R-:W3:Y:S04]  /*116990*/  LDL.LU.64 R4, [R1+0x2070] ;  /* 0x0020700001047983 */ /* 0x001ee80000300a00 */
[----:B------:R-:W4:Y:S04]  /*1169a0*/  LDL.LU.64 R8, [R1+0x2060] ;  /* 0x0020600001087983 */ /* 0x000f280000300a00 */
[----:B------:R-:W3:Y:S04]  /*1169b0*/  LDL.LU.64 R28, [R1+0x2050] ;  /* 0x00205000011c7983 */ /* 0x000ee80000300a00 */
[----:B------:R-:W3:Y:S04]  /*1169c0*/  LDL.LU R27, [R1+0x10c] ;  /* 0x00010c00011b7983 */ /* 0x000ee80000300800 */
[----:B------:R-:W4:Y:S04]  /*1169d0*/  LDL.LU.64 R6, [R1+0x2040] ;  /* 0x0020400001067983 */ /* 0x000f280000300a00 */
[----:B------:R-:W4:Y:S04]  /*1169e0*/  LDL.LU.64 R24, [R1+0x2030] ;  /* 0x0020300001187983 */ /* 0x000f280000300a00 */
[----:B------:R-:W4:Y:S01]  /*1169f0*/  LDL.LU R2, [R1+0xf0] ;  /* 0x0000f00001027983 */ /* 0x000f220000300800 */
[----:B--2---:R-:W-:-:S02]  /*116a00*/  LOP3.LUT P4, RZ, R10, 0x1000000, RZ, 0xc0, !PT ;  /* 0x010000000aff7812 */ /* 0x004fc4000788c0ff */
[----:B---3--:R-:W-:-:S11]  /*116a10*/  PRMT R0, R27, 0x7770, RZ ;  /* 0x000077701b007816 */ /* 0x008fd600000000ff */
[----:B------:R0:W-:Y:S04]  /*116a20*/  @P4 STG.E.U8 desc[UR6][R4.64], R0 ;  /* 0x0000000004004986 */ /* 0x0001e8000c101106 */
[----:B0-----:R-:W2:Y:S04]  /*116a30*/  LDL.LU.64 R4, [R1+0x2020] ;  /* 0x0020200001047983 */ /* 0x001ea80000300a00 */
[----:B------:R-:W3:Y:S04]  /*116a40*/  LDL.LU R11, [R1+0xe0] ;  /* 0x0000e000010b7983 */ /* 0x000ee80000300800 */
        /* <DEDUP_REMOVED lines=31> */
[----:B------:R-:W-:Y:S01]  /*116c40*/  LOP3.LUT P0, RZ, R10, 0x20000000, RZ, 0xc0, !PT ;  /* 0x200000000aff7812 */ /* 0x000fe2000780c0ff */
[----:B------:R-:W3:Y:S04]  /*116c50*/  LDL.LU.64 R18, [R1+0x1fd0] ;  /* 0x001fd00001127983 */ /* 0x000ee80000300a00 */
[----:B------:R-:W3:Y:S01]  /*116c60*/  LDL.LU.64 R16, [R1+0x1fc0] ;  /* 0x001fc00001107983 */ /* 0x000ee20000300a00 */
[----:B------:R-:W-:-:S07]  /*116c70*/  LOP3.LUT R23, R23, 0xfbffffff, RZ, 0xc0, !PT ;  /* 0xfbffffff17177812 */ /* 0x000fce00078ec0ff */
[----:B------:R-:W-:Y:S02]  /*116c80*/  @P0 LOP3.LUT R23, R23, 0x4000000, RZ, 0xfc, !PT ;  /* 0x0400000017170812 */ /* 0x000fe400078efcff */
[----:B------:R-:W-:Y:S02]  /*116c90*/  LOP3.LUT P0, RZ, R10, 0x10000000, RZ, 0xc0, !PT ;  /* 0x100000000aff7812 */ /* 0x000fe4000780c0ff */
[----:B------:R-:W-:Y:S01]  /*116ca0*/  LOP3.LUT R23, R23, 0xf7ffffff, RZ, 0xc0, !PT ;  /* 0xf7ffffff17177812 */ /* 0x000fe200078ec0ff */
[----:B----4-:R0:W-:Y:S10]  /*116cb0*/  @P5 STG.E.U8 desc[UR6][R8.64], R0 ;  /* 0x0000000008005986 */ /* 0x0101f4000c101106 */
[----:B------:R-:W-:-:S02]  /*116cc0*/  @P0 LOP3.LUT R23, R23, 0x8000000, RZ, 0xfc, !PT ;  /* 0x0800000017170812 */ /* 0x000fc400078efcff */
[----:B------:R-:W-:Y:S02]  /*116cd0*/  LOP3.LUT P0, RZ, R10, 0x8000000, RZ, 0xc0, !PT ;  /* 0x080000000aff7812 */ /* 0x000fe4000780c0ff */
[----:B0-----:R-:W-:-:S05]  /*116ce0*/  PRMT R0, R27, 0x7772, RZ ;  /* 0x000077721b007816 */ /* 0x001fca00000000ff */
[----:B------:R0:W-:Y:S02]  /*116cf0*/  @P6 STG.E.U8 desc[UR6][R28.64], R0 ;  /* 0x000000001c006986 */ /* 0x0001e4000c101106 */
[----:B0-----:R-:W-:Y:S02]  /*116d00*/  PRMT R0, R27, 0x7773, RZ ;  /* 0x000077731b007816 */ /* 0x001fe400000000ff */
[----:B------:R-:W4:Y:S04]  /*116d10*/  LDL.LU R27, [R1+0xd0] ;  /* 0x0000d000011b7983 */ /* 0x000f280000300800 */
[----:B------:R0:W-:Y:S01]  /*116d20*/  @P0 STG.E.U8 desc[UR6][R6.64], R0 ;  /* 0x0000000006000986 */ /* 0x0001e2000c101106 */
[----:B------:R-:W-:-:S03]  /*116d30*/  LOP3.LUT P0, RZ, R23, 0x8000000, RZ, 0xc0, !PT ;  /* 0x0800000017ff7812 */ /* 0x000fc6000780c0ff */
[----:B------:R-:W3:Y:S04]  /*116d40*/  LDL.LU.64 R14, [R1+0x1fb0] ;  /* 0x001fb000010e7983 */ /* 0x000ee80000300a00 */
[----:B------:R-:W3:Y:S04]  /*116d50*/  LDL.LU.64 R12, [R1+0x1fa0] ;  /* 0x001fa000010c7983 */ /* 0x000ee80000300a00 */
[----:B------:R-:W3:Y:S04]  /*116d60*/  LDL.LU.64 R8, [R1+0x1f90] ;  /* 0x001f900001087983 */ /* 0x000ee80000300a00 */
[----:B------:R-:W3:Y:S04]  /*116d70*/  LDL.LU.64 R28, [R1+0x1f80] ;  /* 0x001f8000011c7983 */ /* 0x000ee80000300a00 */
[----:B------:R-:W3:Y:S01]  /*116d80*/  LDL.LU R10, [R1+0xc0] ;  /* 0x0000c000010a7983 */ /* 0x000ee20000300800 */
        /* <DEDUP_REMOVED lines=60> */
[----:B--2---:R3:W-:Y:S02]  /*117150*/  @P4 STG.E.U8 desc[UR6][R4.64], R0 ;  /* 0x0000000004004986 */ /* 0x0047e4000c101106 */
[----:B---3--:R-:W-:-:S02]  /*117160*/  PRMT R0, R27, 0x7770, RZ ;  /* 0x000077701b007816 */ /* 0x008fc400000000ff */
[----:B------:R-:W2:Y:S04]  /*117170*/  LDL.LU.64 R4, [R1+0x1ef0] ;  /* 0x001ef00001047983 */ /* 0x000ea80000300a00 */
[----:B------:R0:W-:Y:S04]  /*117180*/  @P5 STG.E.U8 desc[UR6][R24.64], R0 ;  /* 0x0000000018005986 */ /* 0x0001e8000c101106 */
[----:B0-----:R-:W3:Y:S04]  /*117190*/  LDL.LU.64 R24, [R1+0x1ee0] ;  /* 0x001ee00001187983 */ /* 0x001ee80000300a00 */
        /* <DEDUP_REMOVED lines=50> */
[----:B0-----:R-:W-:Y:S02]  /*1174c0*/  PRMT R0, R22, 0x7771, RZ ;  /* 0x0000777116007816 */ /* 0x001fe400000000ff */
[----:B------:R-:W-:Y:S01]  /*1174d0*/  LOP3.LUT P6, RZ, R3, 0x20000000, RZ, 0xc0, !PT ;  /* 0x2000000003ff7812 */ /* 0x000fe200078cc0ff */
[----:B------:R0:W-:Y:S04]  /*1174e0*/  STL [R1+0x5698], R3 ;  /* 0x0056980301007387 */ /* 0x0001e80000100800 */
[----:B---3--:R1:W-:Y:S01]  /*1174f0*/  @P0 STG.E.U8 desc[UR6][R24.64], R0 ;  /* 0x0000000018000986 */ /* 0x0083e2000c101106 */
[----:B------:R-:W-:-:S03]  /*117500*/  LOP3.LUT P0, RZ, R23, 0x8000, RZ, 0xc0, !PT ;  /* 0x0000800017ff7812 */ /* 0x000fc6000780c0ff */
[----:B0-----:R-:W3:Y:S04]  /*117510*/  LDL.LU.64 R2, [R1+0x1eb8] ;  /* 0x001eb80001027983 */ /* 0x001ee80000300a00 */
[----:B------:R-:W4:Y:S04]  /*117520*/  LDL.LU.64 R20, [R1+0x1eb0] ;  /* 0x001eb00001147983 */ /* 0x000f280000300a00 */
[----:B------:R-:W3:Y:S04]  /*117530*/  LDL.LU.64 R18, [R1+0x1ea0] ;  /* 0x001ea00001127983 */ /* 0x000ee80000300a00 */
[----:B------:R-:W3:Y:S04]  /*117540*/  LDL.LU R27, [R1+0xc4] ;  /* 0x0000c400011b7983 */ /* 0x000ee80000300800 */
[----:B------:R-:W3:Y:S04]  /*117550*/  LDL.LU.64 R14, [R1+0x1e90] ;  /* 0x001e9000010e7983 */ /* 0x000ee80000300a00 */
[----:B------:R-:W3:Y:S04]  /*117560*/  LDL.LU.64 R12, [R1+0x1e80] ;  /* 0x001e8000010c7983 */ /* 0x000ee80000300a00 */
[----:B------:R-:W3:Y:S04]  /*117570*/  LDL.LU.64 R10, [R1+0x1e70] ;  /* 0x001e7000010a7983 */ /* 0x000ee80000300a00 */
[----:B------:R-:W3:Y:S01]  /*117580*/  LDL.LU.64 R8, [R1+0x1e60] ;  /* 0x001e600001087983 */ /* 0x000ee20000300a00 */
[----:B-1----:R-:W-:-:S03]  /*117590*/  PRMT R0, R22, 0x7772, RZ ;  /* 0x0000777216007816 */ /* 0x002fc600000000ff */
[----:B------:R-:W3:Y:S04]  /*1175a0*/  LDL.LU.64 R28, [R1+0x1e50] ;  /* 0x001e5000011c7983 */ /* 0x000ee80000300a00 */
[----:B------:R-:W3:Y:S04]  /*1175b0*/  LDL.LU.64 R6, [R1+0x1e40] ;  /* 0x001e400001067983 */ /* 0x000ee80000300a00 */
[----:B------:R-:W3:Y:S04]  /*1175c0*/  LDL.LU R4, [R1+0xf8] ;  /* 0x0000f80001047983 */ /* 0x000ee80000300800 */
[----:B------:R-:W3:Y:S04]  /*1175d0*/  LDL.LU.64 R24, [R1+0x1e30] ;  /* 0x001e300001187983 */ /* 0x000ee80000300a00 */
[----:B------:R-:W3:Y:S04]  /*1175e0*/  LDL.LU R5, [R1+0x488] ;  /* 0x0004880001057983 */ /* 0x000ee80000300800 */
[----:B--2---:R0:W-:Y:S04]  /*1175f0*/  @P0 STG.E.U8 desc[UR6][R16.64], R0 ;  /* 0x0000000010000986 */ /* 0x0041e8000c101106 */
[----:B0-----:R-:W2:Y:S01]  /*117600*/  LDL.LU.64 R16, [R1+0x56a0] ;  /* 0x0056a00001107983 */ /* 0x001ea20000300a00 */
[----:B------:R-:W-:-:S02]  /*117610*/  LOP3.LUT P0, RZ, R23, 0x4000, RZ, 0xc0, !PT ;  /* 0x0000400017ff7812 */ /* 0x000fc4000780c0ff */
[----:B------:R-:W-:-:S11]  /*117620*/  PRMT R0, R22, 0x7773, RZ ;  /* 0x0000777316007816 */ /* 0x000fd600000000ff */
[----:B--2---:R0:W-:Y:S04]  /*117630*/  @P0 STG.E.U8 desc[UR6][R16.64], R0 ;  /* 0x0000000010000986 */ /* 0x0041e8000c101106 */
[----:B0-----:R-:W2:Y:S01]  /*117640*/  LDL.LU R16, [R1+0x569c] ;  /* 0x00569c0001107983 */ /* 0x001ea20000300800 */
[----:B------:R-:W-:Y:S02]  /*117650*/  LOP3.LUT P0, RZ, R23, 0x2000, RZ, 0xc0, !PT ;  /* 0x0000200017ff7812 */ /* 0x000fe4000780c0ff */
[----:B--2---:R-:W-:-:S11]  /*117660*/  PRMT R0, R16, 0x7770, RZ ;  /* 0x0000777010007816 */ /* 0x004fd600000000ff */
[----:B---3--:R0:W-:Y:S04]  /*117670*/  @P0 STG.E.U8 desc[UR6][R2.64], R0 ;  /* 0x0000000002000986 */ /* 0x0081e8000c101106 */
[----:B0-----:R-:W2:Y:S01]  /*117680*/  LDL.LU R3, [R1+0x5698] ;  /* 0x0056980001037983 */ /* 0x001ea20000300800 */
        /* <DEDUP_REMOVED lines=22> */
[----:B------:R0:W-:Y:S04]  /*1177f0*/  @P6 STG.E.U8 desc[UR6][R24.64], R0 ;  /* 0x0000000018006986 */ /* 0x0001e8000c101106 */
[----:B0-----:R-:W4:Y:S04]  /*117800*/  LDL.LU.64 R24, [R1+0x1e00] ;  /* 0x001e000001187983 */ /* 0x001f280000300a00 */
[----:B------:R-:W4:Y:S04]  /*117810*/  LDL.LU.64 R8, [R1+0x1df0] ;  /* 0x001df00001087983 */ /* 0x000f280000300a00 */
[----:B------:R-:W4:Y:S01]  /*117820*/  LDL.LU.64 R28, [R1+0x1de0] ;  /* 0x001de000011c7983 */ /* 0x000f220000300a00 */
[----:B--2---:R-:W-:-:S02]  /*117830*/  LOP3.LUT P4, RZ, R3, 0x40000000, RZ, 0xc0, !PT ;  /* 0x4000000003ff7812 */ /* 0x004fc4000788c0ff */
[----:B------:R-:W-:Y:S02]  /*117840*/  LOP3.LUT P5, RZ, R3, 0x80000000, RZ, 0xc0, !PT ;  /* 0x8000000003ff7812 */ /* 0x000fe400078ac0ff */
[----:B------:R-:W2:Y:S01]  /*117850*/  LDL.LU R3, [R1+0xe8] ;  /* 0x0000e80001037983 */ /* 0x000ea20000300800 */
[----:B------:R-:W-:Y:S02]  /*117860*/  PRMT R0, R4, 0x7772, RZ ;  /* 0x0000777204007816 */ /* 0x000fe400000000ff */
[----:B------:R-:W-:-:S06]  /*117870*/  LOP3.LUT P6, RZ, R5, 0x1, RZ, 0xc0, !PT ;  /* 0x0000000105ff7812 */ /* 0x000fcc00078cc0ff */
[----:B---3--:R0:W-:Y:S02]  /*117880*/  @P4 STG.E.U8 desc[UR6][R6.64], R0 ;  /* 0x0000000006004986 */ /* 0x0081e4000c101106 */
[----:B0-----:R-:W-:Y:S02]  /*117890*/  PRMT R0, R4, 0x7773, RZ ;  /* 0x0000777304007816 */ /* 0x001fe400000000ff */
[----:B------:R-:W3:Y:S04]  /*1178a0*/  LDL.LU.64 R6, [R1+0x1dd0] ;  /* 0x001dd00001067983 */ /* 0x000ee80000300a00 */
[----:B------:R-:W3:Y:S04]  /*1178b0*/  LDL.LU R2, [R1+0xd8] ;  /* 0x0000d80001027983 */ /* 0x000ee80000300800 */
[----:B----4-:R2:W-:Y:S02]  /*1178c0*/  @P5 STG.E.U8 desc[UR6][R10.64], R0 ;  /* 0x000000000a005986 */ /* 0x0105e4000c101106 */
[----:B--2---:R-:W-:-:S05]  /*1178d0*/  PRMT R0, R3, 0x7770, RZ ;  /* 0x0000777003007816 */ /* 0x004fca00000000ff */
[----:B------:R0:W-:Y:S04]  /*1178e0*/  @P6 STG.E.U8 desc[UR6][R24.64], R0 ;  /* 0x0000000018006986 */ /* 0x0001e8000c101106 */
[----:B0-----:R-:W2:Y:S04]  /*1178f0*/  LDL.LU.64 R24, [R1+0x1d90] ;  /* 0x001d900001187983 */ /* 0x001ea80000300a00 */
        /* <DEDUP_REMOVED lines=27> */
[----:B------:R-:W4:Y:S04]  /*117ab0*/  LDL.LU R27, [R1+0xc8] ;  /* 0x0000c800011b7983 */ /* 0x000f280000300800 */
[----:B------:R-:W4:Y:S01]  /*117ac0*/  LDL.LU.64 R20, [R1+0x1d80] ;  /* 0x001d800001147983 */ /* 0x000f220000300a00 */
[----:B------:R-:W-:-:S02]  /*117ad0*/  @P0 LOP3.LUT R23, R23, 0x80, RZ, 0xfc, !PT ;  /* 0x0000008017170812 */ /* 0x000fc400078efcff */
[----:B------:R-:W-:Y:S01]  /*117ae0*/  LOP3.LUT P0, RZ, R5, 0x8, RZ, 0xc0, !PT ;  /* 0x0000000805ff7812 */ /* 0x000fe2000780c0ff */
[----:B------:R-:W4:Y:S04]  /*117af0*/  LDL.LU.64 R18, [R1+0x1d70] ;  /* 0x001d700001127983 */ /* 0x000f280000300a00 */
[----:B------:R-:W4:Y:S01]  /*117b00*/  LDL.LU R4, [R1+0xfc] ;  /* 0x0000fc0001047983 */ /* 0x000f220000300800 */
[----:B------:R-:W-:-:S03]  /*117b10*/  LOP3.LUT R23, R23, 0xfffffeff, RZ, 0xc0, !PT ;  /* 0xfffffeff17177812 */ /* 0x000fc600078ec0ff */
[----:B------:R-:W4:Y:S04]  /*117b20*/  LDL.LU.64 R16, [R1+0x1d60] ;  /* 0x001d600001107983 */ /* 0x000f280000300a00 */
[----:B------:R-:W4:Y:S04]  /*117b30*/  LDL.LU.64 R14, [R1+0x1d50] ;  /* 0x001d5000010e7983 */ /* 0x000f280000300a00 */
[----:B------:R-:W4:Y:S04]  /*117b40*/  LDL.LU.64 R12, [R1+0x1d40] ;  /* 0x001d4000010c7983 */ /* 0x000f280000300a00 */
[----:B------:R-:W4:Y:S01]  /*117b50*/  LDL.LU.64 R10, [R1+0x1d30] ;  /* 0x001d3000010a7983 */ /* 0x000f220000300a00 */
[----:B------:R-:W-:-:S02]  /*117b60*/  @P0 LOP3.LUT R23, R23, 0x100, RZ, 0xfc, !PT ;  /* 0x0000010017170812 */ /* 0x000fc400078efcff */
[----:B------:R-:W-:Y:S02]  /*117b70*/  LOP3.LUT P0, RZ, R5, 0x4, RZ, 0xc0, !PT ;  /* 0x0000000405ff7812 */ /* 0x000fe4000780c0ff */
[----:B------:R-:W-:-:S11]  /*117b80*/  LOP3.LUT R23, R23, 0xfffffdff, RZ, 0xc0, !PT ;  /* 0xfffffdff17177812 */ /* 0x000fd600078ec0ff */
[----:B------:R-:W-:Y:S02]  /*117b90*/  @P0 LOP3.LUT R23, R23, 0x200, RZ, 0xfc, !PT ;  /* 0x0000020017170812 */ /* 0x000fe400078efcff */
        /* <DEDUP_REMOVED lines=34> */
[----:B----4-:R-:W-:Y:S01]  /*117dc0*/  PRMT R0, R27, 0x7770, RZ ;  /* 0x000077701b007816 */ /* 0x010fe200000000ff */
[----:B------:R-:W2:Y:S10]  /*117dd0*/  LDL.LU.64 R24, [R1+0x5678] ;  /* 0x0056780001187983 */ /* 0x000eb40000300a00 */
        /* <DEDUP_REMOVED lines=17> */
[----:B---3--:R-:W-:-:S05]  /*117ef0*/  PRMT R0, R3, 0x7770, RZ ;  /* 0x0000777003007816 */ /* 0x008fca00000000ff */
        /* <DEDUP_REMOVED lines=46> */
[----:B------:R-:W2:Y:S01]  /*1181e0*/  LDL.LU R12, [R1+0xb0] ;  /* 0x0000b000010c7983 */ /* 0x000ea20000300800 */
[----:B------:R-:W-:-:S03]  /*1181f0*/  LOP3.LUT R24, R24, 0x7fffffff, RZ, 0xc0, !PT ;  /* 0x7fffffff18187812 */ /* 0x000fc600078ec0ff */
[----:B------:R-:W2:Y:S04]  /*118200*/  LDL.LU.64 R18, [R1+0x1c50] ;  /* 0x001c500001127983 */ /* 0x000ea80000300a00 */
[----:B------:R-:W2:Y:S02]  /*118210*/  LDL.LU.64 R16, [R1+0x1c40] ;  /* 0x001c400001107983 */ /* 0x000ea40000300a00 */
        /* <DEDUP_REMOVED lines=20> */
[----:B---3--:R0:W-:Y:S01]  /*118360*/  @P0 STG.E.U8 desc[UR6][R6.64], R0 ;  /* 0x0000000006000986 */ /* 0x0081e2000c101106 */
[----:B------:R-:W-:-:S02]  /*118370*/  LOP3.LUT P0, RZ, R24, 0x40000000, RZ, 0xc0, !PT ;  /* 0x4000000018ff7812 */ /* 0x000fc4000780c0ff */
        /* <DEDUP_REMOVED lines=20> */
[C---:B------:R-:W-:Y:S02]  /*1184c0*/  LOP3.LUT P3, RZ, R27.reuse, 0x1, RZ, 0xc0, !PT ;  /* 0x000000011bff7812 */ /* 0x040fe4000786c0ff */
[C---:B------:R-:W-:Y:S02]  /*1184d0*/  LOP3.LUT P4, RZ, R27.reuse, 0x2, RZ, 0xc0, !PT ;  /* 0x000000021bff7812 */ /* 0x040fe4000788c0ff */
[----:B------:R-:W-:-:S05]  /*1184e0*/  LOP3.LUT P5, RZ, R27, 0x4, RZ, 0xc0, !PT ;  /* 0x000000041bff7812 */ /* 0x000fca00078ac0ff */
[----:B--2---:R0:W-:Y:S01]  /*1184f0*/  @P0 STG.E.U8 desc[UR6][R20.64], R0 ;  /* 0x0000000014000986 */ /* 0x0041e2000c101106 */
        /* <DEDUP_REMOVED lines=16> */
[----:B---3--:R0:W-:Y:S04]  /*118600*/  @P5 STG.E.U8 desc[UR6][R6.64], R0 ;  /* 0x0000000006005986 */ /* 0x0081e8000c101106 */
[----:B0-----:R-:W3:Y:S01]  /*118610*/  LDL.LU.64 R6, [R1+0x1bc0] ;  /* 0x001bc00001067983 */ /* 0x001ee20000300a00 */
[----:B------:R-:W-:-:S03]  /*118620*/  PRMT R0, R3, 0x7773, RZ ;  /* 0x0000777303007816 */ /* 0x000fc600000000ff */
[----:B------:R-:W4:Y:S04]  /*118630*/  LDL.LU.64 R12, [R1+0x1bb0] ;  /* 0x001bb000010c7983 */ /* 0x000f280000300a00 */
[----:B------:R-:W2:Y:S01]  /*118640*/  LDL.LU R3, [R1+0x90] ;  /* 0x0000900001037983 */ /* 0x000ea20000300800 */
[C---:B------:R-:W-:Y:S02]  /*118650*/  LOP3.LUT P6, RZ, R27.reuse, 0x8, RZ, 0xc0, !PT ;  /* 0x000000081bff7812 */ /* 0x040fe400078cc0ff */
[C---:B------:R-:W-:Y:S02]  /*118660*/  LOP3.LUT P4, RZ, R27.reuse, 0x10, RZ, 0xc0, !PT ;  /* 0x000000101bff7812 */ /* 0x040fe4000788c0ff */
[C---:B------:R-:W-:Y:S01]  /*118670*/  LOP3.LUT P5, RZ, R27.reuse, 0x20, RZ, 0xc0, !PT ;  /* 0x000000201bff7812 */ /* 0x040fe200078ac0ff */
[----:B------:R-:W3:Y:S04]  /*118680*/  LDL.LU.64 R10, [R1+0x1ba0] ;  /* 0x001ba000010a7983 */ /* 0x000ee80000300a00 */
[----:B------:R-:W3:Y:S04]  /*118690*/  LDL.LU.64 R8, [R1+0x1b90] ;  /* 0x001b900001087983 */ /* 0x000ee80000300a00 */
[----:B------:R0:W-:Y:S04]  /*1186a0*/  @P6 STG.E.U8 desc[UR6][R4.64], R0 ;  /* 0x0000000004006986 */ /* 0x0001e8000c101106 */
[----:B0-----:R-:W4:Y:S01]  /*1186b0*/  LDL.LU R4, [R1+0x80] ;  /* 0x0000800001047983 */ /* 0x001f220000300800 */
        /* <DEDUP_REMOVED lines=10> */
[----:B--2---:R-:W-:-:S05]  /*118760*/  PRMT R0, R3, 0x7770, RZ ;  /* 0x0000777003007816 */ /* 0x004fca00000000ff */
[----:B------:R0:W-:Y:S02]  /*118770*/  @P4 STG.E.U8 desc[UR6][R28.64], R0 ;  /* 0x000000001c004986 */ /* 0x0001e4000c101106 */
[----:B0-----:R-:W-:Y:S02]  /*118780*/  PRMT R0, R3, 0x7771, RZ ;  /* 0x0000777103007816 */ /* 0x001fe400000000ff */
[----:B------:R-:W2:Y:S04]  /*118790*/  LDL.LU.64 R28, [R1+0x1b80] ;  /* 0x001b8000011c7983 */ /* 0x000ea80000300a00 */
[----:B---3--:R0:W-:Y:S04]  /*1187a0*/  @P5 STG.E.U8 desc[UR6][R6.64], R0 ;  /* 0x0000000006005986 */ /* 0x0081e8000c101106 */
[----:B0-----:R-:W3:Y:S04]  /*1187b0*/  LDL.LU.64 R6, [R1+0x1b70] ;  /* 0x001b700001067983 */ /* 0x001ee80000300a00 */
[----:B------:R-:W2:Y:S01]  /*1187c0*/  LDL.LU R20, [R1+0xb4] ;  /* 0x0000b40001147983 */ /* 0x000ea20000300800 */
        /* <DEDUP_REMOVED lines=20> */
[----:B----4-:R-:W-:Y:S01]  /*118910*/  @P6 STG.E.U8 desc[UR6][R12.64], R0 ;  /* 0x000000000c006986 */ /* 0x010fe2000c101106 */
[----:B------:R-:W-:-:S02]  /*118920*/  LOP3.LUT P3, RZ, R27, 0x80000, RZ, 0xc0, !PT ;  /* 0x000800001bff7812 */ /* 0x000fc4000786c0ff */
[C---:B------:R-:W-:Y:S02]  /*118930*/  LOP3.LUT P4, RZ, R27.reuse, 0x100000, RZ, 0xc0, !PT ;  /* 0x001000001bff7812 */ /* 0x040fe4000788c0ff */
[C---:B------:R-:W-:Y:S02]  /*118940*/  LOP3.LUT P5, RZ, R27.reuse, 0x200000, RZ, 0xc0, !PT ;  /* 0x002000001bff7812 */ /* 0x040fe400078ac0ff */
[C---:B------:R-:W-:Y:S02]  /*118950*/  LOP3.LUT P6, RZ, R27.reuse, 0x400000, RZ, 0xc0, !PT ;  /* 0x004000001bff7812 */ /* 0x040fe400078cc0ff */
[----:B------:R-:W-:Y:S02]  /*118960*/  @P0 LOP3.LUT R24, R24, 0x800000, RZ, 0xfc, !PT ;  /* 0x0080000018180812 */ /* 0x000fe400078efcff */
[----:B------:R-:W-:Y:S01]  /*118970*/  LOP3.LUT P0, RZ, R27, 0x80, RZ, 0xc0, !PT ;  /* 0x000000801bff7812 */ /* 0x000fe2000780c0ff */
[----:B--2---:R0:W-:Y:S04]  /*118980*/  STL [R1+0x5658], R20 ;  /* 0x0056581401007387 */ /* 0x0041e80000100800 */
[----:B0-----:R-:W2:Y:S04]  /*118990*/  LDL.LU.64 R20, [R1+0x1b60] ;  /* 0x001b600001147983 */ /* 0x001ea80000300a00 */
[----:B------:R0:W-:Y:S04]  /*1189a0*/  STL.64 [R1+0x5648], R26 ;  /* 0x0056481a01007387 */ /* 0x0001e80000100a00 */
[----:B0-----:R-:W4:Y:S01]  /*1189b0*/  LDL.LU.64 R26, [R1+0x1b40] ;  /* 0x001b4000011a7983 */ /* 0x001f220000300a00 */
[----:B------:R-:W-:-:S05]  /*1189c0*/  PRMT R0, R3, 0x7773, RZ ;  /* 0x0000777303007816 */ /* 0x000fca00000000ff */
        /* <DEDUP_REMOVED lines=12> */
[----:B--2---:R-:W-:Y:S04]  /*118a90*/  @P0 STG.E.U8 desc[UR6][R20.64], R0 ;  /* 0x0000000014000986 */ /* 0x004fe8000c101106 */
[----:B----4-:R0:W-:Y:S04]  /*118aa0*/  STL.64 [R1+0x5650], R26 ;  /* 0x0056501a01007387 */ /* 0x0101e80000100a00 */
        /* <DEDUP_REMOVED lines=12> */
[----:B------:R-:W2:Y:S01]  /*118b70*/  LDL.LU R20, [R1+0x5658] ;  /* 0x0056580001147983 */ /* 0x000ea20000300800 */
[----:B------:R-:W-:-:S03]  /*118b80*/  LOP3.LUT P0, RZ, R24, 0x80000, RZ, 0xc0, !PT ;  /* 0x0008000018ff7812 */ /* 0x000fc6000780c0ff */
[----:B------:R-:W3:Y:S01]  /*118b90*/  LDL.LU R4, [R1+0x490] ;  /* 0x0004900001047983 */ /* 0x000ee20000300800 */
[----:B--2---:R-:W-:-:S09]  /*118ba0*/  PRMT R0, R20, 0x7770, RZ ;  /* 0x0000777014007816 */ /* 0x004fd200000000ff */
[----:B------:R0:W-:Y:S04]  /*118bb0*/  @P0 STG.E.U8 desc[UR6][R26.64], R0 ;  /* 0x000000001a000986 */ /* 0x0001e8000c101106 */
[----:B0-----:R-:W2:Y:S01]  /*118bc0*/  LDL.LU.64 R26, [R1+0x5650] ;  /* 0x00565000011a7983 */ /* 0x001ea20000300a00 */
[----:B------:R-:W-:Y:S02]  /*118bd0*/  LOP3.LUT P0, RZ, R24, 0x40000, RZ, 0xc0, !PT ;  /* 0x0004000018ff7812 */ /* 0x000fe4000780c0ff */
[----:B------:R-:W-:-:S11]  /*118be0*/  PRMT R0, R20, 0x7771, RZ ;  /* 0x0000777114007816 */ /* 0x000fd600000000ff */
[----:B--2---:R0:W-:Y:S01]  /*118bf0*/  @P0 STG.E.U8 desc[UR6][R26.64], R0 ;  /* 0x000000001a000986 */ /* 0x0041e2000c101106 */
[----:B------:R-:W-:Y:S02]  /*118c00*/  LOP3.LUT P0, RZ, R24, 0x20000, RZ, 0xc0, !PT ;  /* 0x0002000018ff7812 */ /* 0x000fe4000780c0ff */
[----:B0-----:R-:W-:Y:S01]  /*118c10*/  PRMT R0, R20, 0x7772, RZ ;  /* 0x0000777214007816 */ /* 0x001fe200000000ff */
[----:B------:R-:W2:Y:S10]  /*118c20*/  LDL.LU.64 R26, [R1+0x5648] ;  /* 0x00564800011a7983 */ /* 0x000eb40000300a00 */
[----:B---3--:R0:W-:Y:S01]  /*118c30*/  @P0 STG.E.U8 desc[UR6][R22.64], R0 ;  /* 0x0000000016000986 */ /* 0x0081e2000c101106 */
[----:B------:R-:W-:-:S02]  /*118c40*/  LOP3.LUT P0, RZ, R24, 0x10000, RZ, 0xc0, !PT ;  /* 0x0001000018ff7812 */ /* 0x000fc4000780c0ff */
        /* <DEDUP_REMOVED lines=19> */
[----:B------:R-:W-:Y:S01]  /*118d80*/  LOP3.LUT R24, R24, 0xffffffbf, RZ, 0xc0, !PT ;  /* 0xffffffbf18187812 */ /* 0x000fe200078ec0ff */
[----:B------:R-:W4:Y:S01]  /*118d90*/  LDL.LU.64 R12, [R1+0x1aa0] ;  /* 0x001aa000010c7983 */ /* 0x000f220000300a00 */
[----:B------:R-:W-:-:S03]  /*118da0*/  PRMT R0, R3, 0x7773, RZ ;  /* 0x0000777303007816 */ /* 0x000fc600000000ff */
[----:B------:R-:W4:Y:S04]  /*118db0*/  LDL.LU.64 R10, [R1+0x1a90] ;  /* 0x001a9000010a7983 */ /* 0x000f280000300a00 */
[----:B------:R-:W4:Y:S04]  /*118dc0*/  LDL.LU.64 R8, [R1+0x1a80] ;  /* 0x001a800001087983 */ /* 0x000f280000300a00 */
[----:B------:R-:W4:Y:S04]  /*118dd0*/  LDL.LU R5, [R1+0x84] ;  /* 0x0000840001057983 */ /* 0x000f280000300800 */
        /* <DEDUP_REMOVED lines=11> */
[----:B------:R-:W-:-:S04]  /*118e90*/  @P0 LOP3.LUT R24, R24, 0x200, RZ, 0xfc, !PT ;  /* 0x0000020018180812 */ /* 0x000fc800078efcff */
[----:B------:R-:W-:Y:S02]  /*118ea0*/  LOP3.LUT R24, R24, 0xfffffbff, RZ, 0xc0, !PT ;  /* 0xfffffbff18187812 */ /* 0x000fe400078ec0ff */
        /* <DEDUP_REMOVED lines=13> */
[----:B------:R-:W-:Y:S02]  /*118f80*/  LOP3.LUT R24, R24, 0xffffbfff, RZ, 0xc0, !PT ;  /* 0xffffbfff18187812 */ /* 0x000fe400078ec0ff */
[C---:B------:R-:W-:Y:S02]  /*118f90*/  LOP3.LUT P5, RZ, R27.reuse, 0x1000000, RZ, 0xc0, !PT ;  /* 0x010000001bff7812 */ /* 0x040fe400078ac0ff */
[----:B------:R-:W-:-:S07]  /*118fa0*/  LOP3.LUT P6, RZ, R27, 0x2000000, RZ, 0xc0, !PT ;  /* 0x020000001bff7812 */ /* 0x000fce00078cc0ff */
[----:B------:R-:W-:Y:S02]  /*118fb0*/  @P0 LOP3.LUT R24, R24, 0x4000, RZ, 0xfc, !PT ;  /* 0x0000400018180812 */ /* 0x000fe400078efcff */
[----:B------:R-:W-:Y:S01]  /*118fc0*/  LOP3.LUT P0, RZ, R27, 0x4000000, RZ, 0xc0, !PT ;  /* 0x040000001bff7812 */ /* 0x000fe2000780c0ff */
[----:B---3--:R0:W-:Y:S04]  /*118fd0*/  @P4 STG.E.U8 desc[UR6][R6.64], R0 ;  /* 0x0000000006004986 */ /* 0x0081e8000c101106 */
[----:B0-----:R-:W2:Y:S04]  /*118fe0*/  LDL.LU.64 R6, [R1+0x1a60] ;  /* 0x001a600001067983 */ /* 0x001ea80000300a00 */
[----:B------:R-:W3:Y:S04]  /*118ff0*/  LDL.LU R27, [R1+0xa8] ;  /* 0x0000a800011b7983 */ /* 0x000ee80000300800 */
[----:B---3--:R0:W-:Y:S04]  /*119000*/  STL.64 [R1+0x5630], R26 ;  /* 0x0056301a01007387 */ /* 0x0081e80000100a00 */
[----:B0-----:R-:W3:Y:S04]  /*119010*/  LDL.LU.64 R26, [R1+0x1a30] ;  /* 0x001a3000011a7983 */ /* 0x001ee80000300a00 */
[----:B---3--:R0:W-:Y:S04]  /*119020*/  STL.64 [R1+0x5638], R26 ;  /* 0x0056381a01007387 */ /* 0x0081e80000100a00 */
[----:B0-----:R-:W3:Y:S01]  /*119030*/  LDL.LU.64 R26, [R1+0x1a40] ;  /* 0x001a4000011a7983 */ /* 0x001ee20000300a00 */
[----:B----4-:R-:W-:-:S05]  /*119040*/  PRMT R0, R5, 0x7770, RZ ;  /* 0x0000777005007816 */ /* 0x010fca00000000ff */
[----:B------:R0:W-:Y:S02]  /*119050*/  @P5 STG.E.U8 desc[UR6][R12.64], R0 ;  /* 0x000000000c005986 */ /* 0x0001e4000c101106 */
[----:B0-----:R-:W-:-:S05]  /*119060*/  PRMT R0, R5, 0x7771, RZ ;  /* 0x0000777105007816 */ /* 0x001fca00000000ff */
[----:B------:R0:W-:Y:S02]  /*119070*/  @P6 STG.E.U8 desc[UR6][R10.64], R0 ;  /* 0x000000000a006986 */ /* 0x0001e4000c101106 */
[----:B0-----:R-:W-:-:S05]  /*119080*/  PRMT R0, R5, 0x7772, RZ ;  /* 0x0000777205007816 */ /* 0x001fca00000000ff */
[----:B------:R-:W-:Y:S04]  /*119090*/  @P0 STG.E.U8 desc[UR6][R8.64], R0 ;  /* 0x0000000008000986 */ /* 0x000fe8000c101106 */
[----:B---3--:R0:W-:Y:S04]  /*1190a0*/  STL.64 [R1+0x5640], R26 ;  /* 0x0056401a01007387 */ /* 0x0081e80000100a00 */
[----:B0-----:R-:W3:Y:S01]  /*1190b0*/  LDL.LU.64 R26, [R1+0x1a50] ;  /* 0x001a5000011a7983 */ /* 0x001ee20000300a00 */
[C---:B------:R-:W-:Y:S02]  /*1190c0*/  LOP3.LUT P0, RZ, R24.reuse, 0x4000, RZ, 0xc0, !PT ;  /* 0x0000400018ff7812 */ /* 0x040fe4000780c0ff */
[----:B------:R-:W-:Y:S01]  /*1190d0*/  PRMT R0, R5, 0x7773, RZ ;  /* 0x0000777305007816 */ /* 0x000fe200000000ff */
[----:B------:R-:W4:Y:S04]  /*1190e0*/  LDL.LU.64 R22, [R1+0x1a20] ;  /* 0x001a200001167983 */ /* 0x000f280000300a00 */
[----:B------:R-:W4:Y:S04]  /*1190f0*/  LDL.LU.64 R20, [R1+0x1a10] ;  /* 0x001a100001147983 */ /* 0x000f280000300a00 */
[----:B------:R-:W4:Y:S04]  /*119100*/  LDL.LU.64 R18, [R1+0x1a00] ;  /* 0x001a000001127983 */ /* 0x000f280000300a00 */
[----:B------:R-:W4:Y:S04]  /*119110*/  LDL.LU R3, [R1+0x98] ;  /* 0x0000980001037983 */ /* 0x000f280000300800 */
[----:B------:R-:W4:Y:S04]  /*119120*/  LDL.LU.64 R16, [R1+0x19f0] ;  /* 0x0019f00001107983 */ /* 0x000f280000300a00 */
[----:B------:R-:W4:Y:S04]  /*119130*/  LDL.LU.64 R14, [R1+0x19e0] ;  /* 0x0019e000010e7983 */ /* 0x000f280000300a00 */
[----:B------:R-:W4:Y:S04]  /*119140*/  LDL.LU.64 R12, [R1+0x19d0] ;  /* 0x0019d000010c7983 */ /* 0x000f280000300a00 */
[----:B------:R-:W4:Y:S04]  /*119150*/  LDL.LU.64 R10, [R1+0x19c0] ;  /* 0x0019c000010a7983 */ /* 0x000f280000300a00 */
[----:B------:R-:W4:Y:S04]  /*119160*/  LDL.LU R5, [R1+0x88] ;  /* 0x0000880001057983 */ /* 0x000f280000300800 */
[----:B------:R-:W4:Y:S04]  /*119170*/  LDL.LU.64 R8, [R1+0x19b0] ;  /* 0x0019b00001087983 */ /* 0x000f280000300a00 */
        /* <DEDUP_REMOVED lines=19> */
[C---:B------:R-:W-:Y:S02]  /*1192b0*/  LOP3.LUT P1, RZ, R4.reuse, 0x10, RZ, 0xc0, !PT ;  /* 0x0000001004ff7812 */ /* 0x040fe4000782c0ff */
[C---:B------:R-:W-:Y:S02]  /*1192c0*/  LOP3.LUT P2, RZ, R4.reuse, 0x20, RZ, 0xc0, !PT ;  /* 0x0000002004ff7812 */ /* 0x040fe4000784c0ff */
[----:B------:R-:W-:-:S02]  /*1192d0*/  LOP3.LUT P3, RZ, R4, 0x40, RZ, 0xc0, !PT ;  /* 0x0000004004ff7812 */ /* 0x000fc4000786c0ff */
[C---:B------:R-:W-:Y:S02]  /*1192e0*/  LOP3.LUT P4, RZ, R4.reuse, 0x80, RZ, 0xc0, !PT ;  /* 0x0000008004ff7812 */ /* 0x040fe4000788c0ff */
[C---:B------:R-:W-:Y:S02]  /*1192f0*/  LOP3.LUT P5, RZ, R4.reuse, 0x100, RZ, 0xc0, !PT ;  /* 0x0000010004ff7812 */ /* 0x040fe400078ac0ff */
[----:B------:R-:W-:Y:S02]  /*119300*/  LOP3.LUT P6, RZ, R4, 0x200, RZ, 0xc0, !PT ;  /* 0x0000020004ff7812 */ /* 0x000fe400078cc0ff */
[----:B---3--:R-:W-:-:S05]  /*119310*/  PRMT R0, R27, 0x7770, RZ ;  /* 0x000077701b007816 */ /* 0x008fca00000000ff */
        /* <DEDUP_REMOVED lines=22> */
[----:B--2---:R0:W-:Y:S04]  /*119480*/  @P6 STG.E.U8 desc[UR6][R6.64], R0 ;  /* 0x0000000006006986 */ /* 0x0041e8000c101106 */
[----:B0-----:R-:W2:Y:S01]  /*119490*/  LDL.LU.64 R6, [R1+0x1970] ;  /* 0x0019700001067983 */ /* 0x001ea20000300a00 */
[----:B------:R-:W-:-:S02]  /*1194a0*/  LOP3.LUT P4, RZ, R4, 0x400, RZ, 0xc0, !PT ;  /* 0x0000040004ff7812 */ /* 0x000fc4000788c0ff */
[----:B------:R-:W-:Y:S02]  /*1194b0*/  LOP3.LUT P5, RZ, R4, 0x800, RZ, 0xc0, !PT ;  /* 0x0000080004ff7812 */ /* 0x000fe400078ac0ff */
[C---:B------:R-:W-:Y:S01]  /*1194c0*/  PRMT R0, R5.reuse, 0x7772, RZ ;  /* 0x0000777205007816 */ /* 0x040fe200000000ff */
[----:B------:R-:W4:Y:S04]  /*1194d0*/  LDL.LU.64 R14, [R1+0x1960] ;  /* 0x00196000010e7983 */ /* 0x000f280000300a00 */
[----:B------:R-:W4:Y:S04]  /*1194e0*/  LDL.LU.64 R12, [R1+0x1950] ;  /* 0x00195000010c7983 */ /* 0x000f280000300a00 */
[----:B------:R-:W4:Y:S04]  /*1194f0*/  LDL.LU.64 R8, [R1+0x1940] ;  /* 0x0019400001087983 */ /* 0x000f280000300a00 */
[----:B------:R-:W4:Y:S04]  /*119500*/  LDL.LU R3, [R1+0xbc] ;  /* 0x0000bc0001037983 */ /* 0x000f280000300800 */
[----:B---3--:R0:W-:Y:S02]  /*119510*/  @P4 STG.E.U8 desc[UR6][R28.64], R0 ;  /* 0x000000001c004986 */ /* 0x0081e4000c101106 */
[----:B0-----:R-:W-:-:S02]  /*119520*/  PRMT R0, R5, 0x7773, RZ ;  /* 0x0000777305007816 */ /* 0x001fc400000000ff */
[----:B------:R-:W3:Y:S04]  /*119530*/  LDL.LU.64 R28, [R1+0x1930] ;  /* 0x00193000011c7983 */ /* 0x000ee80000300a00 */
[----:B------:R-:W3:Y:S04]  /*119540*/  LDL.LU R11, [R1+0xac] ;  /* 0x0000ac00010b7983 */ /* 0x000ee80000300800 */
[----:B--2---:R0:W-:Y:S04]  /*119550*/  @P5 STG.E.U8 desc[UR6][R6.64], R0 ;  /* 0x0000000006005986 */ /* 0x0041e8000c101106 */
[----:B0-----:R-:W2:Y:S04]  /*119560*/  LDL.LU.64 R6, [R1+0x1920] ;  /* 0x0019200001067983 */ /* 0x001ea80000300a00 */
[----:B------:R-:W2:Y:S04]  /*119570*/  LDL.LU R27, [R1+0x9c] ;  /* 0x00009c00011b7983 */ /* 0x000ea80000300800 */
        /* <DEDUP_REMOVED lines=29> */
[----:B----4-:R-:W-:Y:S02]  /*119750*/  PRMT R0, R3, 0x7770, RZ ;  /* 0x0000777003007816 */ /* 0x010fe400000000ff */
[----:B------:R-:W-:Y:S01]  /*119760*/  LOP3.LUT R24, R24, 0xffffffef, RZ, 0xc0, !PT ;  /* 0xffffffef18187812 */ /* 0x000fe200078ec0ff */
[----:B------:R-:W4:Y:S04]  /*119770*/  LDL.LU.64 R22, [R1+0x18e8] ;  /* 0x0018e80001167983 */ /* 0x000f280000300a00 */
[----:B------:R-:W4:Y:S04]  /*119780*/  LDL.LU.64 R20, [R1+0x18e0] ;  /* 0x0018e00001147983 */ /* 0x000f280000300a00 */
[----:B------:R-:W4:Y:S04]  /*119790*/  LDL.LU.64 R18, [R1+0x18d0] ;  /* 0x0018d00001127983 */ /* 0x000f280000300a00 */
[----:B------:R-:W4:Y:S04]  /*1197a0*/  LDL.LU R5, [R1+0x8c] ;  /* 0x00008c0001057983 */ /* 0x000f280000300800 */
        /* <DEDUP_REMOVED lines=34> */
[----:B------:R-:W-:-:S11]  /*1199d0*/  PRMT R0, R11, 0x7773, RZ ;  /* 0x000077730b007816 */ /* 0x000fd600000000ff */
[----:B--2---:R0:W-:Y:S04]  /*1199e0*/  @P0 STG.E.U8 desc[UR6][R26.64], R0 ;  /* 0x000000001a000986 */ /* 0x0041e8000c101106 */
[----:B0-----:R-:W2:Y:S01]  /*1199f0*/  LDL.LU.64 R26, [R1+0x5618] ;  /* 0x00561800011a7983 */ /* 0x001ea20000300a00 */
        /* <DEDUP_REMOVED lines=25> */
[----:B0-----:R-:W-:-:S05]  /*119b90*/  PRMT R0, R3, 0x7770, RZ ;  /* 0x0000777003007816 */ /* 0x001fca00000000ff */
[----:B------:R0:W-:Y:S04]  /*119ba0*/  @P6 STG.E.U8 desc[UR6][R6.64], R0 ;  /* 0x0000000006006986 */ /* 0x0001e8000c101106 */
[----:B0-----:R-:W2:Y:S01]  /*119bb0*/  LDL.LU.64 R6, [R1+0x1890] ;  /* 0x0018900001067983 */ /* 0x001ea20000300a00 */
[C---:B------:R-:W-:Y:S02]  /*119bc0*/  LOP3.LUT P4, RZ, R4.reuse, 0x20000000, RZ, 0xc0, !PT ;  /* 0x2000000004ff7812 */ /* 0x040fe4000788c0ff */
[----:B------:R-:W-:Y:S01]  /*119bd0*/  PRMT R0, R3, 0x7771, RZ ;  /* 0x0000777103007816 */ /* 0x000fe200000000ff */
[----:B------:R-:W3:Y:S04]  /*119be0*/  LDL.LU.64 R14, [R1+0x1888] ;  /* 0x00188800010e7983 */ /* 0x000ee80000300a00 */
[----:B------:R-:W4:Y:S04]  /*119bf0*/  LDL.LU.64 R12, [R1+0x1880] ;  /* 0x00188000010c7983 */ /* 0x000f280000300a00 */
[----:B------:R-:W3:Y:S01]  /*119c00*/  LDL.LU.64 R8, [R1+0x1878] ;  /* 0x0018780001087983 */ /* 0x000ee20000300a00 */
[----:B------:R-:W-:-:S02]  /*119c10*/  LOP3.LUT P5, RZ, R4, 0x40000000, RZ, 0xc0, !PT ;  /* 0x4000000004ff7812 */ /* 0x000fc400078ac0ff */
[----:B------:R-:W-:Y:S01]  /*119c20*/  LOP3.LUT P6, RZ, R4, 0x80000000, RZ, 0xc0, !PT ;  /* 0x8000000004ff7812 */ /* 0x000fe200078cc0ff */
        /* <DEDUP_REMOVED lines=34> */
[----:B------:R-:W2:Y:S01]  /*119e50*/  LDL.LU R27, [R1+0x40] ;  /* 0x00004000011b7983 */ /* 0x000ea20000300800 */
[----:B------:R-:W-:-:S02]  /*119e60*/  @P0 LOP3.LUT R25, R25, 0x4000000, RZ, 0xfc, !PT ;  /* 0x0400000019190812 */ /* 0x000fc400078efcff */
[----:B------:R-:W-:Y:S01]  /*119e70*/  LOP3.LUT P0, RZ, R10, 0x4, RZ, 0xc0, !PT ;  /* 0x000000040aff7812 */ /* 0x000fe2000780c0ff */
[----:B---3--:R0:W-:Y:S04]  /*119e80*/  @P5 STG.E.U8 desc[UR6][R14.64], R0 ;  /* 0x000000000e005986 */ /* 0x0081e8000c101106 */
[----:B------:R-:W3:Y:S01]  /*119e90*/  LDL.LU.64 R18, [R1+0x1838] ;  /* 0x0018380001127983 */ /* 0x000ee20000300a00 */
[----:B------:R-:W-:-:S03]  /*119ea0*/  LOP3.LUT R25, R25, 0xf7ffffff, RZ, 0xc0, !PT ;  /* 0xf7ffffff19197812 */ /* 0x000fc600078ec0ff */
[----:B------:R-:W3:Y:S04]  /*119eb0*/  LDL.LU.64 R16, [R1+0x1830] ;  /* 0x0018300001107983 */ /* 0x000ee80000300a00 */
[----:B------:R-:W-:Y:S02]  /*119ec0*/  @P0 LOP3.LUT R25, R25, 0x8000000, RZ, 0xfc, !PT ;  /* 0x0800000019190812 */ /* 0x000fe400078efcff */
[----:B------:R-:W-:Y:S02]  /*119ed0*/  LOP3.LUT P0, RZ, R10, 0x2, RZ, 0xc0, !PT ;  /* 0x000000020aff7812 */ /* 0x000fe4000780c0ff */
[----:B------:R-:W-:Y:S02]  /*119ee0*/  LOP3.LUT R25, R25, 0xefffffff, RZ, 0xc0, !PT ;  /* 0xefffffff19197812 */ /* 0x000fe400078ec0ff */
[----:B0-----:R-:W-:-:S02]  /*119ef0*/  PRMT R0, R3, 0x7773, RZ ;  /* 0x0000777303007816 */ /* 0x001fc400000000ff */
[----:B------:R-:W3:Y:S07]  /*119f00*/  LDL.LU R3, [R1+0x74] ;  /* 0x0000740001037983 */ /* 0x000eee0000300800 */
[----:B------:R-:W-:Y:S02]  /*119f10*/  @P0 LOP3.LUT R25, R25, 0x10000000, RZ, 0xfc, !PT ;  /* 0x1000000019190812 */ /* 0x000fe400078efcff */
[----:B------:R-:W-:Y:S01]  /*119f20*/  LOP3.LUT P0, RZ, R10, 0x1, RZ, 0xc0, !PT ;  /* 0x000000010aff7812 */ /* 0x000fe2000780c0ff */
        /* <DEDUP_REMOVED lines=61> */
[----:B------:R-:W-:-:S02]  /*11a300*/  LOP3.LUT P4, RZ, R10, 0x10000, RZ, 0xc0, !PT ;  /* 0x000100000aff7812 */ /* 0x000fc4000788c0ff */
[----:B------:R-:W-:Y:S01]  /*11a310*/  LOP3.LUT P5, RZ, R10, 0x20000, RZ, 0xc0, !PT ;  /* 0x000200000aff7812 */ /* 0x000fe200078ac0ff */
[----:B------:R-:W3:Y:S04]  /*11a320*/  LDL.LU.64 R28, [R1+0x17e0] ;  /* 0x0017e000011c7983 */ /* 0x000ee80000300a00 */
[----:B------:R-:W3:Y:S04]  /*11a330*/  LDL.LU.64 R6, [R1+0x17d8] ;  /* 0x0017d80001067983 */ /* 0x000ee80000300a00 */
[----:B------:R-:W3:Y:S04]  /*11a340*/  LDL.LU R2, [R1+0x54] ;  /* 0x0000540001027983 */ /* 0x000ee80000300800 */
        /* <DEDUP_REMOVED lines=46> */
[C---:B------:R-:W-:Y:S02]  /*11a630*/  LOP3.LUT P0, RZ, R10.reuse, 0x80000, RZ, 0xc0, !PT ;  /* 0x000800000aff7812 */ /* 0x040fe4000780c0ff */
[----:B0-----:R-:W-:Y:S02]  /*11a640*/  PRMT R0, R3, 0x7773, RZ ;  /* 0x0000777303007816 */ /* 0x001fe400000000ff */
[----:B------:R-:W4:Y:S04]  /*11a650*/  LDL.LU R3, [R1+0x78] ;  /* 0x0000780001037983 */ /* 0x000f280000300800 */
[----:B------:R-:W3:Y:S01]  /*11a660*/  LDL.LU.64 R16, [R1+0x1798] ;  /* 0x0017980001107983 */ /* 0x000ee20000300a00 */
[C---:B------:R-:W-:Y:S02]  /*11a670*/  LOP3.LUT P1, RZ, R10.reuse, 0x20000000, RZ, 0xc0, !PT ;  /* 0x200000000aff7812 */ /* 0x040fe4000782c0ff */
[----:B------:R-:W-:-:S02]  /*11a680*/  LOP3.LUT P2, RZ, R10, 0x40000000, RZ, 0xc0, !PT ;  /* 0x400000000aff7812 */ /* 0x000fc4000784c0ff */
[----:B------:R-:W-:Y:S01]  /*11a690*/  LOP3.LUT P3, RZ, R10, 0x80000000, RZ, 0xc0, !PT ;  /* 0x800000000aff7812 */ /* 0x000fe2000786c0ff */
        /* <DEDUP_REMOVED lines=54> */
[----:B------:R-:W4:Y:S04]  /*11aa00*/  LDL.LU.64 R10, [R1+0x1750] ;  /* 0x00175000010a7983 */ /* 0x000f280000300a00 */
[----:B------:R0:W-:Y:S04]  /*11aa10*/  @P6 STG.E.U8 desc[UR6][R4.64], R0 ;  /* 0x0000000004006986 */ /* 0x0001e8000c101106 */
[----:B0-----:R-:W3:Y:S04]  /*11aa20*/  LDL.LU.64 R4, [R1+0x1748] ;  /* 0x0017480001047983 */ /* 0x001ee80000300a00 */
[----:B------:R-:W3:Y:S01]  /*11aa30*/  LDL.LU R3, [R1+0x58] ;  /* 0x0000580001037983 */ /* 0x000ee20000300800 */
[----:B------:R-:W-:-:S02]  /*11aa40*/  LOP3.LUT P4, RZ, R27, 0x8, RZ, 0xc0, !PT ;  /* 0x000000081bff7812 */ /* 0x000fc4000788c0ff */
[----:B------:R-:W-:Y:S02]  /*11aa50*/  LOP3.LUT P5, RZ, R27, 0x10, RZ, 0xc0, !PT ;  /* 0x000000101bff7812 */ /* 0x000fe400078ac0ff */
[----:B------:R-:W-:Y:S01]  /*11aa60*/  PRMT R0, R12, 0x7773, RZ ;  /* 0x000077730c007816 */ /* 0x000fe200000000ff */
[----:B------:R-:W4:Y:S04]  /*11aa70*/  LDL.LU.64 R8, [R1+0x1740] ;  /* 0x0017400001087983 */ /* 0x000f280000300a00 */
[----:B------:R-:W4:Y:S04]  /*11aa80*/  LDL.LU R2, [R1+0x48] ;  /* 0x0000480001027983 */ /* 0x000f280000300800 */
[----:B--2---:R0:W-:Y:S04]  /*11aa90*/  @P4 STG.E.U8 desc[UR6][R28.64], R0 ;  /* 0x000000001c004986 */ /* 0x0041e8000c101106 */
[----:B0-----:R-:W2:Y:S01]  /*11aaa0*/  LDL.LU.64 R28, [R1+0x1738] ;  /* 0x00173800011c7983 */ /* 0x001ea20000300a00 */
[----:B---3--:R-:W-:-:S05]  /*11aab0*/  PRMT R0, R3, 0x7770, RZ ;  /* 0x0000777003007816 */ /* 0x008fca00000000ff */
        /* <DEDUP_REMOVED lines=50> */
[----:B------:R-:W-:Y:S02]  /*11ade0*/  LOP3.LUT P4, RZ, R27, 0x80000, RZ, 0xc0, !PT ;  /* 0x000800001bff7812 */ /* 0x000fe4000788c0ff */
[----:B0-----:R-:W-:-:S02]  /*11adf0*/  PRMT R0, R2, 0x7771, RZ ;  /* 0x0000777102007816 */ /* 0x001fc400000000ff */
[C---:B------:R-:W-:Y:S02]  /*11ae00*/  LOP3.LUT P5, RZ, R27.reuse, 0x100000, RZ, 0xc0, !PT ;  /* 0x001000001bff7812 */ /* 0x040fe400078ac0ff */
[----:B------:R-:W-:Y:S01]  /*11ae10*/  LOP3.LUT P6, RZ, R27, 0x200000, RZ, 0xc0, !PT ;  /* 0x002000001bff7812 */ /* 0x000fe200078cc0ff */
[----:B------:R0:W-:Y:S04]  /*11ae20*/  STL.64 [R1+0x55d0], R26 ;  /* 0x0055d01a01007387 */ /* 0x0001e80000100a00 */
        /* <DEDUP_REMOVED lines=8> */
[----:B------:R-:W3:Y:S01]  /*11aeb0*/  LDL.LU.64 R12, [R1+0x16f0] ;  /* 0x0016f000010c7983 */ /* 0x000ee20000300a00 */
[----:B-1----:R-:W-:-:S03]  /*11aec0*/  PRMT R0, R2, 0x7772, RZ ;  /* 0x0000777202007816 */ /* 0x002fc600000000ff */
[----:B------:R-:W3:Y:S04]  /*11aed0*/  LDL.LU.64 R10, [R1+0x16e8] ;  /* 0x0016e800010a7983 */ /* 0x000ee80000300a00 */
[----:B------:R-:W3:Y:S04]  /*11aee0*/  LDL.LU.64 R8, [R1+0x16e0] ;  /* 0x0016e00001087983 */ /* 0x000ee80000300a00 */
[----:B------:R-:W3:Y:S04]  /*11aef0*/  LDL.LU.64 R28, [R1+0x16d8] ;  /* 0x0016d800011c7983 */ /* 0x000ee80000300a00 */
[----:B------:R-:W3:Y:S04]  /*11af00*/  LDL.LU R5, [R1+0x5c] ;  /* 0x00005c0001057983 */ /* 0x000ee80000300800 */
[----:B------:R-:W3:Y:S04]  /*11af10*/  LDL.LU.64 R6, [R1+0x16d0] ;  /* 0x0016d00001067983 */ /* 0x000ee80000300a00 */
[----:B--2---:R0:W-:Y:S04]  /*11af20*/  @P0 STG.E.U8 desc[UR6][R18.64], R0 ;  /* 0x0000000012000986 */ /* 0x0041e8000c101106 */
[----:B0-----:R-:W2:Y:S01]  /*11af30*/  LDL.LU.64 R18, [R1+0x55e0] ;  /* 0x0055e00001127983 */ /* 0x001ea20000300a00 */
[----:B------:R-:W-:-:S02]  /*11af40*/  LOP3.LUT P0, RZ, R25, 0x40, RZ, 0xc0, !PT ;  /* 0x0000004019ff7812 */ /* 0x000fc4000780c0ff */
[----:B------:R-:W-:Y:S01]  /*11af50*/  PRMT R0, R2, 0x7773, RZ ;  /* 0x0000777302007816 */ /* 0x000fe200000000ff */
[----:B------:R-:W3:Y:S10]  /*11af60*/  LDL.LU R3, [R1+0x4a0] ;  /* 0x0004a00001037983 */ /* 0x000ef40000300800 */
[----:B--2---:R0:W-:Y:S04]  /*11af70*/  @P0 STG.E.U8 desc[UR6][R18.64], R0 ;  /* 0x0000000012000986 */ /* 0x0041e8000c101106 */
[----:B0-----:R-:W2:Y:S01]  /*11af80*/  LDL.LU R18, [R1+0x55d8] ;  /* 0x0055d80001127983 */ /* 0x001ea20000300800 */
[----:B------:R-:W-:-:S02]  /*11af90*/  LOP3.LUT P0, RZ, R25, 0x20, RZ, 0xc0, !PT ;  /* 0x0000002019ff7812 */ /* 0x000fc4000780c0ff */
[----:B--2---:R-:W-:-:S11]  /*11afa0*/  PRMT R0, R18, 0x7770, RZ ;  /* 0x0000777012007816 */ /* 0x004fd600000000ff */
[----:B---3--:R0:W-:Y:S01]  /*11afb0*/  @P0 STG.E.U8 desc[UR6][R26.64], R0 ;  /* 0x000000001a000986 */ /* 0x0081e2000c101106 */
[C---:B------:R-:W-:Y:S02]  /*11afc0*/  LOP3.LUT P0, RZ, R25.reuse, 0x10, RZ, 0xc0, !PT ;  /* 0x0000001019ff7812 */ /* 0x040fe4000780c0ff */
[----:B0-----:R-:W-:Y:S01]  /*11afd0*/  PRMT R0, R18, 0x7771, RZ ;  /* 0x0000777112007816 */ /* 0x001fe200000000ff */
[----:B------:R-:W2:Y:S10]  /*11afe0*/  LDL.LU.64 R26, [R1+0x55d0] ;  /* 0x0055d000011a7983 */ /* 0x000eb40000300a00 */
        /* <DEDUP_REMOVED lines=67> */
[----:B------:R-:W4:Y:S04]  /*11b420*/  LDL.LU R27, [R1+0x20] ;  /* 0x00002000011b7983 */ /* 0x000f280000300800 */
[----:B------:R-:W4:Y:S01]  /*11b430*/  LDL.LU.64 R20, [R1+0x1678] ;  /* 0x0016780001147983 */ /* 0x000f220000300a00 */
[----:B0-----:R-:W-:-:S03]  /*11b440*/  PRMT R0, R4, 0x7770, RZ ;  /* 0x0000777004007816 */ /* 0x001fc600000000ff */
[----:B------:R-:W4:Y:S04]  /*11b450*/  LDL.LU.64 R18, [R1+0x1670] ;  /* 0x0016700001127983 */ /* 0x000f280000300a00 */
[----:B------:R-:W4:Y:S04]  /*11b460*/  LDL.LU R5, [R1+0x10] ;  /* 0x0000100001057983 */ /* 0x000f280000300800 */
[----:B------:R0:W-:Y:S04]  /*11b470*/  @P6 STG.E.U8 desc[UR6][R10.64], R0 ;  /* 0x000000000a006986 */ /* 0x0001e8000c101106 */
[----:B------:R-:W4:Y:S04]  /*11b480*/  LDL.LU.64 R16, [R1+0x1668] ;  /* 0x0016680001107983 */ /* 0x000f280000300a00 */
[----:B------:R-:W4:Y:S01]  /*11b490*/  LDL.LU.64 R14, [R1+0x1660] ;  /* 0x00166000010e7983 */ /* 0x000f220000300a00 */
[----:B0-----:R-:W-:-:S05]  /*11b4a0*/  PRMT R0, R4, 0x7771, RZ ;  /* 0x0000777104007816 */ /* 0x001fca00000000ff */
[----:B------:R0:W-:Y:S01]  /*11b4b0*/  @P0 STG.E.U8 desc[UR6][R8.64], R0 ;  /* 0x0000000008000986 */ /* 0x0001e2000c101106 */
[----:B------:R-:W-:Y:S02]  /*11b4c0*/  LOP3.LUT P0, RZ, R25, 0x2, RZ, 0xc0, !PT ;  /* 0x0000000219ff7812 */ /* 0x000fe4000780c0ff */
[----:B0-----:R-:W-:-:S11]  /*11b4d0*/  PRMT R0, R4, 0x7772, RZ ;  /* 0x0000777204007816 */ /* 0x001fd600000000ff */
[----:B------:R0:W-:Y:S01]  /*11b4e0*/  @P0 STG.E.U8 desc[UR6][R28.64], R0 ;  /* 0x000000001c000986 */ /* 0x0001e2000c101106 */
[----:B------:R-:W-:-:S03]  /*11b4f0*/  LOP3.LUT P0, RZ, R25, 0x1, RZ, 0xc0, !PT ;  /* 0x0000000119ff7812 */ /* 0x000fc6000780c0ff */
[----:B------:R-:W4:Y:S04]  /*11b500*/  LDL.LU.64 R24, [R1+0x1688] ;  /* 0x0016880001187983 */ /* 0x000f280000300a00 */
[----:B------:R-:W4:Y:S04]  /*11b510*/  LDL.LU.64 R12, [R1+0x1658] ;  /* 0x00165800010c7983 */ /* 0x000f280000300a00 */
[----:B------:R-:W4:Y:S04]  /*11b520*/  LDL.LU.64 R10, [R1+0x1650] ;  /* 0x00165000010a7983 */ /* 0x000f280000300a00 */
[----:B------:R-:W4:Y:S01]  /*11b530*/  LDL.LU.64 R8, [R1+0x1648] ;  /* 0x0016480001087983 */ /* 0x000f220000300a00 */
[----:B0-----:R-:W-:-:S03]  /*11b540*/  PRMT R0, R4, 0x7773, RZ ;  /* 0x0000777304007816 */ /* 0x001fc600000000ff */
[----:B------:R-:W4:Y:S04]  /*11b550*/  LDL.LU.64 R28, [R1+0x1640] ;  /* 0x00164000011c7983 */ /* 0x000f280000300a00 */
[----:B------:R3:W-:Y:S01]  /*11b560*/  @P0 STG.E.U8 desc[UR6][R6.64], R0 ;  /* 0x0000000006000986 */ /* 0x0007e2000c101106 */
[----:B------:R-:W-:Y:S02]  /*11b570*/  LOP3.LUT P0, RZ, R26, 0x80000000, RZ, 0xc0, !PT ;  /* 0x800000001aff7812 */ /* 0x000fe4000780c0ff */
[----:B---3--:R-:W-:Y:S01]  /*11b580*/  PRMT R0, R2, 0x7770, RZ ;  /* 0x0000777002007816 */ /* 0x008fe200000000ff */
[----:B------:R-:W3:Y:S04]  /*11b590*/  LDL.LU.64 R6, [R1+0x1638] ;  /* 0x0016380001067983 */ /* 0x000ee80000300a00 */
[----:B------:R-:W3:Y:S06]  /*11b5a0*/  LDL.LU R4, [R1] ;  /* 0x0000000001047983 */ /* 0x000eec0000300800 */
        /* <DEDUP_REMOVED lines=13> */
[C---:B------:R-:W-:Y:S02]  /*11b680*/  LOP3.LUT P3, RZ, R3.reuse, 0x20, RZ, 0xc0, !PT ;  /* 0x0000002003ff7812 */ /* 0x040fe4000786c0ff */
[----:B------:R-:W-:-:S02]  /*11b690*/  LOP3.LUT P4, RZ, R3, 0x40, RZ, 0xc0, !PT ;  /* 0x0000004003ff7812 */ /* 0x000fc4000788c0ff */
        /* <DEDUP_REMOVED lines=22> */
[----:B---3--:R-:W-:Y:S02]  /*11b800*/  PRMT R0, R4, 0x7770, RZ ;  /* 0x0000777004007816 */ /* 0x008fe400000000ff */
        /* <DEDUP_REMOVED lines=44> */
[----:B------:R-:W2:Y:S04]  /*11bad0*/  LDL.LU.64 R22, [R1+0x15e8] ;  /* 0x0015e80001167983 */ /* 0x000ea80000300a00 */
        /* <DEDUP_REMOVED lines=29> */
[----:B------:R-:W3:Y:S10]  /*11bcb0*/  LDL.LU.64 R6, [R1+0x15a0] ;  /* 0x0015a00001067983 */ /* 0x000ef40000300a00 */
[----:B--2---:R0:W-:Y:S04]  /*11bcc0*/  @P0 STG.E.U8 desc[UR6][R24.64], R0 ;  /* 0x0000000018000986 */ /* 0x0041e8000c101106 */
[----:B0-----:R-:W2:Y:S04]  /*11bcd0*/  LDL.LU.64 R24, [R1+0x55b8] ;  /* 0x0055b80001187983 */ /* 0x001ea80000300a00 */
[----:B------:R-:W3:Y:S01]  /*11bce0*/  LDL.LU R5, [R1+0x4a4] ;  /* 0x0004a40001057983 */ /* 0x000ee20000300800 */
        /* <DEDUP_REMOVED lines=38> */
[----:B------:R-:W-:Y:S02]  /*11bf50*/  LOP3.LUT R26, R26, 0xffffff7f, RZ, 0xc0, !PT ;  /* 0xffffff7f1a1a7812 */ /* 0x000fe400078ec0ff */
[C---:B------:R-:W-:Y:S02]  /*11bf60*/  LOP3.LUT P4, RZ, R3.reuse, 0x10000000, RZ, 0xc0, !PT ;  /* 0x1000000003ff7812 */ /* 0x040fe4000788c0ff */
[----:B------:R-:W-:Y:S01]  /*11bf70*/  LOP3.LUT P5, RZ, R3, 0x20000000, RZ, 0xc0, !PT ;  /* 0x2000000003ff7812 */ /* 0x000fe200078ac0ff */
[----:B------:R-:W3:Y:S04]  /*11bf80*/  LDL.LU.64 R10, [R1+0x1580] ;  /* 0x00158000010a7983 */ /* 0x000ee80000300a00 */
[----:B------:R-:W3:Y:S04]  /*11bf90*/  LDL.LU.64 R8, [R1+0x1578] ;  /* 0x0015780001087983 */ /* 0x000ee80000300a00 */
[----:B------:R-:W3:Y:S01]  /*11bfa0*/  LDL.LU R15, [R1+0x28] ;  /* 0x00002800010f7983 */ /* 0x000ee20000300800 */
        /* <DEDUP_REMOVED lines=27> */
[----:B--2---:R-:W-:-:S05]  /*11c160*/  PRMT R0, R4, 0x7770, RZ ;  /* 0x0000777004007816 */ /* 0x004fca00000000ff */
[----:B------:R0:W-:Y:S02]  /*11c170*/  @P4 STG.E.U8 desc[UR6][R28.64], R0 ;  /* 0x000000001c004986 */ /* 0x0001e4000c101106 */
[C---:B0-----:R-:W-:Y:S02]  /*11c180*/  PRMT R0, R4.reuse, 0x7771, RZ ;  /* 0x0000777104007816 */ /* 0x041fe400000000ff */
[----:B------:R-:W2:Y:S04]  /*11c190*/  LDL.LU.64 R28, [R1+0x1570] ;  /* 0x00157000011c7983 */ /* 0x000ea80000300a00 */
[----:B---3--:R0:W-:Y:S04]  /*11c1a0*/  @P5 STG.E.U8 desc[UR6][R6.64], R0 ;  /* 0x0000000006005986 */ /* 0x0081e8000c101106 */
[----:B0-----:R-:W3:Y:S04]  /*11c1b0*/  LDL.LU.64 R6, [R1+0x1568] ;  /* 0x0015680001067983 */ /* 0x001ee80000300a00 */
[----:B------:R-:W2:Y:S04]  /*11c1c0*/  LDL.LU.64 R2, [R1+0x1560] ;  /* 0x0015600001027983 */ /* 0x000ea80000300a00 */
[----:B------:R-:W2:Y:S04]  /*11c1d0*/  LDL.LU R27, [R1+0x18] ;  /* 0x00001800011b7983 */ /* 0x000ea80000300800 */
[----:B------:R-:W2:Y:S01]  /*11c1e0*/  LDL.LU.64 R24, [R1+0x1550] ;  /* 0x0015500001187983 */ /* 0x000ea20000300a00 */
[----:B------:R-:W-:-:S05]  /*11c1f0*/  PRMT R0, R4, 0x7772, RZ ;  /* 0x0000777204007816 */ /* 0x000fca00000000ff */
[----:B----4-:R0:W-:Y:S02]  /*11c200*/  @P6 STG.E.U8 desc[UR6][R12.64], R0 ;  /* 0x000000000c006986 */ /* 0x0101e4000c101106 */
[----:B0-----:R-:W-:-:S05]  /*11c210*/  PRMT R0, R4, 0x7773, RZ ;  /* 0x0000777304007816 */ /* 0x001fca00000000ff */
[----:B------:R0:W-:Y:S01]  /*11c220*/  @P0 STG.E.U8 desc[UR6][R10.64], R0 ;  /* 0x000000000a000986 */ /* 0x0001e2000c101106 */
[----:B------:R-:W-:Y:S02]  /*11c230*/  LOP3.LUT P0, RZ, R26, 0x8000, RZ, 0xc0, !PT ;  /* 0x000080001aff7812 */ /* 0x000fe4000780c0ff */
[----:B0-----:R-:W-:-:S11]  /*11c240*/  PRMT R0, R15, 0x7770, RZ ;  /* 0x000077700f007816 */ /* 0x001fd600000000ff */
[----:B------:R-:W-:Y:S01]  /*11c250*/  @P0 STG.E.U8 desc[UR6][R8.64], R0 ;  /* 0x0000000008000986 */ /* 0x000fe2000c101106 */
[----:B------:R-:W-:-:S03]  /*11c260*/  LOP3.LUT P0, RZ, R26, 0x4000, RZ, 0xc0, !PT ;  /* 0x000040001aff7812 */ /* 0x000fc6000780c0ff */
[----:B--2---:R0:W-:Y:S04]  /*11c270*/  STL.64 [R1+0x55a8], R24 ;  /* 0x0055a81801007387 */ /* 0x0041e80000100a00 */
[----:B0-----:R-:W2:Y:S01]  /*11c280*/  LDL.LU.64 R24, [R1+0x1558] ;  /* 0x0015580001187983 */ /* 0x001ea20000300a00 */
        /* <DEDUP_REMOVED lines=9> */
[----:B------:R-:W4:Y:S04]  /*11c320*/  LDL.LU R14, [R1+0x3c] ;  /* 0x00003c00010e7983 */ /* 0x000f280000300800 */
[----:B------:R-:W4:Y:S04]  /*11c330*/  LDL.LU.64 R10, [R1+0x1520] ;  /* 0x00152000010a7983 */ /* 0x000f280000300a00 */
[----:B------:R-:W4:Y:S01]  /*11c340*/  LDL.LU.64 R8, [R1+0x1518] ;  /* 0x0015180001087983 */ /* 0x000f220000300a00 */
[----:B0-----:R-:W-:-:S03]  /*11c350*/  PRMT R0, R15, 0x7772, RZ ;  /* 0x000077720f007816 */ /* 0x001fc600000000ff */
[----:B------:R-:W4:Y:S04]  /*11c360*/  LDL.LU.64 R28, [R1+0x1510] ;  /* 0x00151000011c7983 */ /* 0x000f280000300a00 */
[----:B---3--:R0:W-:Y:S01]  /*11c370*/  @P0 STG.E.U8 desc[UR6][R6.64], R0 ;  /* 0x0000000006000986 */ /* 0x0081e2000c101106 */
[C---:B------:R-:W-:Y:S02]  /*11c380*/  LOP3.LUT P0, RZ, R26.reuse, 0x1000, RZ, 0xc0, !PT ;  /* 0x000010001aff7812 */ /* 0x040fe4000780c0ff */
[----:B0-----:R-:W-:Y:S01]  /*11c390*/  PRMT R0, R15, 0x7773, RZ ;  /* 0x000077730f007816 */ /* 0x001fe200000000ff */
[----:B------:R-:W3:Y:S10]  /*11c3a0*/  LDL.LU.64 R6, [R1+0x1508] ;  /* 0x0015080001067983 */ /* 0x000ef40000300a00 */
[----:B------:R0:W-:Y:S01]  /*11c3b0*/  @P0 STG.E.U8 desc[UR6][R2.64], R0 ;  /* 0x0000000002000986 */ /* 0x0001e2000c101106 */
[----:B------:R-:W-:-:S02]  /*11c3c0*/  LOP3.LUT P0, RZ, R26, 0x800, RZ, 0xc0, !PT ;  /* 0x000008001aff7812 */ /* 0x000fc4000780c0ff */
[----:B0-----:R-:W-:Y:S01]  /*11c3d0*/  PRMT R0, R27, 0x7770, RZ ;  /* 0x000077701b007816 */ /* 0x001fe200000000ff */
[----:B------:R-:W3:Y:S04]  /*11c3e0*/  LDL.LU R2, [R1+0x55b0] ;  /* 0x0055b00001027983 */ /* 0x000ee80000300800 */
[----:B------:R-:W3:Y:S06]  /*11c3f0*/  LDL.LU R3, [R1+0x4ac] ;  /* 0x0004ac0001037983 */ /* 0x000eec0000300800 */
        /* <DEDUP_REMOVED lines=34> */
[----:B------:R-:W-:Y:S02]  /*11c620*/  LOP3.LUT R3, R3, 0xbfffffff, RZ, 0xc0, !PT ;  /* 0xbfffffff03037812 */ /* 0x000fe400078ec0ff */
[----:B------:R-:W-:Y:S01]  /*11c630*/  LOP3.LUT P4, RZ, R5, 0x8000, RZ, 0xc0, !PT ;  /* 0x0000800005ff7812 */ /* 0x000fe2000788c0ff */
[----:B------:R-:W3:Y:S04]  /*11c640*/  LDL.LU.64 R12, [R1+0x14f8] ;  /* 0x0014f800010c7983 */ /* 0x000ee80000300a00 */
[----:B------:R-:W4:Y:S04]  /*11c650*/  LDL.LU.64 R10, [R1+0x14f0] ;  /* 0x0014f000010a7983 */ /* 0x000f280000300a00 */
[----:B------:R-:W3:Y:S01]  /*11c660*/  LDL.LU.64 R8, [R1+0x14e8] ;  /* 0x0014e80001087983 */ /* 0x000ee20000300a00 */
[----:B------:R-:W-:-:S03]  /*11c670*/  PRMT R0, R14, 0x7773, RZ ;  /* 0x000077730e007816 */ /* 0x000fc600000000ff */
[----:B------:R-:W3:Y:S04]  /*11c680*/  LDL.LU R4, [R1+0x2c] ;  /* 0x00002c0001047983 */ /* 0x000ee80000300800 */
[----:B------:R-:W3:Y:S04]  /*11c690*/  LDL.LU.64 R28, [R1+0x14e0] ;  /* 0x0014e000011c7983 */ /* 0x000ee80000300a00 */
[----:B------:R-:W3:Y:S04]  /*11c6a0*/  LDL.LU R19, [R1+0x1c] ;  /* 0x00001c0001137983 */ /* 0x000ee80000300800 */
[----:B------:R-:W3:Y:S01]  /*11c6b0*/  LDL.LU R27, [R1+0x4a8] ;  /* 0x0004a800011b7983 */ /* 0x000ee20000300800 */
[----:B------:R-:W-:-:S02]  /*11c6c0*/  @P0 LOP3.LUT R3, R3, 0x40000000, RZ, 0xfc, !PT ;  /* 0x4000000003030812 */ /* 0x000fc400078efcff */
[----:B------:R-:W-:Y:S02]  /*11c6d0*/  LOP3.LUT P0, RZ, R5, 0x4000000, RZ, 0xc0, !PT ;  /* 0x0400000005ff7812 */ /* 0x000fe4000780c0ff */
[----:B------:R-:W-:-:S11]  /*11c6e0*/  LOP3.LUT R3, R3, 0x7fffffff, RZ, 0xc0, !PT ;  /* 0x7fffffff03037812 */ /* 0x000fd600078ec0ff */
[----:B------:R-:W-:-:S05]  /*11c6f0*/  @P0 LOP3.LUT R3, R3, 0x80000000, RZ, 0xfc, !PT ;  /* 0x8000000003030812 */ /* 0x000fca00078efcff */
[----:B------:R-:W-:Y:S04]  /*11c700*/  STL.64 [R1+0x5590], R2 ;  /* 0x0055900201007387 */ /* 0x000fe80000100a00 */
        /* <DEDUP_REMOVED lines=32> */
[----:B------:R-:W-:-:S02]  /*11c910*/  LOP3.LUT R26, R26, 0xffffffbf, RZ, 0xc0, !PT ;  /* 0xffffffbf1a1a7812 */ /* 0x000fc400078ec0ff */
[C---:B------:R-:W-:Y:S02]  /*11c920*/  LOP3.LUT P1, RZ, R5.reuse, 0x10000000, RZ, 0xc0, !PT ;  /* 0x1000000005ff7812 */ /* 0x040fe4000782c0ff */
[C---:B------:R-:W-:Y:S02]  /*11c930*/  LOP3.LUT P2, RZ, R5.reuse, 0x20000000, RZ, 0xc0, !PT ;  /* 0x2000000005ff7812 */ /* 0x040fe4000784c0ff */
[C---:B------:R-:W-:Y:S02]  /*11c940*/  LOP3.LUT P3, RZ, R5.reuse, 0x40000000, RZ, 0xc0, !PT ;  /* 0x4000000005ff7812 */ /* 0x040fe4000786c0ff */
[----:B------:R-:W-:Y:S01]  /*11c950*/  LOP3.LUT P4, RZ, R5, 0x80000000, RZ, 0xc0, !PT ;  /* 0x8000000005ff7812 */ /* 0x000fe2000788c0ff */
[----:B------:R-:W3:Y:S04]  /*11c960*/  LDL.LU.64 R20, [R1+0x14a8] ;  /* 0x0014a80001147983 */ /* 0x000ee80000300a00 */
[----:B------:R0:W-:Y:S01]  /*11c970*/  @P5 STG.E.U8 desc[UR6][R12.64], R0 ;  /* 0x000000000c005986 */ /* 0x0001e2000c101106 */
[----:B------:R-:W-:-:S02]  /*11c980*/  @P0 LOP3.LUT R26, R26, 0x40, RZ, 0xfc, !PT ;  /* 0x000000401a1a0812 */ /* 0x000fc400078efcff */
[----:B------:R-:W-:Y:S02]  /*11c990*/  LOP3.LUT P0, RZ, R5, 0x40000, RZ, 0xc0, !PT ;  /* 0x0004000005ff7812 */ /* 0x000fe4000780c0ff */
[----:B------:R-:W3:Y:S04]  /*11c9a0*/  LDL.LU R5, [R1+0x750] ;  /* 0x0007500001057983 */ /* 0x000ee80000300800 */
[----:B------:R-:W3:Y:S04]  /*11c9b0*/  LDL.LU.64 R16, [R1+0x14a0] ;  /* 0x0014a00001107983 */ /* 0x000ee80000300a00 */
[----:B------:R-:W3:Y:S01]  /*11c9c0*/  LDL.LU.64 R14, [R1+0x1498] ;  /* 0x00149800010e7983 */ /* 0x000ee20000300a00 */
[----:B0-----:R-:W-:-:S03]  /*11c9d0*/  PRMT R0, R4, 0x7771, RZ ;  /* 0x0000777104007816 */ /* 0x001fc600000000ff */
        /* <DEDUP_REMOVED lines=32> */
[----:B------:R0:W-:Y:S02]  /*11cbe0*/  @P0 STG.E.U8 desc[UR6][R22.64], R0 ;  /* 0x0000000016000986 */ /* 0x0001e4000c101106 */
[----:B0-----:R-:W-:Y:S02]  /*11cbf0*/  PRMT R0, R18, 0x7772, RZ ;  /* 0x0000777212007816 */ /* 0x001fe400000000ff */
[C---:B------:R-:W-:Y:S02]  /*11cc00*/  LOP3.LUT P5, RZ, R27.reuse, 0x1, RZ, 0xc0, !PT ;  /* 0x000000011bff7812 */ /* 0x040fe400078ac0ff */
[----:B------:R-:W-:Y:S02]  /*11cc10*/  LOP3.LUT P6, RZ, R27, 0x2, RZ, 0xc0, !PT ;  /* 0x000000021bff7812 */ /* 0x000fe400078cc0ff */
[----:B--2---:R-:W-:-:S13]  /*11cc20*/  LOP3.LUT P0, RZ, R3, 0x80000000, RZ, 0xc0, !PT ;  /* 0x8000000003ff7812 */ /* 0x004fda000780c0ff */
        /* <DEDUP_REMOVED lines=59> */
[----:B------:R-:W2:Y:S04]  /*11cfe0*/  LDL.LU R16, [R1+0x754] ;  /* 0x0007540001107983 */ /* 0x000ea80000300800 */
[----:B------:R-:W2:Y:S01]  /*11cff0*/  LDL.LU.64 R22, [R1+0x1418] ;  /* 0x0014180001167983 */ /* 0x000ea20000300a00 */
[----:B------:R-:W-:-:S03]  /*11d000*/  LOP3.LUT R3, R3, 0xefffffff, RZ, 0xc0, !PT ;  /* 0xefffffff03037812 */ /* 0x000fc600078ec0ff */
        /* <DEDUP_REMOVED lines=64> */
[----:B------:R0:W-:Y:S04]  /*11d410*/  @P5 STG.E.U8 desc[UR6][R28.64], R0 ;  /* 0x000000001c005986 */ /* 0x0001e8000c101106 */
[----:B0-----:R-:W2:Y:S01]  /*11d420*/  LDL.LU.64 R28, [R1+0x13d0] ;  /* 0x0013d000011c7983 */ /* 0x001ea20000300a00 */
[C---:B------:R-:W-:Y:S02]  /*11d430*/  LOP3.LUT P0, RZ, R3.reuse, 0x2, RZ, 0xc0, !PT ;  /* 0x0000000203ff7812 */ /* 0x040fe4000780c0ff */
[----:B------:R-:W-:Y:S02]  /*11d440*/  LOP3.LUT R3, R3, 0xffffefff, RZ, 0xc0, !PT ;  /* 0xffffefff03037812 */ /* 0x000fe400078ec0ff */
[C---:B------:R-:W-:Y:S02]  /*11d450*/  LOP3.LUT P6, RZ, R27.reuse, 0x100000, RZ, 0xc0, !PT ;  /* 0x001000001bff7812 */ /* 0x040fe400078cc0ff */
[----:B------:R-:W-:-:S02]  /*11d460*/  LOP3.LUT P4, RZ, R27, 0x200000, RZ, 0xc0, !PT ;  /* 0x002000001bff7812 */ /* 0x000fc4000788c0ff */
[----:B------:R-:W-:Y:S01]  /*11d470*/  PRMT R0, R5, 0x7770, RZ ;  /* 0x0000777005007816 */ /* 0x000fe200000000ff */
[----:B------:R-:W3:Y:S04]  /*11d480*/  LDL.LU.64 R12, [R1+0x13c8] ;  /* 0x0013c800010c7983 */ /* 0x000ee80000300a00 */
[----:B------:R-:W-:-:S04]  /*11d490*/  @P0 LOP3.LUT R3, R3, 0x1000, RZ, 0xfc, !PT ;  /* 0x0000100003030812 */ /* 0x000fc800078efcff */
[C---:B------:R-:W-:Y:S02]  /*11d4a0*/  LOP3.LUT P0, RZ, R3.reuse, 0x1, RZ, 0xc0, !PT ;  /* 0x0000000103ff7812 */ /* 0x040fe4000780c0ff */
        /* <DEDUP_REMOVED lines=25> */
[----:B------:R-:W4:Y:S04]  /*11d640*/  LDL.LU.64 R10, [R1+0x13b8] ;  /* 0x0013b800010a7983 */ /* 0x000f280000300a00 */
[----:B------:R-:W4:Y:S04]  /*11d650*/  LDL.LU.64 R8, [R1+0x13b0] ;  /* 0x0013b00001087983 */ /* 0x000f280000300a00 */
[----:B------:R-:W4:Y:S01]  /*11d660*/  LDL.LU R4, [R1+0x794] ;  /* 0x0007940001047983 */ /* 0x000f220000300800 */
[----:B------:R-:W-:-:S02]  /*11d670*/  LOP3.LUT P5, RZ, R27, 0x400000, RZ, 0xc0, !PT ;  /* 0x004000001bff7812 */ /* 0x000fc400078ac0ff */
[----:B------:R-:W-:Y:S02]  /*11d680*/  LOP3.LUT P6, RZ, R27, 0x800000, RZ, 0xc0, !PT ;  /* 0x008000001bff7812 */ /* 0x000fe400078cc0ff */
[----:B------:R-:W-:Y:S02]  /*11d690*/  @P0 LOP3.LUT R3, R3, 0x100000, RZ, 0xfc, !PT ;  /* 0x0010000003030812 */ /* 0x000fe400078efcff */
[----:B------:R-:W-:Y:S01]  /*11d6a0*/  LOP3.LUT P0, RZ, R27, 0x1000000, RZ, 0xc0, !PT ;  /* 0x010000001bff7812 */ /* 0x000fe2000780c0ff */
[----:B--2---:R0:W-:Y:S04]  /*11d6b0*/  @P4 STG.E.U8 desc[UR6][R28.64], R0 ;  /* 0x000000001c004986 */ /* 0x0041e8000c101106 */
[----:B0-----:R-:W2:Y:S04]  /*11d6c0*/  LDL.LU.64 R28, [R1+0x13a8] ;  /* 0x0013a800011c7983 */ /* 0x001ea80000300a00 */
[----:B------:R-:W2:Y:S01]  /*11d6d0*/  LDL.LU R27, [R1+0x758] ;  /* 0x00075800011b7983 */ /* 0x000ea20000300800 */
[----:B------:R-:W-:-:S05]  /*11d6e0*/  PRMT R0, R5, 0x7772, RZ ;  /* 0x0000777205007816 */ /* 0x000fca00000000ff */
[----:B---3--:R0:W-:Y:S02]  /*11d6f0*/  @P5 STG.E.U8 desc[UR6][R12.64], R0 ;  /* 0x000000000c005986 */ /* 0x0081e4000c101106 */
[----:B0-----:R-:W-:Y:S02]  /*11d700*/  PRMT R0, R5, 0x7773, RZ ;  /* 0x0000777305007816 */ /* 0x001fe400000000ff */
[----:B--2---:R0:W-:Y:S04]  /*11d710*/  STL [R1+0x5570], R27 ;  /* 0x0055701b01007387 */ /* 0x0041e80000100800 */
[----:B0-----:R-:W2:Y:S04]  /*11d720*/  LDL.LU.64 R26, [R1+0x13a0] ;  /* 0x0013a000011a7983 */ /* 0x001ea80000300a00 */
[----:B------:R-:W3:Y:S04]  /*11d730*/  LDL.LU.64 R16, [R1+0x1390] ;  /* 0x0013900001107983 */ /* 0x000ee80000300a00 */
        /* <DEDUP_REMOVED lines=11> */
[----:B---3--:R0:W-:Y:S04]  /*11d7f0*/  STL.64 [R1+0x5568], R16 ;  /* 0x0055681001007387 */ /* 0x0081e80000100a00 */
[----:B0-----:R-:W3:Y:S04]  /*11d800*/  LDL.LU.64 R16, [R1+0x1398] ;  /* 0x0013980001107983 */ /* 0x001ee80000300a00 */
[----:B------:R-:W4:Y:S04]  /*11d810*/  LDL.LU.64 R24, [R1+0x1388] ;  /* 0x0013880001187983 */ /* 0x000f280000300a00 */
[----:B------:R-:W3:Y:S04]  /*11d820*/  LDL.LU.64 R22, [R1+0x1380] ;  /* 0x0013800001167983 */ /* 0x000ee80000300a00 */
[----:B------:R-:W3:Y:S04]  /*11d830*/  LDL.LU R7, [R1+0x718] ;  /* 0x0007180001077983 */ /* 0x000ee80000300800 */
[----:B------:R-:W3:Y:S04]  /*11d840*/  LDL.LU.64 R20, [R1+0x1378] ;  /* 0x0013780001147983 */ /* 0x000ee80000300a00 */
[----:B------:R-:W3:Y:S04]  /*11d850*/  LDL.LU.64 R18, [R1+0x1370] ;  /* 0x0013700001127983 */ /* 0x000ee80000300a00 */
[----:B------:R-:W3:Y:S04]  /*11d860*/  LDL.LU R6, [R1+0x788] ;  /* 0x0007880001067983 */ /* 0x000ee80000300800 */
[----:B------:R-:W3:Y:S04]  /*11d870*/  LDL.LU.64 R14, [R1+0x1368] ;  /* 0x00136800010e7983 */ /* 0x000ee80000300a00 */
[----:B------:R-:W3:Y:S04]  /*11d880*/  LDL.LU.64 R12, [R1+0x1360] ;  /* 0x00136000010c7983 */ /* 0x000ee80000300a00 */
[----:B------:R-:W3:Y:S04]  /*11d890*/  LDL.LU.64 R10, [R1+0x1350] ;  /* 0x00135000010a7983 */ /* 0x000ee80000300a00 */
[----:B------:R-:W3:Y:S04]  /*11d8a0*/  LDL.LU.64 R8, [R1+0x1340] ;  /* 0x0013400001087983 */ /* 0x000ee80000300a00 */
[----:B------:R-:W3:Y:S04]  /*11d8b0*/  LDL.LU.64 R28, [R1+0x1338] ;  /* 0x00133800011c7983 */ /* 0x000ee80000300a00 */
[----:B------:R-:W3:Y:S04]  /*11d8c0*/  LDL.LU.64 R4, [R1+0x1330] ;  /* 0x0013300001047983 */ /* 0x000ee80000300a00 */
[----:B--2---:R0:W-:Y:S04]  /*11d8d0*/  @P0 STG.E.U8 desc[UR6][R26.64], R0 ;  /* 0x000000001a000986 */ /* 0x0041e8000c101106 */
[----:B0-----:R-:W2:Y:S01]  /*11d8e0*/  LDL.LU R27, [R1+0x5570] ;  /* 0x00557000011b7983 */ /* 0x001ea20000300800 */
[----:B------:R-:W-:-:S02]  /*11d8f0*/  LOP3.LUT P0, RZ, R3, 0x20000, RZ, 0xc0, !PT ;  /* 0x0002000003ff7812 */ /* 0x000fc4000780c0ff */
[----:B--2---:R-:W-:-:S11]  /*11d900*/  PRMT R0, R27, 0x7770, RZ ;  /* 0x000077701b007816 */ /* 0x004fd600000000ff */
[----:B---3--:R0:W-:Y:S04]  /*11d910*/  @P0 STG.E.U8 desc[UR6][R16.64], R0 ;  /* 0x0000000010000986 */ /* 0x0081e8000c101106 */
        /* <DEDUP_REMOVED lines=8> */
[C---:B------:R-:W-:Y:S01]  /*11d9a0*/  LOP3.LUT P6, RZ, R3.reuse, 0x80, RZ, 0xc0, !PT ;  /* 0x0000008003ff7812 */ /* 0x040fe200078cc0ff */
[----:B--2---:R0:W-:Y:S01]  /*11d9b0*/  @P0 STG.E.U8 desc[UR6][R16.64], R0 ;  /* 0x0000000010000986 */ /* 0x0041e2000c101106 */
[----:B------:R-:W-:Y:S02]  /*11d9c0*/  LOP3.LUT P0, RZ, R3, 0x8000, RZ, 0xc0, !PT ;  /* 0x0000800003ff7812 */ /* 0x000fe4000780c0ff */
        /* <DEDUP_REMOVED lines=26> */
[----:B0-----:R-:W2:Y:S04]  /*11db70*/  LDL.LU R5, [R1+0x75c] ;  /* 0x00075c0001057983 */ /* 0x001ea80000300800 */
[----:B------:R-:W2:Y:S04]  /*11db80*/  LDL.LU R6, [R1+0x798] ;  /* 0x0007980001067983 */ /* 0x000ea80000300800 */
[----:B------:R-:W2:Y:S04]  /*11db90*/  LDL.LU R20, [R1+0x21c0] ;  /* 0x0021c00001147983 */ /* 0x000ea80000300800 */
[----:B------:R-:W2:Y:S04]  /*11dba0*/  LDL.LU R19, [R1+0x21dc] ;  /* 0x0021dc0001137983 */ /* 0x000ea80000300800 */
[----:B------:R-:W2:Y:S04]  /*11dbb0*/  LDL.LU R18, [R1+0x21d8] ;  /* 0x0021d80001127983 */ /* 0x000ea80000300800 */
[----:B--2---:R0:W-:Y:S04]  /*11dbc0*/  STL.64 [R1+0x5558], R18 ;  /* 0x0055581201007387 */ /* 0x0041e80000100a00 */
[----:B0-----:R-:W2:Y:S04]  /*11dbd0*/  LDL.LU.64 R18, [R1+0x1358] ;  /* 0x0013580001127983 */ /* 0x001ea80000300a00 */
[----:B------:R-:W2:Y:S04]  /*11dbe0*/  LDL.LU R9, [R1+0x21d4] ;  /* 0x0021d40001097983 */ /* 0x000ea80000300800 */
[----:B------:R-:W2:Y:S01]  /*11dbf0*/  LDL.LU.64 R12, [R1+0x1318] ;  /* 0x00131800010c7983 */ /* 0x000ea20000300a00 */
[----:B------:R-:W-:-:S02]  /*11dc00*/  LOP3.LUT P0, RZ, R3, 0x100, RZ, 0xc0, !PT ;  /* 0x0000010003ff7812 */ /* 0x000fc4000780c0ff */
[C---:B------:R-:W-:Y:S02]  /*11dc10*/  LOP3.LUT P4, RZ, R2.reuse, 0x80000, RZ, 0xc0, !PT ;  /* 0x0008000002ff7812 */ /* 0x040fe4000788c0ff */
[----:B------:R-:W-:Y:S02]  /*11dc20*/  LOP3.LUT P5, RZ, R2, 0x100000, RZ, 0xc0, !PT ;  /* 0x0010000002ff7812 */ /* 0x000fe400078ac0ff */
[C---:B------:R-:W-:Y:S02]  /*11dc30*/  LOP3.LUT P1, RZ, R3.reuse, 0x200, RZ, 0xc0, !PT ;  /* 0x0000020003ff7812 */ /* 0x040fe4000782c0ff */
[----:B------:R-:W-:Y:S02]  /*11dc40*/  PRMT R2, R6, 0x7770, RZ ;  /* 0x0000777006027816 */ /* 0x000fe400000000ff */
[C---:B------:R-:W-:Y:S02]  /*11dc50*/  LOP3.LUT P2, RZ, R3.reuse, 0x400, RZ, 0xc0, !PT ;  /* 0x0000040003ff7812 */ /* 0x040fe4000784c0ff */
[----:B------:R-:W-:Y:S01]  /*11dc60*/  LOP3.LUT P3, RZ, R3, 0x800, RZ, 0xc0, !PT ;  /* 0x0000080003ff7812 */ /* 0x000fe2000786c0ff */
[----:B--2---:R0:W-:Y:S04]  /*11dc70*/  STL.64 [R1+0x5550], R12 ;  /* 0x0055500c01007387 */ /* 0x0041e80000100a00 */
[----:B0-----:R-:W2:Y:S04]  /*11dc80*/  LDL.LU.64 R12, [R1+0x1348] ;  /* 0x00134800010c7983 */ /* 0x001ea80000300a00 */
[----:B---3--:R0:W-:Y:S04]  /*11dc90*/  @P0 STG.E.U8 desc[UR6][R28.64], R2 ;  /* 0x000000021c000986 */ /* 0x0081e8000c101106 */
[----:B------:R-:W3:Y:S01]  /*11dca0*/  LDL.LU.64 R10, [R1+0x1310] ;  /* 0x00131000010a7983 */ /* 0x000ee20000300a00 */
[----:B------:R-:W-:-:S02]  /*11dcb0*/  LOP3.LUT P6, RZ, R17, 0x20000, RZ, 0xc0, !PT ;  /* 0x0002000011ff7812 */ /* 0x000fc400078cc0ff */
[C---:B------:R-:W-:Y:S01]  /*11dcc0*/  PRMT R4, R6.reuse, 0x7772, RZ ;  /* 0x0000777206047816 */ /* 0x040fe200000000ff */
[----:B0-----:R-:W3:Y:S04]  /*11dcd0*/  LDL.LU R29, [R1+0x21d0] ;  /* 0x0021d000011d7983 */ /* 0x001ee80000300800 */
[----:B------:R-:W3:Y:S01]  /*11dce0*/  LDL.LU R28, [R1+0x21cc] ;  /* 0x0021cc00011c7983 */ /* 0x000ee20000300800 */
[----:B------:R-:W-:-:S03]  /*11dcf0*/  PRMT R2, R6, 0x7771, RZ ;  /* 0x0000777106027816 */ /* 0x000fc600000000ff */
[----:B------:R-:W3:Y:S04]  /*11dd00*/  LDL.LU.64 R16, [R1+0x1308] ;  /* 0x0013080001107983 */ /* 0x000ee80000300a00 */
[----:B------:R-:W3:Y:S04]  /*11dd10*/  LDL.LU.64 R22, [R1+0x1300] ;  /* 0x0013000001167983 */ /* 0x000ee80000300a00 */
[----:B------:R-:W3:Y:S01]  /*11dd20*/  LDL.LU R21, [R1+0x71c] ;  /* 0x00071c0001157983 */ /* 0x000ee20000300800 */
[----:B------:R-:W-:-:S03]  /*11dd30*/  PRMT R6, R6, 0x7773, RZ ;  /* 0x0000777306067816 */ /* 0x000fc600000000ff */
[----:B------:R-:W3:Y:S04]  /*11dd40*/  LDL R27, [R1+0x21c8] ;  /* 0x0021c800011b7983 */ /* 0x000ee80000100800 */
[----:B------:R-:W3:Y:S04]  /*11dd50*/  LDL.LU.64 R24, [R1+0x12f8] ;  /* 0x0012f80001187983 */ /* 0x000ee80000300a00 */
[----:B----4-:R0:W-:Y:S04]  /*11dd60*/  @P1 STG.E.U8 desc[UR6][R14.64], R2 ;  /* 0x000000020e001986 */ /* 0x0101e8000c101106 */
[----:B------:R-:W4:Y:S04]  /*11dd70*/  LDL.LU R8, [R1+0x21c4] ;  /* 0x0021c40001087983 */ /* 0x000f280000300800 */
[----:B------:R1:W-:Y:S04]  /*11dd80*/  @P2 STG.E.U8 desc[UR6][R18.64], R4 ;  /* 0x0000000412002986 */ /* 0x0003e8000c101106 */
[----:B0-----:R-:W3:Y:S04]  /*11dd90*/  LDL.LU.64 R14, [R1+0x12e0] ;  /* 0x0012e000010e7983 */ /* 0x001ee80000300a00 */
[----:B-1----:R-:W3:Y:S04]  /*11dda0*/  LDL.LU.64 R18, [R1+0x5558] ;  /* 0x0055580001127983 */ /* 0x002ee80000300a00 */
[----:B--2---:R0:W-:Y:S04]  /*11ddb0*/  @P3 STG.E.U8 desc[UR6][R12.64], R6 ;  /* 0x000000060c003986 */ /* 0x0041e8000c101106 */
[----:B0-----:R-:W2:Y:S01]  /*11ddc0*/  LDL.LU.64 R12, [R1+0x5550] ;  /* 0x00555000010c7983 */ /* 0x001ea20000300a00 */
[----:B------:R-:W-:Y:S01]  /*11ddd0*/  VIADD R0, R20, 0xf5 ;  /* 0x000000f514007836 */ /* 0x000fe20000000000 */
[----:B------:R-:W-:-:S02]  /*11dde0*/  PRMT R2, R5, 0x7771, RZ ;  /* 0x0000777105027816 */ /* 0x000fc400000000ff */
[----:B------:R-:W4:Y:S02]  /*11ddf0*/  LDL.LU R26, [R1+0x21e0] ;  /* 0x0021e000011a7983 */ /* 0x000f240000300800 */
[----:B------:R-:W-:Y:S01]  /*11de00*/  ISETP.GE.AND P0, PT, R0, UR13, PT ;  /* 0x0000000d00007c0c */ /* 0x000fe2000bf06270 */
[----:B------:R-:W-:-:S05]  /*11de10*/  VIADD R0, R20, 0xf6 ;  /* 0x000000f614007836 */ /* 0x000fca0000000000 */
[----:B------:R-:W-:Y:S02]  /*11de20*/  ISETP.GE.AND P1, PT, R0, UR15, PT ;  /* 0x0000000f00007c0c */ /* 0x000fe4000bf26270 */
[C---:B------:R-:W-:Y:S02]  /*11de30*/  PRMT R0, R5.reuse, 0x7770, RZ ;  /* 0x0000777005007816 */ /* 0x040fe400000000ff */
[----:B------:R-:W-:Y:S02]  /*11de40*/  PRMT R3, R5, 0x7772, RZ ;  /* 0x0000777205037816 */ /* 0x000fe400000000ff */
[----:B---3--:R-:W-:Y:S02]  /*11de50*/  ISETP.LT.AND P2, PT, R19, UR12, !P6 ;  /* 0x0000000c13007c0c */ /* 0x008fe4000f741270 */
[----:B------:R-:W-:Y:S01]  /*11de60*/  ISETP.LT.AND P3, PT, R18, UR14, !P6 ;  /* 0x0000000e12007c0c */ /* 0x000fe2000f761270 */
[----:B------:R-:W0:Y:S01]  /*11de70*/  LDCU.64 UR12, c[0x0][0x398] ;  /* 0x00007300ff0c77ac */ /* 0x000e220008000a00 */
[----:B------:R-:W1:Y:S01]  /*11de80*/  LDCU.64 UR14, c[0x0][0x398] ;  /* 0x00007300ff0e77ac */ /* 0x000e620008000a00 */
[----:B--2---:R-:W-:Y:S04]  /*11de90*/  @P4 STG.E.U8 desc[UR6][R12.64], R0 ;  /* 0x000000000c004986 */ /* 0x004fe8000c101106 */
[----:B------:R2:W-:Y:S04]  /*11dea0*/  @P5 STG.E.U8 desc[UR6][R10.64], R2 ;  /* 0x000000020a005986 */ /* 0x0005e8000c101106 */
[----:B--2---:R-:W2:Y:S04]  /*11deb0*/  LDL.LU.64 R10, [R1+0x12f0] ;  /* 0x0012f000010a7983 */ /* 0x004ea80000300a00 */
[----:B------:R-:W3:Y:S01]  /*11dec0*/  LDL.LU.64 R12, [R1+0x12e8] ;  /* 0x0012e800010c7983 */ /* 0x000ee20000300a00 */
[----:B------:R-:W-:Y:S01]  /*11ded0*/  ISETP.LT.AND P4, PT, R9, UR10, !P6 ;  /* 0x0000000a09007c0c */ /* 0x000fe2000f781270 */
[----:B------:R-:W-:-:S02]  /*11dee0*/  VIADD R0, R20, 0xd7 ;  /* 0x000000d714007836 */ /* 0x000fc40000000000 */
[----:B------:R-:W-:Y:S01]  /*11def0*/  @P2 STG.E.U8 desc[UR6][R16.64], R3 ;  /* 0x0000000310002986 */ /* 0x000fe2000c101106 */
[----:B------:R-:W-:Y:S02]  /*11df00*/  PRMT R5, R5, 0x7773, RZ ;  /* 0x0000777305057816 */ /* 0x000fe400000000ff */
[----:B------:R-:W-:Y:S02]  /*11df10*/  ISETP.LT.AND P5, PT, R29, UR8, !P6 ;  /* 0x000000081d007c0c */ /* 0x000fe4000f7a1270 */
[C---:B------:R-:W-:Y:S02]  /*11df20*/  PRMT R2, R21.reuse, 0x7771, RZ ;  /* 0x0000777115027816 */ /* 0x040fe400000000ff */
[----:B------:R-:W-:Y:S02]  /*11df30*/  ISETP.GE.AND P2, PT, R0, UR18, PT ;  /* 0x0000001200007c0c */ /* 0x000fe4000bf46270 */
[----:B------:R-:W-:Y:S01]  /*11df40*/  PRMT R0, R21, 0x7770, RZ ;  /* 0x0000777015007816 */ /* 0x000fe200000000ff */
[----:B------:R4:W-:Y:S01]  /*11df50*/  @P3 STG.E.U8 desc[UR6][R22.64], R5 ;  /* 0x0000000516003986 */ /* 0x0009e2000c101106 */
[----:B0-----:R-:W-:-:S03]  /*11df60*/  ISETP.LT.AND P3, PT, R28, UR12, !P6 ;  /* 0x0000000c1c007c0c */ /* 0x001fc6000f761270 */
[----:B------:R-:W3:Y:S04]  /*11df70*/  LDL.LU R7, [R1+0x78c] ;  /* 0x00078c0001077983 */ /* 0x000ee80000300800 */
[----:B------:R0:W-:Y:S01]  /*11df80*/  @P4 STG.E.U8 desc[UR6][R24.64], R0 ;  /* 0x0000000018004986 */ /* 0x0001e2000c101106 */
[----:B-1----:R-:W-:Y:S01]  /*11df90*/  ISETP.LT.AND P4, PT, R27, UR14, !P6 ;  /* 0x0000000e1b007c0c */ /* 0x002fe2000f781270 */
[----:B------:R-:W1:Y:S01]  /*11dfa0*/  LDCU.64 UR18, c[0x0][0x398] ;  /* 0x00007300ff1277ac */ /* 0x000e620008000a00 */
[----:B------:R-:W1:Y:S01]  /*11dfb0*/  LDCU UR8, c[0x0][0x398] ;  /* 0x00007300ff0877ac */ /* 0x000e620008000800 */
[----:B------:R-:W1:Y:S01]  /*11dfc0*/  LDCU UR10, c[0x0][0x398] ;  /* 0x00007300ff0a77ac */ /* 0x000e620008000800 */
[----:B------:R-:W1:Y:S01]  /*11dfd0*/  LDCU UR12, c[0x0][0x398] ;  /* 0x00007300ff0c77ac */ /* 0x000e620008000800 */
[----:B------:R1:W-:Y:S04]  /*11dfe0*/  @P5 STG.E.U8 desc[UR6][R14.64], R2 ;  /* 0x000000020e005986 */ /* 0x0003e8000c101106 */
[----:B----4-:R-:W4:Y:S04]  /*11dff0*/  LDL.LU.64 R22, [R1+0x12d0] ;  /* 0x0012d00001167983 */ /* 0x010f280000300a00 */
[----:B------:R-:W4:Y:S01]  /*11e000*/  LDL.LU.64 R16, [R1+0x12d8] ;  /* 0x0012d80001107983 */ /* 0x000f220000300a00 */
[----:B------:R-:W2:Y:S01]  /*11e010*/  LDCU UR14, c[0x0][0x398] ;  /* 0x00007300ff0e77ac */ /* 0x000ea20008000800 */
[----:B0-----:R-:W-:-:S02]  /*11e020*/  VIADD R0, R20, 0xd8 ;  /* 0x000000d814007836 */ /* 0x001fc40000000000 */
[----:B------:R-:W4:Y:S03]  /*11e030*/  LDL.LU.64 R24, [R1+0x12c8] ;  /* 0x0012c80001187983 */ /* 0x000f260000300a00 */
[----:B------:R-:W-:Y:S02]  /*11e040*/  ISETP.GE.AND P5, PT, R0, UR24, PT ;  /* 0x0000001800007c0c */ /* 0x000fe4000bfa6270 */
[C---:B-1----:R-:W-:Y:S02]  /*11e050*/  PRMT R2, R21.reuse, 0x7772, RZ ;  /* 0x0000777215027816 */ /* 0x042fe400000000ff */
[----:B------:R-:W-:Y:S01]  /*11e060*/  PRMT R0, R21, 0x7773, RZ ;  /* 0x0000777315007816 */ /* 0x000fe200000000ff */
[----:B------:R-:W4:Y:S04]  /*11e070*/  LDL.LU.64 R14, [R1+0x12b8] ;  /* 0x0012b800010e7983 */ /* 0x000f280000300a00 */
[----:B------:R-:W-:Y:S01]  /*11e080*/  STL [R1+0x5540], R20 ;  /* 0x0055401401007387 */ /* 0x000fe20000100800 */
[----:B------:R-:W-:Y:S01]  /*11e090*/  ISETP.LT.AND P6, PT, R8, UR16, !P2 ;  /* 0x0000001008007c0c */ /* 0x000fe2000d7c1270 */
[----:B------:R-:W0:Y:S01]  /*11e0a0*/  LDCU.64 UR24, c[0x0][0x398] ;  /* 0x00007300ff1877ac */ /* 0x000e220008000a00 */
[----:B------:R-:W1:Y:S01]  /*11e0b0*/  LDCU UR16, c[0x0][0x398] ;  /* 0x00007300ff1077ac */ /* 0x000e620008000800 */
[----:B--2---:R2:W-:Y:S04]  /*11e0c0*/  @P3 STG.E.U8 desc[UR6][R10.64], R2 ;  /* 0x000000020a003986 */ /* 0x0045e8000c101106 */
[----:B---3--:R3:W-:Y:S04]  /*11e0d0*/  @P4 STG.E.U8 desc[UR6][R12.64], R0 ;  /* 0x000000000c004986 */ /* 0x0087e8000c101106 */
[----:B--2---:R-:W2:Y:S04]  /*11e0e0*/  LDL.LU R10, [R1+0x79c] ;  /* 0x00079c00010a7983 */ /* 0x004ea80000300800 */
[----:B---3--:R-:W3:Y:S01]  /*11e0f0*/  LDL.LU.64 R12, [R1+0x12b0] ;  /* 0x0012b000010c7983 */ /* 0x008ee20000300a00 */
[----:B------:R-:W-:-:S02]  /*11e100*/  ISETP.LT.AND P3, PT, R26, UR18, !P2 ;  /* 0x000000121a007c0c */ /* 0x000fc4000d761270 */
[----:B------:R-:W-:Y:S02]  /*11e110*/  PRMT R2, R7, 0x7770, RZ ;  /* 0x0000777007027816 */ /* 0x000fe400000000ff */
[----:B------:R-:W-:Y:S02]  /*11e120*/  ISETP.LT.AND P4, PT, R19, UR20, !P2 ;  /* 0x0000001413007c0c */ /* 0x000fe4000d781270 */
[C---:B------:R-:W-:Y:S02]  /*11e130*/  PRMT R0, R7.reuse, 0x7772, RZ ;  /* 0x0000777207007816 */ /* 0x040fe400000000ff */
[C---:B------:R-:W-:Y:S01]  /*11e140*/  PRMT R3, R7.reuse, 0x7773, RZ ;  /* 0x0000777307037816 */ /* 0x040fe200000000ff */
[----:B------:R-:W0:Y:S01]  /*11e150*/  LDCU UR18, c[0x0][0x398] ;  /* 0x00007300ff1277ac */ /* 0x000e220008000800 */
[----:B----4-:R-:W-:Y:S01]  /*11e160*/  @P6 STG.E.U8 desc[UR6][R22.64], R2 ;  /* 0x0000000216006986 */ /* 0x010fe2000c101106 */
[----:B------:R-:W-:Y:S01]  /*11e170*/  ISETP.LT.AND P6, PT, R18, UR22, !P2 ;  /* 0x0000001612007c0c */ /* 0x000fe2000d7c1270 */
[----:B------:R-:W4:Y:S01]  /*11e180*/  LDCU UR20, c[0x0][0x398] ;  /* 0x00007300ff1477ac */ /* 0x000f220008000800 */
[----:B------:R-:W0:Y:S01]  /*11e190*/  LDCU UR22, c[0x0][0x398] ;  /* 0x00007300ff1677ac */ /* 0x000e220008000800 */
[----:B---3--:R3:W-:Y:S04]  /*11e1a0*/  STL.64 [R1+0x5548], R12 ;  /* 0x0055480c01007387 */ /* 0x0087e80000100a00 */
[----:B---3--:R-:W3:Y:S01]  /*11e1b0*/  LDL.LU.64 R12, [R1+0x12c0] ;  /* 0x0012c000010c7983 */ /* 0x008ee20000300a00 */
[----:B------:R-:W-:-:S03]  /*11e1c0*/  PRMT R2, R7, 0x7771, RZ ;  /* 0x0000777107027816 */ /* 0x000fc600000000ff */
[----:B------:R-:W4:Y:S04]  /*11e1d0*/  LDL.LU.64 R22, [R1+0x12a0] ;  /* 0x0012a00001167983 */ /* 0x000f280000300a00 */
[----:B------:R-:W4:Y:S04]  /*11e1e0*/  LDL.LU R7, [R1+0x7a0] ;  /* 0x0007a00001077983 */ /* 0x000f280000300800 */
[----:B------:R-:W4:Y:S04]  /*11e1f0*/  LDL.LU.64 R20, [R1+0x1298] ;  /* 0x0012980001147983 */ /* 0x000f280000300a00 */
[----:B------:R1:W-:Y:S01]  /*11e200*/  @P3 STG.E.U8 desc[UR6][R16.64], R2 ;  /* 0x0000000210003986 */ /* 0x0003e2000c101106 */
[----:B0-----:R-:W-:-:S03]  /*11e210*/  ISETP.LT.AND P3, PT, R9, UR24, !P2 ;  /* 0x0000001809007c0c */ /* 0x001fc6000d761270 */
[----:B------:R0:W-:Y:S04]  /*11e220*/  @P4 STG.E.U8 desc[UR6][R24.64], R0 ;  /* 0x0000000018004986 */ /* 0x0001e8000c101106 */
[----:B------:R0:W-:Y:S01]  /*11e230*/  @P6 STG.E.U8 desc[UR6][R14.64], R3 ;  /* 0x000000030e006986 */ /* 0x0001e2000c101106 */
[----:B--2---:R-:W-:-:S03]  /*11e240*/  PRMT R4, R10, 0x7773, RZ ;  /* 0x000077730a047816 */ /* 0x004fc600000000ff */
[----:B-1----:R-:W2:Y:S04]  /*11e250*/  LDL.LU.64 R16, [R1+0x1290] ;  /* 0x0012900001107983 */ /* 0x002ea80000300a00 */
[----:B0-----:R-:W2:Y:S04]  /*11e260*/  LDL.LU.64 R24, [R1+0x1288] ;  /* 0x0012880001187983 */ /* 0x001ea80000300a00 */
[----:B------:R-:W2:Y:S01]  /*11e270*/  LDL.LU.64 R14, [R1+0x1280] ;  /* 0x00128000010e7983 */ /* 0x000ea20000300a00 */
[C---:B------:R-:W-:Y:S02]  /*11e280*/  PRMT R3, R10.reuse, 0x7770, RZ ;  /* 0x000077700a037816 */ /* 0x040fe400000000ff */
[----:B------:R-:W-:-:S02]  /*11e290*/  PRMT R2, R10, 0x7771, RZ ;  /* 0x000077710a027816 */ /* 0x000fc400000000ff */
[----:B------:R-:W-:Y:S02]  /*11e2a0*/  PRMT R0, R10, 0x7772, RZ ;  /* 0x000077720a007816 */ /* 0x000fe400000000ff */
[----:B------:R-:W2:Y:S04]  /*11e2b0*/  LDL.LU R10, [R1+0x770] ;  /* 0x00077000010a7983 */ /* 0x000ea80000300800 */
[----:B---3--:R0:W-:Y:S04]  /*11e2c0*/  @P3 STG.E.U8 desc[UR6][R12.64], R3 ;  /* 0x000000030c003986 */ /* 0x0081e8000c101106 */
[----:B0-----:R-:W3:Y:S01]  /*11e2d0*/  LDL.LU.64 R12, [R1+0x5548] ;  /* 0x00554800010c7983 */ /* 0x001ee20000300a00 */
[----:B------:R-:W-:-:S02]  /*11e2e0*/  ISETP.LT.AND P4, PT, R29, UR4, !P2 ;  /* 0x000000041d007c0c */ /* 0x000fc4000d781270 */
[----:B------:R-:W-:Y:S02]  /*11e2f0*/  ISETP.LT.AND P6, PT, R28, UR8, !P2 ;  /* 0x000000081c007c0c */ /* 0x000fe4000d7c1270 */
[----:B------:R-:W-:Y:S01]  /*11e300*/  ISETP.LT.AND P2, PT, R27, UR10, !P2 ;  /* 0x0000000a1b007c0c */ /* 0x000fe2000d741270 */
[----:B------:R-:W0:Y:S01]  /*11e310*/  LDCU UR4, c[0x0][0x398] ;  /* 0x00007300ff0477ac */ /* 0x000e220008000800 */
[----:B------:R-:W-:Y:S01]  /*11e320*/  ISETP.LT.AND P3, PT, R26, UR14, !P5 ;  /* 0x0000000e1a007c0c */ /* 0x000fe2000ef61270 */
[----:B------:R-:W1:Y:S01]  /*11e330*/  LDCU UR8, c[0x0][0x398] ;  /* 0x00007300ff0877ac */ /* 0x000e620008000800 */
[----:B------:R-:W0:Y:S01]  /*11e340*/  LDCU UR10, c[0x0][0x398] ;  /* 0x00007300ff0a77ac */ /* 0x000e220008000800 */
[----:B------:R-:W0:Y:S04]  /*11e350*/  LDCU UR14, c[0x0][0x398] ;  /* 0x00007300ff0e77ac */ /* 0x000e280008000800 */
[----:B---3--:R3:W-:Y:S04]  /*11e360*/  @P4 STG.E.U8 desc[UR6][R12.64], R2 ;  /* 0x000000020c004986 */ /* 0x0087e8000c101106 */
[----:B---3--:R-:W3:Y:S01]  /*11e370*/  LDL.LU.64 R2, [R1+0x12a8] ;  /* 0x0012a80001027983 */ /* 0x008ee20000300a00 */
[----:B------:R-:W-:-:S03]  /*11e380*/  ISETP.LT.AND P4, PT, R8, UR12, !P5 ;  /* 0x0000000c08007c0c */ /* 0x000fc6000ef81270 */
[----:B------:R-:W2:Y:S01]  /*11e390*/  LDL.LU.64 R12, [R1+0x1278] ;  /* 0x00127800010c7983 */ /* 0x000ea20000300a00 */
[----:B------:R-:W0:Y:S03]  /*11e3a0*/  LDCU UR12, c[0x0][0x398] ;  /* 0x00007300ff0c77ac */ /* 0x000e260008000800 */
[----:B---3--:R3:W-:Y:S04]  /*11e3b0*/  @P6 STG.E.U8 desc[UR6][R2.64], R0 ;  /* 0x0000000002006986 */ /* 0x0087e8000c101106 */
[----:B----4-:R4:W-:Y:S01]  /*11e3c0*/  @P2 STG.E.U8 desc[UR6][R22.64], R4 ;  /* 0x0000000416002986 */ /* 0x0109e2000c101106 */
[----:B---3--:R-:W-:-:S03]  /*11e3d0*/  PRMT R0, R7, 0x7770, RZ ;  /* 0x0000777007007816 */ /* 0x008fc600000000ff */
[----:B----4-:R-:W3:Y:S04]  /*11e3e0*/  LDL.LU.64 R4, [R1+0x1270] ;  /* 0x0012700001047983 */ /* 0x010ee80000300a00 */
[----:B------:R-:W4:Y:S04]  /*11e3f0*/  LDL.LU.64 R22, [R1+0x1260] ;  /* 0x0012600001167983 */ /* 0x000f280000300a00 */
[----:B------:R0:W-:Y:S04]  /*11e400*/  @P4 STG.E.U8 desc[UR6][R20.64], R0 ;  /* 0x0000000014004986 */ /* 0x0001e8000c101106 */
[----:B0-----:R-:W3:Y:S01]  /*11e410*/  LDL.LU R20, [R1+0x5540] ;  /* 0x0055400001147983 */ /* 0x001ee20000300800 */
[----:B------:R-:W-:-:S02]  /*11e420*/  ISETP.LT.AND P6, PT, R19, UR16, !P5 ;  /* 0x0000001013007c0c */ /* 0x000fc4000efc1270 */
[----:B------:R-:W-:Y:S02]  /*11e430*/  ISETP.LT.AND P2, PT, R18, UR18, !P5 ;  /* 0x0000001212007c0c */ /* 0x000fe4000ef41270 */
[C---:B------:R-:W-:Y:S02]  /*11e440*/  PRMT R2, R7.reuse, 0x7771, RZ ;  /* 0x0000777107027816 */ /* 0x040fe400000000ff */
[----:B------:R-:W-:Y:S01]  /*11e450*/  PRMT R0, R7, 0x7772, RZ ;  /* 0x0000777207007816 */ /* 0x000fe200000000ff */
[----:B------:R-:W4:Y:S04]  /*11e460*/  LDL.LU R11, [R1+0x7c0] ;  /* 0x0007c000010b7983 */ /* 0x000f280000300800 */
[----:B--2---:R0:W-:Y:S01]  /*11e470*/  @P3 STG.E.U8 desc[UR6][R16.64], R2 ;  /* 0x0000000210003986 */ /* 0x0041e2000c101106 */
[----:B------:R-:W-:Y:S01]  /*11e480*/  ISETP.LT.AND P3, PT, R9, UR4, !P5 ;  /* 0x0000000409007c0c */ /* 0x000fe2000ef61270 */
[----:B------:R-:W2:Y:S01]  /*11e490*/  LDCU UR16, c[0x0][0x398] ;  /* 0x00007300ff1077ac */ /* 0x000ea20008000800 */
[----:B-1----:R-:W-:Y:S01]  /*11e4a0*/  ISETP.LT.AND P4, PT, R29, UR8, !P5 ;  /* 0x000000081d007c0c */ /* 0x002fe2000ef81270 */
[----:B------:R-:W1:Y:S01]  /*11e4b0*/  LDCU UR4, c[0x0][0x398] ;  /* 0x00007300ff0477ac */ /* 0x000e620008000800 */
[----:B------:R-:W1:Y:S01]  /*11e4c0*/  LDCU UR18, c[0x0][0x398] ;  /* 0x00007300ff1277ac */ /* 0x000e620008000800 */
[----:B------:R-:W1:Y:S01]  /*11e4d0*/  LDCU UR8, c[0x0][0x398] ;  /* 0x00007300ff0877ac */ /* 0x000e620008000800 */
[----:B------:R-:W-:Y:S01]  /*11e4e0*/  @P6 STG.E.U8 desc[UR6][R24.64], R0 ;  /* 0x0000000018006986 */ /* 0x000fe2000c101106 */
[----:B0-----:R-:W-:-:S02]  /*11e4f0*/  PRMT R2, R7, 0x7773, RZ ;  /* 0x0000777307027816 */ /* 0x001fc400000000ff */
[----:B------:R-:W-:Y:S01]  /*11e500*/  ISETP.LT.AND P6, PT, R28, UR10, !P5 ;  /* 0x0000000a1c007c0c */ /* 0x000fe2000efc1270 */
[----:B------:R-:W2:Y:S04]  /*11e510*/  LDL.LU.64 R6, [R1+0x1268] ;  /* 0x0012680001067983 */ /* 0x000ea80000300a00 */
[----:B------:R0:W-:Y:S01]  /*11e520*/  @P2 STG.E.U8 desc[UR6][R14.64], R2 ;  /* 0x000000020e002986 */ /* 0x0001e2000c101106 */
[----:B------:R-:W1:Y:S03]  /*11e530*/  LDCU UR10, c[0x0][0x398] ;  /* 0x00007300ff0a77ac */ /* 0x000e660008000800 */
[----:B0-----:R-:W2:Y:S01]  /*11e540*/  LDL.LU.64 R14, [R1+0x1258] ;  /* 0x00125800010e7983 */ /* 0x001ea20000300a00 */
[----:B------:R-:W-:-:S03]  /*11e550*/  PRMT R2, R10, 0x7770, RZ ;  /* 0x000077700a027816 */ /* 0x000fc600000000ff */
[----:B------:R-:W2:Y:S04]  /*11e560*/  LDL.LU.64 R16, [R1+0x1250] ;  /* 0x0012500001107983 */ /* 0x000ea80000300a00 */
[----:B------:R-:W2:Y:S04]  /*11e570*/  LDL.LU.64 R24, [R1+0x1240] ;  /* 0x0012400001187983 */ /* 0x000ea80000300a00 */
[----:B------:R0:W-:Y:S01]  /*11e580*/  @P3 STG.E.U8 desc[UR6][R12.64], R2 ;  /* 0x000000020c003986 */ /* 0x0001e2000c101106 */
[----:B------:R-:W-:Y:S01]  /*11e590*/  ISETP.LT.AND P5, PT, R27, UR12, !P5 ;  /* 0x0000000c1b007c0c */ /* 0x000fe2000efa1270 */
[----:B------:R-:W1:Y:S01]  /*11e5a0*/  LDCU UR12, c[0x0][0x398] ;  /* 0x00007300ff0c77ac */ /* 0x000e620008000800 */
[----:B0-----:R-:W-:Y:S01]  /*11e5b0*/  PRMT R2, R10, 0x7772, RZ ;  /* 0x000077720a027816 */ /* 0x001fe200000000ff */
[----:B------:R-:W2:Y:S01]  /*11e5c0*/  LDL.LU R12, [R1+0x7d0] ;  /* 0x0007d000010c7983 */ /* 0x000ea20000300800 */
[----:B---3--:R-:W-:-:S05]  /*11e5d0*/  VIADD R0, R20, 0xd9 ;  /* 0x000000d914007836 */ /* 0x008fca0000000000 */
[----:B------:R-:W-:Y:S02]  /*11e5e0*/  ISETP.GE.AND P2, PT, R0, UR52, PT ;  /* 0x0000003400007c0c */ /* 0x000fe4000bf46270 */
[----:B------:R-:W-:-:S05]  /*11e5f0*/  PRMT R0, R10, 0x7771, RZ ;  /* 0x000077710a007816 */ /* 0x000fca00000000ff */
[----:B------:R-:W-:Y:S04]  /*11e600*/  @P4 STG.E.U8 desc[UR6][R4.64], R0 ;  /* 0x0000000004004986 */ /* 0x000fe8000c101106 */
[----:B----4-:R0:W-:Y:S01]  /*11e610*/  @P6 STG.E.U8 desc[UR6][R22.64], R2 ;  /* 0x0000000216006986 */ /* 0x0101e2000c101106 */
[----:B--2---:R-:W-:Y:S02]  /*11e620*/  ISETP.LT.AND P6, PT, R26, UR16, !P2 ;  /* 0x000000101a007c0c */ /* 0x004fe4000d7c1270 */
[----:B------:R-:W-:Y:S02]  /*11e630*/  ISETP.LT.AND P3, PT, R8, UR14, !P2 ;  /* 0x0000000e08007c0c */ /* 0x000fe4000d761270 */
[----:B-1----:R-:W-:Y:S01]  /*11e640*/  ISETP.LT.AND P4, PT, R19, UR4, !P2 ;  /* 0x0000000413007c0c */ /* 0x002fe2000d781270 */
[----:B------:R-:W1:Y:S01]  /*11e650*/  LDCU UR14, c[0x0][0x398] ;  /* 0x00007300ff0e77ac */ /* 0x000e620008000800 */
[----:B------:R-:W2:Y:S01]  /*11e660*/  LDCU UR4, c[0x0][0x398] ;  /* 0x00007300ff0477ac */ /* 0x000ea20008000800 */
[----:B------:R-:W3:Y:S01]  /*11e670*/  LDCU UR16, c[0x0][0x398] ;  /* 0x00007300ff1077ac */ /* 0x000ee20008000800 */
[----:B0-----:R-:W4:Y:S04]  /*11e680*/  LDL.LU.64 R22, [R1+0x1248] ;  /* 0x0012480001167983 */ /* 0x001f280000300a00 */
[----:B------:R0:W-:Y:S04]  /*11e690*/  STL.64 [R1+0x5538], R26 ;  /* 0x0055381a01007387 */ /* 0x0001e80000100a00 */
[----:B0-----:R-:W2:Y:S01]  /*11e6a0*/  LDL.LU.64 R26, [R1+0x1238] ;  /* 0x00123800011a7983 */ /* 0x001ea20000300a00 */
[----:B------:R-:W-:-:S02]  /*11e6b0*/  PRMT R0, R10, 0x7773, RZ ;  /* 0x000077730a007816 */ /* 0x000fc400000000ff */
[----:B------:R-:W-:Y:S01]  /*11e6c0*/  PRMT R2, R11, 0x7770, RZ ;  /* 0x000077700b027816 */ /* 0x000fe200000000ff */
[----:B------:R-:W3:Y:S04]  /*11e6d0*/  LDL.LU.64 R4, [R1+0x1230] ;  /* 0x0012300001047983 */ /* 0x000ee80000300a00 */
[----:B------:R0:W-:Y:S04]  /*11e6e0*/  @P5 STG.E.U8 desc[UR6][R6.64], R0 ;  /* 0x0000000006005986 */ /* 0x0001e8000c101106 */
[----:B------:R1:W-:Y:S01]  /*11e6f0*/  @P3 STG.E.U8 desc[UR6][R14.64], R2 ;  /* 0x000000020e003986 */ /* 0x0003e2000c101106 */
[----:B------:R-:W-:-:S02]  /*11e700*/  ISETP.LT.AND P3, PT, R18, UR18, !P2 ;  /* 0x0000001212007c0c */ /* 0x000fc4000d761270 */
[----:B------:R-:W-:Y:S01]  /*11e710*/  ISETP.LT.AND P5, PT, R9, UR8, !P2 ;  /* 0x0000000809007c0c */ /* 0x000fe2000d7a1270 */
[----:B------:R-:W2:Y:S01]  /*11e720*/  LDCU UR18, c[0x0][0x398] ;  /* 0x00007300ff1277ac */ /* 0x000ea20008000800 */
[----:B------:R-:W2:Y:S01]  /*11e730*/  LDCU UR8, c[0x0][0x398] ;  /* 0x00007300ff0877ac */ /* 0x000ea20008000800 */
[C---:B0-----:R-:W-:Y:S02]  /*11e740*/  PRMT R0, R11.reuse, 0x7771, RZ ;  /* 0x000077710b007816 */ /* 0x041fe400000000ff */
[----:B-1----:R-:W-:Y:S01]  /*11e750*/  PRMT R2, R11, 0x7772, RZ ;  /* 0x000077720b027816 */ /* 0x002fe200000000ff */
[----:B------:R-:W3:Y:S04]  /*11e760*/  LDL.LU.64 R14, [R1+0x1220] ;  /* 0x00122000010e7983 */ /* 0x000ee80000300a00 */
[----:B------:R0:W-:Y:S04]  /*11e770*/  @P6 STG.E.U8 desc[UR6][R16.64], R0 ;  /* 0x0000000010006986 */ /* 0x0001e8000c101106 */
[----:B------:R1:W-:Y:S01]  /*11e780*/  @P4 STG.E.U8 desc[UR6][R24.64], R2 ;  /* 0x0000000218004986 */ /* 0x0003e2000c101106 */
[----:B------:R-:W-:-:S03]  /*11e790*/  PRMT R3, R12, 0x7770, RZ ;  /* 0x000077700c037816 */ /* 0x000fc600000000ff */
[----:B------:R-:W3:Y:S04]  /*11e7a0*/  LDL.LU R10, [R1+0x7a4] ;  /* 0x0007a400010a7983 */ /* 0x000ee80000300800 */
[----:B------:R-:W3:Y:S04]  /*11e7b0*/  LDL.LU.64 R6, [R1+0x1228] ;  /* 0x0012280001067983 */ /* 0x000ee80000300a00 */
[----:B0-----:R-:W3:Y:S01]  /*11e7c0*/  LDL.LU.64 R16, [R1+0x1218] ;  /* 0x0012180001107983 */ /* 0x001ee20000300a00 */
[----:B-1----:R-:W-:-:S03]  /*11e7d0*/  PRMT R2, R11, 0x7773, RZ ;  /* 0x000077730b027816 */ /* 0x002fc600000000ff */
[----:B------:R-:W3:Y:S04]  /*11e7e0*/  LDL.LU.64 R24, [R1+0x1210] ;  /* 0x0012100001187983 */ /* 0x000ee80000300a00 */
[----:B----4-:R0:W-:Y:S04]  /*11e7f0*/  @P3 STG.E.U8 desc[UR6][R22.64], R2 ;  /* 0x0000000216003986 */ /* 0x0101e8000c101106 */
[----:B0-----:R-:W4:Y:S04]  /*11e800*/  LDL.LU.64 R22, [R1+0x1208] ;  /* 0x0012080001167983 */ /* 0x001f280000300a00 */
[----:B--2---:R0:W-:Y:S04]  /*11e810*/  @P5 STG.E.U8 desc[UR6][R26.64], R3 ;  /* 0x000000031a005986 */ /* 0x0041e8000c101106 */
[----:B0-----:R-:W2:Y:S01]  /*11e820*/  LDL.LU.64 R26, [R1+0x5538] ;  /* 0x00553800011a7983 */ /* 0x001ea20000300a00 */
[----:B------:R-:W-:-:S02]  /*11e830*/  ISETP.LT.AND P4, PT, R29, UR10, !P2 ;  /* 0x0000000a1d007c0c */ /* 0x000fc4000d781270 */
[----:B------:R-:W-:Y:S01]  /*11e840*/  ISETP.LT.AND P6, PT, R28, UR12, !P2 ;  /* 0x0000000c1c007c0c */ /* 0x000fe2000d7c1270 */
[----:B------:R-:W-:Y:S01]  /*11e850*/  VIADD R0, R20, 0xda ;  /* 0x000000da14007836 */ /* 0x000fe20000000000 */
[----:B------:R-:W-:Y:S01]  /*11e860*/  PRMT R2, R12, 0x7772, RZ ;  /* 0x000077720c027816 */ /* 0x000fe200000000ff */
[----:B------:R-:W0:Y:S01]  /*11e870*/  LDCU UR10, c[0x0][0x398] ;  /* 0x00007300ff0a77ac */ /* 0x000e220008000800 */
[----:B------:R-:W1:Y:S02]  /*11e880*/  LDCU UR12, c[0x0][0x398] ;  /* 0x00007300ff0c77ac */ /* 0x000e640008000800 */
[----:B------:R-:W-:Y:S02]  /*11e890*/  ISETP.GE.AND P3, PT, R0, UR45, PT ;  /* 0x0000002d00007c0c */ /* 0x000fe4000bf66270 */
[----:B------:R-:W-:Y:S02]  /*11e8a0*/  PRMT R0, R12, 0x7771, RZ ;  /* 0x000077710c007816 */ /* 0x000fe400000000ff */
[----:B------:R-:W-:Y:S01]  /*11e8b0*/  ISETP.LT.AND P5, PT, R8, UR4, !P3 ;  /* 0x0000000408007c0c */ /* 0x000fe2000dfa1270 */
[----:B------:R-:W0:Y:S02]  /*11e8c0*/  LDCU UR4, c[0x0][0x398] ;  /* 0x00007300ff0477ac */ /* 0x000e240008000800 */
[----:B---3--:R3:W-:Y:S04]  /*11e8d0*/  @P4 STG.E.U8 desc[UR6][R4.64], R0 ;  /* 0x0000000004004986 */ /* 0x0087e8000c101106 */
[----:B------:R0:W-:Y:S04]  /*11e8e0*/  @P6 STG.E.U8 desc[UR6][R14.64], R2 ;  /* 0x000000020e006986 */ /* 0x0001e8000c101106 */
[----:B---3--:R-:W3:Y:S04]  /*11e8f0*/  LDL.LU.64 R4, [R1+0x1200] ;  /* 0x0012000001047983 */ /* 0x008ee80000300a00 */
[----:B------:R-:W3:Y:S01]  /*11e900*/  LDL.LU R11, [R1+0x774] ;  /* 0x00077400010b7983 */ /* 0x000ee20000300800 */
[----:B------:R-:W-:-:S03]  /*11e910*/  PRMT R0, R12, 0x7773, RZ ;  /* 0x000077730c007816 */ /* 0x000fc600000000ff */
[----:B0-----:R-:W3:Y:S04]  /*11e920*/  LDL.LU.64 R14, [R1+0x11f8] ;  /* 0x0011f800010e7983 */ /* 0x001ee80000300a00 */
[----:B------:R-:W3:Y:S01]  /*11e930*/  LDL.LU.64 R12, [R1+0x11f0] ;  /* 0x0011f000010c7983 */ /* 0x000ee20000300a00 */
[----:B------:R-:W-:Y:S02]  /*11e940*/  PRMT R2, R10, 0x7770, RZ ;  /* 0x000077700a027816 */ /* 0x000fe400000000ff */
[----:B--2---:R-:W-:Y:S02]  /*11e950*/  ISETP.LT.AND P2, PT, R27, UR14, !P2 ;  /* 0x0000000e1b007c0c */ /* 0x004fe4000d741270 */
[----:B------:R-:W-:Y:S02]  /*11e960*/  ISETP.LT.AND P6, PT, R26, UR16, !P3 ;  /* 0x000000101a007c0c */ /* 0x000fe4000dfc1270 */
[----:B------:R-:W-:Y:S01]  /*11e970*/  ISETP.LT.AND P4, PT, R19, UR18, !P3 ;  /* 0x0000001213007c0c */ /* 0x000fe2000df81270 */
[----:B------:R-:W0:Y:S01]  /*11e980*/  LDCU UR14, c[0x0][0x398] ;  /* 0x00007300ff0e77ac */ /* 0x000e220008000800 */
[----:B------:R-:W2:Y:S01]  /*11e990*/  LDCU UR16, c[0x0][0x398] ;  /* 0x00007300ff1077ac */ /* 0x000ea20008000800 */
[----:B------:R-:W0:Y:S06]  /*11e9a0*/  LDCU UR18, c[0x0][0x398] ;  /* 0x00007300ff1277ac */ /* 0x000e2c0008000800 */
[----:B------:R0:W-:Y:S04]  /*11e9b0*/  @P2 STG.E.U8 desc[UR6][R6.64], R0 ;  /* 0x0000000006002986 */ /* 0x0001e8000c101106 */
[----:B------:R-:W-:Y:S01]  /*11e9c0*/  @P5 STG.E.U8 desc[UR6][R16.64], R2 ;  /* 0x0000000210005986 */ /* 0x000fe2000c101106 */
[----:B0-----:R-:W-:-:S03]  /*11e9d0*/  PRMT R0, R10, 0x7771, RZ ;  /* 0x000077710a007816 */ /* 0x001fc600000000ff */
[----:B------:R-:W2:Y:S04]  /*11e9e0*/  LDL.LU.64 R6, [R1+0x11e8] ;  /* 0x0011e80001067983 */ /* 0x000ea80000300a00 */
[----:B------:R0:W-:Y:S04]  /*11e9f0*/  @P6 STG.E.U8 desc[UR6][R24.64], R0 ;  /* 0x0000000018006986 */ /* 0x0001e8000c101106 */
[----:B0-----:R-:W2:Y:S01]  /*11ea00*/  LDL.LU.64 R24, [R1+0x11e0] ;  /* 0x0011e00001187983 */ /* 0x001ea20000300a00 */
[----:B------:R-:W-:Y:S02]  /*11ea10*/  ISETP.LT.AND P5, PT, R18, UR8, !P3 ;  /* 0x0000000812007c0c */ /* 0x000fe4000dfa1270 */
[----:B------:R-:W-:Y:S01]  /*11ea20*/  PRMT R2, R10, 0x7772, RZ ;  /* 0x000077720a027816 */ /* 0x000fe200000000ff */
[----:B------:R-:W2:Y:S01]  /*11ea30*/  LDL.LU R21, [R1+0x7c4] ;  /* 0x0007c40001157983 */ /* 0x000ea20000300800 */
[----:B-1----:R-:W-:Y:S01]  /*11ea40*/  ISETP.LT.AND P6, PT, R29, UR12, !P3 ;  /* 0x0000000c1d007c0c */ /* 0x002fe2000dfc1270 */
[----:B------:R-:W-:-:S02]  /*11ea50*/  VIADD R0, R20, 0xdb ;  /* 0x000000db14007836 */ /* 0x000fc40000000000 */
[----:B------:R-:W2:Y:S04]  /*11ea60*/  LDL.LU.64 R16, [R1+0x11d8] ;  /* 0x0011d80001107983 */ /* 0x000ea80000300a00 */
[----:B----4-:R0:W-:Y:S01]  /*11ea70*/  @P4 STG.E.U8 desc[UR6][R22.64], R2 ;  /* 0x0000000216004986 */ /* 0x0101e2000c101106 */
[----:B------:R-:W-:Y:S01]  /*11ea80*/  ISETP.LT.AND P4, PT, R9, UR10, !P3 ;  /* 0x0000000a09007c0c */ /* 0x000fe2000df81270 */
[----:B------:R-:W1:Y:S01]  /*11ea90*/  LDCU UR8, c[0x0][0x398] ;  /* 0x00007300ff0877ac */ /* 0x000e620008000800 */
[----:B------:R-:W-:Y:S02]  /*11eaa0*/  ISETP.GE.AND P2, PT, R0, UR48, PT ;  /* 0x0000003000007c0c */ /* 0x000fe4000bf46270 */
[----:B---3--:R-:W-:Y:S01]  /*11eab0*/  PRMT R0, R11, 0x7770, RZ ;  /* 0x000077700b007816 */ /* 0x008fe200000000ff */
[----:B------:R-:W3:Y:S01]  /*11eac0*/  LDCU UR10, c[0x0][0x398] ;  /* 0x00007300ff0a77ac */ /* 0x000ee20008000800 */
[----:B------:R-:W4:Y:S01]  /*11ead0*/  LDCU UR12, c[0x0][0x398] ;  /* 0x00007300ff0c77ac */ /* 0x000f220008000800 */
[----:B0-----:R-:W-:Y:S01]  /*11eae0*/  PRMT R2, R10, 0x7773, RZ ;  /* 0x000077730a027816 */ /* 0x001fe200000000ff */
[----:B------:R-:W4:Y:S04]  /*11eaf0*/  LDL.LU.64 R22, [R1+0x11c8] ;  /* 0x0011c80001167983 */ /* 0x000f280000300a00 */
[----:B------:R0:W-:Y:S01]  /*11eb00*/  @P5 STG.E.U8 desc[UR6][R4.64], R2 ;  /* 0x0000000204005986 */ /* 0x0001e2000c101106 */
[----:B------:R-:W-:-:S02]  /*11eb10*/  ISETP.LT.AND P5, PT, R28, UR4, !P3 ;  /* 0x000000041c007c0c */ /* 0x000fc4000dfa1270 */
[----:B------:R-:W-:Y:S01]  /*11eb20*/  ISETP.LT.AND P3, PT, R27, UR14, !P3 ;  /* 0x0000000e1b007c0c */ /* 0x000fe2000df61270 */
[----:B------:R1:W-:Y:S01]  /*11eb30*/  @P4 STG.E.U8 desc[UR6][R14.64], R0 ;  /* 0x000000000e004986 */ /* 0x0003e2000c101106 */
[----:B------:R-:W2:Y:S01]  /*11eb40*/  LDCU UR4, c[0x0][0x398] ;  /* 0x00007300ff0477ac */ /* 0x000ea20008000800 */
[----:B------:R-:W2:Y:S01]  /*11eb50*/  LDCU UR14, c[0x0][0x398] ;  /* 0x00007300ff0e77ac */ /* 0x000ea20008000800 */
[C---:B0-----:R-:W-:Y:S01]  /*11eb60*/  PRMT R2, R11.reuse, 0x7771, RZ ;  /* 0x000077710b027816 */ /* 0x041fe200000000ff */
[----:B-1----:R-:W4:Y:S04]  /*11eb70*/  LDL.LU.64 R14, [R1+0x11d0] ;  /* 0x0011d000010e7983 */ /* 0x002f280000300a00 */
[----:B------:R0:W-:Y:S01]  /*11eb80*/  @P6 STG.E.U8 desc[UR6][R12.64], R2 ;  /* 0x000000020c006986 */ /* 0x0001e2000c101106 */
[----:B------:R-:W-:-:S03]  /*11eb90*/  PRMT R0, R11, 0x7772, RZ ;  /* 0x000077720b007816 */ /* 0x000fc600000000ff */
[----:B0-----:R-:W4:Y:S04]  /*11eba0*/  LDL.LU.64 R12, [R1+0x11c0] ;  /* 0x0011c000010c7983 */ /* 0x001f280000300a00 */
[----:B------:R-:W4:Y:S01]  /*11ebb0*/  LDL.LU R10, [R1+0x7d4] ;  /* 0x0007d400010a7983 */ /* 0x000f220000300800 */
[----:B------:R-:W-:-:S03]  /*11ebc0*/  PRMT R2, R11, 0x7773, RZ ;  /* 0x000077730b027816 */ /* 0x000fc600000000ff */
[----:B--2---:R0:W-:Y:S04]  /*11ebd0*/  @P5 STG.E.U8 desc[UR6][R6.64], R0 ;  /* 0x0000000006005986 */ /* 0x0041e8000c101106 */
[----:B0-----:R-:W2:Y:S04]  /*11ebe0*/  LDL.LU.64 R6, [R1+0x11b8] ;  /* 0x0011b80001067983 */ /* 0x001ea80000300a00 */
[----:B------:R0:W-:Y:S04]  /*11ebf0*/  @P3 STG.E.U8 desc[UR6][R24.64], R2 ;  /* 0x0000000218003986 */ /* 0x0001e8000c101106 */
[----:B0-----:R-:W2:Y:S01]  /*11ec00*/  LDL.LU.64 R24, [R1+0x11b0] ;  /* 0x0011b00001187983 */ /* 0x001ea20000300a00 */
[----:B------:R-:W-:-:S02]  /*11ec10*/  ISETP.LT.AND P6, PT, R8, UR16, !P2 ;  /* 0x0000001008007c0c */ /* 0x000fc4000d7c1270 */
[----:B------:R-:W-:Y:S02]  /*11ec20*/  ISETP.LT.AND P4, PT, R26, UR8, !P2 ;  /* 0x000000081a007c0c */ /* 0x000fe4000d781270 */
[----:B------:R-:W-:Y:S02]  /*11ec30*/  PRMT R0, R21, 0x7770, RZ ;  /* 0x0000777015007816 */ /* 0x000fe400000000ff */
[----:B------:R-:W-:Y:S02]  /*11ec40*/  ISETP.LT.AND P3, PT, R19, UR18, !P2 ;  /* 0x0000001213007c0c */ /* 0x000fe4000d761270 */
[C---:B------:R-:W-:Y:S02]  /*11ec50*/  PRMT R2, R21.reuse, 0x7771, RZ ;  /* 0x0000777115027816 */ /* 0x040fe400000000ff */
[----:B---3--:R-:W-:Y:S01]  /*11ec60*/  ISETP.LT.AND P5, PT, R18, UR10, !P2 ;  /* 0x0000000a12007c0c */ /* 0x008fe2000d7a1270 */
[----:B------:R-:W3:Y:S01]  /*11ec70*/  LDL.LU.64 R4, [R1+0x11a8] ;  /* 0x0011a80001047983 */ /* 0x000ee20000300a00 */
[----:B------:R-:W0:Y:S01]  /*11ec80*/  LDCU UR8, c[0x0][0x398] ;  /* 0x00007300ff0877ac */ /* 0x000e220008000800 */
[----:B------:R-:W1:Y:S01]  /*11ec90*/  LDCU UR18, c[0x0][0x398] ;  /* 0x00007300ff1277ac */ /* 0x000e620008000800 */
[----:B------:R-:W-:Y:S01]  /*11eca0*/  PRMT R3, R21, 0x7773, RZ ;  /* 0x0000777315037816 */ /* 0x000fe200000000ff */
[----:B------:R-:W0:Y:S01]  /*11ecb0*/  LDCU UR16, c[0x0][0x398] ;  /* 0x00007300ff1077ac */ /* 0x000e220008000800 */
[----:B------:R-:W0:Y:S01]  /*11ecc0*/  LDCU UR10, c[0x0][0x398] ;  /* 0x00007300ff0a77ac */ /* 0x000e220008000800 */
[----:B------:R4:W-:Y:S04]  /*11ecd0*/  @P6 STG.E.U8 desc[UR6][R16.64], R0 ;  /* 0x0000000010006986 */ /* 0x0009e8000c101106 */
[----:B----4-:R4:W-:Y:S01]  /*11ece0*/  @P4 STG.E.U8 desc[UR6][R22.64], R2 ;  /* 0x0000000216004986 */ /* 0x0109e2000c101106 */
[----:B------:R-:W-:-:S02]  /*11ecf0*/  ISETP.LT.AND P4, PT, R9, UR12, !P2 ;  /* 0x0000000c09007c0c */ /* 0x000fc4000d781270 */
[----:B------:R-:W-:Y:S01]  /*11ed00*/  ISETP.LT.AND P6, PT, R29, UR4, !P2 ;  /* 0x000000041d007c0c */ /* 0x000fe2000d7c1270 */
[----:B------:R-:W0:Y:S01]  /*11ed10*/  LDCU UR4, c[0x0][0x398] ;  /* 0x00007300ff0477ac */ /* 0x000e220008000800 */
[----:B------:R-:W0:Y:S01]  /*11ed20*/  LDCU UR12, c[0x0][0x398] ;  /* 0x00007300ff0c77ac */ /* 0x000e220008000800 */
[----:B------:R-:W3:Y:S04]  /*11ed30*/  LDL.LU.64 R16, [R1+0x11a0] ;  /* 0x0011a00001107983 */ /* 0x000ee80000300a00 */
[----:B------:R-:W3:Y:S01]  /*11ed40*/  LDL.LU R11, [R1+0x7a8] ;  /* 0x0007a800010b7983 */ /* 0x000ee20000300800 */
[----:B----4-:R-:W-:Y:S01]  /*11ed50*/  PRMT R2, R21, 0x7772, RZ ;  /* 0x0000777215027816 */ /* 0x010fe200000000ff */
[----:B------:R-:W-:Y:S02]  /*11ed60*/  VIADD R0, R20, 0xdc ;  /* 0x000000dc14007836 */ /* 0x000fe40000000000 */
[----:B------:R-:W4:Y:S04]  /*11ed70*/  LDL.LU.64 R22, [R1+0x1198] ;  /* 0x0011980001167983 */ /* 0x000f280000300a00 */
[----:B------:R0:W-:Y:S01]  /*11ed80*/  @P3 STG.E.U8 desc[UR6][R14.64], R2 ;  /* 0x000000020e003986 */ /* 0x0001e2000c101106 */
[----:B------:R-:W-:-:S02]  /*11ed90*/  ISETP.GE.AND P3, PT, R0, UR49, PT ;  /* 0x0000003100007c0c */ /* 0x000fc4000bf66270 */
[C---:B------:R-:W-:Y:S01]  /*11eda0*/  PRMT R0, R10.reuse, 0x7770, RZ ;  /* 0x000077700a007816 */ /* 0x040fe200000000ff */
[----:B0-----:R-:W4:Y:S01]  /*11edb0*/  LDL.LU.64 R14, [R1+0x1190] ;  /* 0x00119000010e7983 */ /* 0x001f220000300a00 */
[----:B------:R-:W-:-:S03]  /*11edc0*/  PRMT R2, R10, 0x7771, RZ ;  /* 0x000077710a027816 */ /* 0x000fc600000000ff */
[----:B------:R0:W-:Y:S01]  /*11edd0*/  @P5 STG.E.U8 desc[UR6][R12.64], R3 ;  /* 0x000000030c005986 */ /* 0x0001e2000c101106 */
[----:B------:R-:W-:Y:S02]  /*11ede0*/  ISETP.LT.AND P5, PT, R28, UR14, !P2 ;  /* 0x0000000e1c007c0c */ /* 0x000fe4000d7a1270 */
[----:B------:R-:W-:Y:S01]  /*11edf0*/  ISETP.LT.AND P2, PT, R27, UR8, !P2 ;  /* 0x000000081b007c0c */ /* 0x000fe2000d741270 */
[----:B------:R-:W1:Y:S01]  /*11ee00*/  LDCU UR8, c[0x0][0x398] ;  /* 0x00007300ff0877ac */ /* 0x000e620008000800 */
[----:B------:R-:W1:Y:S01]  /*11ee10*/  LDCU UR14, c[0x0][0x398] ;  /* 0x00007300ff0e77ac */ /* 0x000e620008000800 */
[----:B0-----:R-:W4:Y:S04]  /*11ee20*/  LDL.LU.64 R12, [R1+0x1188] ;  /* 0x00118800010c7983 */ /* 0x001f280000300a00 */
[----:B--2---:R-:W-:Y:S01]  /*11ee30*/  @P4 STG.E.U8 desc[UR6][R6.64], R0 ;  /* 0x0000000006004986 */ /* 0x004fe2000c101106 */
[----:B-1----:R-:W-:Y:S01]  /*11ee40*/  ISETP.LT.AND P4, PT, R26, UR18, !P3 ;  /* 0x000000121a007c0c */ /* 0x002fe2000df81270 */
[----:B------:R-:W0:Y:S02]  /*11ee50*/  LDCU UR18, c[0x0][0x398] ;  /* 0x00007300ff1277ac */ /* 0x000e240008000800 */
[----:B------:R1:W-:Y:S04]  /*11ee60*/  @P6 STG.E.U8 desc[UR6][R24.64], R2 ;  /* 0x0000000218006986 */ /* 0x0003e8000c101106 */
[----:B-1----:R-:W2:Y:S04]  /*11ee70*/  LDL.LU.64 R24, [R1+0x1180] ;  /* 0x0011800001187983 */ /* 0x002ea80000300a00 */
[----:B------:R-:W2:Y:S04]  /*11ee80*/  LDL.LU R7, [R1+0x778] ;  /* 0x0007780001077983 */ /* 0x000ea80000300800 */
[----:B------:R1:W-:Y:S04]  /*11ee90*/  STL.64 [R1+0x5530], R26 ;  /* 0x0055301a01007387 */ /* 0x0003e80000100a00 */
[----:B-1----:R-:W2:Y:S01]  /*11eea0*/  LDL.LU.64 R26, [R1+0x1178] ;  /* 0x00117800011a7983 */ /* 0x002ea20000300a00 */
[----:B------:R-:W-:-:S02]  /*11eeb0*/  ISETP.LT.AND P6, PT, R8, UR16, !P3 ;  /* 0x0000001008007c0c */ /* 0x000fc4000dfc1270 */
[C---:B------:R-:W-:Y:S02]  /*11eec0*/  PRMT R0, R10.reuse, 0x7772, RZ ;  /* 0x000077720a007816 */ /* 0x040fe400000000ff */
[----:B------:R-:W-:Y:S01]  /*11eed0*/  PRMT R2, R10, 0x7773, RZ ;  /* 0x000077730a027816 */ /* 0x000fe200000000ff */
[----:B------:R-:W1:Y:S02]  /*11eee0*/  LDCU UR16, c[0x0][0x398] ;  /* 0x00007300ff1077ac */ /* 0x000e640008000800 */
[----:B---3--:R3:W-:Y:S04]  /*11eef0*/  @P5 STG.E.U8 desc[UR6][R4.64], R0 ;  /* 0x0000000004005986 */ /* 0x0087e8000c101106 */
[----:B------:R0:W-:Y:S01]  /*11ef00*/  @P2 STG.E.U8 desc[UR6][R16.64], R2 ;  /* 0x0000000210002986 */ /* 0x0001e2000c101106 */
[----:B------:R-:W-:-:S02]  /*11ef10*/  ISETP.LT.AND P5, PT, R19, UR10, !P3 ;  /* 0x0000000a13007c0c */ /* 0x000fc4000dfa1270 */
[----:B------:R-:W-:Y:S01]  /*11ef20*/  ISETP.LT.AND P2, PT, R18, UR4, !P3 ;  /* 0x0000000412007c0c */ /* 0x000fe2000df41270 */
[----:B------:R-:W1:Y:S01]  /*11ef30*/  LDCU UR10, c[0x0][0x398] ;  /* 0x00007300ff0a77ac */ /* 0x000e620008000800 */
[----:B------:R-:W1:Y:S01]  /*11ef40*/  LDCU UR4, c[0x0][0x398] ;  /* 0x00007300ff0477ac */ /* 0x000e620008000800 */
[C---:B---3--:R-:W-:Y:S02]  /*11ef50*/  PRMT R0, R11.reuse, 0x7770, RZ ;  /* 0x000077700b007816 */ /* 0x048fe400000000ff */
[----:B0-----:R-:W-:Y:S01]  /*11ef60*/  PRMT R2, R11, 0x7771, RZ ;  /* 0x000077710b027816 */ /* 0x001fe200000000ff */
[----:B------:R-:W3:Y:S04]  /*11ef70*/  LDL.LU.64 R4, [R1+0x1170] ;  /* 0x0011700001047983 */ /* 0x000ee80000300a00 */
[----:B----4-:R0:W-:Y:S04]  /*11ef80*/  @P6 STG.E.U8 desc[UR6][R22.64], R0 ;  /* 0x0000000016006986 */ /* 0x0101e8000c101106 */
[----:B------:R4:W-:Y:S01]  /*11ef90*/  @P4 STG.E.U8 desc[UR6][R14.64], R2 ;  /* 0x000000020e004986 */ /* 0x0009e2000c101106 */
[----:B------:R-:W-:-:S02]  /*11efa0*/  ISETP.LT.AND P4, PT, R9, UR12, !P3 ;  /* 0x0000000c09007c0c */ /* 0x000fc4000df81270 */
[C---:B0-----:R-:W-:Y:S02]  /*11efb0*/  PRMT R0, R11.reuse, 0x7772, RZ ;  /* 0x000077720b007816 */ /* 0x041fe400000000ff */
[----:B----4-:R-:W-:Y:S01]  /*11efc0*/  PRMT R2, R11, 0x7773, RZ ;  /* 0x000077730b027816 */ /* 0x010fe200000000ff */
[----:B------:R-:W4:Y:S04]  /*11efd0*/  LDL.LU.64 R22, [R1+0x1160] ;  /* 0x0011600001167983 */ /* 0x000f280000300a00 */
[----:B------:R0:W-:Y:S04]  /*11efe0*/  @P5 STG.E.U8 desc[UR6][R12.64], R0 ;  /* 0x000000000c005986 */ /* 0x0001e8000c101106 */
[----:B------:R-:W4:Y:S04]  /*11eff0*/  LDL.LU R10, [R1+0x7c8] ;  /* 0x0007c800010a7983 */ /* 0x000f280000300800 */
[----:B------:R-:W4:Y:S01]  /*11f000*/  LDL.LU.64 R14, [R1+0x1168] ;  /* 0x00116800010e7983 */ /* 0x000f220000300a00 */
[----:B------:R-:W-:-:S02]  /*11f010*/  ISETP.LT.AND P6, PT, R28, UR14, !P3 ;  /* 0x0000000e1c007c0c */ /* 0x000fc4000dfc1270 */
[----:B------:R-:W-:Y:S01]  /*11f020*/  ISETP.LT.AND P5, PT, R29, UR8, !P3 ;  /* 0x000000081d007c0c */ /* 0x000fe2000dfa1270 */
[----:B------:R-:W1:Y:S01]  /*11f030*/  LDCU UR12, c[0x0][0x398] ;  /* 0x00007300ff0c77ac */ /* 0x000e620008000800 */
[----:B------:R-:W1:Y:S01]  /*11f040*/  LDCU UR8, c[0x0][0x398] ;  /* 0x00007300ff0877ac */ /* 0x000e620008000800 */
[----:B------:R-:W1:Y:S01]  /*11f050*/  LDCU UR14, c[0x0][0x398] ;  /* 0x00007300ff0e77ac */ /* 0x000e620008000800 */
[----:B0-----:R-:W4:Y:S04]  /*11f060*/  LDL.LU.64 R12, [R1+0x1148] ;  /* 0x00114800010c7983 */ /* 0x001f280000300a00 */
[----:B------:R-:W4:Y:S04]  /*11f070*/  LDL.LU.64 R16, [R1+0x1140] ;  /* 0x0011400001107983 */ /* 0x000f280000300a00 */
[----:B--2---:R0:W-:Y:S02]  /*11f080*/  @P2 STG.E.U8 desc[UR6][R24.64], R2 ;  /* 0x0000000218002986 */ /* 0x0041e4000c101106 */
[----:B0-----:R-:W-:-:S02]  /*11f090*/  PRMT R2, R7, 0x7770, RZ ;  /* 0x0000777007027816 */ /* 0x001fc400000000ff */
[----:B------:R-:W2:Y:S04]  /*11f0a0*/  LDL.LU.64 R24, [R1+0x1128] ;  /* 0x0011280001187983 */ /* 0x000ea80000300a00 */
[----:B------:R0:W-:Y:S04]  /*11f0b0*/  @P4 STG.E.U8 desc[UR6][R26.64], R2 ;  /* 0x000000021a004986 */ /* 0x0001e8000c101106 */
[----:B0-----:R-:W2:Y:S01]  /*11f0c0*/  LDL.LU.64 R26, [R1+0x5530] ;  /* 0x00553000011a7983 */ /* 0x001ea20000300a00 */
[----:B------:R-:W-:Y:S01]  /*11f0d0*/  VIADD R0, R20, 0xdd ;  /* 0x000000dd14007836 */ /* 0x000fe20000000000 */
[----:B------:R-:W-:-:S02]  /*11f0e0*/  PRMT R2, R7, 0x7772, RZ ;  /* 0x0000777207027816 */ /* 0x000fc400000000ff */
[----:B------:R-:W2:Y:S02]  /*11f0f0*/  LDL.LU R21, [R1+0x7ac] ;  /* 0x0007ac0001157983 */ /* 0x000ea40000300800 */
[----:B------:R-:W-:Y:S02]  /*11f100*/  ISETP.GE.AND P2, PT, R0, UR40, PT ;  /* 0x0000002800007c0c */ /* 0x000fe4000bf46270 */
[----:B------:R-:W-:Y:S02]  /*11f110*/  PRMT R0, R7, 0x7771, RZ ;  /* 0x0000777107007816 */ /* 0x000fe400000000ff */
[----:B-1----:R-:W-:Y:S01]  /*11f120*/  ISETP.LT.AND P4, PT, R8, UR4, !P2 ;  /* 0x0000000408007c0c */ /* 0x002fe2000d781270 */
[----:B------:R-:W0:Y:S02]  /*11f130*/  LDCU UR4, c[0x0][0x398] ;  /* 0x00007300ff0477ac */ /* 0x000e240008000800 */
[----:B---3--:R1:W-:Y:S04]  /*11f140*/  @P5 STG.E.U8 desc[UR6][R4.64], R0 ;  /* 0x0000000004005986 */ /* 0x0083e8000c101106 */
[----:B----4-:R3:W-:Y:S01]  /*11f150*/  @P6 STG.E.U8 desc[UR6][R22.64], R2 ;  /* 0x0000000216006986 */ /* 0x0107e2000c101106 */
[----:B-1----:R-:W-:Y:S01]  /*11f160*/  VIADD R0, R20, 0xde ;  /* 0x000000de14007836 */ /* 0x002fe20000000000 */
[----:B------:R-:W-:-:S02]  /*11f170*/  PRMT R3, R10, 0x7770, RZ ;  /* 0x000077700a037816 */ /* 0x000fc400000000ff */
[----:B---3--:R-:W-:Y:S01]  /*11f180*/  PRMT R2, R7, 0x7773, RZ ;  /* 0x0000777307027816 */ /* 0x008fe200000000ff */
[----:B------:R-:W3:Y:S04]  /*11f190*/  LDL.LU.64 R22, [R1+0x1158] ;  /* 0x0011580001167983 */ /* 0x000ee80000300a00 */
[----:B------:R-:W4:Y:S01]  /*11f1a0*/  LDL.LU R7, [R1+0x7d8] ;  /* 0x0007d80001077983 */ /* 0x000f220000300800 */
[----:B------:R-:W-:Y:S02]  /*11f1b0*/  ISETP.LT.AND P6, PT, R19, UR12, !P2 ;  /* 0x0000000c13007c0c */ /* 0x000fe4000d7c1270 */
[----:B--2---:R-:W-:Y:S02]  /*11f1c0*/  ISETP.LT.AND P3, PT, R27, UR10, !P3 ;  /* 0x0000000a1b007c0c */ /* 0x004fe4000df61270 */
[----:B------:R-:W-:Y:S01]  /*11f1d0*/  ISETP.LT.AND P5, PT, R26, UR16, !P2 ;  /* 0x000000101a007c0c */ /* 0x000fe2000d7a1270 */
[----:B------:R-:W1:Y:S01]  /*11f1e0*/  LDCU UR10, c[0x0][0x398] ;  /* 0x00007300ff0a77ac */ /* 0x000e620008000800 */
[----:B------:R-:W-:-:S02]  /*11f1f0*/  PRMT R4, R10, 0x7773, RZ ;  /* 0x000077730a047816 */ /* 0x000fc400000000ff */
[----:B------:R-:W-:Y:S01]  /*11f200*/  PRMT R5, R21, 0x7773, RZ ;  /* 0x0000777315057816 */ /* 0x000fe200000000ff */
[----:B------:R-:W2:Y:S01]  /*11f210*/  LDCU UR12, c[0x0][0x398] ;  /* 0x00007300ff0c77ac */ /* 0x000ea20008000800 */
[----:B------:R-:W0:Y:S05]  /*11f220*/  LDCU UR16, c[0x0][0x398] ;  /* 0x00007300ff1077ac */ /* 0x000e2a0008000800 */
[----:B------:R1:W-:Y:S01]  /*11f230*/  @P3 STG.E.U8 desc[UR6][R14.64], R2 ;  /* 0x000000020e003986 */ /* 0x0003e2000c101106 */
[----:B------:R-:W-:Y:S02]  /*11f240*/  ISETP.GE.AND P3, PT, R0, UR47, PT ;  /* 0x0000002f00007c0c */ /* 0x000fe4000bf66270 */
[----:B------:R-:W-:Y:S01]  /*11f250*/  PRMT R0, R10, 0x7771, RZ ;  /* 0x000077710a007816 */ /* 0x000fe200000000ff */
[----:B------:R0:W-:Y:S01]  /*11f260*/  @P4 STG.E.U8 desc[UR6][R12.64], R3 ;  /* 0x000000030c004986 */ /* 0x0001e2000c101106 */
[----:B------:R-:W-:Y:S01]  /*11f270*/  ISETP.LT.AND P4, PT, R18, UR8, !P2 ;  /* 0x0000000812007c0c */ /* 0x000fe2000d781270 */
[----:B------:R-:W2:Y:S02]  /*11f280*/  LDCU UR8, c[0x0][0x398] ;  /* 0x00007300ff0877ac */ /* 0x000ea40008000800 */
[----:B------:R-:W-:Y:S04]  /*11f290*/  @P5 STG.E.U8 desc[UR6][R16.64], R0 ;  /* 0x0000000010005986 */ /* 0x000fe8000c101106 */
[----:B-1----:R-:W2:Y:S04]  /*11f2a0*/  LDL.LU.64 R14, [R1+0x1150] ;  /* 0x00115000010e7983 */ /* 0x002ea80000300a00 */
[----:B0-----:R-:W2:Y:S04]  /*11f2b0*/  LDL.LU.64 R12, [R1+0x1138] ;  /* 0x00113800010c7983 */ /* 0x001ea80000300a00 */
[----:B------:R0:W-:Y:S04]  /*11f2c0*/  STL.64 [R1+0x5528], R18 ;  /* 0x0055281201007387 */ /* 0x0001e80000100a00 */
[----:B0-----:R-:W2:Y:S04]  /*11f2d0*/  LDL.LU.64 R18, [R1+0x1130] ;  /* 0x0011300001127983 */ /* 0x001ea80000300a00 */
[----:B------:R-:W2:Y:S01]  /*11f2e0*/  LDL.LU.64 R16, [R1+0x1118] ;  /* 0x0011180001107983 */ /* 0x000ea20000300a00 */
[----:B------:R-:W-:-:S02]  /*11f2f0*/  PRMT R2, R10, 0x7772, RZ ;  /* 0x000077720a027816 */ /* 0x000fc400000000ff */
[----:B------:R-:W-:Y:S02]  /*11f300*/  ISETP.LT.AND P5, PT, R29, UR18, !P2 ;  /* 0x000000121d007c0c */ /* 0x000fe4000d7a1270 */
[----:B----4-:R-:W-:Y:S02]  /*11f310*/  PRMT R6, R7, 0x7771, RZ ;  /* 0x0000777107067816 */ /* 0x010fe400000000ff */
[C---:B------:R-:W-:Y:S02]  /*11f320*/  PRMT R3, R21.reuse, 0x7770, RZ ;  /* 0x0000777015037816 */ /* 0x040fe400000000ff */
[----:B------:R-:W-:Y:S01]  /*11f330*/  PRMT R0, R21, 0x7772, RZ ;  /* 0x0000777215007816 */ /* 0x000fe200000000ff */
[----:B------:R-:W-:Y:S01]  /*11f340*/  @P6 STG.E.U8 desc[UR6][R24.64], R2 ;  /* 0x0000000218006986 */ /* 0x000fe2000c101106 */
[----:B------:R-:W-:-:S03]  /*11f350*/  ISETP.LT.AND P6, PT, R9, UR14, !P2 ;  /* 0x0000000e09007c0c */ /* 0x000fc6000d7c1270 */
[----:B---3--:R-:W-:Y:S01]  /*11f360*/  @P4 STG.E.U8 desc[UR6][R22.64], R4 ;  /* 0x0000000416004986 */ /* 0x008fe2000c101106 */
[----:B------:R-:W-:Y:S02]  /*11f370*/  ISETP.LT.AND P4, PT, R28, UR10, !P2 ;  /* 0x0000000a1c007c0c */ /* 0x000fe4000d781270 */
[----:B------:R-:W-:Y:S01]  /*11f380*/  ISETP.LT.AND P2, PT, R27, UR4, !P2 ;  /* 0x000000041b007c0c */ /* 0x000fe2000d741270 */
[----:B------:R-:W0:Y:S01]  /*11f390*/  LDCU UR14, c[0x0][0x398] ;  /* 0x00007300ff0e77ac */ /* 0x000e220008000800 */
[----:B------:R-:W1:Y:S01]  /*11f3a0*/  LDCU UR10, c[0x0][0x398] ;  /* 0x00007300ff0a77ac */ /* 0x000e620008000800 */
[----:B------:R-:W3:Y:S01]  /*11f3b0*/  LDCU UR4, c[0x0][0x398] ;  /* 0x00007300ff0477ac */ /* 0x000ee20008000800 */
[----:B------:R-:W4:Y:S01]  /*11f3c0*/  LDCU UR18, c[0x0][0x398] ;  /* 0x00007300ff1277ac */ /* 0x000f220008000800 */
[----:B--2---:R2:W-:Y:S04]  /*11f3d0*/  STL.64 [R1+0x5520], R16 ;  /* 0x0055201001007387 */ /* 0x0045e80000100a00 */
[----:B--2---:R-:W2:Y:S01]  /*11f3e0*/  LDL.LU.64 R16, [R1+0x1120] ;  /* 0x0011200001107983 */ /* 0x004ea20000300a00 */
[----:B------:R-:W-:-:S03]  /*11f3f0*/  PRMT R4, R7, 0x7770, RZ ;  /* 0x0000777007047816 */ /* 0x000fc600000000ff */
[----:B------:R-:W3:Y:S04]  /*11f400*/  LDL.LU.64 R10, [R1+0x1110] ;  /* 0x00111000010a7983 */ /* 0x000ee80000300a00 */
[----:B------:R-:W3:Y:S01]  /*11f410*/  LDL.LU.64 R24, [R1+0x1108] ;  /* 0x0011080001187983 */ /* 0x000ee20000300a00 */
[----:B------:R-:W-:-:S03]  /*11f420*/  PRMT R2, R21, 0x7771, RZ ;  /* 0x0000777115027816 */ /* 0x000fc600000000ff */
[----:B------:R-:W3:Y:S04]  /*11f430*/  LDL.LU.64 R22, [R1+0x1100] ;  /* 0x0011000001167983 */ /* 0x000ee80000300a00 */
[----:B------:R0:W-:Y:S04]  /*11f440*/  @P6 STG.E.U8 desc[UR6][R14.64], R4 ;  /* 0x000000040e006986 */ /* 0x0001e8000c101106 */
[----:B------:R1:W-:Y:S04]  /*11f450*/  @P5 STG.E.U8 desc[UR6][R12.64], R6 ;  /* 0x000000060c005986 */ /* 0x0003e8000c101106 */
[----:B------:R-:W3:Y:S01]  /*11f460*/  LDL.LU R21, [R1+0x77c] ;  /* 0x00077c0001157983 */ /* 0x000ee20000300800 */
[----:B0-----:R-:W-:-:S02]  /*11f470*/  PRMT R4, R7, 0x7772, RZ ;  /* 0x0000777207047816 */ /* 0x001fc400000000ff */
[----:B-1----:R-:W-:Y:S01]  /*11f480*/  PRMT R6, R7, 0x7773, RZ ;  /* 0x0000777307067816 */ /* 0x002fe200000000ff */
[----:B------:R-:W3:Y:S04]  /*11f490*/  LDL.LU.64 R14, [R1+0x10f8] ;  /* 0x0010f800010e7983 */ /* 0x000ee80000300a00 */
[----:B------:R-:W3:Y:S04]  /*11f4a0*/  LDL.LU.64 R12, [R1+0x10e0] ;  /* 0x0010e000010c7983 */ /* 0x000ee80000300a00 */
[----:B------:R0:W-:Y:S04]  /*11f4b0*/  @P4 STG.E.U8 desc[UR6][R18.64], R4 ;  /* 0x0000000412004986 */ /* 0x0001e8000c101106 */
[----:B0-----:R-:W3:Y:S04]  /*11f4c0*/  LDL.LU.64 R18, [R1+0x5528] ;  /* 0x0055280001127983 */ /* 0x001ee80000300a00 */
[----:B--2---:R0:W-:Y:S04]  /*11f4d0*/  @P2 STG.E.U8 desc[UR6][R16.64], R6 ;  /* 0x0000000610002986 */ /* 0x0041e8000c101106 */
[----:B0-----:R-:W2:Y:S01]  /*11f4e0*/  LDL.LU.64 R16, [R1+0x5520] ;  /* 0x0055200001107983 */ /* 0x001ea20000300a00 */
[----:B------:R-:W-:-:S02]  /*11f4f0*/  ISETP.LT.AND P5, PT, R8, UR12, !P3 ;  /* 0x0000000c08007c0c */ /* 0x000fc4000dfa1270 */
[----:B------:R-:W-:Y:S01]  /*11f500*/  ISETP.LT.AND P6, PT, R26, UR16, !P3 ;  /* 0x000000101a007c0c */ /* 0x000fe2000dfc1270 */
[----:B------:R-:W0:Y:S01]  /*11f510*/  LDCU UR12, c[0x0][0x398] ;  /* 0x00007300ff0c77ac */ /* 0x000e220008000800 */
[----:B------:R-:W1:Y:S01]  /*11f520*/  LDCU UR16, c[0x0][0x398] ;  /* 0x00007300ff1077ac */ /* 0x000e620008000800 */
[----:B---3--:R-:W-:Y:S02]  /*11f530*/  ISETP.LT.AND P4, PT, R19, UR8, !P3 ;  /* 0x0000000813007c0c */ /* 0x008fe4000df81270 */
[----:B------:R-:W-:Y:S01]  /*11f540*/  ISETP.LT.AND P2, PT, R18, UR14, !P3 ;  /* 0x0000000e12007c0c */ /* 0x000fe2000df41270 */
[----:B------:R-:W3:Y:S01]  /*11f550*/  LDCU UR8, c[0x0][0x398] ;  /* 0x00007300ff0877ac */ /* 0x000ee20008000800 */
[----:B------:R-:W0:Y:S04]  /*11f560*/  LDCU UR14, c[0x0][0x398] ;  /* 0x00007300ff0e77ac */ /* 0x000e280008000800 */
[----:B--2---:R-:W-:Y:S04]  /*11f570*/  @P5 STG.E.U8 desc[UR6][R16.64], R3 ;  /* 0x0000000310005986 */ /* 0x004fe8000c101106 */
[----:B------:R2:W-:Y:S04]  /*11f580*/  @P6 STG.E.U8 desc[UR6][R10.64], R2 ;  /* 0x000000020a006986 */ /* 0x0005e8000c101106 */
[----:B--2---:R-:W2:Y:S01]  /*11f590*/  LDL.LU.64 R10, [R1+0x10f0] ;  /* 0x0010f000010a7983 */ /* 0x004ea20000300a00 */
[----:B------:R-:W-:-:S02]  /*11f5a0*/  ISETP.LT.AND P5, PT, R9, UR10, !P3 ;  /* 0x0000000a09007c0c */ /* 0x000fc4000dfa1270 */
[----:B------:R-:W-:Y:S01]  /*11f5b0*/  ISETP.LT.AND P6, PT, R29, UR4, !P3 ;  /* 0x000000041d007c0c */ /* 0x000fe2000dfc1270 */
[----:B------:R-:W-:Y:S01]  /*11f5c0*/  VIADD R2, R20, 0xdf ;  /* 0x000000df14027836 */ /* 0x000fe20000000000 */
[----:B------:R1:W-:Y:S04]  /*11f5d0*/  @P4 STG.E.U8 desc[UR6][R24.64], R0 ;  /* 0x0000000018004986 */ /* 0x0003e8000c101106 */
[----:B------:R1:W-:Y:S01]  /*11f5e0*/  @P2 STG.E.U8 desc[UR6][R22.64], R5 ;  /* 0x0000000516002986 */ /* 0x0003e2000c101106 */
[----:B0-----:R-:W-:-:S03]  /*11f5f0*/  ISETP.LT.AND P2, PT, R28, UR12, !P3 ;  /* 0x0000000c1c007c0c */ /* 0x001fc6000df41270 */
[----:B------:R-:W3:Y:S01]  /*11f600*/  LDL.LU.64 R16, [R1+0x10e8] ;  /* 0x0010e80001107983 */ /* 0x000ee20000300a00 */
[----:B------:R-:W-:Y:S02]  /*11f610*/  ISETP.GE.AND P4, PT, R2, UR46, PT ;  /* 0x0000002e02007c0c */ /* 0x000fe4000bf86270 */
[C---:B------:R-:W-:Y:S01]  /*11f620*/  PRMT R2, R21.reuse, 0x7771, RZ ;  /* 0x0000777115027816 */ /* 0x040fe200000000ff */
[----:B------:R-:W3:Y:S01]  /*11f630*/  LDL.LU R7, [R1+0x7cc] ;  /* 0x0007cc0001077983 */ /* 0x000ee20000300800 */
[----:B------:R-:W0:Y:S01]  /*11f640*/  LDCU UR10, c[0x0][0x398] ;  /* 0x00007300ff0a77ac */ /* 0x000e220008000800 */
[----:B------:R-:W0:Y:S01]  /*11f650*/  LDCU UR4, c[0x0][0x398] ;  /* 0x00007300ff0477ac */ /* 0x000e220008000800 */
[----:B------:R-:W0:Y:S01]  /*11f660*/  LDCU UR12, c[0x0][0x398] ;  /* 0x00007300ff0c77ac */ /* 0x000e220008000800 */
[C---:B-1----:R-:W-:Y:S01]  /*11f670*/  PRMT R0, R21.reuse, 0x7770, RZ ;  /* 0x0000777015007816 */ /* 0x042fe200000000ff */
[----:B------:R-:W4:Y:S04]  /*11f680*/  LDL.LU.64 R22, [R1+0x10d0] ;  /* 0x0010d00001167983 */ /* 0x000f280000300a00 */
[----:B------:R-:W4:Y:S04]  /*11f690*/  LDL.LU.64 R24, [R1+0x10d8] ;  /* 0x0010d80001187983 */ /* 0x000f280000300a00 */
[----:B------:R1:W-:Y:S04]  /*11f6a0*/  @P5 STG.E.U8 desc[UR6][R14.64], R0 ;  /* 0x000000000e005986 */ /* 0x0003e8000c101106 */
[----:B------:R0:W-:Y:S01]  /*11f6b0*/  @P6 STG.E.U8 desc[UR6][R12.64], R2 ;  /* 0x000000020c006986 */ /* 0x0001e2000c101106 */
[----:B-1----:R-:W-:Y:S01]  /*11f6c0*/  VIADD R0, R20, 0xe0 ;  /* 0x000000e014007836 */ /* 0x002fe20000000000 */
[----:B0-----:R-:W-:-:S02]  /*11f6d0*/  PRMT R2, R21, 0x7772, RZ ;  /* 0x0000777215027816 */ /* 0x001fc400000000ff */
[----:B------:R-:W4:Y:S04]  /*11f6e0*/  LDL.LU.64 R14, [R1+0x10c8] ;  /* 0x0010c800010e7983 */ /* 0x000f280000300a00 */
[----:B------:R-:W4:Y:S04]  /*11f6f0*/  LDL.LU.64 R12, [R1+0x10b8] ;  /* 0x0010b800010c7983 */ /* 0x000f280000300a00 */
[----:B------:R-:W-:Y:S01]  /*11f700*/  STL [R1+0x5510], R20 ;  /* 0x0055101401007387 */ /* 0x000fe20000100800 */
[----:B------:R-:W-:Y:S02]  /*11f710*/  ISETP.GE.AND P5, PT, R0, UR31, PT ;  /* 0x0000001f00007c0c */ /* 0x000fe4000bfa6270 */
[----:B------:R-:W-:Y:S01]  /*11f720*/  PRMT R0, R21, 0x7773, RZ ;  /* 0x0000777315007816 */ /* 0x000fe200000000ff */
[----:B--2---:R0:W-:Y:S04]  /*11f730*/  @P2 STG.E.U8 desc[UR6][R10.64], R2 ;  /* 0x000000020a002986 */ /* 0x0041e8000c101106 */
[----:B0-----:R-:W2:Y:S04]  /*11f740*/  LDL.LU R10, [R1+0x7dc] ;  /* 0x0007dc00010a7983 */ /* 0x001ea80000300800 */
[----:B------:R-:W2:Y:S01]  /*11f750*/  LDL.LU.64 R20, [R1+0x10b0] ;  /* 0x0010b00001147983 */ /* 0x000ea20000300a00 */
[----:B------:R-:W-:-:S02]  /*11f760*/  ISETP.LT.AND P3, PT, R27, UR16, !P3 ;  /* 0x000000101b007c0c */ /* 0x000fc4000df61270 */
[----:B---3--:R-:W-:Y:S02]  /*11f770*/  ISETP.LT.AND P6, PT, R8, UR8, !P4 ;  /* 0x0000000808007c0c */ /* 0x008fe4000e7c1270 */
[----:B------:R-:W-:Y:S02]  /*11f780*/  ISETP.LT.AND P2, PT, R26, UR14, !P4 ;  /* 0x0000000e1a007c0c */ /* 0x000fe4000e741270 */
[C---:B------:R-:W-:Y:S02]  /*11f790*/  PRMT R2, R7.reuse, 0x7770, RZ ;  /* 0x0000777007027816 */ /* 0x040fe400000000ff */
[----:B------:R-:W-:Y:S01]  /*11f7a0*/  PRMT R3, R7, 0x7773, RZ ;  /* 0x0000777307037816 */ /* 0x000fe200000000ff */
[----:B------:R-:W0:Y:S01]  /*11f7b0*/  LDCU UR16, c[0x0][0x398] ;  /* 0x00007300ff1077ac */ /* 0x000e220008000800 */
[----:B------:R-:W1:Y:S01]  /*11f7c0*/  LDCU UR8, c[0x0][0x398] ;  /* 0x00007300ff0877ac */ /* 0x000e620008000800 */
[----:B------:R-:W3:Y:S02]  /*11f7d0*/  LDCU UR14, c[0x0][0x398] ;  /* 0x00007300ff0e77ac */ /* 0x000ee40008000800 */
[----:B------:R-:W-:Y:S01]  /*11f7e0*/  @P3 STG.E.U8 desc[UR6][R16.64], R0 ;  /* 0x0000000010003986 */ /* 0x000fe2000c101106 */
[----:B------:R-:W-:-:S03]  /*11f7f0*/  ISETP.LT.AND P3, PT, R19, UR10, !P4 ;  /* 0x0000000a13007c0c */ /* 0x000fc6000e761270 */
[----:B----4-:R-:W-:Y:S01]  /*11f800*/  @P6 STG.E.U8 desc[UR6][R22.64], R2 ;  /* 0x0000000216006986 */ /* 0x010fe2000c101106 */
[----:B------:R-:W-:Y:S01]  /*11f810*/  ISETP.LT.AND P6, PT, R18, UR4, !P4 ;  /* 0x0000000412007c0c */ /* 0x000fe2000e7c1270 */
[----:B------:R-:W4:Y:S01]  /*11f820*/  LDCU UR10, c[0x0][0x398] ;  /* 0x00007300ff0a77ac */ /* 0x000f220008000800 */
[----:B------:R-:W0:Y:S01]  /*11f830*/  LDCU UR4, c[0x0][0x398] ;  /* 0x00007300ff0477ac */ /* 0x000e220008000800 */
[----:B--2---:R2:W-:Y:S04]  /*11f840*/  STL.64 [R1+0x5518], R20 ;  /* 0x0055181401007387 */ /* 0x0045e80000100a00 */
[----:B--2---:R-:W2:Y:S01]  /*11f850*/  LDL.LU.64 R20, [R1+0x10c0] ;  /* 0x0010c00001147983 */ /* 0x004ea20000300a00 */
[C---:B------:R-:W-:Y:S02]  /*11f860*/  PRMT R2, R7.reuse, 0x7771, RZ ;  /* 0x0000777107027816 */ /* 0x040fe400000000ff */
[----:B------:R-:W-:Y:S01]  /*11f870*/  PRMT R0, R7, 0x7772, RZ ;  /* 0x0000777207007816 */ /* 0x000fe200000000ff */
[----:B------:R-:W3:Y:S04]  /*11f880*/  LDL.LU.64 R16, [R1+0x10a8] ;  /* 0x0010a80001107983 */ /* 0x000ee80000300a00 */
[----:B------:R-:W3:Y:S04]  /*11f890*/  LDL.LU.64 R22, [R1+0x10a0] ;  /* 0x0010a00001167983 */ /* 0x000ee80000300a00 */
[----:B------:R0:W-:Y:S01]  /*11f8a0*/  @P2 STG.E.U8 desc[UR6][R24.64], R2 ;  /* 0x0000000218002986 */ /* 0x0001e2000c101106 */
[----:B------:R-:W-:-:S03]  /*11f8b0*/  ISETP.LT.AND P2, PT, R9, UR18, !P4 ;  /* 0x0000001209007c0c */ /* 0x000fc6000e741270 */
[----:B------:R0:W-:Y:S04]  /*11f8c0*/  @P3 STG.E.U8 desc[UR6][R14.64], R0 ;  /* 0x000000000e003986 */ /* 0x0001e8000c101106 */
[----:B------:R1:W-:Y:S04]  /*11f8d0*/  @P6 STG.E.U8 desc[UR6][R12.64], R3 ;  /* 0x000000030c006986 */ /* 0x0003e8000c101106 */
[----:B------:R-:W3:Y:S01]  /*11f8e0*/  LDL.LU R11, [R1+0x7e0] ;  /* 0x0007e000010b7983 */ /* 0x000ee20000300800 */
[C---:B------:R-:W-:Y:S01]  /*11f8f0*/  PRMT R4, R10.reuse, 0x7773, RZ ;  /* 0x000077730a047816 */ /* 0x040fe200000000ff */
[----:B------:R-:W2:Y:S02]  /*11f900*/  LDCU UR18, c[0x0][0x398] ;  /* 0x00007300ff1277ac */ /* 0x000ea40008000800 */
[----:B0-----:R-:W3:Y:S04]  /*11f910*/  LDL.LU.64 R24, [R1+0x1098] ;  /* 0x0010980001187983 */ /* 0x001ee80000300a00 */
[----:B------:R-:W3:Y:S04]  /*11f920*/  LDL.LU.64 R14, [R1+0x1090] ;  /* 0x00109000010e7983 */ /* 0x000ee80000300a00 */
[----:B------:R-:W3:Y:S01]  /*11f930*/  LDL.LU.64 R6, [R1+0x1088] ;  /* 0x0010880001067983 */ /* 0x000ee20000300a00 */
[----:B-1----:R-:W-:-:S03]  /*11f940*/  PRMT R3, R10, 0x7770, RZ ;  /* 0x000077700a037816 */ /* 0x002fc600000000ff */
[----:B------:R-:W3:Y:S04]  /*11f950*/  LDL.LU.64 R12, [R1+0x1080] ;  /* 0x00108000010c7983 */ /* 0x000ee80000300a00 */
[----:B--2---:R0:W-:Y:S04]  /*11f960*/  @P2 STG.E.U8 desc[UR6][R20.64], R3 ;  /* 0x0000000314002986 */ /* 0x0041e8000c101106 */
[----:B0-----:R-:W2:Y:S01]  /*11f970*/  LDL.LU.64 R20, [R1+0x5518] ;  /* 0x0055180001147983 */ /* 0x001ea20000300a00 */
[----:B------:R-:W-:Y:S02]  /*11f980*/  ISETP.LT.AND P3, PT, R29, UR12, !P4 ;  /* 0x0000000c1d007c0c */ /* 0x000fe4000e761270 */
[----:B------:R-:W-:-:S02]  /*11f990*/  ISETP.LT.AND P6, PT, R28, UR16, !P4 ;  /* 0x000000101c007c0c */ /* 0x000fc4000e7c1270 */
[----:B------:R-:W-:Y:S02]  /*11f9a0*/  ISETP.LT.AND P4, PT, R27, UR8, !P4 ;  /* 0x000000081b007c0c */ /* 0x000fe4000e781270 */
[C---:B------:R-:W-:Y:S02]  /*11f9b0*/  PRMT R2, R10.reuse, 0x7771, RZ ;  /* 0x000077710a027816 */ /* 0x040fe400000000ff */
[----:B------:R-:W-:Y:S02]  /*11f9c0*/  PRMT R0, R10, 0x7772, RZ ;  /* 0x000077720a007816 */ /* 0x000fe400000000ff */
[----:B----4-:R-:W-:Y:S01]  /*11f9d0*/  ISETP.LT.AND P2, PT, R26, UR10, !P5 ;  /* 0x0000000a1a007c0c */ /* 0x010fe2000ef41270 */
[----:B------:R-:W4:Y:S01]  /*11f9e0*/  LDL.LU R10, [R1+0x740] ;  /* 0x00074000010a7983 */ /* 0x000f220000300800 */
[----:B------:R-:W0:Y:S01]  /*11f9f0*/  LDCU UR12, c[0x0][0x398] ;  /* 0x00007300ff0c77ac */ /* 0x000e220008000800 */
[----:B------:R-:W1:Y:S01]  /*11fa00*/  LDCU UR8, c[0x0][0x398] ;  /* 0x00007300ff0877ac */ /* 0x000e620008000800 */
[----:B------:R-:W0:Y:S01]  /*11fa10*/  LDCU UR16, c[0x0][0x398] ;  /* 0x00007300ff1077ac */ /* 0x000e220008000800 */
[----:B------:R-:W0:Y:S01]  /*11fa20*/  LDCU UR10, c[0x0][0x398] ;  /* 0x00007300ff0a77ac */ /* 0x000e220008000800 */
[----:B--2---:R2:W-:Y:S04]  /*11fa30*/  @P3 STG.E.U8 desc[UR6][R20.64], R2 ;  /* 0x0000000214003986 */ /* 0x0045e8000c101106 */
[----:B---3--:R-:W-:Y:S01]  /*11fa40*/  @P6 STG.E.U8 desc[UR6][R16.64], R0 ;  /* 0x0000000010006986 */ /* 0x008fe2000c101106 */
[----:B------:R-:W-:-:S03]  /*11fa50*/  ISETP.LT.AND P3, PT, R8, UR20, !P5 ;  /* 0x0000001408007c0c */ /* 0x000fc6000ef61270 */
[----:B------:R3:W-:Y:S04]  /*11fa60*/  @P4 STG.E.U8 desc[UR6][R22.64], R4 ;  /* 0x0000000416004986 */ /* 0x0007e8000c101106 */
[----:B--2---:R-:W2:Y:S04]  /*11fa70*/  LDL.LU R20, [R1+0x5510] ;  /* 0x0055100001147983 */ /* 0x004ea80000300800 */
[----:B---3--:R-:W3:Y:S04]  /*11fa80*/  LDL.LU.64 R4, [R1+0x1078] ;  /* 0x0010780001047983 */ /* 0x008ee80000300a00 */
[----:B------:R-:W3:Y:S01]  /*11fa90*/  LDL.LU.64 R22, [R1+0x1070] ;  /* 0x0010700001167983 */ /* 0x000ee20000300a00 */
[----:B------:R-:W-:-:S02]  /*11faa0*/  PRMT R0, R11, 0x7770, RZ ;  /* 0x000077700b007816 */ /* 0x000fc400000000ff */
[----:B------:R-:W-:Y:S02]  /*11fab0*/  ISETP.LT.AND P6, PT, R19, UR4, !P5 ;  /* 0x0000000413007c0c */ /* 0x000fe4000efc1270 */
[----:B------:R-:W-:Y:S01]  /*11fac0*/  PRMT R2, R11, 0x7771, RZ ;  /* 0x000077710b027816 */ /* 0x000fe200000000ff */
[----:B------:R-:W3:Y:S04]  /*11fad0*/  LDL.LU.64 R16, [R1+0x1060] ;  /* 0x0010600001107983 */ /* 0x000ee80000300a00 */
[----:B------:R-:W3:Y:S01]  /*11fae0*/  LDL.LU R21, [R1+0x800] ;  /* 0x0008000001157983 */ /* 0x000ee20000300800 */
[----:B------:R-:W-:-:S03]  /*11faf0*/  ISETP.LT.AND P4, PT, R18, UR14, !P5 ;  /* 0x0000000e12007c0c */ /* 0x000fc6000ef81270 */
[----:B------:R0:W-:Y:S04]  /*11fb00*/  @P3 STG.E.U8 desc[UR6][R24.64], R0 ;  /* 0x0000000018003986 */ /* 0x0001e8000c101106 */
[----:B------:R1:W-:Y:S01]  /*11fb10*/  @P2 STG.E.U8 desc[UR6][R14.64], R2 ;  /* 0x000000020e002986 */ /* 0x0003e2000c101106 */
[----:B------:R-:W2:Y:S01]  /*11fb20*/  LDCU UR4, c[0x0][0x398] ;  /* 0x00007300ff0477ac */ /* 0x000ea20008000800 */
[----:B------:R-:W2:Y:S01]  /*11fb30*/  LDCU UR14, c[0x0][0x398] ;  /* 0x00007300ff0e77ac */ /* 0x000ea20008000800 */
[----:B------:R-:W2:Y:S01]  /*11fb40*/  LDCU UR20, c[0x0][0x398] ;  /* 0x00007300ff1477ac */ /* 0x000ea20008000800 */
[----:B0-----:R-:W3:Y:S04]  /*11fb50*/  LDL.LU.64 R24, [R1+0x1068] ;  /* 0x0010680001187983 */ /* 0x001ee80000300a00 */
[----:B-1----:R-:W3:Y:S01]  /*11fb60*/  LDL.LU.64 R14, [R1+0x1058] ;  /* 0x00105800010e7983 */ /* 0x002ee20000300a00 */
[----:B------:R-:W-:-:S02]  /*11fb70*/  PRMT R0, R11, 0x7772, RZ ;  /* 0x000077720b007816 */ /* 0x000fc400000000ff */
[----:B------:R-:W-:-:S03]  /*11fb80*/  PRMT R2, R11, 0x7773, RZ ;  /* 0x000077730b027816 */ /* 0x000fc600000000ff */
[----:B------:R0:W-:Y:S04]  /*11fb90*/  @P6 STG.E.U8 desc[UR6][R6.64], R0 ;  /* 0x0000000006006986 */ /* 0x0001e8000c101106 */
[----:B------:R1:W-:Y:S04]  /*11fba0*/  @P4 STG.E.U8 desc[UR6][R12.64], R2 ;  /* 0x000000020c004986 */ /* 0x0003e8000c101106 */
[----:B0-----:R-:W3:Y:S04]  /*11fbb0*/  LDL.LU.64 R6, [R1+0x1050] ;  /* 0x0010500001067983 */ /* 0x001ee80000300a00 */
[----:B-1----:R-:W3:Y:S01]  /*11fbc0*/  LDL.LU.64 R12, [R1+0x1040] ;  /* 0x00104000010c7983 */ /* 0x002ee20000300a00 */
[----:B------:R-:W-:-:S02]  /*11fbd0*/  ISETP.LT.AND P3, PT, R9, UR18, !P5 ;  /* 0x0000001209007c0c */ /* 0x000fc4000ef61270 */
[----:B------:R-:W-:Y:S02]  /*11fbe0*/  ISETP.LT.AND P4, PT, R29, UR12, !P5 ;  /* 0x0000000c1d007c0c */ /* 0x000fe4000ef81270 */
[----:B----4-:R-:W-:Y:S02]  /*11fbf0*/  PRMT R2, R10, 0x7770, RZ ;  /* 0x000077700a027816 */ /* 0x010fe400000000ff */
[----:B------:R-:W-:Y:S02]  /*11fc00*/  ISETP.LT.AND P6, PT, R28, UR8, !P5 ;  /* 0x000000081c007c0c */ /* 0x000fe4000efc1270 */
[----:B------:R-:W-:Y:S01]  /*11fc10*/  ISETP.LT.AND P5, PT, R27, UR16, !P5 ;  /* 0x000000101b007c0c */ /* 0x000fe2000efa1270 */
[----:B------:R-:W4:Y:S01]  /*11fc20*/  LDL.LU R11, [R1+0x810] ;  /* 0x00081000010b7983 */ /* 0x000f220000300800 */
[----:B------:R-:W0:Y:S01]  /*11fc30*/  LDCU UR8, c[0x0][0x398] ;  /* 0x00007300ff0877ac */ /* 0x000e220008000800 */
[----:B------:R-:W1:Y:S01]  /*11fc40*/  LDCU UR12, c[0x0][0x398] ;  /* 0x00007300ff0c77ac */ /* 0x000e620008000800 */
[----:B------:R-:W0:Y:S01]  /*11fc50*/  LDCU UR18, c[0x0][0x398] ;  /* 0x00007300ff1277ac */ /* 0x000e220008000800 */
[----:B------:R-:W0:Y:S01]  /*11fc60*/  LDCU UR16, c[0x0][0x398] ;  /* 0x00007300ff1077ac */ /* 0x000e220008000800 */
[----:B--2---:R-:W-:Y:S01]  /*11fc70*/  VIADD R0, R20, 0xe1 ;  /* 0x000000e114007836 */ /* 0x004fe20000000000 */
[----:B---3--:R2:W-:Y:S04]  /*11fc80*/  @P3 STG.E.U8 desc[UR6][R4.64], R2 ;  /* 0x0000000204003986 */ /* 0x0085e8000c101106 */
[----:B------:R-:W-:-:S02]  /*11fc90*/  ISETP.GE.AND P2, PT, R0, UR32, PT ;  /* 0x0000002000007c0c */ /* 0x000fc4000bf46270 */
[----:B------:R-:W-:Y:S02]  /*11fca0*/  PRMT R0, R10, 0x7771, RZ ;  /* 0x000077710a007816 */ /* 0x000fe400000000ff */
[----:B------:R-:W-:Y:S01]  /*11fcb0*/  ISETP.LT.AND P3, PT, R8, UR10, !P2 ;  /* 0x0000000a08007c0c */ /* 0x000fe2000d761270 */
[----:B------:R-:W3:Y:S01]  /*11fcc0*/  LDCU UR10, c[0x0][0x398] ;  /* 0x00007300ff0a77ac */ /* 0x000ee20008000800 */
[----:B--2---:R-:W-:Y:S01]  /*11fcd0*/  PRMT R2, R10, 0x7772, RZ ;  /* 0x000077720a027816 */ /* 0x004fe200000000ff */
[----:B------:R2:W-:Y:S04]  /*11fce0*/  @P4 STG.E.U8 desc[UR6][R22.64], R0 ;  /* 0x0000000016004986 */ /* 0x0005e8000c101106 */
[----:B------:R0:W-:Y:S01]  /*11fcf0*/  @P6 STG.E.U8 desc[UR6][R16.64], R2 ;  /* 0x0000000210006986 */ /* 0x0001e2000c101106 */
[----:B------:R-:W-:-:S02]  /*11fd00*/  ISETP.LT.AND P6, PT, R26, UR4, !P2 ;  /* 0x000000041a007c0c */ /* 0x000fc4000d7c1270 */
[----:B------:R-:W-:Y:S01]  /*11fd10*/  ISETP.LT.AND P4, PT, R19, UR14, !P2 ;  /* 0x0000000e13007c0c */ /* 0x000fe2000d781270 */
[----:B------:R-:W1:Y:S01]  /*11fd20*/  LDCU UR4, c[0x0][0x398] ;  /* 0x00007300ff0477ac */ /* 0x000e620008000800 */
[----:B------:R-:W1:Y:S01]  /*11fd30*/  LDCU UR14, c[0x0][0x398] ;  /* 0x00007300ff0e77ac */ /* 0x000e620008000800 */
[----:B--2---:R-:W2:Y:S01]  /*11fd40*/  LDL.LU.64 R22, [R1+0x1048] ;  /* 0x0010480001167983 */ /* 0x004ea20000300a00 */
[----:B------:R-:W-:Y:S02]  /*11fd50*/  PRMT R0, R10, 0x7773, RZ ;  /* 0x000077730a007816 */ /* 0x000fe400000000ff */
[C---:B0-----:R-:W-:Y:S01]  /*11fd60*/  PRMT R2, R21.reuse, 0x7770, RZ ;  /* 0x0000777015027816 */ /* 0x041fe200000000ff */
[----:B------:R-:W2:Y:S04]  /*11fd70*/  LDL.LU.64 R16, [R1+0x1038] ;  /* 0x0010380001107983 */ /* 0x000ea80000300a00 */
[----:B------:R0:W-:Y:S04]  /*11fd80*/  @P5 STG.E.U8 desc[UR6][R24.64], R0 ;  /* 0x0000000018005986 */ /* 0x0001e8000c101106 */
[----:B------:R1:W-:Y:S04]  /*11fd90*/  @P3 STG.E.U8 desc[UR6][R14.64], R2 ;  /* 0x000000020e003986 */ /* 0x0003e8000c101106 */
[----:B0-----:R-:W2:Y:S04]  /*11fda0*/  LDL.LU.64 R24, [R1+0x1030] ;  /* 0x0010300001187983 */ /* 0x001ea80000300a00 */
[----:B-1----:R-:W2:Y:S01]  /*11fdb0*/  LDL.LU.64 R14, [R1+0x1020] ;  /* 0x00102000010e7983 */ /* 0x002ea20000300a00 */
[----:B------:R-:W-:-:S02]  /*11fdc0*/  PRMT R0, R21, 0x7771, RZ ;  /* 0x0000777115007816 */ /* 0x000fc400000000ff */
[----:B------:R-:W-:Y:S01]  /*11fdd0*/  PRMT R2, R21, 0x7772, RZ ;  /* 0x0000777215027816 */ /* 0x000fe200000000ff */
[----:B------:R-:W2:Y:S04]  /*11fde0*/  LDL.LU R10, [R1+0x7e4] ;  /* 0x0007e400010a7983 */ /* 0x000ea80000300800 */
[----:B------:R0:W-:Y:S04]  /*11fdf0*/  @P6 STG.E.U8 desc[UR6][R6.64], R0 ;  /* 0x0000000006006986 */ /* 0x0001e8000c101106 */
[----:B------:R1:W-:Y:S01]  /*11fe00*/  @P4 STG.E.U8 desc[UR6][R12.64], R2 ;  /* 0x000000020c004986 */ /* 0x0003e2000c101106 */
[----:B------:R-:W-:-:S02]  /*11fe10*/  ISETP.LT.AND P4, PT, R29, UR8, !P2 ;  /* 0x000000081d007c0c */ /* 0x000fc4000d781270 */
[----:B------:R-:W-:Y:S02]  /*11fe20*/  ISETP.LT.AND P6, PT, R28, UR12, !P2 ;  /* 0x0000000c1c007c0c */ /* 0x000fe4000d7c1270 */
[----:B------:R-:W-:Y:S02]  /*11fe30*/  ISETP.LT.AND P3, PT, R18, UR18, !P2 ;  /* 0x0000001212007c0c */ /* 0x000fe4000d761270 */
[----:B------:R-:W-:Y:S01]  /*11fe40*/  ISETP.LT.AND P5, PT, R9, UR20, !P2 ;  /* 0x0000001409007c0c */ /* 0x000fe2000d7a1270 */
[----:B0-----:R-:W2:Y:S04]  /*11fe50*/  LDL.LU.64 R6, [R1+0x1028] ;  /* 0x0010280001067983 */ /* 0x001ea80000300a00 */
[----:B-1----:R-:W2:Y:S04]  /*11fe60*/  LDL.LU.64 R12, [R1+0x1018] ;  /* 0x00101800010c7983 */ /* 0x002ea80000300a00 */
[----:B------:R0:W-:Y:S01]  /*11fe70*/  STL.64 [R1+0x5508], R28 ;  /* 0x0055081c01007387 */ /* 0x0001e20000100a00 */
[----:B------:R-:W-:Y:S01]  /*11fe80*/  PRMT R2, R21, 0x7773, RZ ;  /* 0x0000777315027816 */ /* 0x000fe200000000ff */
[----:B------:R-:W-:Y:S01]  /*11fe90*/  VIADD R0, R20, 0xe2 ;  /* 0x000000e214007836 */ /* 0x000fe20000000000 */
[----:B----4-:R-:W-:Y:S01]  /*11fea0*/  PRMT R3, R11, 0x7770, RZ ;  /* 0x000077700b037816 */ /* 0x010fe200000000ff */
[----:B------:R-:W1:Y:S01]  /*11feb0*/  LDCU UR18, c[0x0][0x398] ;  /* 0x00007300ff1277ac */ /* 0x000e620008000800 */
[----:B------:R-:W4:Y:S01]  /*11fec0*/  LDCU UR20, c[0x0][0x398] ;  /* 0x00007300ff1477ac */ /* 0x000f220008000800 */
[----:B------:R-:W1:Y:S01]  /*11fed0*/  LDCU UR8, c[0x0][0x398] ;  /* 0x00007300ff0877ac */ /* 0x000e620008000800 */
[----:B------:R-:W1:Y:S01]  /*11fee0*/  LDCU UR12, c[0x0][0x398] ;  /* 0x00007300ff0c77ac */ /* 0x000e620008000800 */
[----:B0-----:R-:W4:Y:S01]  /*11fef0*/  LDL.LU.64 R28, [R1+0x1010] ;  /* 0x00101000011c7983 */ /* 0x001f220000300a00 */
[----:B---3--:R-:W-:Y:S01]  /*11ff00*/  ISETP.LT.AND P2, PT, R27, UR10, !P2 ;  /* 0x0000000a1b007c0c */ /* 0x008fe2000d741270 */
[----:B------:R-:W0:Y:S02]  /*11ff10*/  LDCU UR10, c[0x0][0x398] ;  /* 0x00007300ff0a77ac */ /* 0x000e240008000800 */
[----:B--2---:R2:W-:Y:S01]  /*11ff20*/  @P3 STG.E.U8 desc[UR6][R22.64], R2 ;  /* 0x0000000216003986 */ /* 0x0045e2000c101106 */
[----:B------:R-:W-:-:S02]  /*11ff30*/  ISETP.GE.AND P3, PT, R0, UR43, PT ;  /* 0x0000002b00007c0c */ /* 0x000fc4000bf66270 */
[C---:B------:R-:W-:Y:S01]  /*11ff40*/  PRMT R0, R11.reuse, 0x7771, RZ ;  /* 0x000077710b007816 */ /* 0x040fe200000000ff */
[----:B------:R3:W-:Y:S01]  /*11ff50*/  @P5 STG.E.U8 desc[UR6][R16.64], R3 ;  /* 0x0000000310005986 */ /* 0x0007e2000c101106 */
[----:B------:R-:W-:Y:S01]  /*11ff60*/  ISETP.LT.AND P5, PT, R8, UR4, !P3 ;  /* 0x0000000408007c0c */ /* 0x000fe2000dfa1270 */
[----:B------:R-:W0:Y:S01]  /*11ff70*/  LDCU UR4, c[0x0][0x398] ;  /* 0x00007300ff0477ac */ /* 0x000e220008000800 */
[----:B--2---:R-:W-:Y:S01]  /*11ff80*/  PRMT R2, R11, 0x7772, RZ ;  /* 0x000077720b027816 */ /* 0x004fe200000000ff */
[----:B------:R-:W2:Y:S04]  /*11ff90*/  LDL.LU.64 R22, [R1+0x1008] ;  /* 0x0010080001167983 */ /* 0x000ea80000300a00 */
[----:B---3--:R-:W3:Y:S04]  /*11ffa0*/  LDL.LU.64 R16, [R1+0x1000] ;  /* 0x0010000001107983 */ /* 0x008ee80000300a00 */
[----:B------:R0:W-:Y:S04]  /*11ffb0*/  @P4 STG.E.U8 desc[UR6][R24.64], R0 ;  /* 0x0000000018004986 */ /* 0x0001e8000c101106 */
[----:B------:R1:W-:Y:S01]  /*11ffc0*/  @P6 STG.E.U8 desc[UR6][R14.64], R2 ;  /* 0x000000020e006986 */ /* 0x0003e2000c101106 */
[----:B------:R-:W-:-:S03]  /*11ffd0*/  ISETP.LT.AND P6, PT, R26, UR14, !P3 ;  /* 0x0000000e1a007c0c */ /* 0x000fc6000dfc1270 */
[----:B------:R-:W3:Y:S01]  /*11ffe0*/  LDL.LU R21, [R1+0x744] ;  /* 0x0007440001157983 */ /* 0x000ee20000300800 */
[----:B0-----:R-:W-:Y:S02]  /*11fff0*/  PRMT R0, R11, 0x7773, RZ ;  /* 0x000077730b007816 */ /* 0x001fe400000000ff */
[C---:B-1----:R-:W-:Y:S01]  /*120000*/  PRMT R2, R10.reuse, 0x7770, RZ ;  /* 0x000077700a027816 */ /* 0x042fe200000000ff */
[----:B------:R-:W3:Y:S04]  /*120010*/  LDL.LU.64 R24, [R1+0xff8] ;  /* 0x000ff80001187983 */ /* 0x000ee80000300a00 */
[----:B------:R0:W-:Y:S04]  /*120020*/  @P2 STG.E.U8 desc[UR6][R6.64], R0 ;  /* 0x0000000006002986 */ /* 0x0001e8000c101106 */
[----:B------:R-:W3:Y:S04]  /*120030*/  LDL.LU.64 R14, [R1+0xff0] ;  /* 0x000ff000010e7983 */ /* 0x000ee80000300a00 */
[----:B------:R1:W-:Y:S04]  /*120040*/  @P5 STG.E.U8 desc[UR6][R12.64], R2 ;  /* 0x000000020c005986 */ /* 0x0003e8000c101106 */
[----:B------:R-:W3:Y:S01]  /*120050*/  LDL.LU.64 R4, [R1+0xfe8] ;  /* 0x000fe80001047983 */ /* 0x000ee20000300a00 */
[----:B------:R-:W-:Y:S01]  /*120060*/  ISETP.LT.AND P4, PT, R19, UR16, !P3 ;  /* 0x0000001013007c0c */ /* 0x000fe2000df81270 */
[----:B------:R-:W2:Y:S01]  /*120070*/  LDCU UR14, c[0x0][0x398] ;  /* 0x00007300ff0e77ac */ /* 0x000ea20008000800 */
[----:B0-----:R-:W-:-:S02]  /*120080*/  PRMT R0, R10, 0x7771, RZ ;  /* 0x000077710a007816 */ /* 0x001fc400000000ff */
[----:B------:R-:W-:Y:S01]  /*120090*/  ISETP.LT.AND P5, PT, R18, UR18, !P3 ;  /* 0x0000001212007c0c */ /* 0x000fe2000dfa1270 */
[----:B-1----:R-:W3:Y:S04]  /*1200a0*/  LDL.LU.64 R12, [R1+0xfe0] ;  /* 0x000fe000010c7983 */ /* 0x002ee80000300a00 */
[----:B------:R-:W3:Y:S04]  /*1200b0*/  LDL.LU R7, [R1+0x804] ;  /* 0x0008040001077983 */ /* 0x000ee80000300800 */
[----:B----4-:R0:W-:Y:S01]  /*1200c0*/  @P6 STG.E.U8 desc[UR6][R28.64], R0 ;  /* 0x000000001c006986 */ /* 0x0101e2000c101106 */
[----:B------:R-:W-:Y:S01]  /*1200d0*/  PRMT R2, R10, 0x7772, RZ ;  /* 0x000077720a027816 */ /* 0x000fe200000000ff */
[----:B------:R-:W1:Y:S01]  /*1200e0*/  LDCU UR16, c[0x0][0x398] ;  /* 0x00007300ff1077ac */ /* 0x000e620008000800 */
[----:B------:R-:W4:Y:S01]  /*1200f0*/  LDCU UR18, c[0x0][0x398] ;  /* 0x00007300ff1277ac */ /* 0x000f220008000800 */
[----:B0-----:R-:W4:Y:S01]  /*120100*/  LDL.LU.64 R28, [R1+0x5508] ;  /* 0x00550800011c7983 */ /* 0x001f220000300a00 */
[----:B------:R-:W-:-:S05]  /*120110*/  VIADD R0, R20, 0xe3 ;  /* 0x000000e314007836 */ /* 0x000fca0000000000 */
[----:B------:R-:W-:Y:S01]  /*120120*/  ISETP.GE.AND P2, PT, R0, UR39, PT ;  /* 0x0000002700007c0c */ /* 0x000fe2000bf46270 */
[----:B--2---:R0:W-:Y:S01]  /*120130*/  @P4 STG.E.U8 desc[UR6][R22.64], R2 ;  /* 0x0000000216004986 */ /* 0x0041e2000c101106 */
[----:B------:R-:W-:Y:S01]  /*120140*/  ISETP.LT.AND P4, PT, R9, UR20, !P3 ;  /* 0x0000001409007c0c */ /* 0x000fe2000df81270 */
[----:B------:R-:W2:Y:S01]  /*120150*/  LDCU UR20, c[0x0][0x398] ;  /* 0x00007300ff1477ac */ /* 0x000ea20008000800 */
[----:B0-----:R-:W-:Y:S01]  /*120160*/  PRMT R2, R10, 0x7773, RZ ;  /* 0x000077730a027816 */ /* 0x001fe200000000ff */
[----:B------:R-:W2:Y:S04]  /*120170*/  LDL.LU.64 R22, [R1+0xfd8] ;  /* 0x000fd80001167983 */ /* 0x000ea80000300a00 */
[----:B------:R-:W2:Y:S04]  /*120180*/  LDL.LU.64 R10, [R1+0xfc8] ;  /* 0x000fc800010a7983 */ /* 0x000ea80000300a00 */
[----:B---3--:R0:W-:Y:S01]  /*120190*/  @P5 STG.E.U8 desc[UR6][R16.64], R2 ;  /* 0x0000000210005986 */ /* 0x0081e2000c101106 */
[----:B------:R-:W-:-:S05]  /*1201a0*/  PRMT R0, R21, 0x7770, RZ ;  /* 0x0000777015007816 */ /* 0x000fca00000000ff */
[----:B------:R3:W-:Y:S01]  /*1201b0*/  @P4 STG.E.U8 desc[UR6][R24.64], R0 ;  /* 0x0000000018004986 */ /* 0x0007e2000c101106 */
[----:B0-----:R-:W-:-:S03]  /*1201c0*/  PRMT R2, R21, 0x7771, RZ ;  /* 0x0000777115027816 */ /* 0x001fc600000000ff */
[----:B------:R-:W2:Y:S01]  /*1201d0*/  LDL.LU.64 R16, [R1+0xfd0] ;  /* 0x000fd00001107983 */ /* 0x000ea20000300a00 */
[----:B---3--:R-:W-:Y:S02]  /*1201e0*/  PRMT R0, R21, 0x7772, RZ ;  /* 0x0000777215007816 */ /* 0x008fe400000000ff */
[----:B----4-:R-:W-:Y:S02]  /*1201f0*/  ISETP.LT.AND P6, PT, R29, UR8, !P3 ;  /* 0x000000081d007c0c */ /* 0x010fe4000dfc1270 */
[----:B------:R-:W-:Y:S02]  /*120200*/  ISETP.LT.AND P5, PT, R28, UR12, !P3 ;  /* 0x0000000c1c007c0c */ /* 0x000fe4000dfa1270 */
[----:B------:R-:W-:Y:S01]  /*120210*/  ISETP.LT.AND P3, PT, R27, UR4, !P3 ;  /* 0x000000041b007c0c */ /* 0x000fe2000df61270 */
[----:B------:R-:W0:Y:S01]  /*120220*/  LDCU UR8, c[0x0][0x398] ;  /* 0x00007300ff0877ac */ /* 0x000e220008000800 */
[----:B------:R-:W-:Y:S02]  /*120230*/  ISETP.LT.AND P4, PT, R26, UR14, !P2 ;  /* 0x0000000e1a007c0c */ /* 0x000fe4000d781270 */
[----:B------:R-:W-:Y:S01]  /*120240*/  PRMT R3, R7, 0x7773, RZ ;  /* 0x0000777307037816 */ /* 0x000fe200000000ff */
[----:B------:R-:W3:Y:S01]  /*120250*/  LDCU UR4, c[0x0][0x398] ;  /* 0x00007300ff0477ac */ /* 0x000ee20008000800 */
[----:B------:R-:W4:Y:S01]  /*120260*/  LDCU UR12, c[0x0][0x398] ;  /* 0x00007300ff0c77ac */ /* 0x000f220008000800 */
[----:B------:R-:W0:Y:S02]  /*120270*/  LDCU UR14, c[0x0][0x398] ;  /* 0x00007300ff0e77ac */ /* 0x000e240008000800 */
[----:B------:R1:W-:Y:S04]  /*120280*/  @P6 STG.E.U8 desc[UR6][R14.64], R2 ;  /* 0x000000020e006986 */ /* 0x0003e8000c101106 */
[----:B------:R0:W-:Y:S01]  /*120290*/  @P5 STG.E.U8 desc[UR6][R4.64], R0 ;  /* 0x0000000004005986 */ /* 0x0001e2000c101106 */
[----:B------:R-:W-:-:S03]  /*1202a0*/  ISETP.LT.AND P5, PT, R18, UR18, !P2 ;  /* 0x0000001212007c0c */ /* 0x000fc6000d7a1270 */
[----:B-1----:R-:W3:Y:S01]  /*1202b0*/  LDL.LU.64 R14, [R1+0xfc0] ;  /* 0x000fc000010e7983 */ /* 0x002ee20000300a00 */
[----:B------:R-:W-:-:S03]  /*1202c0*/  PRMT R2, R21, 0x7773, RZ ;  /* 0x0000777315027816 */ /* 0x000fc600000000ff */
[----:B------:R-:W3:Y:S01]  /*1202d0*/  LDL.LU R24, [R1+0x814] ;  /* 0x0008140001187983 */ /* 0x000ee20000300800 */
[----:B------:R-:W-:Y:S02]  /*1202e0*/  ISETP.LT.AND P6, PT, R8, UR10, !P2 ;  /* 0x0000000a08007c0c */ /* 0x000fe4000d7c1270 */
[----:B0-----:R-:W-:Y:S01]  /*1202f0*/  PRMT R0, R7, 0x7770, RZ ;  /* 0x0000777007007816 */ /* 0x001fe200000000ff */
[----:B------:R-:W0:Y:S01]  /*120300*/  LDCU UR10, c[0x0][0x398] ;  /* 0x00007300ff0a77ac */ /* 0x000e220008000800 */
[----:B------:R1:W-:Y:S01]  /*120310*/  @P3 STG.E.U8 desc[UR6][R12.64], R2 ;  /* 0x000000020c003986 */ /* 0x0003e2000c101106 */
[----:B------:R-:W-:Y:S01]  /*120320*/  ISETP.LT.AND P3, PT, R19, UR16, !P2 ;  /* 0x0000001013007c0c */ /* 0x000fe2000d761270 */
[----:B------:R-:W0:Y:S01]  /*120330*/  LDCU UR16, c[0x0][0x398] ;  /* 0x00007300ff1077ac */ /* 0x000e220008000800 */
[----:B------:R-:W0:Y:S01]  /*120340*/  LDCU UR18, c[0x0][0x398] ;  /* 0x00007300ff1277ac */ /* 0x000e220008000800 */
[----:B-1----:R-:W4:Y:S04]  /*120350*/  LDL.LU.64 R12, [R1+0xfb8] ;  /* 0x000fb800010c7983 */ /* 0x002f280000300a00 */
[----:B------:R1:W-:Y:S04]  /*120360*/  STL.64 [R1+0x5500], R18 ;  /* 0x0055001201007387 */ /* 0x0003e80000100a00 */
[----:B-1----:R-:W4:Y:S01]  /*120370*/  LDL.LU.64 R18, [R1+0xfa8] ;  /* 0x000fa80001127983 */ /* 0x002f220000300a00 */
[----:B------:R-:W-:-:S03]  /*120380*/  PRMT R2, R7, 0x7771, RZ ;  /* 0x0000777107027816 */ /* 0x000fc600000000ff */
[----:B------:R-:W4:Y:S04]  /*120390*/  LDL.LU.64 R4, [R1+0xfb0] ;  /* 0x000fb00001047983 */ /* 0x000f280000300a00 */
[----:B--2---:R1:W-:Y:S04]  /*1203a0*/  @P6 STG.E.U8 desc[UR6][R22.64], R0 ;  /* 0x0000000016006986 */ /* 0x0043e8000c101106 */
[----:B------:R2:W-:Y:S01]  /*1203b0*/  @P4 STG.E.U8 desc[UR6][R10.64], R2 ;  /* 0x000000020a004986 */ /* 0x0005e2000c101106 */
[----:B------:R-:W-:Y:S02]  /*1203c0*/  ISETP.LT.AND P4, PT, R9, UR8, !P2 ;  /* 0x0000000809007c0c */ /* 0x000fe4000d781270 */
[----:B------:R-:W-:Y:S01]  /*1203d0*/  ISETP.LT.AND P6, PT, R29, UR20, !P2 ;  /* 0x000000141d007c0c */ /* 0x000fe2000d7c1270 */
[----:B------:R-:W0:Y:S01]  /*1203e0*/  LDCU UR8, c[0x0][0x398] ;  /* 0x00007300ff0877ac */ /* 0x000e220008000800 */
[----:B------:R-:W0:Y:S01]  /*1203f0*/  LDCU UR20, c[0x0][0x398] ;  /* 0x00007300ff1477ac */ /* 0x000e220008000800 */
[----:B-1----:R-:W-:Y:S01]  /*120400*/  VIADD R0, R20, 0xe4 ;  /* 0x000000e414007836 */ /* 0x002fe20000000000 */
[----:B--2---:R-:W-:Y:S01]  /*120410*/  PRMT R2, R7, 0x7772, RZ ;  /* 0x0000777207027816 */ /* 0x004fe200000000ff */
[----:B------:R-:W2:Y:S04]  /*120420*/  LDL.LU.64 R22, [R1+0xfa0] ;  /* 0x000fa00001167983 */ /* 0x000ea80000300a00 */
[----:B------:R-:W2:Y:S04]  /*120430*/  LDL.LU R21, [R1+0x7e8] ;  /* 0x0007e80001157983 */ /* 0x000ea80000300800 */
[----:B------:R-:W2:Y:S04]  /*120440*/  LDL.LU.64 R10, [R1+0xf98] ;  /* 0x000f9800010a7983 */ /* 0x000ea80000300a00 */
[----:B------:R1:W-:Y:S01]  /*120450*/  @P3 STG.E.U8 desc[UR6][R16.64], R2 ;  /* 0x0000000210003986 */ /* 0x0003e2000c101106 */
[----:B------:R-:W-:-:S03]  /*120460*/  ISETP.GE.AND P3, PT, R0, UR44, PT ;  /* 0x0000002c00007c0c */ /* 0x000fc6000bf66270 */
[----:B-1----:R-:W2:Y:S01]  /*120470*/  LDL.LU.64 R16, [R1+0xf90] ;  /* 0x000f900001107983 */ /* 0x002ea20000300a00 */
[C---:B---3--:R-:W-:Y:S02]  /*120480*/  PRMT R0, R24.reuse, 0x7770, RZ ;  /* 0x0000777018007816 */ /* 0x048fe400000000ff */
[----:B------:R-:W-:Y:S01]  /*120490*/  PRMT R2, R24, 0x7771, RZ ;  /* 0x0000777118027816 */ /* 0x000fe200000000ff */
[----:B------:R1:W-:Y:S04]  /*1204a0*/  @P5 STG.E.U8 desc[UR6][R14.64], R3 ;  /* 0x000000030e005986 */ /* 0x0003e8000c101106 */
[----:B-1----:R-:W3:Y:S04]  /*1204b0*/  LDL.LU.64 R14, [R1+0xf88] ;  /* 0x000f8800010e7983 */ /* 0x002ee80000300a00 */
[----:B----4-:R1:W-:Y:S04]  /*1204c0*/  @P4 STG.E.U8 desc[UR6][R12.64], R0 ;  /* 0x000000000c004986 */ /* 0x0103e8000c101106 */
[----:B-1----:R-:W4:Y:S04]  /*1204d0*/  LDL.LU.64 R12, [R1+0xf78] ;  /* 0x000f7800010c7983 */ /* 0x002f280000300a00 */
[----:B------:R-:W3:Y:S04]  /*1204e0*/  LDL.LU R7, [R1+0x748] ;  /* 0x0007480001077983 */ /* 0x000ee80000300800 */
[----:B------:R1:W-:Y:S04]  /*1204f0*/  @P6 STG.E.U8 desc[UR6][R18.64], R2 ;  /* 0x0000000212006986 */ /* 0x0003e8000c101106 */
[----:B-1----:R-:W3:Y:S01]  /*120500*/  LDL.LU.64 R18, [R1+0x5500] ;  /* 0x0055000001127983 */ /* 0x002ee20000300a00 */
[----:B------:R-:W-:-:S02]  /*120510*/  ISETP.LT.AND P5, PT, R28, UR4, !P2 ;  /* 0x000000041c007c0c */ /* 0x000fc4000d7a1270 */
[----:B0-----:R-:W-:Y:S02]  /*120520*/  ISETP.LT.AND P2, PT, R27, UR10, !P2 ;  /* 0x0000000a1b007c0c */ /* 0x001fe4000d741270 */
[----:B------:R-:W-:Y:S02]  /*120530*/  ISETP.LT.AND P6, PT, R8, UR12, !P3 ;  /* 0x0000000c08007c0c */ /* 0x000fe4000dfc1270 */
[----:B------:R-:W-:Y:S02]  /*120540*/  PRMT R0, R24, 0x7772, RZ ;  /* 0x0000777218007816 */ /* 0x000fe400000000ff */
[----:B------:R-:W-:Y:S02]  /*120550*/  ISETP.LT.AND P4, PT, R26, UR14, !P3 ;  /* 0x0000000e1a007c0c */ /* 0x000fe4000df81270 */
[----:B------:R-:W-:Y:S01]  /*120560*/  PRMT R2, R24, 0x7773, RZ ;  /* 0x0000777318027816 */ /* 0x000fe200000000ff */
[----:B------:R-:W0:Y:S01]  /*120570*/  LDCU UR4, c[0x0][0x398] ;  /* 0x00007300ff0477ac */ /* 0x000e220008000800 */
[----:B------:R-:W4:Y:S01]  /*120580*/  LDL.LU.64 R24, [R1+0xf70] ;  /* 0x000f700001187983 */ /* 0x000f220000300a00 */
[----:B------:R-:W1:Y:S01]  /*120590*/  LDCU UR10, c[0x0][0x398] ;  /* 0x00007300ff0a77ac */ /* 0x000e620008000800 */
[----:B------:R-:W0:Y:S01]  /*1205a0*/  LDCU UR12, c[0x0][0x398] ;  /* 0x00007300ff0c77ac */ /* 0x000e220008000800 */
[----:B------:R-:W0:Y:S01]  /*1205b0*/  LDCU UR14, c[0x0][0x398] ;  /* 0x00007300ff0e77ac */ /* 0x000e220008000800 */
[----:B------:R0:W-:Y:S04]  /*1205c0*/  @P5 STG.E.U8 desc[UR6][R4.64], R0 ;  /* 0x0000000004005986 */ /* 0x0001e8000c101106 */
[----:B--2---:R2:W-:Y:S01]  /*1205d0*/  @P2 STG.E.U8 desc[UR6][R22.64], R2 ;  /* 0x0000000216002986 */ /* 0x0045e2000c101106 */
[----:B0-----:R-:W-:-:S05]  /*1205e0*/  PRMT R0, R21, 0x7770, RZ ;  /* 0x0000777015007816 */ /* 0x001fca00000000ff */
[----:B------:R0:W-:Y:S01]  /*1205f0*/  @P6 STG.E.U8 desc[UR6][R10.64], R0 ;  /* 0x000000000a006986 */ /* 0x0001e2000c101106 */
[----:B--2---:R-:W-:-:S03]  /*120600*/  PRMT R2, R21, 0x7771, RZ ;  /* 0x0000777115027816 */ /* 0x004fc600000000ff */
[----:B------:R-:W2:Y:S04]  /*120610*/  LDL.LU.64 R22, [R1+0xf68] ;  /* 0x000f680001167983 */ /* 0x000ea80000300a00 */
[----:B0-----:R-:W2:Y:S04]  /*120620*/  LDL.LU.64 R10, [R1+0xf60] ;  /* 0x000f6000010a7983 */ /* 0x001ea80000300a00 */
[----:B------:R0:W-:Y:S01]  /*120630*/  @P4 STG.E.U8 desc[UR6][R16.64], R2 ;  /* 0x0000000210004986 */ /* 0x0001e2000c101106 */
[C---:B------:R-:W-:Y:S02]  /*120640*/  PRMT R0, R21.reuse, 0x7772, RZ ;  /* 0x0000777215007816 */ /* 0x040fe400000000ff */
[----:B0-----:R-:W-:Y:S01]  /*120650*/  PRMT R2, R21, 0x7773, RZ ;  /* 0x0000777315027816 */ /* 0x001fe200000000ff */
[----:B------:R-:W2:Y:S01]  /*120660*/  LDL.LU R16, [R1+0x808] ;  /* 0x0008080001107983 */ /* 0x000ea20000300800 */
[----:B---3--:R-:W-:-:S02]  /*120670*/  ISETP.LT.AND P5, PT, R19, UR16, !P3 ;  /* 0x0000001013007c0c */ /* 0x008fc4000dfa1270 */
[----:B------:R-:W-:Y:S02]  /*120680*/  ISETP.LT.AND P2, PT, R18, UR18, !P3 ;  /* 0x0000001212007c0c */ /* 0x000fe4000df41270 */
[----:B------:R-:W-:Y:S02]  /*120690*/  ISETP.LT.AND P4, PT, R9, UR8, !P3 ;  /* 0x0000000809007c0c */ /* 0x000fe4000df81270 */
[----:B-1----:R-:W-:Y:S01]  /*1206a0*/  ISETP.LT.AND P6, PT, R28, UR10, !P3 ;  /* 0x0000000a1c007c0c */ /* 0x002fe2000dfc1270 */
[----:B------:R-:W0:Y:S01]  /*1206b0*/  LDCU UR18, c[0x0][0x398] ;  /* 0x00007300ff1277ac */ /* 0x000e220008000800 */
[----:B------:R-:W1:Y:S01]  /*1206c0*/  LDCU UR8, c[0x0][0x398] ;  /* 0x00007300ff0877ac */ /* 0x000e620008000800 */
[----:B------:R-:W3:Y:S01]  /*1206d0*/  LDCU UR16, c[0x0][0x398] ;  /* 0x00007300ff1077ac */ /* 0x000ee20008000800 */
[----:B------:R-:W0:Y:S03]  /*1206e0*/  LDCU UR10, c[0x0][0x398] ;  /* 0x00007300ff0a77ac */ /* 0x000e260008000800 */
[----:B------:R1:W-:Y:S04]  /*1206f0*/  @P5 STG.E.U8 desc[UR6][R14.64], R0 ;  /* 0x000000000e005986 */ /* 0x0003e8000c101106 */
[----:B----4-:R4:W-:Y:S04]  /*120700*/  @P2 STG.E.U8 desc[UR6][R12.64], R2 ;  /* 0x000000020c002986 */ /* 0x0109e8000c101106 */
[----:B-1----:R-:W3:Y:S04]  /*120710*/  LDL.LU.64 R14, [R1+0xf80] ;  /* 0x000f8000010e7983 */ /* 0x002ee80000300a00 */
[----:B----4-:R-:W4:Y:S01]  /*120720*/  LDL.LU.64 R12, [R1+0xf40] ;  /* 0x000f4000010c7983 */ /* 0x010f220000300a00 */
[----:B------:R-:W-:Y:S01]  /*120730*/  ISETP.LT.AND P5, PT, R29, UR4, !P3 ;  /* 0x000000041d007c0c */ /* 0x000fe2000dfa1270 */
[----:B------:R-:W-:Y:S01]  /*120740*/  VIADD R0, R20, 0xe5 ;  /* 0x000000e514007836 */ /* 0x000fe20000000000 */
[C---:B------:R-:W-:Y:S01]  /*120750*/  PRMT R2, R7.reuse, 0x7770, RZ ;  /* 0x0000777007027816 */ /* 0x040fe200000000ff */
[----:B------:R-:W4:Y:S01]  /*120760*/  LDL.LU.64 R4, [R1+0xf58] ;  /* 0x000f580001047983 */ /* 0x000f220000300a00 */
[----:B------:R-:W1:Y:S02]  /*120770*/  LDCU UR4, c[0x0][0x398] ;  /* 0x00007300ff0477ac */ /* 0x000e640008000800 */
[----:B------:R-:W-:Y:S01]  /*120780*/  ISETP.GE.AND P2, PT, R0, UR29, PT ;  /* 0x0000001d00007c0c */ /* 0x000fe2000bf46270 */
[----:B------:R0:W-:Y:S01]  /*120790*/  @P4 STG.E.U8 desc[UR6][R24.64], R2 ;  /* 0x0000000218004986 */ /* 0x0001e2000c101106 */
[----:B------:R-:W-:-:S02]  /*1207a0*/  PRMT R0, R7, 0x7771, RZ ;  /* 0x0000777107007816 */ /* 0x000fc400000000ff */
[----:B------:R-:W-:Y:S02]  /*1207b0*/  ISETP.LT.AND P3, PT, R27, UR12, !P3 ;  /* 0x0000000c1b007c0c */ /* 0x000fe4000df61270 */
[----:B------:R-:W-:Y:S01]  /*1207c0*/  ISETP.LT.AND P4, PT, R8, UR14, !P2 ;  /* 0x0000000e08007c0c */ /* 0x000fe2000d781270 */
[----:B------:R-:W1:Y:S01]  /*1207d0*/  LDCU UR12, c[0x0][0x398] ;  /* 0x00007300ff0c77ac */ /* 0x000e620008000800 */
[----:B------:R-:W1:Y:S01]  /*1207e0*/  LDCU UR14, c[0x0][0x398] ;  /* 0x00007300ff0e77ac */ /* 0x000e620008000800 */
[----:B0-----:R-:W4:Y:S01]  /*1207f0*/  LDL.LU.64 R24, [R1+0xf20] ;  /* 0x000f200001187983 */ /* 0x001f220000300a00 */
[----:B------:R-:W-:-:S03]  /*120800*/  PRMT R2, R7, 0x7772, RZ ;  /* 0x0000777207027816 */ /* 0x000fc600000000ff */
[----:B--2---:R0:W-:Y:S04]  /*120810*/  @P5 STG.E.U8 desc[UR6][R22.64], R0 ;  /* 0x0000000016005986 */ /* 0x0041e8000c101106 */
[----:B------:R2:W-:Y:S04]  /*120820*/  @P6 STG.E.U8 desc[UR6][R10.64], R2 ;  /* 0x000000020a006986 */ /* 0x0005e8000c101106 */
[----:B0-----:R-:W4:Y:S04]  /*120830*/  LDL.LU R22, [R1+0x7ec] ;  /* 0x0007ec0001167983 */ /* 0x001f280000300800 */
[----:B--2---:R-:W2:Y:S04]  /*120840*/  LDL.LU.64 R10, [R1+0xf50] ;  /* 0x000f5000010a7983 */ /* 0x004ea80000300a00 */
[----:B------:R-:W-:Y:S01]  /*120850*/  STL [R1+0x54f0], R20 ;  /* 0x0054f01401007387 */ /* 0x000fe20000100800 */
[----:B------:R-:W-:-:S02]  /*120860*/  PRMT R2, R7, 0x7773, RZ ;  /* 0x0000777307027816 */ /* 0x000fc400000000ff */
[----:B------:R-:W-:Y:S01]  /*120870*/  PRMT R3, R16, 0x7770, RZ ;  /* 0x0000777010037816 */ /* 0x000fe200000000ff */
[----:B------:R-:W2:Y:S01]  /*120880*/  LDL.LU R7, [R1+0x818] ;  /* 0x0008180001077983 */ /* 0x000ea20000300800 */
[----:B------:R-:W-:Y:S01]  /*120890*/  ISETP.LT.AND P6, PT, R19, UR18, !P2 ;  /* 0x0000001213007c0c */ /* 0x000fe2000d7c1270 */
[----:B------:R-:W-:Y:S01]  /*1208a0*/  VIADD R0, R20, 0xe6 ;  /* 0x000000e614007836 */ /* 0x000fe20000000000 */
[----:B---3--:R-:W-:Y:S01]  /*1208b0*/  ISETP.LT.AND P5, PT, R26, UR16, !P2 ;  /* 0x000000101a007c0c */ /* 0x008fe2000d7a1270 */
[----:B------:R-:W0:Y:S01]  /*1208c0*/  LDCU UR16, c[0x0][0x398] ;  /* 0x00007300ff1077ac */ /* 0x000e220008000800 */
[----:B------:R-:W3:Y:S01]  /*1208d0*/  LDCU UR18, c[0x0][0x398] ;  /* 0x00007300ff1277ac */ /* 0x000ee20008000800 */
[----:B------:R0:W-:Y:S04]  /*1208e0*/  @P3 STG.E.U8 desc[UR6][R14.64], R2 ;  /* 0x000000020e003986 */ /* 0x0001e8000c101106 */
[----:B----4-:R4:W-:Y:S01]  /*1208f0*/  @P4 STG.E.U8 desc[UR6][R12.64], R3 ;  /* 0x000000030c004986 */ /* 0x0109e2000c101106 */
[----:B------:R-:W-:-:S03]  /*120900*/  ISETP.LT.AND P4, PT, R18, UR8, !P2 ;  /* 0x0000000812007c0c */ /* 0x000fc6000d781270 */
[----:B0-----:R-:W3:Y:S04]  /*120910*/  LDL.LU.64 R14, [R1+0xf48] ;  /* 0x000f4800010e7983 */ /* 0x001ee80000300a00 */
[----:B----4-:R-:W4:Y:S04]  /*120920*/  LDL.LU.64 R12, [R1+0xf38] ;  /* 0x000f3800010c7983 */ /* 0x010f280000300a00 */
[----:B------:R0:W-:Y:S01]  /*120930*/  STL.64 [R1+0x54f8], R18 ;  /* 0x0054f81201007387 */ /* 0x0001e20000100a00 */
[----:B------:R-:W-:Y:S02]  /*120940*/  ISETP.GE.AND P3, PT, R0, UR42, PT ;  /* 0x0000002a00007c0c */ /* 0x000fe4000bf66270 */
[C---:B------:R-:W-:Y:S01]  /*120950*/  PRMT R2, R16.reuse, 0x7772, RZ ;  /* 0x0000777210027816 */ /* 0x040fe200000000ff */
[----:B------:R-:W1:Y:S01]  /*120960*/  LDCU UR8, c[0x0][0x398] ;  /* 0x00007300ff0877ac */ /* 0x000e620008000800 */
[----:B0-----:R-:W4:Y:S04]  /*120970*/  LDL.LU.64 R18, [R1+0xf30] ;  /* 0x000f300001127983 */ /* 0x001f280000300a00 */
[----:B------:R-:W4:Y:S01]  /*120980*/  LDL.LU.64 R20, [R1+0xf28] ;  /* 0x000f280001147983 */ /* 0x000f220000300a00 */
[----:B------:R-:W-:-:S05]  /*120990*/  PRMT R0, R16, 0x7771, RZ ;  /* 0x0000777110007816 */ /* 0x000fca00000000ff */
[----:B------:R0:W-:Y:S04]  /*1209a0*/  @P5 STG.E.U8 desc[UR6][R4.64], R0 ;  /* 0x0000000004005986 */ /* 0x0001e8000c101106 */
[----:B------:R0:W-:Y:S01]  /*1209b0*/  @P6 STG.E.U8 desc[UR6][R24.64], R2 ;  /* 0x0000000218006986 */ /* 0x0001e2000c101106 */
[----:B-1----:R-:W-:Y:S02]  /*1209c0*/  ISETP.LT.AND P6, PT, R9, UR4, !P2 ;  /* 0x0000000409007c0c */ /* 0x002fe4000d7c1270 */
[----:B------:R-:W-:Y:S01]  /*1209d0*/  ISETP.LT.AND P5, PT, R29, UR10, !P2 ;  /* 0x0000000a1d007c0c */ /* 0x000fe2000d7a1270 */
[----:B------:R-:W1:Y:S01]  /*1209e0*/  LDCU UR4, c[0x0][0x398] ;  /* 0x00007300ff0477ac */ /* 0x000e620008000800 */
[----:B------:R-:W1:Y:S01]  /*1209f0*/  LDCU UR10, c[0x0][0x398] ;  /* 0x00007300ff0a77ac */ /* 0x000e620008000800 */
[----:B0-----:R-:W-:-:S02]  /*120a00*/  PRMT R4, R16, 0x7773, RZ ;  /* 0x0000777310047816 */ /* 0x001fc400000000ff */
[----:B------:R-:W4:Y:S04]  /*120a10*/  LDL.LU.64 R16, [R1+0xf08] ;  /* 0x000f080001107983 */ /* 0x000f280000300a00 */
[----:B------:R-:W4:Y:S04]  /*120a20*/  LDL.LU.64 R24, [R1+0xf10] ;  /* 0x000f100001187983 */ /* 0x000f280000300a00 */
[----:B--2---:R0:W-:Y:S01]  /*120a30*/  @P4 STG.E.U8 desc[UR6][R10.64], R4 ;  /* 0x000000040a004986 */ /* 0x0041e2000c101106 */
[----:B------:R-:W-:Y:S02]  /*120a40*/  ISETP.LT.AND P4, PT, R28, UR20, !P2 ;  /* 0x000000141c007c0c */ /* 0x000fe4000d781270 */
[----:B------:R-:W-:-:S02]  /*120a50*/  ISETP.LT.AND P2, PT, R27, UR12, !P2 ;  /* 0x0000000c1b007c0c */ /* 0x000fc4000d741270 */
[C---:B------:R-:W-:Y:S02]  /*120a60*/  PRMT R6, R7.reuse, 0x7771, RZ ;  /* 0x0000777107067816 */ /* 0x040fe400000000ff */
[C---:B------:R-:W-:Y:S02]  /*120a70*/  PRMT R3, R22.reuse, 0x7770, RZ ;  /* 0x0000777016037816 */ /* 0x040fe400000000ff */
[C---:B------:R-:W-:Y:S02]  /*120a80*/  PRMT R2, R22.reuse, 0x7771, RZ ;  /* 0x0000777116027816 */ /* 0x040fe400000000ff */
[C---:B------:R-:W-:Y:S02]  /*120a90*/  PRMT R0, R22.reuse, 0x7772, RZ ;  /* 0x0000777216007816 */ /* 0x040fe400000000ff */
[----:B------:R-:W-:Y:S01]  /*120aa0*/  PRMT R5, R22, 0x7773, RZ ;  /* 0x0000777316057816 */ /* 0x000fe200000000ff */
[----:B------:R-:W2:Y:S01]  /*120ab0*/  LDCU UR12, c[0x0][0x398] ;  /* 0x00007300ff0c77ac */ /* 0x000ea20008000800 */
[----:B------:R-:W2:Y:S04]  /*120ac0*/  LDL.LU.64 R22, [R1+0xf00] ;  /* 0x000f000001167983 */ /* 0x000ea80000300a00 */
[----:B0-----:R-:W2:Y:S01]  /*120ad0*/  LDL.LU R11, [R1+0x74c] ;  /* 0x00074c00010b7983 */ /* 0x001ea20000300800 */
[C---:B------:R-:W-:Y:S01]  /*120ae0*/  PRMT R4, R7.reuse, 0x7770, RZ ;  /* 0x0000777007047816 */ /* 0x040fe200000000ff */
[----:B------:R-:W0:Y:S04]  /*120af0*/  LDCU UR20, c[0x0][0x398] ;  /* 0x00007300ff1477ac */ /* 0x000e280008000800 */
[----:B---3--:R3:W-:Y:S04]  /*120b00*/  @P6 STG.E.U8 desc[UR6][R14.64], R4 ;  /* 0x000000040e006986 */ /* 0x0087e8000c101106 */
[----:B----4-:R4:W-:Y:S01]  /*120b10*/  @P5 STG.E.U8 desc[UR6][R12.64], R6 ;  /* 0x000000060c005986 */ /* 0x0109e2000c101106 */
[----:B---3--:R-:W-:-:S02]  /*120b20*/  PRMT R4, R7, 0x7772, RZ ;  /* 0x0000777207047816 */ /* 0x008fc400000000ff */
[----:B----4-:R-:W-:Y:S01]  /*120b30*/  PRMT R6, R7, 0x7773, RZ ;  /* 0x0000777307067816 */ /* 0x010fe200000000ff */
[----:B------:R-:W3:Y:S04]  /*120b40*/  LDL.LU.64 R14, [R1+0xef8] ;  /* 0x000ef800010e7983 */ /* 0x000ee80000300a00 */
[----:B------:R-:W4:Y:S04]  /*120b50*/  LDL.LU.64 R12, [R1+0xee0] ;  /* 0x000ee000010c7983 */ /* 0x000f280000300a00 */
[----:B------:R0:W-:Y:S04]  /*120b60*/  @P4 STG.E.U8 desc[UR6][R18.64], R4 ;  /* 0x0000000412004986 */ /* 0x0001e8000c101106 */
[----:B------:R1:W-:Y:S04]  /*120b70*/  @P2 STG.E.U8 desc[UR6][R20.64], R6 ;  /* 0x0000000614002986 */ /* 0x0003e8000c101106 */
[----:B0-----:R-:W2:Y:S04]  /*120b80*/  LDL.LU.64 R18, [R1+0x54f8] ;  /* 0x0054f80001127983 */ /* 0x001ea80000300a00 */
[----:B-1----:R-:W2:Y:S04]  /*120b90*/  LDL.LU R20, [R1+0x54f0] ;  /* 0x0054f00001147983 */ /* 0x002ea80000300800 */
[----:B------:R-:W2:Y:S01]  /*120ba0*/  LDL.LU.64 R6, [R1+0xf18] ;  /* 0x000f180001067983 */ /* 0x000ea20000300a00 */
[----:B------:R-:W-:-:S02]  /*120bb0*/  ISETP.LT.AND P5, PT, R8, UR14, !P3 ;  /* 0x0000000e08007c0c */ /* 0x000fc4000dfa1270 */
[----:B------:R-:W-:Y:S01]  /*120bc0*/  ISETP.LT.AND P6, PT, R26, UR16, !P3 ;  /* 0x000000101a007c0c */ /* 0x000fe2000dfc1270 */
[----:B------:R-:W0:Y:S01]  /*120bd0*/  LDCU UR14, c[0x0][0x398] ;  /* 0x00007300ff0e77ac */ /* 0x000e220008000800 */
[----:B------:R-:W1:Y:S09]  /*120be0*/  LDCU UR16, c[0x0][0x398] ;  /* 0x00007300ff1077ac */ /* 0x000e720008000800 */
[----:B--2---:R2:W-:Y:S04]  /*120bf0*/  @P5 STG.E.U8 desc[UR6][R6.64], R3 ;  /* 0x0000000306005986 */ /* 0x0045e8000c101106 */
[----:B--2---:R-:W2:Y:S01]  /*120c00*/  LDL.LU.64 R6, [R1+0xef0] ;  /* 0x000ef00001067983 */ /* 0x004ea20000300a00 */
[----:B------:R-:W-:-:S02]  /*120c10*/  ISETP.LT.AND P4, PT, R19, UR18, !P3 ;  /* 0x0000001213007c0c */ /* 0x000fc4000df81270 */
[----:B------:R-:W-:Y:S01]  /*120c20*/  ISETP.LT.AND P2, PT, R18, UR8, !P3 ;  /* 0x0000000812007c0c */ /* 0x000fe2000df41270 */
[----:B------:R0:W-:Y:S01]  /*120c30*/  @P6 STG.E.U8 desc[UR6][R16.64], R2 ;  /* 0x0000000210006986 */ /* 0x0001e2000c101106 */
[----:B------:R-:W-:Y:S02]  /*120c40*/  ISETP.LT.AND P5, PT, R9, UR4, !P3 ;  /* 0x0000000409007c0c */ /* 0x000fe4000dfa1270 */
[----:B------:R-:W-:Y:S01]  /*120c50*/  ISETP.LT.AND P6, PT, R29, UR10, !P3 ;  /* 0x0000000a1d007c0c */ /* 0x000fe2000dfc1270 */
[----:B------:R-:W1:Y:S01]  /*120c60*/  LDCU UR18, c[0x0][0x398] ;  /* 0x00007300ff1277ac */ /* 0x000e620008000800 */
[----:B------:R-:W1:Y:S01]  /*120c70*/  LDCU UR8, c[0x0][0x398] ;  /* 0x00007300ff0877ac */ /* 0x000e620008000800 */
[----:B------:R-:W1:Y:S01]  /*120c80*/  LDCU UR4, c[0x0][0x398] ;  /* 0x00007300ff0477ac */ /* 0x000e620008000800 */
[----:B------:R-:W1:Y:S01]  /*120c90*/  LDCU UR10, c[0x0][0x398] ;  /* 0x00007300ff0a77ac */ /* 0x000e620008000800 */
[----:B0-----:R-:W-:Y:S02]  /*120ca0*/  VIADD R2, R20, 0xe7 ;  /* 0x000000e714027836 */ /* 0x001fe40000000000 */
[----:B------:R0:W-:Y:S04]  /*120cb0*/  @P4 STG.E.U8 desc[UR6][R24.64], R0 ;  /* 0x0000000018004986 */ /* 0x0001e8000c101106 */
[----:B------:R-:W-:Y:S01]  /*120cc0*/  @P2 STG.E.U8 desc[UR6][R22.64], R5 ;  /* 0x0000000516002986 */ /* 0x000fe2000c101106 */
[----:B------:R-:W-:-:S03]  /*120cd0*/  ISETP.LT.AND P2, PT, R28, UR12, !P3 ;  /* 0x0000000c1c007c0c */ /* 0x000fc6000df41270 */
[----:B------:R-:W2:Y:S01]  /*120ce0*/  LDL.LU.64 R16, [R1+0xee8] ;  /* 0x000ee80001107983 */ /* 0x000ea20000300a00 */
[----:B------:R-:W-:Y:S02]  /*120cf0*/  ISETP.GE.AND P4, PT, R2, UR41, PT ;  /* 0x0000002902007c0c */ /* 0x000fe4000bf86270 */
[C---:B------:R-:W-:Y:S01]  /*120d00*/  PRMT R2, R11.reuse, 0x7771, RZ ;  /* 0x000077710b027816 */ /* 0x040fe200000000ff */
[----:B------:R-:W2:Y:S01]  /*120d10*/  LDL.LU R10, [R1+0x80c] ;  /* 0x00080c00010a7983 */ /* 0x000ea20000300800 */
[----:B------:R-:W1:Y:S01]  /*120d20*/  LDCU UR12, c[0x0][0x398] ;  /* 0x00007300ff0c77ac */ /* 0x000e620008000800 */
[C---:B0-----:R-:W-:Y:S02]  /*120d30*/  PRMT R0, R11.reuse, 0x7770, RZ ;  /* 0x000077700b007816 */ /* 0x041fe400000000ff */
[----:B------:R-:W2:Y:S04]  /*120d40*/  LDL.LU.64 R24, [R1+0xed0] ;  /* 0x000ed00001187983 */ /* 0x000ea80000300a00 */
[----:B---3--:R0:W-:Y:S04]  /*120d50*/  @P5 STG.E.U8 desc[UR6][R14.64], R0 ;  /* 0x000000000e005986 */ /* 0x0081e8000c101106 */
[----:B----4-:R3:W-:Y:S04]  /*120d60*/  @P6 STG.E.U8 desc[UR6][R12.64], R2 ;  /* 0x000000020c006986 */ /* 0x0107e8000c101106 */
[----:B0-----:R-:W4:Y:S01]  /*120d70*/  LDL.LU.64 R14, [R1+0xed8] ;  /* 0x000ed800010e7983 */ /* 0x001f220000300a00 */
[----:B---3--:R-:W-:-:S03]  /*120d80*/  PRMT R2, R11, 0x7772, RZ ;  /* 0x000077720b027816 */ /* 0x008fc600000000ff */
[----:B------:R-:W3:Y:S04]  /*120d90*/  LDL.LU.64 R12, [R1+0xec0] ;  /* 0x000ec000010c7983 */ /* 0x000ee80000300a00 */
[----:B------:R-:W3:Y:S04]  /*120da0*/  LDL.LU.64 R22, [R1+0xeb8] ;  /* 0x000eb80001167983 */ /* 0x000ee80000300a00 */
[----:B------:R-:W-:Y:S01]  /*120db0*/  STL [R1+0x54e0], R20 ;  /* 0x0054e01401007387 */ /* 0x000fe20000100800 */
[----:B------:R-:W-:-:S03]  /*120dc0*/  VIADD R0, R20, 0xe8 ;  /* 0x000000e814007836 */ /* 0x000fc60000000000 */
[----:B--2---:R0:W-:Y:S04]  /*120dd0*/  @P2 STG.E.U8 desc[UR6][R6.64], R2 ;  /* 0x0000000206002986 */ /* 0x0041e8000c101106 */
[----:B0-----:R-:W2:Y:S04]  /*120de0*/  LDL.LU R7, [R1+0x81c] ;  /* 0x00081c0001077983 */ /* 0x001ea80000300800 */
[----:B------:R-:W2:Y:S01]  /*120df0*/  LDL.LU.64 R20, [R1+0xeb0] ;  /* 0x000eb00001147983 */ /* 0x000ea20000300a00 */
[----:B------:R-:W-:Y:S02]  /*120e00*/  ISETP.LT.AND P3, PT, R27, UR14, !P3 ;  /* 0x0000000e1b007c0c */ /* 0x000fe4000df61270 */
[----:B-1----:R-:W-:-:S02]  /*120e10*/  ISETP.LT.AND P6, PT, R8, UR16, !P4 ;  /* 0x0000001008007c0c */ /* 0x002fc4000e7c1270 */
[----:B------:R-:W-:Y:S02]  /*120e20*/  ISETP.GE.AND P5, PT, R0, UR28, PT ;  /* 0x0000001c00007c0c */ /* 0x000fe4000bfa6270 */
[----:B------:R-:W-:Y:S02]  /*120e30*/  ISETP.LT.AND P2, PT, R26, UR18, !P4 ;  /* 0x000000121a007c0c */ /* 0x000fe4000e741270 */
[----:B------:R-:W-:Y:S01]  /*120e40*/  PRMT R0, R11, 0x7773, RZ ;  /* 0x000077730b007816 */ /* 0x000fe200000000ff */
[----:B------:R-:W0:Y:S01]  /*120e50*/  LDCU UR14, c[0x0][0x398] ;  /* 0x00007300ff0e77ac */ /* 0x000e220008000800 */
[----:B------:R-:W1:Y:S01]  /*120e60*/  LDCU UR16, c[0x0][0x398] ;  /* 0x00007300ff1077ac */ /* 0x000e620008000800 */
[----:B------:R-:W0:Y:S01]  /*120e70*/  LDCU UR18, c[0x0][0x398] ;  /* 0x00007300ff1277ac */ /* 0x000e220008000800 */
[----:B------:R-:W-:Y:S01]  /*120e80*/  PRMT R2, R10, 0x7770, RZ ;  /* 0x000077700a027816 */ /* 0x000fe200000000ff */
[----:B------:R-:W-:Y:S01]  /*120e90*/  @P3 STG.E.U8 desc[UR6][R16.64], R0 ;  /* 0x0000000010003986 */ /* 0x000fe2000c101106 */
[----:B------:R-:W-:-:S03]  /*120ea0*/  ISETP.LT.AND P3, PT, R19, UR8, !P4 ;  /* 0x0000000813007c0c */ /* 0x000fc6000e761270 */
[----:B------:R-:W-:Y:S01]  /*120eb0*/  @P6 STG.E.U8 desc[UR6][R24.64], R2 ;  /* 0x0000000218006986 */ /* 0x000fe2000c101106 */
[----:B------:R-:W-:Y:S02]  /*120ec0*/  ISETP.LT.AND P6, PT, R18, UR4, !P4 ;  /* 0x0000000412007c0c */ /* 0x000fe4000e7c1270 */
[C---:B------:R-:W-:Y:S01]  /*120ed0*/  PRMT R3, R10.reuse, 0x7773, RZ ;  /* 0x000077730a037816 */ /* 0x040fe200000000ff */
[----:B------:R-:W0:Y:S01]  /*120ee0*/  LDCU UR8, c[0x0][0x398] ;  /* 0x00007300ff0877ac */ /* 0x000e220008000800 */
[----:B------:R-:W0:Y:S01]  /*120ef0*/  LDCU UR4, c[0x0][0x398] ;  /* 0x00007300ff0477ac */ /* 0x000e220008000800 */
[----:B--2---:R2:W-:Y:S04]  /*120f00*/  STL.64 [R1+0x54e8], R20 ;  /* 0x0054e81401007387 */ /* 0x0045e80000100a00 */
[----:B--2---:R-:W2:Y:S01]  /*120f10*/  LDL.LU.64 R20, [R1+0xec8] ;  /* 0x000ec80001147983 */ /* 0x004ea20000300a00 */
[----:B------:R-:W-:-:S02]  /*120f20*/  PRMT R2, R10, 0x7771, RZ ;  /* 0x000077710a027816 */ /* 0x000fc400000000ff */
[----:B------:R-:W-:Y:S01]  /*120f30*/  PRMT R0, R10, 0x7772, RZ ;  /* 0x000077720a007816 */ /* 0x000fe200000000ff */
[----:B------:R-:W2:Y:S04]  /*120f40*/  LDL.LU.64 R16, [R1+0xea8] ;  /* 0x000ea80001107983 */ /* 0x000ea80000300a00 */
[----:B------:R-:W2:Y:S04]  /*120f50*/  LDL.LU.64 R24, [R1+0xea0] ;  /* 0x000ea00001187983 */ /* 0x000ea80000300a00 */
[----:B----4-:R4:W-:Y:S01]  /*120f60*/  @P2 STG.E.U8 desc[UR6][R14.64], R2 ;  /* 0x000000020e002986 */ /* 0x0109e2000c101106 */
[----:B------:R-:W-:-:S03]  /*120f70*/  ISETP.LT.AND P2, PT, R9, UR10, !P4 ;  /* 0x0000000a09007c0c */ /* 0x000fc6000e741270 */
[----:B---3--:R3:W-:Y:S04]  /*120f80*/  @P3 STG.E.U8 desc[UR6][R12.64], R0 ;  /* 0x000000000c003986 */ /* 0x0087e8000c101106 */
[----:B------:R0:W-:Y:S04]  /*120f90*/  @P6 STG.E.U8 desc[UR6][R22.64], R3 ;  /* 0x0000000316006986 */ /* 0x0001e8000c101106 */
[----:B------:R-:W2:Y:S01]  /*120fa0*/  LDL.LU R11, [R1+0x830] ;  /* 0x00083000010b7983 */ /* 0x000ea20000300800 */
[C---:B------:R-:W-:Y:S01]  /*120fb0*/  PRMT R4, R7.reuse, 0x7773, RZ ;  /* 0x0000777307047816 */ /* 0x040fe200000000ff */
[----:B------:R-:W1:Y:S02]  /*120fc0*/  LDCU UR10, c[0x0][0x398] ;  /* 0x00007300ff0a77ac */ /* 0x000e640008000800 */
[----:B----4-:R-:W4:Y:S04]  /*120fd0*/  LDL.LU.64 R14, [R1+0xe98] ;  /* 0x000e9800010e7983 */ /* 0x010f280000300a00 */
[----:B---3--:R-:W3:Y:S04]  /*120fe0*/  LDL.LU.64 R12, [R1+0xe88] ;  /* 0x000e8800010c7983 */ /* 0x008ee80000300a00 */
[----:B0-----:R-:W3:Y:S01]  /*120ff0*/  LDL.LU.64 R22, [R1+0xe90] ;  /* 0x000e900001167983 */ /* 0x001ee20000300a00 */
[----:B------:R-:W-:-:S02]  /*121000*/  PRMT R3, R7, 0x7770, RZ ;  /* 0x0000777007037816 */ /* 0x000fc400000000ff */
[C---:B------:R-:W-:Y:S02]  /*121010*/  PRMT R2, R7.reuse, 0x7771, RZ ;  /* 0x0000777107027816 */ /* 0x040fe400000000ff */
[----:B------:R-:W-:Y:S02]  /*121020*/  PRMT R0, R7, 0x7772, RZ ;  /* 0x0000777207007816 */ /* 0x000fe400000000ff */
[----:B------:R-:W3:Y:S04]  /*121030*/  LDL.LU.64 R6, [R1+0xe80] ;  /* 0x000e800001067983 */ /* 0x000ee80000300a00 */
[----:B--2---:R0:W-:Y:S04]  /*121040*/  @P2 STG.E.U8 desc[UR6][R20.64], R3 ;  /* 0x0000000314002986 */ /* 0x0041e8000c101106 */
[----:B0-----:R-:W2:Y:S01]  /*121050*/  LDL.LU.64 R20, [R1+0x54e8] ;  /* 0x0054e80001147983 */ /* 0x001ea20000300a00 */
[----:B------:R-:W-:-:S03]  /*121060*/  ISETP.LT.AND P3, PT, R29, UR20, !P4 ;  /* 0x000000141d007c0c */ /* 0x000fc6000e761270 */
[----:B------:R-:W3:Y:S01]  /*121070*/  LDL.LU R10, [R1+0x730] ;  /* 0x00073000010a7983 */ /* 0x000ee20000300800 */
[----:B------:R-:W-:Y:S02]  /*121080*/  ISETP.LT.AND P6, PT, R28, UR12, !P4 ;  /* 0x0000000c1c007c0c */ /* 0x000fe4000e7c1270 */
[----:B------:R-:W-:Y:S02]  /*121090*/  ISETP.LT.AND P4, PT, R27, UR14, !P4 ;  /* 0x0000000e1b007c0c */ /* 0x000fe4000e781270 */
[----:B------:R-:W-:Y:S01]  /*1210a0*/  ISETP.LT.AND P2, PT, R26, UR22, !P5 ;  /* 0x000000161a007c0c */ /* 0x000fe2000ef41270 */
[----:B------:R-:W0:Y:S01]  /*1210b0*/  LDCU UR20, c[0x0][0x398] ;  /* 0x00007300ff1477ac */ /* 0x000e220008000800 */
[----:B------:R-:W0:Y:S01]  /*1210c0*/  LDCU UR12, c[0x0][0x398] ;  /* 0x00007300ff0c77ac */ /* 0x000e220008000800 */
[----:B------:R-:W0:Y:S01]  /*1210d0*/  LDCU UR14, c[0x0][0x398] ;  /* 0x00007300ff0e77ac */ /* 0x000e220008000800 */
[----:B------:R-:W0:Y:S01]  /*1210e0*/  LDCU UR22, c[0x0][0x398] ;  /* 0x00007300ff1677ac */ /* 0x000e220008000800 */
[----:B--2---:R2:W-:Y:S04]  /*1210f0*/  @P3 STG.E.U8 desc[UR6][R20.64], R2 ;  /* 0x0000000214003986 */ /* 0x0045e8000c101106 */
[----:B--2---:R-:W2:Y:S04]  /*121100*/  LDL.LU R20, [R1+0x54e0] ;  /* 0x0054e00001147983 */ /* 0x004ea80000300800 */
[----:B------:R0:W-:Y:S04]  /*121110*/  STL.64 [R1+0x54d8], R26 ;  /* 0x0054d81a01007387 */ /* 0x0001e80000100a00 */
[----:B0-----:R-:W2:Y:S01]  /*121120*/  LDL.LU.64 R26, [R1+0xe78] ;  /* 0x000e7800011a7983 */ /* 0x001ea20000300a00 */
[----:B-1----:R-:W-:-:S03]  /*121130*/  ISETP.LT.AND P3, PT, R8, UR16, !P5 ;  /* 0x0000001008007c0c */ /* 0x002fc6000ef61270 */
[----:B------:R0:W-:Y:S04]  /*121140*/  @P6 STG.E.U8 desc[UR6][R16.64], R0 ;  /* 0x0000000010006986 */ /* 0x0001e8000c101106 */
[----:B------:R1:W-:Y:S01]  /*121150*/  @P4 STG.E.U8 desc[UR6][R24.64], R4 ;  /* 0x0000000418004986 */ /* 0x0003e2000c101106 */
[----:B------:R-:W-:Y:S02]  /*121160*/  ISETP.LT.AND P6, PT, R19, UR8, !P5 ;  /* 0x0000000813007c0c */ /* 0x000fe4000efc1270 */
[----:B------:R-:W-:Y:S02]  /*121170*/  ISETP.LT.AND P4, PT, R18, UR4, !P5 ;  /* 0x0000000412007c0c */ /* 0x000fe4000ef81270 */
[C---:B------:R-:W-:Y:S01]  /*121180*/  PRMT R2, R11.reuse, 0x7771, RZ ;  /* 0x000077710b027816 */ /* 0x040fe200000000ff */
[----:B------:R-:W2:Y:S01]  /*121190*/  LDCU UR16, c[0x0][0x398] ;  /* 0x00007300ff1077ac */ /* 0x000ea20008000800 */
[----:B------:R-:W2:Y:S01]  /*1211a0*/  LDCU UR4, c[0x0][0x398] ;  /* 0x00007300ff0477ac */ /* 0x000ea20008000800 */
[----:B------:R-:W2:Y:S01]  /*1211b0*/  LDCU UR8, c[0x0][0x398] ;  /* 0x00007300ff0877ac */ /* 0x000ea20008000800 */
[----:B0-----:R-:W-:Y:S01]  /*1211c0*/  PRMT R0, R11, 0x7770, RZ ;  /* 0x000077700b007816 */ /* 0x001fe200000000ff */
[----:B------:R-:W2:Y:S04]  /*1211d0*/  LDL.LU.64 R16, [R1+0xe70] ;  /* 0x000e700001107983 */ /* 0x000ea80000300a00 */
[----:B-1----:R-:W2:Y:S04]  /*1211e0*/  LDL.LU.64 R24, [R1+0xe68] ;  /* 0x000e680001187983 */ /* 0x002ea80000300a00 */
[----:B----4-:R0:W-:Y:S01]  /*1211f0*/  @P3 STG.E.U8 desc[UR6][R14.64], R0 ;  /* 0x000000000e003986 */ /* 0x0101e2000c101106 */
[----:B------:R-:W-:-:S03]  /*121200*/  ISETP.LT.AND P3, PT, R9, UR18, !P5 ;  /* 0x0000001209007c0c */ /* 0x000fc6000ef61270 */
[----:B---3--:R1:W-:Y:S01]  /*121210*/  @P2 STG.E.U8 desc[UR6][R12.64], R2 ;  /* 0x000000020c002986 */ /* 0x0083e2000c101106 */
[----:B------:R-:W3:Y:S01]  /*121220*/  LDCU UR18, c[0x0][0x398] ;  /* 0x00007300ff1277ac */ /* 0x000ee20008000800 */
[C---:B0-----:R-:W-:Y:S02]  /*121230*/  PRMT R0, R11.reuse, 0x7772, RZ ;  /* 0x000077720b007816 */ /* 0x041fe400000000ff */
[----:B------:R-:W4:Y:S01]  /*121240*/  LDL.LU R14, [R1+0x820] ;  /* 0x00082000010e7983 */ /* 0x000f220000300800 */
[----:B-1----:R-:W-:-:S03]  /*121250*/  PRMT R2, R11, 0x7773, RZ ;  /* 0x000077730b027816 */ /* 0x002fc600000000ff */
[----:B------:R-:W3:Y:S04]  /*121260*/  LDL.LU.64 R12, [R1+0xe60] ;  /* 0x000e6000010c7983 */ /* 0x000ee80000300a00 */
[----:B------:R0:W-:Y:S04]  /*121270*/  @P6 STG.E.U8 desc[UR6][R22.64], R0 ;  /* 0x0000000016006986 */ /* 0x0001e8000c101106 */
[----:B------:R1:W-:Y:S04]  /*121280*/  @P4 STG.E.U8 desc[UR6][R6.64], R2 ;  /* 0x0000000206004986 */ /* 0x0003e8000c101106 */
[----:B0-----:R-:W3:Y:S01]  /*121290*/  LDL.LU.64 R22, [R1+0xe58] ;  /* 0x000e580001167983 */ /* 0x001ee20000300a00 */
[----:B-1----:R-:W-:-:S03]  /*1212a0*/  PRMT R2, R10, 0x7770, RZ ;  /* 0x000077700a027816 */ /* 0x002fc600000000ff */
[----:B------:R-:W3:Y:S04]  /*1212b0*/  LDL.LU.64 R4, [R1+0xe50] ;  /* 0x000e500001047983 */ /* 0x000ee80000300a00 */
[----:B------:R-:W3:Y:S04]  /*1212c0*/  LDL.LU.64 R6, [R1+0xe38] ;  /* 0x000e380001067983 */ /* 0x000ee80000300a00 */
[----:B--2---:R0:W-:Y:S04]  /*1212d0*/  @P3 STG.E.U8 desc[UR6][R26.64], R2 ;  /* 0x000000021a003986 */ /* 0x0041e8000c101106 */
[----:B0-----:R-:W2:Y:S01]  /*1212e0*/  LDL.LU.64 R26, [R1+0x54d8] ;  /* 0x0054d800011a7983 */ /* 0x001ea20000300a00 */
[----:B------:R-:W-:Y:S01]  /*1212f0*/  VIADD R0, R20, 0xe9 ;  /* 0x000000e914007836 */ /* 0x000fe20000000000 */
[----:B------:R-:W-:-:S02]  /*121300*/  ISETP.LT.AND P4, PT, R29, UR10, !P5 ;  /* 0x0000000a1d007c0c */ /* 0x000fc4000ef81270 */
[----:B------:R-:W-:Y:S02]  /*121310*/  ISETP.LT.AND P6, PT, R28, UR20, !P5 ;  /* 0x000000141c007c0c */ /* 0x000fe4000efc1270 */
[----:B------:R-:W-:Y:S01]  /*121320*/  PRMT R2, R10, 0x7772, RZ ;  /* 0x000077720a027816 */ /* 0x000fe200000000ff */
[----:B------:R-:W3:Y:S01]  /*121330*/  LDL.LU R11, [R1+0x850] ;  /* 0x00085000010b7983 */ /* 0x000ee20000300800 */
[----:B------:R-:W-:Y:S02]  /*121340*/  ISETP.GE.AND P2, PT, R0, UR38, PT ;  /* 0x0000002600007c0c */ /* 0x000fe4000bf46270 */
[----:B------:R-:W-:Y:S01]  /*121350*/  PRMT R0, R10, 0x7771, RZ ;  /* 0x000077710a007816 */ /* 0x000fe200000000ff */
[----:B------:R-:W0:Y:S01]  /*121360*/  LDCU UR10, c[0x0][0x398] ;  /* 0x00007300ff0a77ac */ /* 0x000e220008000800 */
[----:B------:R-:W1:Y:S01]  /*121370*/  LDCU UR20, c[0x0][0x398] ;  /* 0x00007300ff1477ac */ /* 0x000e620008000800 */
[----:B------:R-:W-:Y:S01]  /*121380*/  ISETP.LT.AND P3, PT, R8, UR14, !P2 ;  /* 0x0000000e08007c0c */ /* 0x000fe2000d761270 */
[----:B------:R-:W0:Y:S01]  /*121390*/  LDCU UR14, c[0x0][0x398] ;  /* 0x00007300ff0e77ac */ /* 0x000e220008000800 */
[----:B------:R4:W-:Y:S04]  /*1213a0*/  @P4 STG.E.U8 desc[UR6][R16.64], R0 ;  /* 0x0000000010004986 */ /* 0x0009e8000c101106 */
[----:B------:R1:W-:Y:S01]  /*1213b0*/  @P6 STG.E.U8 desc[UR6][R24.64], R2 ;  /* 0x0000000218006986 */ /* 0x0003e2000c101106 */
[----:B------:R-:W-:Y:S01]  /*1213c0*/  ISETP.LT.AND P4, PT, R19, UR4, !P2 ;  /* 0x0000000413007c0c */ /* 0x000fe2000d781270 */
[----:B------:R-:W0:Y:S02]  /*1213d0*/  LDCU UR4, c[0x0][0x398] ;  /* 0x00007300ff0477ac */ /* 0x000e240008000800 */
[----:B----4-:R-:W4:Y:S01]  /*1213e0*/  LDL.LU.64 R16, [R1+0xe48] ;  /* 0x000e480001107983 */ /* 0x010f220000300a00 */
[----:B------:R-:W-:-:S02]  /*1213f0*/  PRMT R0, R10, 0x7773, RZ ;  /* 0x000077730a007816 */ /* 0x000fc400000000ff */
[----:B-1----:R-:W-:Y:S01]  /*121400*/  PRMT R2, R14, 0x7770, RZ ;  /* 0x000077700e027816 */ /* 0x002fe200000000ff */
[----:B------:R-:W4:Y:S01]  /*121410*/  LDL.LU.64 R24, [R1+0xe30] ;  /* 0x000e300001187983 */ /* 0x000f220000300a00 */
[----:B--2---:R-:W-:Y:S02]  /*121420*/  ISETP.LT.AND P5, PT, R27, UR12, !P5 ;  /* 0x0000000c1b007c0c */ /* 0x004fe4000efa1270 */
[----:B------:R-:W-:Y:S01]  /*121430*/  ISETP.LT.AND P6, PT, R26, UR16, !P2 ;  /* 0x000000101a007c0c */ /* 0x000fe2000d7c1270 */
[----:B------:R-:W1:Y:S01]  /*121440*/  LDCU UR12, c[0x0][0x398] ;  /* 0x00007300ff0c77ac */ /* 0x000e620008000800 */
[----:B------:R-:W2:Y:S09]  /*121450*/  LDCU UR16, c[0x0][0x398] ;  /* 0x00007300ff1077ac */ /* 0x000eb20008000800 */
[----:B---3--:R3:W-:Y:S04]  /*121460*/  @P5 STG.E.U8 desc[UR6][R12.64], R0 ;  /* 0x000000000c005986 */ /* 0x0087e8000c101106 */
[----:B------:R0:W-:Y:S04]  /*121470*/  @P3 STG.E.U8 desc[UR6][R22.64], R2 ;  /* 0x0000000216003986 */ /* 0x0001e8000c101106 */
[----:B---3--:R-:W3:Y:S04]  /*121480*/  LDL.LU.64 R12, [R1+0xe40] ;  /* 0x000e4000010c7983 */ /* 0x008ee80000300a00 */
[----:B0-----:R-:W2:Y:S01]  /*121490*/  LDL.LU.64 R22, [R1+0xe20] ;  /* 0x000e200001167983 */ /* 0x001ea20000300a00 */
[----:B------:R-:W-:-:S03]  /*1214a0*/  PRMT R0, R14, 0x7771, RZ ;  /* 0x000077710e007816 */ /* 0x000fc600000000ff */
[----:B------:R-:W2:Y:S01]  /*1214b0*/  LDL.LU R10, [R1+0x834] ;  /* 0x00083400010a7983 */ /* 0x000ea20000300800 */
[----:B------:R-:W-:-:S03]  /*1214c0*/  PRMT R2, R14, 0x7772, RZ ;  /* 0x000077720e027816 */ /* 0x000fc600000000ff */
[----:B------:R0:W-:Y:S04]  /*1214d0*/  @P6 STG.E.U8 desc[UR6][R4.64], R0 ;  /* 0x0000000004006986 */ /* 0x0001e8000c101106 */
[----:B------:R1:W-:Y:S04]  /*1214e0*/  @P4 STG.E.U8 desc[UR6][R6.64], R2 ;  /* 0x0000000206004986 */ /* 0x0003e8000c101106 */
[----:B0-----:R-:W2:Y:S04]  /*1214f0*/  LDL.LU.64 R4, [R1+0xe28] ;  /* 0x000e280001047983 */ /* 0x001ea80000300a00 */
[----:B-1----:R-:W2:Y:S01]  /*121500*/  LDL.LU.64 R6, [R1+0xe10] ;  /* 0x000e100001067983 */ /* 0x002ea20000300a00 */
[----:B------:R-:W-:-:S03]  /*121510*/  PRMT R2, R14, 0x7773, RZ ;  /* 0x000077730e027816 */ /* 0x000fc600000000ff */
[----:B------:R-:W2:Y:S01]  /*121520*/  LDL.LU.64 R14, [R1+0xe18] ;  /* 0x000e1800010e7983 */ /* 0x000ea20000300a00 */
[----:B------:R-:W-:Y:S02]  /*121530*/  ISETP.LT.AND P3, PT, R18, UR8, !P2 ;  /* 0x0000000812007c0c */ /* 0x000fe4000d761270 */
[----:B------:R-:W-:Y:S02]  /*121540*/  ISETP.LT.AND P5, PT, R9, UR18, !P2 ;  /* 0x0000001209007c0c */ /* 0x000fe4000d7a1270 */
[----:B------:R-:W-:Y:S02]  /*121550*/  ISETP.LT.AND P4, PT, R29, UR22, !P2 ;  /* 0x000000161d007c0c */ /* 0x000fe4000d781270 */
[----:B------:R-:W-:Y:S01]  /*121560*/  ISETP.LT.AND P6, PT, R28, UR10, !P2 ;  /* 0x0000000a1c007c0c */ /* 0x000fe2000d7c1270 */
[----:B------:R-:W-:Y:S01]  /*121570*/  VIADD R0, R20, 0xea ;  /* 0x000000ea14007836 */ /* 0x000fe20000000000 */
[----:B------:R-:W-:Y:S02]  /*121580*/  PRMT R3, R11, 0x7770, RZ ;  /* 0x000077700b037816 */ /* 0x000fe400000000ff */
[----:B------:R-:W-:Y:S01]  /*121590*/  ISETP.LT.AND P2, PT, R27, UR20, !P2 ;  /* 0x000000141b007c0c */ /* 0x000fe2000d741270 */
[----:B------:R-:W0:Y:S01]  /*1215a0*/  LDCU UR8, c[0x0][0x398] ;  /* 0x00007300ff0877ac */ /* 0x000e220008000800 */
[----:B------:R-:W1:Y:S01]  /*1215b0*/  LDCU UR18, c[0x0][0x398] ;  /* 0x00007300ff1277ac */ /* 0x000e620008000800 */
[----:B------:R-:W0:Y:S01]  /*1215c0*/  LDCU UR10, c[0x0][0x398] ;  /* 0x00007300ff0a77ac */ /* 0x000e220008000800 */
[----:B------:R-:W0:Y:S01]  /*1215d0*/  LDCU UR22, c[0x0][0x398] ;  /* 0x00007300ff1677ac */ /* 0x000e220008000800 */
[----:B------:R-:W0:Y:S01]  /*1215e0*/  LDCU UR20, c[0x0][0x398] ;  /* 0x00007300ff1477ac */ /* 0x000e220008000800 */
[----:B----4-:R4:W-:Y:S01]  /*1215f0*/  @P3 STG.E.U8 desc[UR6][R16.64], R2 ;  /* 0x0000000210003986 */ /* 0x0109e2000c101106 */
[----:B------:R-:W-:-:S02]  /*121600*/  ISETP.GE.AND P3, PT, R0, UR33, PT ;  /* 0x0000002100007c0c */ /* 0x000fc4000bf66270 */
[C---:B------:R-:W-:Y:S01]  /*121610*/  PRMT R0, R11.reuse, 0x7771, RZ ;  /* 0x000077710b007816 */ /* 0x040fe200000000ff */
[----:B------:R-:W-:Y:S01]  /*121620*/  @P5 STG.E.U8 desc[UR6][R24.64], R3 ;  /* 0x0000000318005986 */ /* 0x000fe2000c101106 */
[----:B------:R-:W-:Y:S01]  /*121630*/  ISETP.LT.AND P5, PT, R8, UR12, !P3 ;  /* 0x0000000c08007c0c */ /* 0x000fe2000dfa1270 */
[----:B------:R-:W0:Y:S02]  /*121640*/  LDCU UR12, c[0x0][0x398] ;  /* 0x00007300ff0c77ac */ /* 0x000e240008000800 */
[----:B----4-:R-:W4:Y:S01]  /*121650*/  LDL.LU.64 R16, [R1+0xe08] ;  /* 0x000e080001107983 */ /* 0x010f220000300a00 */
[----:B------:R-:W-:-:S03]  /*121660*/  PRMT R2, R11, 0x7772, RZ ;  /* 0x000077720b027816 */ /* 0x000fc600000000ff */
[----:B---3--:R3:W-:Y:S04]  /*121670*/  @P4 STG.E.U8 desc[UR6][R12.64], R0 ;  /* 0x000000000c004986 */ /* 0x0087e8000c101106 */
[----:B--2---:R2:W-:Y:S01]  /*121680*/  @P6 STG.E.U8 desc[UR6][R22.64], R2 ;  /* 0x0000000216006986 */ /* 0x0045e2000c101106 */
[----:B------:R-:W-:-:S03]  /*121690*/  ISETP.LT.AND P6, PT, R26, UR14, !P3 ;  /* 0x0000000e1a007c0c */ /* 0x000fc6000dfc1270 */
[----:B---3--:R-:W3:Y:S04]  /*1216a0*/  LDL.LU.64 R12, [R1+0xe00] ;  /* 0x000e0000010c7983 */ /* 0x008ee80000300a00 */
[----:B------:R-:W3:Y:S01]  /*1216b0*/  LDL.LU R21, [R1+0x734] ;  /* 0x0007340001157983 */ /* 0x000ee20000300800 */
[----:B------:R-:W-:-:S03]  /*1216c0*/  PRMT R0, R11, 0x7773, RZ ;  /* 0x000077730b007816 */ /* 0x000fc600000000ff */
[----:B------:R-:W3:Y:S01]  /*1216d0*/  LDL.LU.64 R24, [R1+0xdf8] ;  /* 0x000df80001187983 */ /* 0x000ee20000300a00 */
[----:B--2---:R-:W-:-:S03]  /*1216e0*/  PRMT R2, R10, 0x7770, RZ ;  /* 0x000077700a027816 */ /* 0x004fc600000000ff */
[----:B------:R-:W2:Y:S04]  /*1216f0*/  LDL.LU.64 R22, [R1+0xdf0] ;  /* 0x000df00001167983 */ /* 0x000ea80000300a00 */
[----:B------:R0:W-:Y:S04]  /*121700*/  @P2 STG.E.U8 desc[UR6][R4.64], R0 ;  /* 0x0000000004002986 */ /* 0x0001e8000c101106 */
[----:B------:R1:W-:Y:S01]  /*121710*/  @P5 STG.E.U8 desc[UR6][R6.64], R2 ;  /* 0x0000000206005986 */ /* 0x0003e2000c101106 */
[----:B------:R-:W-:Y:S01]  /*121720*/  ISETP.LT.AND P4, PT, R19, UR4, !P3 ;  /* 0x0000000413007c0c */ /* 0x000fe2000df81270 */
[----:B------:R-:W2:Y:S01]  /*121730*/  LDCU UR14, c[0x0][0x398] ;  /* 0x00007300ff0e77ac */ /* 0x000ea20008000800 */
[----:B0-----:R-:W-:Y:S01]  /*121740*/  PRMT R0, R10, 0x7771, RZ ;  /* 0x000077710a007816 */ /* 0x001fe200000000ff */
[----:B-1----:R-:W2:Y:S01]  /*121750*/  LDL.LU.64 R6, [R1+0xde8] ;  /* 0x000de80001067983 */ /* 0x002ea20000300a00 */
[----:B------:R-:W-:-:S02]  /*121760*/  ISETP.LT.AND P5, PT, R18, UR16, !P3 ;  /* 0x0000001012007c0c */ /* 0x000fc4000dfa1270 */
[----:B------:R-:W-:Y:S01]  /*121770*/  PRMT R2, R10, 0x7772, RZ ;  /* 0x000077720a027816 */ /* 0x000fe200000000ff */
[----:B------:R-:W0:Y:S01]  /*121780*/  LDCU UR4, c[0x0][0x398] ;  /* 0x00007300ff0477ac */ /* 0x000e220008000800 */
[----:B------:R1:W-:Y:S01]  /*121790*/  @P6 STG.E.U8 desc[UR6][R14.64], R0 ;  /* 0x000000000e006986 */ /* 0x0003e2000c101106 */
[----:B------:R-:W0:Y:S03]  /*1217a0*/  LDCU UR16, c[0x0][0x398] ;  /* 0x00007300ff1077ac */ /* 0x000e260008000800 */
[----:B-1----:R-:W2:Y:S04]  /*1217b0*/  LDL.LU.64 R14, [R1+0xde0] ;  /* 0x000de000010e7983 */ /* 0x002ea80000300a00 */
[----:B----4-:R1:W-:Y:S01]  /*1217c0*/  @P4 STG.E.U8 desc[UR6][R16.64], R2 ;  /* 0x0000000210004986 */ /* 0x0103e2000c101106 */
[----:B------:R-:W-:-:S02]  /*1217d0*/  ISETP.LT.AND P4, PT, R9, UR8, !P3 ;  /* 0x0000000809007c0c */ /* 0x000fc4000df81270 */
[----:B------:R-:W-:Y:S01]  /*1217e0*/  ISETP.LT.AND P6, PT, R29, UR18, !P3 ;  /* 0x000000121d007c0c */ /* 0x000fe2000dfc1270 */
[----:B------:R-:W-:Y:S01]  /*1217f0*/  VIADD R0, R20, 0xeb ;  /* 0x000000eb14007836 */ /* 0x000fe20000000000 */
[----:B------:R-:W4:Y:S01]  /*121800*/  LDL.LU R11, [R1+0x824] ;  /* 0x00082400010b7983 */ /* 0x000f220000300800 */
[----:B------:R-:W0:Y:S01]  /*121810*/  LDCU UR8, c[0x0][0x398] ;  /* 0x00007300ff0877ac */ /* 0x000e220008000800 */
[----:B------:R-:W0:Y:S01]  /*121820*/  LDCU UR18, c[0x0][0x398] ;  /* 0x00007300ff1277ac */ /* 0x000e220008000800 */
[----:B-1----:R-:W-:Y:S02]  /*121830*/  PRMT R2, R10, 0x7773, RZ ;  /* 0x000077730a027816 */ /* 0x002fe400000000ff */
[----:B------:R-:W-:Y:S01]  /*121840*/  ISETP.GE.AND P2, PT, R0, UR36, PT ;  /* 0x0000002400007c0c */ /* 0x000fe2000bf46270 */
[----:B------:R-:W4:Y:S04]  /*121850*/  LDL.LU.64 R16, [R1+0xdd8] ;  /* 0x000dd80001107983 */ /* 0x000f280000300a00 */
[----:B---3--:R1:W-:Y:S01]  /*121860*/  @P5 STG.E.U8 desc[UR6][R12.64], R2 ;  /* 0x000000020c005986 */ /* 0x0083e2000c101106 */
[----:B------:R-:W-:-:S02]  /*121870*/  ISETP.LT.AND P5, PT, R28, UR10, !P3 ;  /* 0x0000000a1c007c0c */ /* 0x000fc4000dfa1270 */
[----:B------:R-:W-:Y:S02]  /*121880*/  ISETP.LT.AND P3, PT, R27, UR22, !P3 ;  /* 0x000000161b007c0c */ /* 0x000fe4000df61270 */
[C---:B------:R-:W-:Y:S01]  /*121890*/  PRMT R0, R21.reuse, 0x7770, RZ ;  /* 0x0000777015007816 */ /* 0x040fe200000000ff */
[----:B------:R-:W3:Y:S01]  /*1218a0*/  LDCU UR10, c[0x0][0x398] ;  /* 0x00007300ff0a77ac */ /* 0x000ee20008000800 */
[----:B------:R-:W0:Y:S03]  /*1218b0*/  LDCU UR22, c[0x0][0x398] ;  /* 0x00007300ff1677ac */ /* 0x000e260008000800 */
[----:B------:R2:W-:Y:S01]  /*1218c0*/  @P4 STG.E.U8 desc[UR6][R24.64], R0 ;  /* 0x0000000018004986 */ /* 0x0005e2000c101106 */
[----:B-1----:R-:W-:-:S03]  /*1218d0*/  PRMT R2, R21, 0x7771, RZ ;  /* 0x0000777115027816 */ /* 0x002fc600000000ff */
[----:B------:R-:W3:Y:S04]  /*1218e0*/  LDL.LU.64 R12, [R1+0xdc8] ;  /* 0x000dc800010c7983 */ /* 0x000ee80000300a00 */
[----:B--2---:R1:W-:Y:S04]  /*1218f0*/  @P6 STG.E.U8 desc[UR6][R22.64], R2 ;  /* 0x0000000216006986 */ /* 0x0043e8000c101106 */
[----:B------:R-:W2:Y:S01]  /*121900*/  LDL.LU.64 R24, [R1+0xdd0] ;  /* 0x000dd00001187983 */ /* 0x000ea20000300a00 */
[----:B------:R-:W-:-:S05]  /*121910*/  PRMT R0, R21, 0x7772, RZ ;  /* 0x0000777215007816 */ /* 0x000fca00000000ff */
[----:B------:R-:W-:Y:S01]  /*121920*/  @P5 STG.E.U8 desc[UR6][R6.64], R0 ;  /* 0x0000000006005986 */ /* 0x000fe2000c101106 */
[----:B-1----:R-:W-:-:S03]  /*121930*/  PRMT R2, R21, 0x7773, RZ ;  /* 0x0000777315027816 */ /* 0x002fc600000000ff */
[----:B------:R-:W2:Y:S04]  /*121940*/  LDL.LU.64 R22, [R1+0xdc0] ;  /* 0x000dc00001167983 */ /* 0x000ea80000300a00 */
[----:B------:R-:W2:Y:S04]  /*121950*/  LDL.LU R10, [R1+0x854] ;  /* 0x00085400010a7983 */ /* 0x000ea80000300800 */
[----:B------:R1:W-:Y:S04]  /*121960*/  @P3 STG.E.U8 desc[UR6][R14.64], R2 ;  /* 0x000000020e003986 */ /* 0x0003e8000c101106 */
[----:B-1----:R-:W2:Y:S01]  /*121970*/  LDL.LU.64 R14, [R1+0xda8] ;  /* 0x000da800010e7983 */ /* 0x002ea20000300a00 */
[----:B------:R-:W-:-:S02]  /*121980*/  ISETP.LT.AND P6, PT, R8, UR12, !P2 ;  /* 0x0000000c08007c0c */ /* 0x000fc4000d7c1270 */
[----:B0-----:R-:W-:Y:S02]  /*121990*/  ISETP.LT.AND P4, PT, R26, UR4, !P2 ;  /* 0x000000041a007c0c */ /* 0x001fe4000d781270 */
[----:B----4-:R-:W-:Y:S02]  /*1219a0*/  PRMT R0, R11, 0x7770, RZ ;  /* 0x000077700b007816 */ /* 0x010fe400000000ff */
[----:B------:R-:W-:Y:S02]  /*1219b0*/  ISETP.LT.AND P3, PT, R19, UR14, !P2 ;  /* 0x0000000e13007c0c */ /* 0x000fe4000d761270 */
[C---:B------:R-:W-:Y:S02]  /*1219c0*/  PRMT R2, R11.reuse, 0x7771, RZ ;  /* 0x000077710b027816 */ /* 0x040fe400000000ff */
[----:B------:R-:W-:Y:S02]  /*1219d0*/  ISETP.LT.AND P5, PT, R18, UR16, !P2 ;  /* 0x0000001012007c0c */ /* 0x000fe4000d7a1270 */
[----:B------:R-:W-:Y:S01]  /*1219e0*/  PRMT R3, R11, 0x7773, RZ ;  /* 0x000077730b037816 */ /* 0x000fe200000000ff */
[----:B------:R-:W0:Y:S01]  /*1219f0*/  LDCU UR12, c[0x0][0x398] ;  /* 0x00007300ff0c77ac */ /* 0x000e220008000800 */
[----:B------:R-:W1:Y:S01]  /*121a00*/  LDCU UR4, c[0x0][0x398] ;  /* 0x00007300ff0477ac */ /* 0x000e620008000800 */
[----:B------:R-:W4:Y:S01]  /*121a10*/  LDCU UR14, c[0x0][0x398] ;  /* 0x00007300ff0e77ac */ /* 0x000f220008000800 */
[----:B------:R-:W0:Y:S01]  /*121a20*/  LDCU UR16, c[0x0][0x398] ;  /* 0x00007300ff1077ac */ /* 0x000e220008000800 */
[----:B------:R-:W-:Y:S04]  /*121a30*/  @P6 STG.E.U8 desc[UR6][R16.64], R0 ;  /* 0x0000000010006986 */ /* 0x000fe8000c101106 */
[----:B--2---:R2:W-:Y:S04]  /*121a40*/  STL.64 [R1+0x54d0], R14 ;  /* 0x0054d00e01007387 */ /* 0x0045e80000100a00 */
[----:B--2---:R-:W2:Y:S04]  /*121a50*/  LDL.LU.64 R14, [R1+0xdb8] ;  /* 0x000db800010e7983 */ /* 0x004ea80000300a00 */
[----:B---3--:R3:W-:Y:S01]  /*121a60*/  @P4 STG.E.U8 desc[UR6][R12.64], R2 ;  /* 0x000000020c004986 */ /* 0x0087e2000c101106 */
[----:B------:R-:W-:Y:S01]  /*121a70*/  ISETP.LT.AND P4, PT, R9, UR20, !P2 ;  /* 0x0000001409007c0c */ /* 0x000fe2000d781270 */
[----:B------:R-:W-:-:S02]  /*121a80*/  VIADD R0, R20, 0xec ;  /* 0x000000ec14007836 */ /* 0x000fc40000000000 */
[----:B------:R-:W4:Y:S04]  /*121a90*/  LDL.LU.64 R4, [R1+0xdb0] ;  /* 0x000db00001047983 */ /* 0x000f280000300a00 */
[----:B------:R-:W4:Y:S04]  /*121aa0*/  LDL.LU.64 R6, [R1+0xda0] ;  /* 0x000da00001067983 */ /* 0x000f280000300a00 */
[----:B------:R-:W4:Y:S01]  /*121ab0*/  LDL.LU R16, [R1+0x838] ;  /* 0x0008380001107983 */ /* 0x000f220000300800 */
[----:B------:R-:W-:Y:S01]  /*121ac0*/  ISETP.LT.AND P6, PT, R29, UR8, !P2 ;  /* 0x000000081d007c0c */ /* 0x000fe2000d7c1270 */
[----:B------:R-:W0:Y:S01]  /*121ad0*/  LDCU UR8, c[0x0][0x398] ;  /* 0x00007300ff0877ac */ /* 0x000e220008000800 */
[----:B------:R-:W0:Y:S01]  /*121ae0*/  LDCU UR20, c[0x0][0x398] ;  /* 0x00007300ff1477ac */ /* 0x000e220008000800 */
[----:B---3--:R-:W-:Y:S01]  /*121af0*/  PRMT R2, R11, 0x7772, RZ ;  /* 0x000077720b027816 */ /* 0x008fe200000000ff */
[----:B------:R-:W3:Y:S04]  /*121b00*/  LDL.LU.64 R12, [R1+0xd98] ;  /* 0x000d9800010c7983 */ /* 0x000ee80000300a00 */
[----:B------:R0:W-:Y:S01]  /*121b10*/  @P3 STG.E.U8 desc[UR6][R24.64], R2 ;  /* 0x0000000218003986 */ /* 0x0001e2000c101106 */
[----:B------:R-:W-:-:S02]  /*121b20*/  ISETP.GE.AND P3, PT, R0, UR37, PT ;  /* 0x0000002500007c0c */ /* 0x000fc4000bf66270 */
[C---:B------:R-:W-:Y:S01]  /*121b30*/  PRMT R0, R10.reuse, 0x7770, RZ ;  /* 0x000077700a007816 */ /* 0x040fe200000000ff */
[----:B------:R1:W-:Y:S04]  /*121b40*/  @P5 STG.E.U8 desc[UR6][R22.64], R3 ;  /* 0x0000000316005986 */ /* 0x0003e8000c101106 */
[----:B0-----:R-:W3:Y:S04]  /*121b50*/  LDL.LU.64 R24, [R1+0xd90] ;  /* 0x000d900001187983 */ /* 0x001ee80000300a00 */
[----:B-1----:R-:W3:Y:S04]  /*121b60*/  LDL.LU.64 R22, [R1+0xd88] ;  /* 0x000d880001167983 */ /* 0x002ee80000300a00 */
[----:B--2---:R0:W-:Y:S04]  /*121b70*/  @P4 STG.E.U8 desc[UR6][R14.64], R0 ;  /* 0x000000000e004986 */ /* 0x0041e8000c101106 */
[----:B0-----:R-:W2:Y:S01]  /*121b80*/  LDL.LU.64 R14, [R1+0x54d0] ;  /* 0x0054d000010e7983 */ /* 0x001ea20000300a00 */
[----:B------:R-:W-:-:S02]  /*121b90*/  PRMT R2, R10, 0x7771, RZ ;  /* 0x000077710a027816 */ /* 0x000fc400000000ff */
[----:B------:R-:W-:Y:S02]  /*121ba0*/  ISETP.LT.AND P5, PT, R28, UR18, !P2 ;  /* 0x000000121c007c0c */ /* 0x000fe4000d7a1270 */
[----:B------:R-:W-:Y:S02]  /*121bb0*/  ISETP.LT.AND P2, PT, R27, UR10, !P2 ;  /* 0x0000000a1b007c0c */ /* 0x000fe4000d741270 */
[----:B------:R-:W-:Y:S02]  /*121bc0*/  PRMT R0, R10, 0x7772, RZ ;  /* 0x000077720a007816 */ /* 0x000fe400000000ff */
[----:B------:R-:W-:Y:S01]  /*121bd0*/  ISETP.LT.AND P4, PT, R26, UR4, !P3 ;  /* 0x000000041a007c0c */ /* 0x000fe2000df81270 */
[----:B------:R-:W0:Y:S01]  /*121be0*/  LDCU UR18, c[0x0][0x398] ;  /* 0x00007300ff1277ac */ /* 0x000e220008000800 */
[----:B------:R-:W1:Y:S01]  /*121bf0*/  LDCU UR10, c[0x0][0x398] ;  /* 0x00007300ff0a77ac */ /* 0x000e620008000800 */
[----:B------:R-:W0:Y:S01]  /*121c00*/  LDCU UR4, c[0x0][0x398] ;  /* 0x00007300ff0477ac */ /* 0x000e220008000800 */
[----:B--2---:R2:W-:Y:S04]  /*121c10*/  @P6 STG.E.U8 desc[UR6][R14.64], R2 ;  /* 0x000000020e006986 */ /* 0x0045e8000c101106 */
[----:B--2---:R-:W2:Y:S01]  /*121c20*/  LDL.LU.64 R14, [R1+0xd68] ;  /* 0x000d6800010e7983 */ /* 0x004ea20000300a00 */
[----:B------:R-:W-:-:S03]  /*121c30*/  ISETP.LT.AND P6, PT, R8, UR12, !P3 ;  /* 0x0000000c08007c0c */ /* 0x000fc6000dfc1270 */
[----:B------:R-:W2:Y:S01]  /*121c40*/  LDL.LU R11, [R1+0x738] ;  /* 0x00073800010b7983 */ /* 0x000ea20000300800 */
[----:B------:R-:W-:-:S03]  /*121c50*/  PRMT R2, R10, 0x7773, RZ ;  /* 0x000077730a027816 */ /* 0x000fc600000000ff */
[----:B----4-:R4:W-:Y:S01]  /*121c60*/  @P5 STG.E.U8 desc[UR6][R4.64], R0 ;  /* 0x0000000004005986 */ /* 0x0109e2000c101106 */
[----:B------:R-:W-:Y:S01]  /*121c70*/  ISETP.LT.AND P5, PT, R19, UR22, !P3 ;  /* 0x0000001613007c0c */ /* 0x000fe2000dfa1270 */
[----:B------:R-:W0:Y:S01]  /*121c80*/  LDCU UR12, c[0x0][0x398] ;  /* 0x00007300ff0c77ac */ /* 0x000e220008000800 */
[----:B------:R-:W0:Y:S01]  /*121c90*/  LDCU UR22, c[0x0][0x398] ;  /* 0x00007300ff1677ac */ /* 0x000e220008000800 */
[----:B------:R1:W-:Y:S01]  /*121ca0*/  @P2 STG.E.U8 desc[UR6][R6.64], R2 ;  /* 0x0000000206002986 */ /* 0x0003e2000c101106 */
[----:B------:R-:W-:Y:S01]  /*121cb0*/  ISETP.LT.AND P2, PT, R18, UR14, !P3 ;  /* 0x0000000e12007c0c */ /* 0x000fe2000df41270 */
[----:B------:R-:W0:Y:S02]  /*121cc0*/  LDCU UR14, c[0x0][0x398] ;  /* 0x00007300ff0e77ac */ /* 0x000e240008000800 */
[----:B----4-:R-:W4:Y:S01]  /*121cd0*/  LDL.LU.64 R4, [R1+0xd78] ;  /* 0x000d780001047983 */ /* 0x010f220000300a00 */
[----:B------:R-:W-:-:S03]  /*121ce0*/  PRMT R0, R16, 0x7770, RZ ;  /* 0x0000777010007816 */ /* 0x000fc600000000ff */
[----:B-1----:R-:W4:Y:S04]  /*121cf0*/  LDL.LU.64 R6, [R1+0xd70] ;  /* 0x000d700001067983 */ /* 0x002f280000300a00 */
[----:B---3--:R1:W-:Y:S01]  /*121d00*/  @P6 STG.E.U8 desc[UR6][R12.64], R0 ;  /* 0x000000000c006986 */ /* 0x0083e2000c101106 */
[----:B------:R-:W-:-:S05]  /*121d10*/  PRMT R2, R16, 0x7771, RZ ;  /* 0x0000777110027816 */ /* 0x000fca00000000ff */
[----:B------:R3:W-:Y:S04]  /*121d20*/  @P4 STG.E.U8 desc[UR6][R24.64], R2 ;  /* 0x0000000218004986 */ /* 0x0007e8000c101106 */
[----:B-1----:R-:W4:Y:S01]  /*121d30*/  LDL.LU.64 R12, [R1+0xd60] ;  /* 0x000d6000010c7983 */ /* 0x002f220000300a00 */
[----:B------:R-:W-:-:S03]  /*121d40*/  PRMT R0, R16, 0x7772, RZ ;  /* 0x0000777210007816 */ /* 0x000fc600000000ff */
[----:B------:R-:W4:Y:S04]  /*121d50*/  LDL.LU R10, [R1+0x828] ;  /* 0x00082800010a7983 */ /* 0x000f280000300800 */
[----:B---3--:R-:W3:Y:S01]  /*121d60*/  LDL.LU.64 R24, [R1+0xd80] ;  /* 0x000d800001187983 */ /* 0x008ee20000300a00 */
[----:B------:R-:W-:-:S03]  /*121d70*/  PRMT R2, R16, 0x7773, RZ ;  /* 0x0000777310027816 */ /* 0x000fc600000000ff */
[----:B------:R1:W-:Y:S04]  /*121d80*/  @P5 STG.E.U8 desc[UR6][R22.64], R0 ;  /* 0x0000000016005986 */ /* 0x0003e8000c101106 */
[----:B-1----:R-:W3:Y:S04]  /*121d90*/  LDL.LU.64 R22, [R1+0xd48] ;  /* 0x000d480001167983 */ /* 0x002ee80000300a00 */
[----:B------:R-:W3:Y:S04]  /*121da0*/  LDL.LU.64 R16, [R1+0xd40] ;  /* 0x000d400001107983 */ /* 0x000ee80000300a00 */
[----:B--2---:R1:W-:Y:S04]  /*121db0*/  @P2 STG.E.U8 desc[UR6][R14.64], R2 ;  /* 0x000000020e002986 */ /* 0x0043e8000c101106 */
[----:B-1----:R-:W2:Y:S01]  /*121dc0*/  LDL.LU.64 R14, [R1+0xd28] ;  /* 0x000d2800010e7983 */ /* 0x002ea20000300a00 */
[----:B------:R-:W-:-:S02]  /*121dd0*/  ISETP.LT.AND P4, PT, R9, UR16, !P3 ;  /* 0x0000001009007c0c */ /* 0x000fc4000df81270 */
[----:B------:R-:W-:Y:S02]  /*121de0*/  ISETP.LT.AND P5, PT, R29, UR8, !P3 ;  /* 0x000000081d007c0c */ /* 0x000fe4000dfa1270 */
[----:B0-----:R-:W-:Y:S01]  /*121df0*/  ISETP.LT.AND P6, PT, R28, UR18, !P3 ;  /* 0x000000121c007c0c */ /* 0x001fe2000dfc1270 */
[----:B------:R-:W-:Y:S01]  /*121e00*/  VIADD R0, R20, 0xed ;  /* 0x000000ed14007836 */ /* 0x000fe20000000000 */
[----:B------:R-:W-:Y:S02]  /*121e10*/  PRMT R2, R11, 0x7770, RZ ;  /* 0x000077700b027816 */ /* 0x000fe400000000ff */
[----:B------:R-:W-:Y:S01]  /*121e20*/  ISETP.LT.AND P3, PT, R27, UR10, !P3 ;  /* 0x0000000a1b007c0c */ /* 0x000fe2000df61270 */
[----:B------:R-:W0:Y:S01]  /*121e30*/  LDCU UR16, c[0x0][0x398] ;  /* 0x00007300ff1077ac */ /* 0x000e220008000800 */
[----:B------:R-:W1:Y:S01]  /*121e40*/  LDCU UR8, c[0x0][0x398] ;  /* 0x00007300ff0877ac */ /* 0x000e620008000800 */
[----:B------:R-:W-:Y:S02]  /*121e50*/  ISETP.GE.AND P2, PT, R0, UR5, PT ;  /* 0x0000000500007c0c */ /* 0x000fe4000bf46270 */
[----:B------:R-:W-:Y:S01]  /*121e60*/  PRMT R0, R11, 0x7771, RZ ;  /* 0x000077710b007816 */ /* 0x000fe200000000ff */
[----:B------:R-:W0:Y:S01]  /*121e70*/  LDCU UR5, c[0x0][0x398] ;  /* 0x00007300ff0577ac */ /* 0x000e220008000800 */
[----:B------:R-:W0:Y:S01]  /*121e80*/  LDCU UR18, c[0x0][0x398] ;  /* 0x00007300ff1277ac */ /* 0x000e220008000800 */
[----:B------:R-:W0:Y:S01]  /*121e90*/  LDCU UR10, c[0x0][0x398] ;  /* 0x00007300ff0a77ac */ /* 0x000e220008000800 */
[----:B----4-:R4:W-:Y:S01]  /*121ea0*/  @P4 STG.E.U8 desc[UR6][R4.64], R2 ;  /* 0x0000000204004986 */ /* 0x0109e2000c101106 */
[----:B------:R-:W-:-:S03]  /*121eb0*/  ISETP.LT.AND P4, PT, R8, UR4, !P2 ;  /* 0x0000000408007c0c */ /* 0x000fc6000d781270 */
[----:B------:R1:W-:Y:S01]  /*121ec0*/  @P5 STG.E.U8 desc[UR6][R6.64], R0 ;  /* 0x0000000006005986 */ /* 0x0003e2000c101106 */
[----:B------:R-:W-:Y:S01]  /*121ed0*/  ISETP.LT.AND P5, PT, R26, UR12, !P2 ;  /* 0x0000000c1a007c0c */ /* 0x000fe2000d7a1270 */
[----:B------:R-:W0:Y:S01]  /*121ee0*/  LDCU UR4, c[0x0][0x398] ;  /* 0x00007300ff0477ac */ /* 0x000e220008000800 */
[----:B------:R-:W0:Y:S01]  /*121ef0*/  LDCU UR12, c[0x0][0x398] ;  /* 0x00007300ff0c77ac */ /* 0x000e220008000800 */
[----:B----4-:R-:W-:Y:S01]  /*121f00*/  PRMT R2, R11, 0x7772, RZ ;  /* 0x000077720b027816 */ /* 0x010fe200000000ff */
[----:B-1----:R-:W-:Y:S01]  /*121f10*/  VIADD R0, R20, 0xee ;  /* 0x000000ee14007836 */ /* 0x002fe20000000000 */
[----:B------:R-:W-:Y:S01]  /*121f20*/  PRMT R3, R10, 0x7770, RZ ;  /* 0x000077700a037816 */ /* 0x000fe200000000ff */
[----:B------:R-:W4:Y:S04]  /*121f30*/  LDL.LU R7, [R1+0x83c] ;  /* 0x00083c0001077983 */ /* 0x000f280000300800 */
[----:B------:R1:W-:Y:S01]  /*121f40*/  @P6 STG.E.U8 desc[UR6][R12.64], R2 ;  /* 0x000000020c006986 */ /* 0x0003e2000c101106 */
[----:B------:R-:W-:-:S03]  /*121f50*/  ISETP.LT.AND P6, PT, R19, UR14, !P2 ;  /* 0x0000000e13007c0c */ /* 0x000fc6000d7c1270 */
[----:B------:R-:W-:Y:S01]  /*121f60*/  STL [R1+0x54b8], R20 ;  /* 0x0054b81401007387 */ /* 0x000fe20000100800 */
[----:B------:R-:W-:Y:S01]  /*121f70*/  PRMT R4, R10, 0x7773, RZ ;  /* 0x000077730a047816 */ /* 0x000fe200000000ff */
[----:B------:R-:W0:Y:S01]  /*121f80*/  LDCU UR14, c[0x0][0x398] ;  /* 0x00007300ff0e77ac */ /* 0x000e220008000800 */
[----:B-1----:R-:W-:Y:S01]  /*121f90*/  PRMT R2, R11, 0x7773, RZ ;  /* 0x000077730b027816 */ /* 0x002fe200000000ff */
[----:B------:R-:W4:Y:S04]  /*121fa0*/  LDL.LU.64 R12, [R1+0xd58] ;  /* 0x000d5800010c7983 */ /* 0x000f280000300a00 */
[----:B---3--:R1:W-:Y:S01]  /*121fb0*/  @P3 STG.E.U8 desc[UR6][R24.64], R2 ;  /* 0x0000000218003986 */ /* 0x0083e2000c101106 */
[----:B------:R-:W-:Y:S02]  /*121fc0*/  ISETP.GE.AND P3, PT, R0, UR35, PT ;  /* 0x0000002300007c0c */ /* 0x000fe4000bf66270 */
[----:B------:R-:W-:Y:S01]  /*121fd0*/  PRMT R0, R10, 0x7771, RZ ;  /* 0x000077710a007816 */ /* 0x000fe200000000ff */
[----:B------:R3:W-:Y:S01]  /*121fe0*/  @P4 STG.E.U8 desc[UR6][R22.64], R3 ;  /* 0x0000000316004986 */ /* 0x0007e2000c101106 */
[----:B------:R-:W-:Y:S01]  /*121ff0*/  ISETP.LT.AND P4, PT, R18, UR20, !P2 ;  /* 0x0000001412007c0c */ /* 0x000fe2000d781270 */
[----:B------:R-:W0:Y:S02]  /*122000*/  LDCU UR20, c[0x0][0x398] ;  /* 0x00007300ff1477ac */ /* 0x000e240008000800 */
[----:B------:R-:W-:Y:S01]  /*122010*/  @P5 STG.E.U8 desc[UR6][R16.64], R0 ;  /* 0x0000000010005986 */ /* 0x000fe2000c101106 */
[----:B-1----:R-:W-:-:S03]  /*122020*/  PRMT R2, R10, 0x7772, RZ ;  /* 0x000077720a027816 */ /* 0x002fc600000000ff */
[----:B------:R-:W4:Y:S04]  /*122030*/  LDL.LU.64 R24, [R1+0xd50] ;  /* 0x000d500001187983 */ /* 0x000f280000300a00 */
[----:B---3--:R-:W3:Y:S04]  /*122040*/  LDL.LU.64 R22, [R1+0xd20] ;  /* 0x000d200001167983 */ /* 0x008ee80000300a00 */
[----:B------:R1:W-:Y:S04]  /*122050*/  STL.64 [R1+0x54c0], R18 ;  /* 0x0054c01201007387 */ /* 0x0003e80000100a00 */
[----:B-1----:R-:W3:Y:S04]  /*122060*/  LDL.LU.64 R18, [R1+0xd38] ;  /* 0x000d380001127983 */ /* 0x002ee80000300a00 */
[----:B------:R-:W3:Y:S04]  /*122070*/  LDL.LU.64 R20, [R1+0xd30] ;  /* 0x000d300001147983 */ /* 0x000ee80000300a00 */
[----:B--2---:R1:W-:Y:S01]  /*122080*/  @P6 STG.E.U8 desc[UR6][R14.64], R2 ;  /* 0x000000020e006986 */ /* 0x0043e2000c101106 */
[----:B0-----:R-:W-:-:S02]  /*122090*/  ISETP.LT.AND P6, PT, R9, UR16, !P2 ;  /* 0x0000001009007c0c */ /* 0x001fc4000d7c1270 */
[----:B------:R-:W-:Y:S01]  /*1220a0*/  ISETP.LT.AND P5, PT, R29, UR8, !P2 ;  /* 0x000000081d007c0c */ /* 0x000fe2000d7a1270 */
[----:B------:R-:W0:Y:S01]  /*1220b0*/  LDCU UR8, c[0x0][0x398] ;  /* 0x00007300ff0877ac */ /* 0x000e220008000800 */
[----:B------:R-:W2:Y:S01]  /*1220c0*/  LDCU UR16, c[0x0][0x398] ;  /* 0x00007300ff1077ac */ /* 0x000ea20008000800 */
[----:B-1----:R-:W2:Y:S04]  /*1220d0*/  LDL.LU.64 R14, [R1+0xd18] ;  /* 0x000d1800010e7983 */ /* 0x002ea80000300a00 */
[----:B------:R1:W-:Y:S04]  /*1220e0*/  STL [R1+0x54c8], R9 ;  /* 0x0054c80901007387 */ /* 0x0003e80000100800 */
[----:B-1----:R-:W2:Y:S04]  /*1220f0*/  LDL.LU R9, [R1+0x858] ;  /* 0x0008580001097983 */ /* 0x002ea80000300800 */
[----:B------:R-:W3:Y:S01]  /*122100*/  LDL.LU.64 R10, [R1+0xd10] ;  /* 0x000d1000010a7983 */ /* 0x000ee20000300a00 */
[----:B----4-:R-:W-:-:S02]  /*122110*/  PRMT R2, R7, 0x7770, RZ ;  /* 0x0000777007027816 */ /* 0x010fc400000000ff */
[C---:B------:R-:W-:Y:S02]  /*122120*/  PRMT R0, R7.reuse, 0x7771, RZ ;  /* 0x0000777107007816 */ /* 0x040fe400000000ff */
[C---:B------:R-:W-:Y:S02]  /*122130*/  PRMT R3, R7.reuse, 0x7772, RZ ;  /* 0x0000777207037816 */ /* 0x040fe400000000ff */
[----:B------:R-:W-:Y:S01]  /*122140*/  PRMT R5, R7, 0x7773, RZ ;  /* 0x0000777307057816 */ /* 0x000fe200000000ff */
[----:B------:R1:W-:Y:S01]  /*122150*/  @P4 STG.E.U8 desc[UR6][R12.64], R4 ;  /* 0x000000040c004986 */ /* 0x0003e2000c101106 */
[----:B------:R-:W-:-:S03]  /*122160*/  ISETP.LT.AND P4, PT, R28, UR5, !P2 ;  /* 0x000000051c007c0c */ /* 0x000fc6000d781270 */
[----:B-1----:R-:W4:Y:S04]  /*122170*/  LDL.LU.64 R12, [R1+0xd08] ;  /* 0x000d0800010c7983 */ /* 0x002f280000300a00 */
[----:B------:R-:W4:Y:S04]  /*122180*/  LDL.LU R7, [R1+0x73c] ;  /* 0x00073c0001077983 */ /* 0x000f280000300800 */
[----:B------:R-:W4:Y:S01]  /*122190*/  LDL.LU.64 R16, [R1+0xd00] ;  /* 0x000d000001107983 */ /* 0x000f220000300a00 */
[C---:B--2---:R-:W-:Y:S02]  /*1221a0*/  PRMT R4, R9.reuse, 0x7770, RZ ;  /* 0x0000777009047816 */ /* 0x044fe400000000ff */
[C---:B------:R-:W-:Y:S01]  /*1221b0*/  PRMT R6, R9.reuse, 0x7771, RZ ;  /* 0x0000777109067816 */ /* 0x040fe200000000ff */
[----:B------:R-:W1:Y:S02]  /*1221c0*/  LDCU UR5, c[0x0][0x398] ;  /* 0x00007300ff0577ac */ /* 0x000e640008000800 */
[----:B------:R2:W-:Y:S04]  /*1221d0*/  @P6 STG.E.U8 desc[UR6][R24.64], R4 ;  /* 0x0000000418006986 */ /* 0x0005e8000c101106 */
[----:B---3--:R3:W-:Y:S01]  /*1221e0*/  @P5 STG.E.U8 desc[UR6][R22.64], R6 ;  /* 0x0000000616005986 */ /* 0x0087e2000c101106 */
[----:B--2---:R-:W-:-:S03]  /*1221f0*/  PRMT R4, R9, 0x7772, RZ ;  /* 0x0000777209047816 */ /* 0x004fc600000000ff */
[----:B------:R-:W2:Y:S04]  /*122200*/  LDL.LU.64 R24, [R1+0xcf0] ;  /* 0x000cf00001187983 */ /* 0x000ea80000300a00 */
[----:B---3--:R-:W3:Y:S01]  /*122210*/  LDL.LU.64 R22, [R1+0xce8] ;  /* 0x000ce80001167983 */ /* 0x008ee20000300a00 */
[----:B------:R-:W-:-:S03]  /*122220*/  PRMT R6, R9, 0x7773, RZ ;  /* 0x0000777309067816 */ /* 0x000fc600000000ff */
[----:B------:R-:W2:Y:S04]  /*122230*/  LDL.LU R9, [R1+0x54c8] ;  /* 0x0054c80001097983 */ /* 0x000ea80000300800 */
[----:B------:R0:W-:Y:S04]  /*122240*/  @P4 STG.E.U8 desc[UR6][R18.64], R4 ;  /* 0x0000000412004986 */ /* 0x0001e8000c101106 */
[----:B0-----:R-:W2:Y:S01]  /*122250*/  LDL.LU.64 R18, [R1+0x54c0] ;  /* 0x0054c00001127983 */ /* 0x001ea20000300a00 */
[----:B------:R-:W-:Y:S02]  /*122260*/  ISETP.LT.AND P2, PT, R27, UR18, !P2 ;  /* 0x000000121b007c0c */ /* 0x000fe4000d741270 */
[----:B------:R-:W-:-:S02]  /*122270*/  ISETP.LT.AND P5, PT, R8, UR10, !P3 ;  /* 0x0000000a08007c0c */ /* 0x000fc4000dfa1270 */
[----:B------:R-:W-:Y:S01]  /*122280*/  ISETP.LT.AND P6, PT, R26, UR4, !P3 ;  /* 0x000000041a007c0c */ /* 0x000fe2000dfc1270 */
[----:B------:R-:W0:Y:S01]  /*122290*/  LDCU UR10, c[0x0][0x398] ;  /* 0x00007300ff0a77ac */ /* 0x000e220008000800 */
[----:B------:R-:W0:Y:S01]  /*1222a0*/  LDCU UR4, c[0x0][0x398] ;  /* 0x00007300ff0477ac */ /* 0x000e220008000800 */
[----:B------:R-:W0:Y:S06]  /*1222b0*/  LDCU UR18, c[0x0][0x398] ;  /* 0x00007300ff1277ac */ /* 0x000e2c0008000800 */
[----:B------:R0:W-:Y:S04]  /*1222c0*/  @P2 STG.E.U8 desc[UR6][R20.64], R6 ;  /* 0x0000000614002986 */ /* 0x0001e8000c101106 */
[----:B0-----:R-:W3:Y:S04]  /*1222d0*/  LDL.LU R20, [R1+0x54b8] ;  /* 0x0054b80001147983 */ /* 0x001ee80000300800 */
[----:B------:R-:W-:Y:S04]  /*1222e0*/  @P5 STG.E.U8 desc[UR6][R14.64], R2 ;  /* 0x000000020e005986 */ /* 0x000fe8000c101106 */
[----:B------:R0:W-:Y:S04]  /*1222f0*/  @P6 STG.E.U8 desc[UR6][R10.64], R0 ;  /* 0x000000000a006986 */ /* 0x0001e8000c101106 */
[----:B0-----:R-:W3:Y:S04]  /*122300*/  LDL.LU.64 R10, [R1+0xce0] ;  /* 0x000ce000010a7983 */ /* 0x001ee80000300a00 */
[----:B------:R-:W3:Y:S04]  /*122310*/  LDL.LU R4, [R1+0x82c] ;  /* 0x00082c0001047983 */ /* 0x000ee80000300800 */
[----:B------:R-:W3:Y:S01]  /*122320*/  LDL.LU.64 R14, [R1+0xcf8] ;  /* 0x000cf800010e7983 */ /* 0x000ee20000300a00 */
[----:B--2---:R-:W-:-:S02]  /*122330*/  ISETP.LT.AND P4, PT, R19, UR12, !P3 ;  /* 0x0000000c13007c0c */ /* 0x004fc4000df81270 */
[----:B------:R-:W-:Y:S02]  /*122340*/  ISETP.LT.AND P2, PT, R18, UR14, !P3 ;  /* 0x0000000e12007c0c */ /* 0x000fe4000df41270 */
[----:B------:R-:W-:Y:S02]  /*122350*/  ISETP.LT.AND P5, PT, R9, UR20, !P3 ;  /* 0x0000001409007c0c */ /* 0x000fe4000dfa1270 */
[----:B------:R-:W-:Y:S02]  /*122360*/  ISETP.LT.AND P6, PT, R29, UR8, !P3 ;  /* 0x000000081d007c0c */ /* 0x000fe4000dfc1270 */
[----:B----4-:R-:W-:Y:S01]  /*122370*/  PRMT R2, R7, 0x7771, RZ ;  /* 0x0000777107027816 */ /* 0x010fe200000000ff */
[----:B------:R-:W0:Y:S01]  /*122380*/  LDCU UR12, c[0x0][0x398] ;  /* 0x00007300ff0c77ac */ /* 0x000e220008000800 */
[----:B------:R-:W2:Y:S01]  /*122390*/  LDCU UR14, c[0x0][0x398] ;  /* 0x00007300ff0e77ac */ /* 0x000ea20008000800 */
[----:B------:R-:W4:Y:S01]  /*1223a0*/  LDCU UR8, c[0x0][0x398] ;  /* 0x00007300ff0877ac */ /* 0x000f220008000800 */
[----:B------:R-:W0:Y:S01]  /*1223b0*/  LDCU UR20, c[0x0][0x398] ;  /* 0x00007300ff1477ac */ /* 0x000e220008000800 */
[----:B------:R1:W-:Y:S04]  /*1223c0*/  @P4 STG.E.U8 desc[UR6][R12.64], R3 ;  /* 0x000000030c004986 */ /* 0x0003e8000c101106 */
[----:B-1----:R-:W2:Y:S01]  /*1223d0*/  LDL.LU.64 R12, [R1+0xcd0] ;  /* 0x000cd000010c7983 */ /* 0x002ea20000300a00 */
[----:B---3--:R-:W-:-:S03]  /*1223e0*/  VIADD R0, R20, 0xef ;  /* 0x000000ef14007836 */ /* 0x008fc60000000000 */
[----:B------:R1:W-:Y:S01]  /*1223f0*/  @P2 STG.E.U8 desc[UR6][R16.64], R5 ;  /* 0x0000000510002986 */ /* 0x0003e2000c101106 */
[----:B------:R-:W-:Y:S02]  /*122400*/  ISETP.LT.AND P2, PT, R28, UR5, !P3 ;  /* 0x000000051c007c0c */ /* 0x000fe4000df41270 */
[----:B------:R-:W-:Y:S02]  /*122410*/  ISETP.GE.AND P4, PT, R0, UR34, PT ;  /* 0x0000002200007c0c */ /* 0x000fe4000bf86270 */
[----:B------:R-:W-:Y:S02]  /*122420*/  PRMT R0, R7, 0x7770, RZ ;  /* 0x0000777007007816 */ /* 0x000fe400000000ff */
[----:B------:R-:W-:Y:S01]  /*122430*/  ISETP.LT.AND P3, PT, R27, UR16, !P3 ;  /* 0x000000101b007c0c */ /* 0x000fe2000df61270 */
[----:B------:R-:W3:Y:S01]  /*122440*/  LDCU UR5, c[0x0][0x398] ;  /* 0x00007300ff0577ac */ /* 0x000ee20008000800 */
[----:B------:R-:W0:Y:S01]  /*122450*/  LDCU UR16, c[0x0][0x398] ;  /* 0x00007300ff1077ac */ /* 0x000e220008000800 */
[----:B------:R4:W-:Y:S04]  /*122460*/  @P5 STG.E.U8 desc[UR6][R24.64], R0 ;  /* 0x0000000018005986 */ /* 0x0009e8000c101106 */
[----:B-1----:R-:W3:Y:S04]  /*122470*/  LDL.LU.64 R16, [R1+0xcd8] ;  /* 0x000cd80001107983 */ /* 0x002ee80000300a00 */
[----:B------:R1:W-:Y:S01]  /*122480*/  @P6 STG.E.U8 desc[UR6][R22.64], R2 ;  /* 0x0000000216006986 */ /* 0x0003e2000c101106 */
[----:B------:R-:W-:-:S02]  /*122490*/  ISETP.LT.AND P6, PT, R8, UR10, !P4 ;  /* 0x0000000a08007c0c */ /* 0x000fc4000e7c1270 */
[----:B------:R-:W-:Y:S01]  /*1224a0*/  PRMT R3, R4, 0x7773, RZ ;  /* 0x0000777304037816 */ /* 0x000fe200000000ff */
[----:B------:R-:W0:Y:S01]  /*1224b0*/  LDCU UR10, c[0x0][0x398] ;  /* 0x00007300ff0a77ac */ /* 0x000e220008000800 */
[----:B----4-:R-:W4:Y:S04]  /*1224c0*/  LDL.LU.64 R24, [R1+0xcc8] ;  /* 0x000cc80001187983 */ /* 0x010f280000300a00 */
[----:B-1----:R-:W4:Y:S01]  /*1224d0*/  LDL.LU.64 R22, [R1+0xcb0] ;  /* 0x000cb00001167983 */ /* 0x002f220000300a00 */
[----:B------:R-:W-:Y:S01]  /*1224e0*/  VIADD R0, R20, 0xf0 ;  /* 0x000000f014007836 */ /* 0x000fe20000000000 */
[----:B------:R-:W-:Y:S02]  /*1224f0*/  PRMT R2, R7, 0x7772, RZ ;  /* 0x0000777207027816 */ /* 0x000fe400000000ff */
[----:B------:R-:W-:Y:S02]  /*122500*/  STL [R1+0x54b4], R20 ;  /* 0x0054b41401007387 */ /* 0x000fe40000100800 */
[----:B------:R-:W-:-:S02]  /*122510*/  ISETP.GE.AND P5, PT, R0, UR26, PT ;  /* 0x0000001a00007c0c */ /* 0x000fc4000bfa6270 */
[----:B------:R1:W-:Y:S01]  /*122520*/  @P2 STG.E.U8 desc[UR6][R10.64], R2 ;  /* 0x000000020a002986 */ /* 0x0003e2000c101106 */
[----:B------:R-:W-:-:S05]  /*122530*/  PRMT R0, R7, 0x7773, RZ ;  /* 0x0000777307007816 */ /* 0x000fca00000000ff */
[----:B------:R-:W-:Y:S04]  /*122540*/  @P3 STG.E.U8 desc[UR6][R14.64], R0 ;  /* 0x000000000e003986 */ /* 0x000fe8000c101106 */
[----:B-1----:R-:W4:Y:S01]  /*122550*/  LDL.LU R11, [R1+0x85c] ;  /* 0x00085c00010b7983 */ /* 0x002f220000300800 */
[----:B------:R-:W-:-:S03]  /*122560*/  PRMT R2, R4, 0x7770, RZ ;  /* 0x0000777004027816 */ /* 0x000fc600000000ff */
[----:B------:R-:W4:Y:S04]  /*122570*/  LDL.LU.64 R6, [R1+0xcc0] ;  /* 0x000cc00001067983 */ /* 0x000f280000300a00 */
[----:B------:R-:W4:Y:S04]  /*122580*/  LDL.LU.64 R20, [R1+0xcb8] ;  /* 0x000cb80001147983 */ /* 0x000f280000300a00 */
[----:B--2---:R1:W-:Y:S04]  /*122590*/  @P6 STG.E.U8 desc[UR6][R12.64], R2 ;  /* 0x000000020c006986 */ /* 0x0043e8000c101106 */
[----:B-1----:R-:W2:Y:S04]  /*1225a0*/  LDL.LU.64 R12, [R1+0xca8] ;  /* 0x000ca800010c7983 */ /* 0x002ea80000300a00 */
[----:B------:R-:W2:Y:S01]  /*1225b0*/  LDL.LU.64 R14, [R1+0xca0] ;  /* 0x000ca000010e7983 */ /* 0x000ea20000300a00 */
[----:B------:R-:W-:-:S02]  /*1225c0*/  ISETP.LT.AND P2, PT, R26, UR4, !P4 ;  /* 0x000000041a007c0c */ /* 0x000fc4000e741270 */
[----:B0-----:R-:W-:Y:S02]  /*1225d0*/  ISETP.LT.AND P3, PT, R19, UR12, !P4 ;  /* 0x0000000c13007c0c */ /* 0x001fe4000e761270 */
[----:B------:R-:W-:Y:S02]  /*1225e0*/  ISETP.LT.AND P6, PT, R18, UR14, !P4 ;  /* 0x0000000e12007c0c */ /* 0x000fe4000e7c1270 */
[C---:B------:R-:W-:Y:S02]  /*1225f0*/  PRMT R2, R4.reuse, 0x7771, RZ ;  /* 0x0000777104027816 */ /* 0x040fe400000000ff */
[----:B------:R-:W-:Y:S01]  /*122600*/  PRMT R0, R4, 0x7772, RZ ;  /* 0x0000777204007816 */ /* 0x000fe200000000ff */
[----:B------:R-:W2:Y:S01]  /*122610*/  LDL.LU R10, [R1+0x870] ;  /* 0x00087000010a7983 */ /* 0x000ea20000300800 */
[----:B------:R-:W0:Y:S01]  /*122620*/  LDCU UR4, c[0x0][0x398] ;  /* 0x00007300ff0477ac */ /* 0x000e220008000800 */
[----:B------:R-:W1:Y:S01]  /*122630*/  LDCU UR12, c[0x0][0x398] ;  /* 0x00007300ff0c77ac */ /* 0x000e620008000800 */
[----:B------:R-:W0:Y:S01]  /*122640*/  LDCU UR14, c[0x0][0x398] ;  /* 0x00007300ff0e77ac */ /* 0x000e220008000800 */
[----:B---3--:R3:W-:Y:S01]  /*122650*/  @P2 STG.E.U8 desc[UR6][R16.64], R2 ;  /* 0x0000000210002986 */ /* 0x0087e2000c101106 */
[----:B------:R-:W-:-:S03]  /*122660*/  ISETP.LT.AND P2, PT, R9, UR18, !P4 ;  /* 0x0000001209007c0c */ /* 0x000fc6000e741270 */
[----:B----4-:R4:W-:Y:S01]  /*122670*/  @P3 STG.E.U8 desc[UR6][R24.64], R0 ;  /* 0x0000000018003986 */ /* 0x0109e2000c101106 */
[----:B------:R-:W-:-:S03]  /*122680*/  ISETP.LT.AND P3, PT, R29, UR8, !P4 ;  /* 0x000000081d007c0c */ /* 0x000fc6000e761270 */
[----:B------:R0:W-:Y:S01]  /*122690*/  @P6 STG.E.U8 desc[UR6][R22.64], R3 ;  /* 0x0000000316006986 */ /* 0x0001e2000c101106 */
[----:B------:R-:W-:Y:S02]  /*1226a0*/  ISETP.LT.AND P6, PT, R28, UR20, !P4 ;  /* 0x000000141c007c0c */ /* 0x000fe4000e7c1270 */
[----:B------:R-:W-:Y:S01]  /*1226b0*/  ISETP.LT.AND P4, PT, R27, UR5, !P4 ;  /* 0x000000051b007c0c */ /* 0x000fe2000e781270 */
[----:B------:R-:W1:Y:S01]  /*1226c0*/  LDCU UR18, c[0x0][0x398] ;  /* 0x00007300ff1277ac */ /* 0x000e620008000800 */
[----:B------:R-:W1:Y:S01]  /*1226d0*/  LDCU UR8, c[0x0][0x398] ;  /* 0x00007300ff0877ac */ /* 0x000e620008000800 */
[----:B------:R-:W1:Y:S01]  /*1226e0*/  LDCU UR5, c[0x0][0x398] ;  /* 0x00007300ff0577ac */ /* 0x000e620008000800 */
[----:B------:R-:W1:Y:S01]  /*1226f0*/  LDCU UR20, c[0x0][0x398] ;  /* 0x00007300ff1477ac */ /* 0x000e620008000800 */
[----:B---3--:R-:W3:Y:S04]  /*122700*/  LDL.LU.64 R16, [R1+0xc90] ;  /* 0x000c900001107983 */ /* 0x008ee80000300a00 */
[----:B----4-:R-:W4:Y:S04]  /*122710*/  LDL.LU.64 R24, [R1+0xc88] ;  /* 0x000c880001187983 */ /* 0x010f280000300a00 */
[----:B0-----:R-:W3:Y:S01]  /*122720*/  LDL.LU.64 R22, [R1+0xc80] ;  /* 0x000c800001167983 */ /* 0x001ee20000300a00 */
[----:B------:R-:W-:-:S02]  /*122730*/  PRMT R3, R11, 0x7770, RZ ;  /* 0x000077700b037816 */ /* 0x000fc400000000ff */
[C---:B------:R-:W-:Y:S02]  /*122740*/  PRMT R2, R11.reuse, 0x7771, RZ ;  /* 0x000077710b027816 */ /* 0x040fe400000000ff */
[C---:B------:R-:W-:Y:S02]  /*122750*/  PRMT R0, R11.reuse, 0x7772, RZ ;  /* 0x000077720b007816 */ /* 0x040fe400000000ff */
[----:B------:R-:W-:Y:S01]  /*122760*/  PRMT R4, R11, 0x7773, RZ ;  /* 0x000077730b047816 */ /* 0x000fe200000000ff */
[----:B------:R0:W-:Y:S04]  /*122770*/  @P2 STG.E.U8 desc[UR6][R6.64], R3 ;  /* 0x0000000306002986 */ /* 0x0001e8000c101106 */
[----:B------:R1:W-:Y:S04]  /*122780*/  @P3 STG.E.U8 desc[UR6][R20.64], R2 ;  /* 0x0000000214003986 */ /* 0x0003e8000c101106 */
[----:B0-----:R-:W3:Y:S04]  /*122790*/  LDL.LU R7, [R1+0x720] ;  /* 0x0007200001077983 */ /* 0x001ee80000300800 */
[----:B-1----:R-:W3:Y:S04]  /*1227a0*/  LDL.LU R20, [R1+0x54b4] ;  /* 0x0054b40001147983 */ /* 0x002ee80000300800 */
[----:B--2---:R0:W-:Y:S04]  /*1227b0*/  @P6 STG.E.U8 desc[UR6][R12.64], R0 ;  /* 0x000000000c006986 */ /* 0x0041e8000c101106 */
[----:B------:R1:W-:Y:S04]  /*1227c0*/  @P4 STG.E.U8 desc[UR6][R14.64], R4 ;  /* 0x000000040e004986 */ /* 0x0003e8000c101106 */
[----:B0-----:R-:W2:Y:S04]  /*1227d0*/  LDL.LU.64 R12, [R1+0xc78] ;  /* 0x000c7800010c7983 */ /* 0x001ea80000300a00 */
[----:B-1----:R-:W2:Y:S01]  /*1227e0*/  LDL.LU.64 R4, [R1+0xc98] ;  /* 0x000c980001047983 */ /* 0x002ea20000300a00 */
[----:B------:R-:W-:-:S02]  /*1227f0*/  ISETP.LT.AND P3, PT, R8, UR16, !P5 ;  /* 0x0000001008007c0c */ /* 0x000fc4000ef61270 */
[----:B------:R-:W-:Y:S02]  /*122800*/  ISETP.LT.AND P2, PT, R26, UR10, !P5 ;  /* 0x0000000a1a007c0c */ /* 0x000fe4000ef41270 */
[C---:B------:R-:W-:Y:S01]  /*122810*/  PRMT R0, R10.reuse, 0x7770, RZ ;  /* 0x000077700a007816 */ /* 0x040fe200000000ff */
[----:B------:R-:W4:Y:S01]  /*122820*/  LDL.LU.64 R14, [R1+0xc68] ;  /* 0x000c6800010e7983 */ /* 0x000f220000300a00 */
[----:B------:R-:W-:Y:S02]  /*122830*/  PRMT R2, R10, 0x7771, RZ ;  /* 0x000077710a027816 */ /* 0x000fe400000000ff */
[----:B------:R-:W-:Y:S02]  /*122840*/  ISETP.LT.AND P6, PT, R19, UR22, !P5 ;  /* 0x0000001613007c0c */ /* 0x000fe4000efc1270 */
[----:B------:R-:W-:Y:S01]  /*122850*/  ISETP.LT.AND P4, PT, R18, UR4, !P5 ;  /* 0x0000000412007c0c */ /* 0x000fe2000ef81270 */
[----:B------:R-:W0:Y:S01]  /*122860*/  LDCU UR16, c[0x0][0x398] ;  /* 0x00007300ff1077ac */ /* 0x000e220008000800 */
[----:B------:R-:W1:Y:S01]  /*122870*/  LDCU UR10, c[0x0][0x398] ;  /* 0x00007300ff0a77ac */ /* 0x000e620008000800 */
[----:B------:R-:W0:Y:S01]  /*122880*/  LDCU UR4, c[0x0][0x398] ;  /* 0x00007300ff0477ac */ /* 0x000e220008000800 */
[----:B------:R-:W0:Y:S01]  /*122890*/  LDCU UR22, c[0x0][0x398] ;  /* 0x00007300ff1677ac */ /* 0x000e220008000800 */
[----:B--2---:R2:W-:Y:S04]  /*1228a0*/  @P3 STG.E.U8 desc[UR6][R4.64], R0 ;  /* 0x0000000004003986 */ /* 0x0045e8000c101106 */
[----:B---3--:R3:W-:Y:S04]  /*1228b0*/  @P2 STG.E.U8 desc[UR6][R16.64], R2 ;  /* 0x0000000210002986 */ /* 0x0087e8000c101106 */
[----:B--2---:R-:W2:Y:S04]  /*1228c0*/  LDL.LU.64 R4, [R1+0xc60] ;  /* 0x000c600001047983 */ /* 0x004ea80000300a00 */
[----:B------:R-:W2:Y:S01]  /*1228d0*/  LDL.LU R21, [R1+0x7f0] ;  /* 0x0007f00001157983 */ /* 0x000ea20000300800 */
[----:B------:R-:W-:-:S02]  /*1228e0*/  PRMT R0, R10, 0x7772, RZ ;  /* 0x000077720a007816 */ /* 0x000fc400000000ff */
[----:B---3--:R-:W-:Y:S02]  /*1228f0*/  PRMT R2, R10, 0x7773, RZ ;  /* 0x000077730a027816 */ /* 0x008fe400000000ff */
[----:B------:R-:W3:Y:S04]  /*122900*/  LDL.LU.64 R10, [R1+0xc70] ;  /* 0x000c7000010a7983 */ /* 0x000ee80000300a00 */
[----:B----4-:R4:W-:Y:S01]  /*122910*/  @P6 STG.E.U8 desc[UR6][R24.64], R0 ;  /* 0x0000000018006986 */ /* 0x0109e2000c101106 */
[----:B------:R-:W-:-:S03]  /*122920*/  ISETP.LT.AND P3, PT, R9, UR12, !P5 ;  /* 0x0000000c09007c0c */ /* 0x000fc6000ef61270 */
[----:B------:R0:W-:Y:S04]  /*122930*/  @P4 STG.E.U8 desc[UR6][R22.64], R2 ;  /* 0x0000000216004986 */ /* 0x0001e8000c101106 */
[----:B------:R-:W3:Y:S01]  /*122940*/  LDL.LU.64 R16, [R1+0xc38] ;  /* 0x000c380001107983 */ /* 0x000ee20000300a00 */
[----:B------:R-:W-:Y:S02]  /*122950*/  ISETP.LT.AND P4, PT, R29, UR14, !P5 ;  /* 0x0000000e1d007c0c */ /* 0x000fe4000ef81270 */
[----:B------:R-:W-:Y:S02]  /*122960*/  ISETP.LT.AND P6, PT, R28, UR18, !P5 ;  /* 0x000000121c007c0c */ /* 0x000fe4000efc1270 */
[----:B------:R-:W-:Y:S01]  /*122970*/  ISETP.LT.AND P5, PT, R27, UR8, !P5 ;  /* 0x000000081b007c0c */ /* 0x000fe2000efa1270 */
[----:B------:R-:W1:Y:S01]  /*122980*/  LDCU UR12, c[0x0][0x398] ;  /* 0x00007300ff0c77ac */ /* 0x000e620008000800 */
[----:B------:R-:W1:Y:S01]  /*122990*/  LDCU UR14, c[0x0][0x398] ;  /* 0x00007300ff0e77ac */ /* 0x000e620008000800 */
[----:B------:R-:W1:Y:S01]  /*1229a0*/  LDCU UR18, c[0x0][0x398] ;  /* 0x00007300ff1277ac */ /* 0x000e620008000800 */
[----:B------:R-:W1:Y:S01]  /*1229b0*/  LDCU UR8, c[0x0][0x398] ;  /* 0x00007300ff0877ac */ /* 0x000e620008000800 */
[----:B----4-:R-:W-:Y:S01]  /*1229c0*/  VIADD R0, R20, 0xf1 ;  /* 0x000000f114007836 */ /* 0x010fe20000000000 */
[----:B------:R-:W4:Y:S04]  /*1229d0*/  LDL.LU.64 R24, [R1+0xc30] ;  /* 0x000c300001187983 */ /* 0x000f280000300a00 */
[----:B0-----:R-:W4:Y:S01]  /*1229e0*/  LDL.LU.64 R22, [R1+0xc08] ;  /* 0x000c080001167983 */ /* 0x001f220000300a00 */
[----:B------:R-:W-:-:S02]  /*1229f0*/  PRMT R2, R7, 0x7770, RZ ;  /* 0x0000777007027816 */ /* 0x000fc400000000ff */
[----:B------:R-:W-:Y:S02]  /*122a00*/  ISETP.GE.AND P2, PT, R0, UR27, PT ;  /* 0x0000001b00007c0c */ /* 0x000fe4000bf46270 */
[C---:B------:R-:W-:Y:S01]  /*122a10*/  PRMT R0, R7.reuse, 0x7771, RZ ;  /* 0x0000777107007816 */ /* 0x040fe200000000ff */
[----:B------:R0:W-:Y:S04]  /*122a20*/  @P3 STG.E.U8 desc[UR6][R12.64], R2 ;  /* 0x000000020c003986 */ /* 0x0001e8000c101106 */
[----:B------:R1:W-:Y:S04]  /*122a30*/  @P4 STG.E.U8 desc[UR6][R14.64], R0 ;  /* 0x000000000e004986 */ /* 0x0003e8000c101106 */
[----:B0-----:R-:W4:Y:S01]  /*122a40*/  LDL.LU R13, [R1+0x860] ;  /* 0x00086000010d7983 */ /* 0x001f220000300800 */
[----:B------:R-:W-:-:S03]  /*122a50*/  PRMT R2, R7, 0x7772, RZ ;  /* 0x0000777207027816 */ /* 0x000fc600000000ff */
[----:B-1----:R-:W4:Y:S01]  /*122a60*/  LDL.LU.64 R14, [R1+0xc00] ;  /* 0x000c0000010e7983 */ /* 0x002f220000300a00 */
[----:B------:R-:W-:-:S03]  /*122a70*/  PRMT R0, R7, 0x7773, RZ ;  /* 0x0000777307007816 */ /* 0x000fc600000000ff */
[----:B--2---:R0:W-:Y:S04]  /*122a80*/  @P6 STG.E.U8 desc[UR6][R4.64], R2 ;  /* 0x0000000204006986 */ /* 0x0041e8000c101106 */
[----:B---3--:R1:W-:Y:S04]  /*122a90*/  @P5 STG.E.U8 desc[UR6][R10.64], R0 ;  /* 0x000000000a005986 */ /* 0x0083e8000c101106 */
[----:B0-----:R-:W2:Y:S04]  /*122aa0*/  LDL.LU.64 R4, [R1+0xbf8] ;  /* 0x000bf80001047983 */ /* 0x001ea80000300a00 */
[----:B-1----:R-:W3:Y:S01]  /*122ab0*/  LDL.LU.64 R10, [R1+0xbe8] ;  /* 0x000be800010a7983 */ /* 0x002ee20000300a00 */
[----:B------:R-:W-:-:S02]  /*122ac0*/  ISETP.LT.AND P3, PT, R8, UR5, !P2 ;  /* 0x0000000508007c0c */ /* 0x000fc4000d761270 */
[----:B------:R-:W-:Y:S02]  /*122ad0*/  ISETP.LT.AND P6, PT, R26, UR16, !P2 ;  /* 0x000000101a007c0c */ /* 0x000fe4000d7c1270 */
[----:B------:R-:W-:Y:S02]  /*122ae0*/  ISETP.LT.AND P4, PT, R19, UR10, !P2 ;  /* 0x0000000a13007c0c */ /* 0x000fe4000d781270 */
[C---:B------:R-:W-:Y:S02]  /*122af0*/  PRMT R2, R21.reuse, 0x7770, RZ ;  /* 0x0000777015027816 */ /* 0x040fe400000000ff */
[----:B------:R-:W-:Y:S02]  /*122b00*/  PRMT R0, R21, 0x7771, RZ ;  /* 0x0000777115007816 */ /* 0x000fe400000000ff */
[----:B------:R-:W-:Y:S01]  /*122b10*/  ISETP.LT.AND P5, PT, R9, UR20, !P2 ;  /* 0x0000001409007c0c */ /* 0x000fe2000d7a1270 */
[----:B------:R-:W0:Y:S01]  /*122b20*/  LDCU UR5, c[0x0][0x398] ;  /* 0x00007300ff0577ac */ /* 0x000e220008000800 */
[----:B------:R-:W1:Y:S01]  /*122b30*/  LDCU UR10, c[0x0][0x398] ;  /* 0x00007300ff0a77ac */ /* 0x000e620008000800 */
[----:B------:R-:W0:Y:S01]  /*122b40*/  LDCU UR16, c[0x0][0x398] ;  /* 0x00007300ff1077ac */ /* 0x000e220008000800 */
[----:B------:R-:W0:Y:S01]  /*122b50*/  LDCU UR20, c[0x0][0x398] ;  /* 0x00007300ff1477ac */ /* 0x000e220008000800 */
[----:B------:R4:W-:Y:S01]  /*122b60*/  @P3 STG.E.U8 desc[UR6][R16.64], R2 ;  /* 0x0000000210003986 */ /* 0x0009e2000c101106 */
[----:B------:R-:W-:-:S03]  /*122b70*/  ISETP.LT.AND P3, PT, R18, UR4, !P2 ;  /* 0x0000000412007c0c */ /* 0x000fc6000d761270 */
[----:B----4-:R4:W-:Y:S01]  /*122b80*/  @P6 STG.E.U8 desc[UR6][R24.64], R0 ;  /* 0x0000000018006986 */ /* 0x0109e2000c101106 */
[----:B------:R-:W0:Y:S01]  /*122b90*/  LDCU UR4, c[0x0][0x398] ;  /* 0x00007300ff0477ac */ /* 0x000e220008000800 */
[----:B------:R-:W-:Y:S02]  /*122ba0*/  PRMT R2, R21, 0x7772, RZ ;  /* 0x0000777215027816 */ /* 0x000fe400000000ff */
[----:B------:R-:W-:Y:S01]  /*122bb0*/  PRMT R3, R13, 0x7770, RZ ;  /* 0x000077700d037816 */ /* 0x000fe200000000ff */
[----:B----4-:R-:W-:Y:S01]  /*122bc0*/  VIADD R0, R20, 0xf2 ;  /* 0x000000f214007836 */ /* 0x010fe20000000000 */
[----:B------:R-:W4:Y:S04]  /*122bd0*/  LDL.LU.64 R16, [R1+0xbc0] ;  /* 0x000bc00001107983 */ /* 0x000f280000300a00 */
[----:B------:R0:W-:Y:S01]  /*122be0*/  @P4 STG.E.U8 desc[UR6][R22.64], R2 ;  /* 0x0000000216004986 */ /* 0x0001e2000c101106 */
[----:B------:R-:W-:-:S03]  /*122bf0*/  ISETP.LT.AND P4, PT, R29, UR12, !P2 ;  /* 0x0000000c1d007c0c */ /* 0x000fc6000d781270 */
[----:B------:R-:W4:Y:S04]  /*122c00*/  LDL.LU R12, [R1+0x874] ;  /* 0x00087400010c7983 */ /* 0x000f280000300800 */
[----:B------:R-:W4:Y:S04]  /*122c10*/  LDL.LU.64 R6, [R1+0xbd0] ;  /* 0x000bd00001067983 */ /* 0x000f280000300a00 */
[----:B------:R-:W4:Y:S01]  /*122c20*/  LDL.LU.64 R24, [R1+0xb78] ;  /* 0x000b780001187983 */ /* 0x000f220000300a00 */
[----:B------:R-:W-:Y:S01]  /*122c30*/  ISETP.LT.AND P6, PT, R28, UR22, !P2 ;  /* 0x000000161c007c0c */ /* 0x000fe2000d7c1270 */
[----:B------:R-:W1:Y:S01]  /*122c40*/  LDCU UR12, c[0x0][0x398] ;  /* 0x00007300ff0c77ac */ /* 0x000e620008000800 */
[----:B0-----:R-:W-:Y:S01]  /*122c50*/  PRMT R2, R21, 0x7773, RZ ;  /* 0x0000777315027816 */ /* 0x001fe200000000ff */
[----:B------:R-:W4:Y:S01]  /*122c60*/  LDL.LU.64 R22, [R1+0xb70] ;  /* 0x000b700001167983 */ /* 0x000f220000300a00 */
[----:B------:R-:W0:Y:S03]  /*122c70*/  LDCU UR22, c[0x0][0x398] ;  /* 0x00007300ff1677ac */ /* 0x000e260008000800 */
[----:B------:R1:W-:Y:S01]  /*122c80*/  @P3 STG.E.U8 desc[UR6][R14.64], R2 ;  /* 0x000000020e003986 */ /* 0x0003e2000c101106 */
[----:B------:R-:W-:-:S02]  /*122c90*/  ISETP.GE.AND P3, PT, R0, UR30, PT ;  /* 0x0000001e00007c0c */ /* 0x000fc4000bf66270 */
[----:B------:R-:W-:Y:S01]  /*122ca0*/  PRMT R0, R13, 0x7771, RZ ;  /* 0x000077710d007816 */ /* 0x000fe200000000ff */
[----:B-1----:R-:W4:Y:S04]  /*122cb0*/  LDL.LU.64 R14, [R1+0xb58] ;  /* 0x000b5800010e7983 */ /* 0x002f280000300a00 */
[----:B--2---:R-:W-:Y:S04]  /*122cc0*/  @P5 STG.E.U8 desc[UR6][R4.64], R3 ;  /* 0x0000000304005986 */ /* 0x004fe8000c101106 */
[----:B---3--:R1:W-:Y:S04]  /*122cd0*/  @P4 STG.E.U8 desc[UR6][R10.64], R0 ;  /* 0x000000000a004986 */ /* 0x0083e8000c101106 */
[----:B-1----:R-:W2:Y:S01]  /*122ce0*/  LDL.LU R10, [R1+0x724] ;  /* 0x00072400010a7983 */ /* 0x002ea20000300800 */
[----:B------:R-:W-:-:S02]  /*122cf0*/  ISETP.LT.AND P2, PT, R27, UR14, !P2 ;  /* 0x0000000e1b007c0c */ /* 0x000fc4000d741270 */
[----:B------:R-:W-:Y:S02]  /*122d00*/  ISETP.LT.AND P5, PT, R8, UR18, !P3 ;  /* 0x0000001208007c0c */ /* 0x000fe4000dfa1270 */
[C---:B------:R-:W-:Y:S02]  /*122d10*/  PRMT R2, R13.reuse, 0x7772, RZ ;  /* 0x000077720d027816 */ /* 0x040fe400000000ff */
[----:B------:R-:W-:Y:S02]  /*122d20*/  PRMT R0, R13, 0x7773, RZ ;  /* 0x000077730d007816 */ /* 0x000fe400000000ff */
[----:B------:R-:W-:Y:S01]  /*122d30*/  ISETP.LT.AND P4, PT, R19, UR8, !P3 ;  /* 0x0000000813007c0c */ /* 0x000fe2000df81270 */
[----:B------:R-:W1:Y:S01]  /*122d40*/  LDCU UR14, c[0x0][0x398] ;  /* 0x00007300ff0e77ac */ /* 0x000e620008000800 */
[----:B------:R-:W3:Y:S01]  /*122d50*/  LDCU UR8, c[0x0][0x398] ;  /* 0x00007300ff0877ac */ /* 0x000ee20008000800 */
[----:B------:R-:W0:Y:S01]  /*122d60*/  LDCU UR18, c[0x0][0x398] ;  /* 0x00007300ff1277ac */ /* 0x000e220008000800 */
[----:B----4-:R-:W-:Y:S01]  /*122d70*/  @P6 STG.E.U8 desc[UR6][R16.64], R2 ;  /* 0x0000000210006986 */ /* 0x010fe2000c101106 */
[----:B------:R-:W-:Y:S01]  /*122d80*/  ISETP.LT.AND P6, PT, R26, UR5, !P3 ;  /* 0x000000051a007c0c */ /* 0x000fe2000dfc1270 */
[----:B------:R-:W4:Y:S02]  /*122d90*/  LDCU UR5, c[0x0][0x398] ;  /* 0x00007300ff0577ac */ /* 0x000f240008000800 */
[----:B--2---:R2:W-:Y:S04]  /*122da0*/  STL [R1+0x54b0], R10 ;  /* 0x0054b00a01007387 */ /* 0x0045e80000100800 */
[----:B--2---:R-:W2:Y:S01]  /*122db0*/  LDL.LU.64 R10, [R1+0xb40] ;  /* 0x000b4000010a7983 */ /* 0x004ea20000300a00 */
[----:B------:R-:W-:-:S03]  /*122dc0*/  PRMT R2, R12, 0x7770, RZ ;  /* 0x000077700c027816 */ /* 0x000fc600000000ff */
[----:B------:R0:W-:Y:S04]  /*122dd0*/  @P2 STG.E.U8 desc[UR6][R6.64], R0 ;  /* 0x0000000006002986 */ /* 0x0001e8000c101106 */
[----:B------:R-:W3:Y:S04]  /*122de0*/  LDL.LU.64 R4, [R1+0xb60] ;  /* 0x000b600001047983 */ /* 0x000ee80000300a00 */
[----:B------:R-:W3:Y:S04]  /*122df0*/  LDL.LU.64 R16, [R1+0xb10] ;  /* 0x000b100001107983 */ /* 0x000ee80000300a00 */
[----:B------:R1:W-:Y:S01]  /*122e00*/  @P5 STG.E.U8 desc[UR6][R24.64], R2 ;  /* 0x0000000218005986 */ /* 0x0003e2000c101106 */
[----:B------:R-:W-:Y:S01]  /*122e10*/  ISETP.LT.AND P5, PT, R18, UR10, !P3 ;  /* 0x0000000a12007c0c */ /* 0x000fe2000dfa1270 */
[----:B------:R-:W2:Y:S01]  /*122e20*/  LDCU UR10, c[0x0][0x398] ;  /* 0x00007300ff0a77ac */ /* 0x000ea20008000800 */
[C---:B0-----:R-:W-:Y:S01]  /*122e30*/  PRMT R0, R12.reuse, 0x7771, RZ ;  /* 0x000077710c007816 */ /* 0x041fe200000000ff */
[----:B------:R-:W3:Y:S04]  /*122e40*/  LDL.LU.64 R6, [R1+0xb38] ;  /* 0x000b380001067983 */ /* 0x000ee80000300a00 */
[----:B-1----:R-:W3:Y:S04]  /*122e50*/  LDL.LU.64 R24, [R1+0xb08] ;  /* 0x000b080001187983 */ /* 0x002ee80000300a00 */
[----:B------:R-:W3:Y:S01]  /*122e60*/  LDL.LU R13, [R1+0x7f4] ;  /* 0x0007f400010d7983 */ /* 0x000ee20000300800 */
[----:B------:R-:W-:-:S03]  /*122e70*/  PRMT R2, R12, 0x7772, RZ ;  /* 0x000077720c027816 */ /* 0x000fc600000000ff */
[----:B------:R0:W-:Y:S04]  /*122e80*/  @P6 STG.E.U8 desc[UR6][R22.64], R0 ;  /* 0x0000000016006986 */ /* 0x0001e8000c101106 */
[----:B------:R1:W-:Y:S04]  /*122e90*/  @P4 STG.E.U8 desc[UR6][R14.64], R2 ;  /* 0x000000020e004986 */ /* 0x0003e8000c101106 */
[----:B0-----:R-:W4:Y:S01]  /*122ea0*/  LDL.LU.64 R22, [R1+0xae8] ;  /* 0x000ae80001167983 */ /* 0x001f220000300a00 */
[----:B-1----:R-:W-:-:S03]  /*122eb0*/  PRMT R2, R12, 0x7773, RZ ;  /* 0x000077730c027816 */ /* 0x002fc600000000ff */
[----:B------:R-:W4:Y:S04]  /*122ec0*/  LDL.LU.64 R14, [R1+0xad0] ;  /* 0x000ad000010e7983 */ /* 0x000f280000300a00 */
[----:B--2---:R0:W-:Y:S04]  /*122ed0*/  @P5 STG.E.U8 desc[UR6][R10.64], R2 ;  /* 0x000000020a005986 */ /* 0x0041e8000c101106 */
[----:B0-----:R-:W2:Y:S01]  /*122ee0*/  LDL.LU R10, [R1+0x54b0] ;  /* 0x0054b000010a7983 */ /* 0x001ea20000300800 */
[----:B------:R-:W-:Y:S02]  /*122ef0*/  ISETP.LT.AND P4, PT, R9, UR16, !P3 ;  /* 0x0000001009007c0c */ /* 0x000fe4000df81270 */
[----:B------:R-:W-:Y:S01]  /*122f00*/  ISETP.LT.AND P6, PT, R29, UR4, !P3 ;  /* 0x000000041d007c0c */ /* 0x000fe2000dfc1270 */
[----:B------:R-:W-:Y:S01]  /*122f10*/  VIADD R0, R20, 0xf3 ;  /* 0x000000f314007836 */ /* 0x000fe20000000000 */
[----:B------:R-:W-:-:S02]  /*122f20*/  ISETP.LT.AND P5, PT, R28, UR20, !P3 ;  /* 0x000000141c007c0c */ /* 0x000fc4000dfa1270 */
[----:B------:R-:W-:Y:S02]  /*122f30*/  ISETP.LT.AND P3, PT, R27, UR12, !P3 ;  /* 0x0000000c1b007c0c */ /* 0x000fe4000df61270 */
[----:B---3--:R-:W-:Y:S01]  /*122f40*/  PRMT R3, R13, 0x7773, RZ ;  /* 0x000077730d037816 */ /* 0x008fe200000000ff */
[----:B------:R-:W0:Y:S01]  /*122f50*/  LDCU UR4, c[0x0][0x398] ;  /* 0x00007300ff0477ac */ /* 0x000e220008000800 */
[----:B------:R-:W-:Y:S01]  /*122f60*/  ISETP.GE.AND P2, PT, R0, UR50, PT ;  /* 0x0000003200007c0c */ /* 0x000fe2000bf46270 */
[----:B------:R-:W1:Y:S01]  /*122f70*/  LDCU UR16, c[0x0][0x398] ;  /* 0x00007300ff1077ac */ /* 0x000e620008000800 */
[----:B------:R-:W3:Y:S01]  /*122f80*/  LDCU UR12, c[0x0][0x398] ;  /* 0x00007300ff0c77ac */ /* 0x000ee20008000800 */
[----:B------:R-:W0:Y:S01]  /*122f90*/  LDCU UR20, c[0x0][0x398] ;  /* 0x00007300ff1477ac */ /* 0x000e220008000800 */
[C---:B--2---:R-:W-:Y:S02]  /*122fa0*/  PRMT R0, R10.reuse, 0x7770, RZ ;  /* 0x000077700a007816 */ /* 0x044fe400000000ff */
[----:B------:R-:W-:-:S03]  /*122fb0*/  PRMT R2, R10, 0x7771, RZ ;  /* 0x000077710a027816 */ /* 0x000fc600000000ff */
[----:B------:R2:W-:Y:S04]  /*122fc0*/  @P4 STG.E.U8 desc[UR6][R4.64], R0 ;  /* 0x0000000004004986 */ /* 0x0005e8000c101106 */
[----:B------:R0:W-:Y:S01]  /*122fd0*/  @P6 STG.E.U8 desc[UR6][R16.64], R2 ;  /* 0x0000000210006986 */ /* 0x0001e2000c101106 */
[C---:B--2---:R-:W-:Y:S02]  /*122fe0*/  PRMT R0, R10.reuse, 0x7772, RZ ;  /* 0x000077720a007816 */ /* 0x044fe400000000ff */
[----:B0-----:R-:W-:Y:S01]  /*122ff0*/  PRMT R2, R10, 0x7773, RZ ;  /* 0x000077730a027816 */ /* 0x001fe200000000ff */
[----:B------:R-:W2:Y:S04]  /*123000*/  LDL.LU.64 R16, [R1+0xac8] ;  /* 0x000ac80001107983 */ /* 0x000ea80000300a00 */
[----:B------:R-:W2:Y:S04]  /*123010*/  LDL.LU.64 R10, [R1+0xac0] ;  /* 0x000ac000010a7983 */ /* 0x000ea80000300a00 */
[----:B------:R-:W-:Y:S04]  /*123020*/  @P5 STG.E.U8 desc[UR6][R6.64], R0 ;  /* 0x0000000006005986 */ /* 0x000fe8000c101106 */
[----:B------:R-:W2:Y:S04]  /*123030*/  LDL.LU R12, [R1+0x864] ;  /* 0x00086400010c7983 */ /* 0x000ea80000300800 */
[----:B------:R0:W-:Y:S04]  /*123040*/  @P3 STG.E.U8 desc[UR6][R24.64], R2 ;  /* 0x0000000218003986 */ /* 0x0001e8000c101106 */
[----:B0-----:R-:W2:Y:S01]  /*123050*/  LDL.LU.64 R24, [R1+0xa90] ;  /* 0x000a900001187983 */ /* 0x001ea20000300a00 */
[----:B------:R-:W-:-:S02]  /*123060*/  ISETP.LT.AND P6, PT, R8, UR22, !P2 ;  /* 0x0000001608007c0c */ /* 0x000fc4000d7c1270 */
[----:B------:R-:W-:Y:S02]  /*123070*/  ISETP.LT.AND P4, PT, R26, UR14, !P2 ;  /* 0x0000000e1a007c0c */ /* 0x000fe4000d781270 */
[----:B------:R-:W-:Y:S02]  /*123080*/  PRMT R0, R13, 0x7770, RZ ;  /* 0x000077700d007816 */ /* 0x000fe400000000ff */
[----:B----4-:R-:W-:Y:S02]  /*123090*/  ISETP.LT.AND P3, PT, R19, UR5, !P2 ;  /* 0x0000000513007c0c */ /* 0x010fe4000d761270 */
[----:B------:R-:W-:Y:S02]  /*1230a0*/  PRMT R2, R13, 0x7771, RZ ;  /* 0x000077710d027816 */ /* 0x000fe400000000ff */
[----:B------:R-:W-:Y:S01]  /*1230b0*/  ISETP.LT.AND P5, PT, R18, UR8, !P2 ;  /* 0x0000000812007c0c */ /* 0x000fe2000d7a1270 */
[----:B------:R-:W0:Y:S01]  /*1230c0*/  LDCU UR14, c[0x0][0x398] ;  /* 0x00007300ff0e77ac */ /* 0x000e220008000800 */
[----:B------:R-:W4:Y:S01]  /*1230d0*/  LDCU UR22, c[0x0][0x398] ;  /* 0x00007300ff1677ac */ /* 0x000f220008000800 */
[----:B------:R-:W0:Y:S01]  /*1230e0*/  LDCU UR5, c[0x0][0x398] ;  /* 0x00007300ff0577ac */ /* 0x000e220008000800 */
[----:B------:R-:W0:Y:S01]  /*1230f0*/  LDCU UR8, c[0x0][0x398] ;  /* 0x00007300ff0877ac */ /* 0x000e220008000800 */
[----:B------:R-:W-:Y:S04]  /*123100*/  @P6 STG.E.U8 desc[UR6][R22.64], R0 ;  /* 0x0000000016006986 */ /* 0x000fe8000c101106 */
[----:B--2---:R2:W-:Y:S04]  /*123110*/  STL.64 [R1+0x54a8], R24 ;  /* 0x0054a81801007387 */ /* 0x0045e80000100a00 */
[----:B--2---:R-:W2:Y:S04]  /*123120*/  LDL.LU.64 R24, [R1+0xa98] ;  /* 0x000a980001187983 */ /* 0x004ea80000300a00 */
[----:B------:R0:W-:Y:S01]  /*123130*/  @P4 STG.E.U8 desc[UR6][R14.64], R2 ;  /* 0x000000020e004986 */ /* 0x0001e2000c101106 */
[----:B------:R-:W-:Y:S01]  /*123140*/  ISETP.LT.AND P4, PT, R9, UR10, !P2 ;  /* 0x0000000a09007c0c */ /* 0x000fe2000d781270 */
[----:B------:R-:W-:-:S02]  /*123150*/  VIADD R0, R20, 0xf4 ;  /* 0x000000f414007836 */ /* 0x000fc40000000000 */
[----:B------:R-:W3:Y:S01]  /*123160*/  LDL.LU.64 R22, [R1+0xa88] ;  /* 0x000a880001167983 */ /* 0x000ee20000300a00 */
[----:B------:R-:W-:Y:S01]  /*123170*/  ISETP.LT.AND P6, PT, R29, UR18, !P2 ;  /* 0x000000121d007c0c */ /* 0x000fe2000d7c1270 */
[----:B------:R-:W1:Y:S01]  /*123180*/  LDCU UR10, c[0x0][0x398] ;  /* 0x00007300ff0a77ac */ /* 0x000e620008000800 */
[----:B------:R-:W1:Y:S01]  /*123190*/  LDCU UR18, c[0x0][0x398] ;  /* 0x00007300ff1277ac */ /* 0x000e620008000800 */
[----:B0-----:R-:W-:Y:S01]  /*1231a0*/  PRMT R2, R13, 0x7772, RZ ;  /* 0x000077720d027816 */ /* 0x001fe200000000ff */
[----:B------:R-:W3:Y:S04]  /*1231b0*/  LDL.LU.64 R14, [R1+0xa80] ;  /* 0x000a8000010e7983 */ /* 0x000ee80000300a00 */
[----:B------:R-:W3:Y:S04]  /*1231c0*/  LDL.LU R7, [R1+0x878] ;  /* 0x0008780001077983 */ /* 0x000ee80000300800 */
[----:B------:R0:W-:Y:S04]  /*1231d0*/  STL [R1+0x54a0], R20 ;  /* 0x0054a01401007387 */ /* 0x0001e80000100800 */
[----:B------:R1:W-:Y:S01]  /*1231e0*/  @P3 STG.E.U8 desc[UR6][R16.64], R2 ;  /* 0x0000000210003986 */ /* 0x0003e2000c101106 */
[----:B------:R-:W-:-:S02]  /*1231f0*/  ISETP.GE.AND P3, PT, R0, UR51, PT ;  /* 0x0000003300007c0c */ /* 0x000fc4000bf66270 */
[----:B------:R-:W-:Y:S01]  /*123200*/  PRMT R0, R12, 0x7770, RZ ;  /* 0x000077700c007816 */ /* 0x000fe200000000ff */
[----:B------:R1:W-:Y:S04]  /*123210*/  @P5 STG.E.U8 desc[UR6][R10.64], R3 ;  /* 0x000000030a005986 */ /* 0x0003e8000c101106 */
[----:B0-----:R-:W3:Y:S04]  /*123220*/  LDL.LU.64 R20, [R1+0xa58] ;  /* 0x000a580001147983 */ /* 0x001ee80000300a00 */
[----:B------:R-:W3:Y:S04]  /*123230*/  LDL.LU.64 R4, [R1+0xa18] ;  /* 0x000a180001047983 */ /* 0x000ee80000300a00 */
[----:B-1----:R-:W3:Y:S04]  /*123240*/  LDL.LU.64 R16, [R1+0xa38] ;  /* 0x000a380001107983 */ /* 0x002ee80000300a00 */
[----:B------:R-:W3:Y:S04]  /*123250*/  LDL.LU.64 R10, [R1+0xa08] ;  /* 0x000a0800010a7983 */ /* 0x000ee80000300a00 */
[----:B------:R-:W3:Y:S04]  /*123260*/  LDL.LU R13, [R1+0x728] ;  /* 0x00072800010d7983 */ /* 0x000ee80000300800 */
[----:B--2---:R0:W-:Y:S04]  /*123270*/  @P4 STG.E.U8 desc[UR6][R24.64], R0 ;  /* 0x0000000018004986 */ /* 0x0041e8000c101106 */
[----:B0-----:R-:W2:Y:S01]  /*123280*/  LDL.LU.64 R24, [R1+0x54a8] ;  /* 0x0054a80001187983 */ /* 0x001ea20000300a00 */
[----:B------:R-:W-:-:S02]  /*123290*/  ISETP.LT.AND P5, PT, R28, UR4, !P2 ;  /* 0x000000041c007c0c */ /* 0x000fc4000d7a1270 */
[C---:B------:R-:W-:Y:S02]  /*1232a0*/  PRMT R2, R12.reuse, 0x7771, RZ ;  /* 0x000077710c027816 */ /* 0x040fe400000000ff */
[----:B------:R-:W-:Y:S02]  /*1232b0*/  ISETP.LT.AND P2, PT, R27, UR16, !P2 ;  /* 0x000000101b007c0c */ /* 0x000fe4000d741270 */
[----:B------:R-:W-:Y:S02]  /*1232c0*/  PRMT R0, R12, 0x7772, RZ ;  /* 0x000077720c007816 */ /* 0x000fe400000000ff */
[----:B------:R-:W-:Y:S01]  /*1232d0*/  ISETP.LT.AND P4, PT, R26, UR20, !P3 ;  /* 0x000000141a007c0c */ /* 0x000fe2000df81270 */
[----:B------:R-:W0:Y:S01]  /*1232e0*/  LDCU UR4, c[0x0][0x398] ;  /* 0x00007300ff0477ac */ /* 0x000e220008000800 */
[----:B------:R-:W1:Y:S01]  /*1232f0*/  LDCU UR16, c[0x0][0x398] ;  /* 0x00007300ff1077ac */ /* 0x000e620008000800 */
[----:B------:R-:W0:Y:S01]  /*123300*/  LDCU UR20, c[0x0][0x398] ;  /* 0x00007300ff1477ac */ /* 0x000e220008000800 */
[----:B--2---:R2:W-:Y:S01]  /*123310*/  @P6 STG.E.U8 desc[UR6][R24.64], R2 ;  /* 0x0000000218006986 */ /* 0x0045e2000c101106 */
[----:B---3--:R-:W-:-:S03]  /*123320*/  ISETP.LT.AND P6, PT, R8, UR12, !P3 ;  /* 0x0000000c08007c0c */ /* 0x008fc6000dfc1270 */
[----:B------:R3:W-:Y:S01]  /*123330*/  @P5 STG.E.U8 desc[UR6][R22.64], R0 ;  /* 0x0000000016005986 */ /* 0x0007e2000c101106 */
[----:B------:R-:W0:Y:S01]  /*123340*/  LDCU UR12, c[0x0][0x398] ;  /* 0x00007300ff0c77ac */ /* 0x000e220008000800 */
[----:B--2---:R-:W-:Y:S02]  /*123350*/  PRMT R2, R12, 0x7773, RZ ;  /* 0x000077730c027816 */ /* 0x004fe400000000ff */
[----:B------:R-:W2:Y:S01]  /*123360*/  LDL.LU.64 R24, [R1+0x9e8] ;  /* 0x0009e80001187983 */ /* 0x000ea20000300a00 */
[----:B---3--:R-:W-:-:S03]  /*123370*/  PRMT R0, R7, 0x7770, RZ ;  /* 0x0000777007007816 */ /* 0x008fc600000000ff */
[----:B------:R-:W3:Y:S04]  /*123380*/  LDL.LU.64 R22, [R1+0xa10] ;  /* 0x000a100001167983 */ /* 0x000ee80000300a00 */
[----:B------:R0:W-:Y:S04]  /*123390*/  @P2 STG.E.U8 desc[UR6][R14.64], R2 ;  /* 0x000000020e002986 */ /* 0x0001e8000c101106 */
[----:B------:R1:W-:Y:S04]  /*1233a0*/  @P6 STG.E.U8 desc[UR6][R20.64], R0 ;  /* 0x0000000014006986 */ /* 0x0003e8000c101106 */
[----:B0-----:R-:W3:Y:S04]  /*1233b0*/  LDL.LU.64 R14, [R1+0x9e0] ;  /* 0x0009e000010e7983 */ /* 0x001ee80000300a00 */
[----:B-1----:R-:W3:Y:S01]  /*1233c0*/  LDL.LU R20, [R1+0x54a0] ;  /* 0x0054a00001147983 */ /* 0x002ee20000300800 */
[----:B------:R-:W-:-:S02]  /*1233d0*/  ISETP.LT.AND P5, PT, R19, UR14, !P3 ;  /* 0x0000000e13007c0c */ /* 0x000fc4000dfa1270 */
[----:B----4-:R-:W-:Y:S02]  /*1233e0*/  ISETP.LT.AND P2, PT, R18, UR22, !P3 ;  /* 0x0000001612007c0c */ /* 0x010fe4000df41270 */
[C---:B------:R-:W-:Y:S02]  /*1233f0*/  PRMT R2, R7.reuse, 0x7771, RZ ;  /* 0x0000777107027816 */ /* 0x040fe400000000ff */
[----:B------:R-:W-:Y:S02]  /*123400*/  PRMT R0, R7, 0x7772, RZ ;  /* 0x0000777207007816 */ /* 0x000fe400000000ff */
[----:B------:R-:W-:Y:S01]  /*123410*/  ISETP.LT.AND P6, PT, R28, UR10, !P3 ;  /* 0x0000000a1c007c0c */ /* 0x000fe2000dfc1270 */
[----:B------:R-:W4:Y:S04]  /*123420*/  LDL.LU R12, [R1+0x7f8] ;  /* 0x0007f800010c7983 */ /* 0x000f280000300800 */
[----:B------:R0:W-:Y:S01]  /*123430*/  @P4 STG.E.U8 desc[UR6][R4.64], R2 ;  /* 0x0000000204004986 */ /* 0x0001e2000c101106 */
[----:B------:R-:W-:Y:S01]  /*123440*/  ISETP.LT.AND P4, PT, R9, UR5, !P3 ;  /* 0x0000000509007c0c */ /* 0x000fe2000df81270 */
[----:B------:R-:W1:Y:S01]  /*123450*/  LDCU UR14, c[0x0][0x398] ;  /* 0x00007300ff0e77ac */ /* 0x000e620008000800 */
[----:B------:R-:W1:Y:S01]  /*123460*/  LDCU UR5, c[0x0][0x398] ;  /* 0x00007300ff0577ac */ /* 0x000e620008000800 */
[----:B------:R-:W1:Y:S01]  /*123470*/  LDCU UR10, c[0x0][0x398] ;  /* 0x00007300ff0a77ac */ /* 0x000e620008000800 */
[----:B------:R-:W-:Y:S01]  /*123480*/  @P5 STG.E.U8 desc[UR6][R16.64], R0 ;  /* 0x0000000010005986 */ /* 0x000fe2000c101106 */
[----:B------:R-:W-:-:S02]  /*123490*/  ISETP.LT.AND P5, PT, R29, UR8, !P3 ;  /* 0x000000081d007c0c */ /* 0x000fc4000dfa1270 */
[----:B0-----:R-:W-:Y:S01]  /*1234a0*/  PRMT R2, R7, 0x7773, RZ ;  /* 0x0000777307027816 */ /* 0x001fe200000000ff */
[----:B------:R-:W0:Y:S04]  /*1234b0*/  LDCU UR8, c[0x0][0x398] ;  /* 0x00007300ff0877ac */ /* 0x000e280008000800 */
[----:B------:R1:W-:Y:S02]  /*1234c0*/  @P2 STG.E.U8 desc[UR6][R10.64], R2 ;  /* 0x000000020a002986 */ /* 0x0003e4000c101106 */
[C---:B-1----:R-:W-:Y:S02]  /*1234d0*/  PRMT R2, R13.reuse, 0x7770, RZ ;  /* 0x000077700d027816 */ /* 0x042fe400000000ff */
[----:B------:R-:W4:Y:S04]  /*1234e0*/  LDL.LU.64 R10, [R1+0x9b0] ;  /* 0x0009b000010a7983 */ /* 0x000f280000300a00 */
[----:B------:R-:W4:Y:S04]  /*1234f0*/  LDL.LU.64 R4, [R1+0x9a8] ;  /* 0x0009a80001047983 */ /* 0x000f280000300a00 */
[----:B--2---:R1:W-:Y:S01]  /*123500*/  @P4 STG.E.U8 desc[UR6][R24.64], R2 ;  /* 0x0000000218004986 */ /* 0x0043e2000c101106 */
[----:B---3--:R-:W-:Y:S01]  /*123510*/  VIADD R0, R20, 0xf7 ;  /* 0x000000f714007836 */ /* 0x008fe20000000000 */
[----:B-1----:R-:W-:-:S02]  /*123520*/  PRMT R2, R13, 0x7772, RZ ;  /* 0x000077720d027816 */ /* 0x002fc400000000ff */
[----:B------:R-:W2:Y:S04]  /*123530*/  LDL.LU.64 R24, [R1+0x970] ;  /* 0x0009700001187983 */ /* 0x000ea80000300a00 */
[----:B------:R-:W3:Y:S01]  /*123540*/  LDL.LU R16, [R1+0x87c] ;  /* 0x00087c0001107983 */ /* 0x000ee20000300800 */
[----:B------:R-:W-:Y:S02]  /*123550*/  ISETP.GE.AND P2, PT, R0, UR11, PT ;  /* 0x0000000b00007c0c */ /* 0x000fe4000bf46270 */
[----:B------:R-:W-:Y:S02]  /*123560*/  PRMT R0, R13, 0x7771, RZ ;  /* 0x000077710d007816 */ /* 0x000fe400000000ff */
[----:B------:R-:W-:Y:S02]  /*123570*/  ISETP.LT.AND P3, PT, R27, UR4, !P3 ;  /* 0x000000041b007c0c */ /* 0x000fe4000df61270 */
[----:B------:R-:W-:-:S02]  /*123580*/  ISETP.LT.AND P4, PT, R8, UR16, !P0 ;  /* 0x0000001008007c0c */ /* 0x000fc4000c781270 */
[----:B----4-:R-:W-:Y:S01]  /*123590*/  PRMT R3, R12, 0x7770, RZ ;  /* 0x000077700c037816 */ /* 0x010fe200000000ff */
[----:B------:R-:W1:Y:S01]  /*1235a0*/  LDCU UR11, c[0x0][0x398] ;  /* 0x00007300ff0b77ac */ /* 0x000e620008000800 */
[----:B------:R-:W-:Y:S04]  /*1235b0*/  @P5 STG.E.U8 desc[UR6][R22.64], R0 ;  /* 0x0000000016005986 */ /* 0x000fe8000c101106 */
[----:B------:R4:W-:Y:S01]  /*1235c0*/  @P6 STG.E.U8 desc[UR6][R14.64], R2 ;  /* 0x000000020e006986 */ /* 0x0009e2000c101106 */
[----:B------:R-:W0:Y:S01]  /*1235d0*/  LDCU UR4, c[0x0][0x398] ;  /* 0x00007300ff0477ac */ /* 0x000e220008000800 */
[----:B------:R-:W0:Y:S02]  /*1235e0*/  LDCU UR16, c[0x0][0x398] ;  /* 0x00007300ff1077ac */ /* 0x000e240008000800 */
[----:B----4-:R-:W4:Y:S04]  /*1235f0*/  LDL.LU.64 R14, [R1+0x9b8] ;  /* 0x0009b800010e7983 */ /* 0x010f280000300a00 */
[----:B------:R-:W2:Y:S01]  /*123600*/  LDL.LU R7, [R1+0x868] ;  /* 0x0008680001077983 */ /* 0x000ea20000300800 */
[----:B------:R-:W-:-:S03]  /*123610*/  VIADD R0, R20, 0xf8 ;  /* 0x000000f814007836 */ /* 0x000fc60000000000 */
[----:B------:R0:W-:Y:S04]  /*123620*/  STL [R1+0x5490], R20 ;  /* 0x0054901401007387 */ /* 0x0001e80000100800 */
[----:B0-----:R-:W2:Y:S01]  /*123630*/  LDL.LU.64 R20, [R1+0xa00] ;  /* 0x000a000001147983 */ /* 0x001ea20000300a00 */
[----:B------:R-:W-:-:S03]  /*123640*/  PRMT R2, R13, 0x7773, RZ ;  /* 0x000077730d027816 */ /* 0x000fc600000000ff */
[----:B------:R-:W3:Y:S01]  /*123650*/  LDL.LU.64 R22, [R1+0x9a0] ;  /* 0x0009a00001167983 */ /* 0x000ee20000300a00 */
[----:B------:R-:W-:Y:S02]  /*123660*/  ISETP.LT.AND P6, PT, R19, UR14, !P0 ;  /* 0x0000000e13007c0c */ /* 0x000fe4000c7c1270 */
[----:B------:R-:W-:Y:S01]  /*123670*/  ISETP.LT.AND P5, PT, R26, UR12, !P0 ;  /* 0x0000000c1a007c0c */ /* 0x000fe2000c7a1270 */
[----:B------:R-:W0:Y:S01]  /*123680*/  LDCU UR12, c[0x0][0x398] ;  /* 0x00007300ff0c77ac */ /* 0x000e220008000800 */
[----:B------:R-:W0:Y:S01]  /*123690*/  LDCU UR14, c[0x0][0x398] ;  /* 0x00007300ff0e77ac */ /* 0x000e220008000800 */
[----:B--2---:R-:W-:Y:S04]  /*1236a0*/  @P3 STG.E.U8 desc[UR6][R20.64], R2 ;  /* 0x0000000214003986 */ /* 0x004fe8000c101106 */
[----:B------:R2:W-:Y:S01]  /*1236b0*/  @P4 STG.E.U8 desc[UR6][R10.64], R3 ;  /* 0x000000030a004986 */ /* 0x0005e2000c101106 */
[----:B------:R-:W-:-:S03]  /*1236c0*/  ISETP.LT.AND P4, PT, R18, UR18, !P0 ;  /* 0x0000001212007c0c */ /* 0x000fc6000c781270 */
[----:B--2---:R-:W2:Y:S04]  /*1236d0*/  LDL.LU.64 R10, [R1+0x998] ;  /* 0x00099800010a7983 */ /* 0x004ea80000300a00 */
[----:B------:R0:W-:Y:S04]  /*1236e0*/  STL.64 [R1+0x5498], R18 ;  /* 0x0054981201007387 */ /* 0x0001e80000100a00 */
[----:B0-----:R-:W2:Y:S04]  /*1236f0*/  LDL.LU.64 R18, [R1+0x978] ;  /* 0x0009780001127983 */ /* 0x001ea80000300a00 */
[----:B------:R-:W2:Y:S01]  /*123700*/  LDL.LU.64 R20, [R1+0x968] ;  /* 0x0009680001147983 */ /* 0x000ea20000300a00 */
[----:B------:R-:W-:-:S02]  /*123710*/  ISETP.GE.AND P3, PT, R0, UR9, PT ;  /* 0x0000000900007c0c */ /* 0x000fc4000bf66270 */
[C---:B------:R-:W-:Y:S02]  /*123720*/  PRMT R0, R12.reuse, 0x7771, RZ ;  /* 0x000077710c007816 */ /* 0x040fe400000000ff */
[----:B------:R-:W-:Y:S02]  /*123730*/  PRMT R2, R12, 0x7772, RZ ;  /* 0x000077720c027816 */ /* 0x000fe400000000ff */
[----:B------:R-:W-:Y:S01]  /*123740*/  PRMT R6, R7, 0x7771, RZ ;  /* 0x0000777107067816 */ /* 0x000fe200000000ff */
[----:B------:R-:W0:Y:S01]  /*123750*/  LDCU UR9, c[0x0][0x398] ;  /* 0x00007300ff0977ac */ /* 0x000e220008000800 */
[----:B------:R1:W-:Y:S04]  /*123760*/  @P5 STG.E.U8 desc[UR6][R4.64], R0 ;  /* 0x0000000004005986 */ /* 0x0003e8000c101106 */
[----:B------:R3:W-:Y:S01]  /*123770*/  @P6 STG.E.U8 desc[UR6][R24.64], R2 ;  /* 0x0000000218006986 */ /* 0x0007e2000c101106 */
[----:B------:R-:W-:-:S02]  /*123780*/  ISETP.LT.AND P6, PT, R9, UR20, !P0 ;  /* 0x0000001409007c0c */ /* 0x000fc4000c7c1270 */
[----:B------:R-:W-:Y:S01]  /*123790*/  ISETP.LT.AND P5, PT, R29, UR5, !P0 ;  /* 0x000000051d007c0c */ /* 0x000fe2000c7a1270 */
[----:B------:R-:W0:Y:S01]  /*1237a0*/  LDCU UR5, c[0x0][0x398] ;  /* 0x00007300ff0577ac */ /* 0x000e220008000800 */
[----:B-1----:R-:W-:Y:S02]  /*1237b0*/  PRMT R4, R12, 0x7773, RZ ;  /* 0x000077730c047816 */ /* 0x002fe400000000ff */
[----:B------:R-:W2:Y:S04]  /*1237c0*/  LDL.LU.64 R12, [R1+0x908] ;  /* 0x00090800010c7983 */ /* 0x000ea80000300a00 */
[----:B----4-:R1:W-:Y:S01]  /*1237d0*/  @P4 STG.E.U8 desc[UR6][R14.64], R4 ;  /* 0x000000040e004986 */ /* 0x0103e2000c101106 */
[----:B------:R-:W-:Y:S02]  /*1237e0*/  ISETP.LT.AND P4, PT, R28, UR8, !P0 ;  /* 0x000000081c007c0c */ /* 0x000fe4000c781270 */
[----:B------:R-:W-:-:S02]  /*1237f0*/  ISETP.LT.AND P0, PT, R27, UR10, !P0 ;  /* 0x0000000a1b007c0c */ /* 0x000fc4000c701270 */
[C---:B---3--:R-:W-:Y:S02]  /*123800*/  PRMT R2, R16.reuse, 0x7770, RZ ;  /* 0x0000777010027816 */ /* 0x048fe400000000ff */
[C---:B------:R-:W-:Y:S01]  /*123810*/  PRMT R0, R16.reuse, 0x7771, RZ ;  /* 0x0000777110007816 */ /* 0x040fe200000000ff */
[----:B------:R-:W3:Y:S01]  /*123820*/  LDCU UR8, c[0x0][0x398] ;  /* 0x00007300ff0877ac */ /* 0x000ee20008000800 */
[C---:B------:R-:W-:Y:S02]  /*123830*/  PRMT R3, R16.reuse, 0x7772, RZ ;  /* 0x0000777210037816 */ /* 0x040fe400000000ff */
[----:B------:R-:W-:Y:S01]  /*123840*/  PRMT R5, R16, 0x7773, RZ ;  /* 0x0000777310057816 */ /* 0x000fe200000000ff */
[----:B------:R-:W4:Y:S01]  /*123850*/  LDCU UR10, c[0x0][0x398] ;  /* 0x00007300ff0a77ac */ /* 0x000f220008000800 */
[C---:B-1----:R-:W-:Y:S01]  /*123860*/  PRMT R4, R7.reuse, 0x7770, RZ ;  /* 0x0000777007047816 */ /* 0x042fe200000000ff */
[----:B------:R-:W3:Y:S04]  /*123870*/  LDL.LU.64 R14, [R1+0x900] ;  /* 0x00090000010e7983 */ /* 0x000ee80000300a00 */
[----:B------:R-:W3:Y:S04]  /*123880*/  LDL.LU.64 R24, [R1+0x8f8] ;  /* 0x0008f80001187983 */ /* 0x000ee80000300a00 */
[----:B------:R-:W3:Y:S04]  /*123890*/  LDL.LU R17, [R1+0x72c] ;  /* 0x00072c0001117983 */ /* 0x000ee80000300800 */
[----:B------:R1:W-:Y:S02]  /*1238a0*/  @P6 STG.E.U8 desc[UR6][R22.64], R4 ;  /* 0x0000000416006986 */ /* 0x0003e4000c101106 */
[----:B-1----:R-:W-:-:S02]  /*1238b0*/  PRMT R4, R7, 0x7772, RZ ;  /* 0x0000777207047816 */ /* 0x002fc400000000ff */
[----:B------:R-:W3:Y:S04]  /*1238c0*/  LDL.LU.64 R22, [R1+0x8f0] ;  /* 0x0008f00001167983 */ /* 0x000ee80000300a00 */
[----:B--2---:R1:W-:Y:S02]  /*1238d0*/  @P5 STG.E.U8 desc[UR6][R10.64], R6 ;  /* 0x000000060a005986 */ /* 0x0043e4000c101106 */
[----:B-1----:R-:W-:Y:S02]  /*1238e0*/  PRMT R6, R7, 0x7773, RZ ;  /* 0x0000777307067816 */ /* 0x002fe400000000ff */
[----:B------:R-:W2:Y:S04]  /*1238f0*/  LDL.LU.64 R10, [R1+0x8c0] ;  /* 0x0008c000010a7983 */ /* 0x000ea80000300a00 */
[----:B------:R1:W-:Y:S04]  /*123900*/  @P4 STG.E.U8 desc[UR6][R18.64], R4 ;  /* 0x0000000412004986 */ /* 0x0003e8000c101106 */
[----:B------:R0:W-:Y:S04]  /*123910*/  @P0 STG.E.U8 desc[UR6][R20.64], R6 ;  /* 0x0000000614000986 */ /* 0x0001e8000c101106 */
[----:B-1----:R-:W2:Y:S04]  /*123920*/  LDL.LU.64 R18, [R1+0x5498] ;  /* 0x0054980001127983 */ /* 0x002ea80000300a00 */
[----:B0-----:R-:W2:Y:S04]  /*123930*/  LDL.LU R20, [R1+0x5490] ;  /* 0x0054900001147983 */ /* 0x001ea80000300800 */
[----:B------:R-:W2:Y:S01]  /*123940*/  LDL.LU.64 R6, [R1+0x948] ;  /* 0x0009480001067983 */ /* 0x000ea20000300a00 */
[----:B------:R-:W-:-:S02]  /*123950*/  ISETP.LT.AND P5, PT, R8, UR11, !P1 ;  /* 0x0000000b08007c0c */ /* 0x000fc4000cfa1270 */
[----:B------:R-:W-:Y:S01]  /*123960*/  ISETP.LT.AND P6, PT, R26, UR4, !P1 ;  /* 0x000000041a007c0c */ /* 0x000fe2000cfc1270 */
[----:B------:R-:W0:Y:S01]  /*123970*/  LDCU UR11, c[0x0][0x398] ;  /* 0x00007300ff0b77ac */ /* 0x000e220008000800 */
[----:B------:R-:W1:Y:S09]  /*123980*/  LDCU UR4, c[0x0][0x398] ;  /* 0x00007300ff0477ac */ /* 0x000e720008000800 */
[----:B--2---:R-:W-:Y:S04]  /*123990*/  @P5 STG.E.U8 desc[UR6][R6.64], R2 ;  /* 0x0000000206005986 */ /* 0x004fe8000c101106 */
[----:B------:R2:W-:Y:S04]  /*1239a0*/  @P6 STG.E.U8 desc[UR6][R12.64], R0 ;  /* 0x000000000c006986 */ /* 0x0005e8000c101106 */
[----:B--2---:R-:W2:Y:S04]  /*1239b0*/  LDL.LU.64 R12, [R1+0x8c8] ;  /* 0x0008c800010c7983 */ /* 0x004ea80000300a00 */
[----:B------:R-:W2:Y:S01]  /*1239c0*/  LDL.LU.64 R6, [R1+0x8e8] ;  /* 0x0008e80001067983 */ /* 0x000ea20000300a00 */
[----:B------:R-:W-:-:S02]  /*1239d0*/  ISETP.LT.AND P4, PT, R19, UR16, !P1 ;  /* 0x0000001013007c0c */ /* 0x000fc4000cf81270 */
[----:B------:R-:W-:Y:S02]  /*1239e0*/  ISETP.LT.AND P0, PT, R18, UR9, !P1 ;  /* 0x0000000912007c0c */ /* 0x000fe4000cf01270 */
[----:B------:R-:W-:Y:S01]  /*1239f0*/  ISETP.LT.AND P5, PT, R9, UR12, !P1 ;  /* 0x0000000c09007c0c */ /* 0x000fe2000cfa1270 */
[----:B------:R-:W2:Y:S01]  /*123a00*/  LDL.LU R16, [R1+0x7fc] ;  /* 0x0007fc0001107983 */ /* 0x000ea20000300800 */
[----:B------:R-:W-:Y:S01]  /*123a10*/  VIADD R0, R20, 0xf9 ;  /* 0x000000f914007836 */ /* 0x000fe20000000000 */
[----:B------:R-:W-:Y:S02]  /*123a20*/  ISETP.LT.AND P6, PT, R29, UR14, !P1 ;  /* 0x0000000e1d007c0c */ /* 0x000fe4000cfc1270 */
[----:B---3--:R-:W-:Y:S01]  /*123a30*/  PRMT R2, R17, 0x7771, RZ ;  /* 0x0000777111027816 */ /* 0x008fe200000000ff */
[----:B------:R-:W3:Y:S01]  /*123a40*/  LDCU UR16, c[0x0][0x398] ;  /* 0x00007300ff1077ac */ /* 0x000ee20008000800 */
[----:B------:R-:W0:Y:S01]  /*123a50*/  LDCU UR9, c[0x0][0x398] ;  /* 0x00007300ff0977ac */ /* 0x000e220008000800 */
[----:B------:R-:W0:Y:S01]  /*123a60*/  LDCU UR12, c[0x0][0x398] ;  /* 0x00007300ff0c77ac */ /* 0x000e220008000800 */
[----:B------:R-:W0:Y:S01]  /*123a70*/  LDCU UR14, c[0x0][0x398] ;  /* 0x00007300ff0e77ac */ /* 0x000e220008000800 */
[----:B------:R1:W-:Y:S01]  /*123a80*/  @P4 STG.E.U8 desc[UR6][R14.64], R3 ;  /* 0x000000030e004986 */ /* 0x0003e2000c101106 */
[----:B------:R-:W-:-:S02]  /*123a90*/  ISETP.GE.AND P4, PT, R0, UR13, PT ;  /* 0x0000000d00007c0c */ /* 0x000fc4000bf86270 */
[----:B------:R-:W-:Y:S01]  /*123aa0*/  PRMT R0, R17, 0x7770, RZ ;  /* 0x0000777011007816 */ /* 0x000fe200000000ff */
[----:B------:R3:W-:Y:S01]  /*123ab0*/  @P0 STG.E.U8 desc[UR6][R24.64], R5 ;  /* 0x0000000518000986 */ /* 0x0007e2000c101106 */
[----:B------:R-:W-:Y:S02]  /*123ac0*/  ISETP.LT.AND P0, PT, R28, UR5, !P1 ;  /* 0x000000051c007c0c */ /* 0x000fe4000cf01270 */
[----:B------:R-:W-:Y:S01]  /*123ad0*/  ISETP.LT.AND P1, PT, R27, UR8, !P1 ;  /* 0x000000081b007c0c */ /* 0x000fe2000cf21270 */
[----:B------:R-:W0:Y:S01]  /*123ae0*/  LDCU UR13, c[0x0][0x398] ;  /* 0x00007300ff0d77ac */ /* 0x000e220008000800 */
[----:B-1----:R-:W2:Y:S04]  /*123af0*/  LDL.LU.64 R14, [R1+0x8b8] ;  /* 0x0008b800010e7983 */ /* 0x002ea80000300a00 */
[----:B---3--:R-:W3:Y:S04]  /*123b00*/  LDL.LU.64 R24, [R1+0x8e0] ;  /* 0x0008e00001187983 */ /* 0x008ee80000300a00 */
[----:B------:R1:W-:Y:S04]  /*123b10*/  @P5 STG.E.U8 desc[UR6][R22.64], R0 ;  /* 0x0000000016005986 */ /* 0x0003e8000c101106 */
[----:B------:R0:W-:Y:S01]  /*123b20*/  @P6 STG.E.U8 desc[UR6][R10.64], R2 ;  /* 0x000000020a006986 */ /* 0x0001e2000c101106 */
[----:B------:R-:W2:Y:S01]  /*123b30*/  LDCU UR8, c[0x0][0x398] ;  /* 0x00007300ff0877ac */ /* 0x000ea20008000800 */
[----:B------:R-:W2:Y:S02]  /*123b40*/  LDCU UR5, c[0x0][0x398] ;  /* 0x00007300ff0577ac */ /* 0x000ea40008000800 */
[----:B-1----:R-:W3:Y:S01]  /*123b50*/  LDL.LU.64 R22, [R1+0x8d8] ;  /* 0x0008d80001167983 */ /* 0x002ee20000300a00 */
[----:B0-----:R-:W-:-:S03]  /*123b60*/  VIADD R2, R20, 0xfa ;  /* 0x000000fa14027836 */ /* 0x001fc60000000000 */
[----:B------:R-:W3:Y:S01]  /*123b70*/  LDL.LU.64 R10, [R1+0x8d0] ;  /* 0x0008d000010a7983 */ /* 0x000ee20000300a00 */
[----:B------:R-:W-:-:S03]  /*123b80*/  PRMT R0, R17, 0x7772, RZ ;  /* 0x0000777211007816 */ /* 0x000fc600000000ff */
[----:B------:R-:W3:Y:S01]  /*123b90*/  LDL.LU R21, [R1+0x86c] ;  /* 0x00086c0001157983 */ /* 0x000ee20000300800 */
[----:B------:R-:W-:Y:S02]  /*123ba0*/  ISETP.GE.AND P5, PT, R2, UR15, PT ;  /* 0x0000000f02007c0c */ /* 0x000fe4000bfa6270 */
[----:B------:R-:W-:Y:S02]  /*123bb0*/  PRMT R2, R17, 0x7773, RZ ;  /* 0x0000777311027816 */ /* 0x000fe400000000ff */
[----:B----4-:R-:W-:Y:S01]  /*123bc0*/  ISETP.LT.AND P6, PT, R8, UR10, !P2 ;  /* 0x0000000a08007c0c */ /* 0x010fe2000d7c1270 */
[----:B------:R-:W0:Y:S01]  /*123bd0*/  LDCU UR10, c[0x0][0x398] ;  /* 0x00007300ff0a77ac */ /* 0x000e220008000800 */
[----:B------:R-:W1:Y:S01]  /*123be0*/  LDCU UR15, c[0x0][0x398] ;  /* 0x00007300ff0f77ac */ /* 0x000e620008000800 */
[----:B--2---:R2:W-:Y:S04]  /*123bf0*/  @P0 STG.E.U8 desc[UR6][R12.64], R0 ;  /* 0x000000000c000986 */ /* 0x0045e8000c101106 */
[----:B------:R4:W-:Y:S04]  /*123c00*/  @P1 STG.E.U8 desc[UR6][R6.64], R2 ;  /* 0x0000000206001986 */ /* 0x0009e8000c101106 */
[----:B--2---:R-:W2:Y:S04]  /*123c10*/  LDL.LU.64 R12, [R1+0x938] ;  /* 0x00093800010c7983 */ /* 0x004ea80000300a00 */
[----:B----4-:R-:W4:Y:S01]  /*123c20*/  LDL.LU.64 R6, [R1+0x930] ;  /* 0x0009300001067983 */ /* 0x010f220000300a00 */
[----:B------:R-:W-:-:S02]  /*123c30*/  ISETP.LT.AND P0, PT, R26, UR11, !P2 ;  /* 0x0000000b1a007c0c */ /* 0x000fc4000d701270 */
[----:B------:R-:W-:Y:S02]  /*123c40*/  ISETP.LT.AND P1, PT, R19, UR4, !P2 ;  /* 0x0000000413007c0c */ /* 0x000fe4000d721270 */
[C---:B------:R-:W-:Y:S02]  /*123c50*/  PRMT R0, R16.reuse, 0x7770, RZ ;  /* 0x0000777010007816 */ /* 0x040fe400000000ff */
[C---:B------:R-:W-:Y:S02]  /*123c60*/  PRMT R2, R16.reuse, 0x7772, RZ ;  /* 0x0000777210027816 */ /* 0x040fe400000000ff */
[----:B------:R-:W-:Y:S01]  /*123c70*/  PRMT R3, R16, 0x7773, RZ ;  /* 0x0000777310037816 */ /* 0x000fe200000000ff */
[----:B------:R-:W0:Y:S01]  /*123c80*/  LDCU UR4, c[0x0][0x398] ;  /* 0x00007300ff0477ac */ /* 0x000e220008000800 */
[----:B------:R-:W0:Y:S01]  /*123c90*/  LDCU UR11, c[0x0][0x398] ;  /* 0x00007300ff0b77ac */ /* 0x000e220008000800 */
[----:B------:R1:W-:Y:S01]  /*123ca0*/  @P6 STG.E.U8 desc[UR6][R14.64], R0 ;  /* 0x000000000e006986 */ /* 0x0003e2000c101106 */
[----:B------:R-:W-:Y:S01]  /*123cb0*/  ISETP.LT.AND P6, PT, R18, UR16, !P2 ;  /* 0x0000001012007c0c */ /* 0x000fe2000d7c1270 */
[----:B------:R-:W0:Y:S01]  /*123cc0*/  LDCU UR16, c[0x0][0x398] ;  /* 0x00007300ff1077ac */ /* 0x000e220008000800 */
[----:B-1----:R-:W-:Y:S01]  /*123cd0*/  PRMT R0, R16, 0x7771, RZ ;  /* 0x0000777110007816 */ /* 0x002fe200000000ff */
[----:B------:R-:W4:Y:S04]  /*123ce0*/  LDL.LU.64 R14, [R1+0x920] ;  /* 0x00092000010e7983 */ /* 0x000f280000300a00 */
[----:B------:R-:W4:Y:S04]  /*123cf0*/  LDL.LU R16, [R1+0x890] ;  /* 0x0008900001107983 */ /* 0x000f280000300800 */
[----:B---3--:R1:W-:Y:S01]  /*123d00*/  @P0 STG.E.U8 desc[UR6][R24.64], R0 ;  /* 0x0000000018000986 */ /* 0x0083e2000c101106 */
[----:B------:R-:W-:-:S03]  /*123d10*/  ISETP.LT.AND P0, PT, R9, UR9, !P2 ;  /* 0x0000000909007c0c */ /* 0x000fc6000d701270 */
[----:B------:R3:W-:Y:S01]  /*123d20*/  @P1 STG.E.U8 desc[UR6][R22.64], R2 ;  /* 0x0000000216001986 */ /* 0x0007e2000c101106 */
[----:B------:R-:W-:-:S03]  /*123d30*/  ISETP.LT.AND P1, PT, R29, UR12, !P2 ;  /* 0x0000000c1d007c0c */ /* 0x000fc6000d721270 */
[----:B------:R0:W-:Y:S01]  /*123d40*/  @P6 STG.E.U8 desc[UR6][R10.64], R3 ;  /* 0x000000030a006986 */ /* 0x0001e2000c101106 */
[----:B------:R-:W-:Y:S02]  /*123d50*/  ISETP.LT.AND P6, PT, R28, UR13, !P2 ;  /* 0x0000000d1c007c0c */ /* 0x000fe4000d7c1270 */
[C---:B-1----:R-:W-:Y:S01]  /*123d60*/  PRMT R0, R21.reuse, 0x7770, RZ ;  /* 0x0000777015007816 */ /* 0x042fe200000000ff */
[----:B------:R-:W4:Y:S01]  /*123d70*/  LDL.LU.64 R24, [R1+0x910] ;  /* 0x0009100001187983 */ /* 0x000f220000300a00 */
[----:B---3--:R-:W-:-:S03]  /*123d80*/  PRMT R2, R21, 0x7771, RZ ;  /* 0x0000777115027816 */ /* 0x008fc600000000ff */
[----:B0-----:R-:W3:Y:S04]  /*123d90*/  LDL.LU.64 R10, [R1+0x958] ;  /* 0x00095800010a7983 */ /* 0x001ee80000300a00 */
[----:B------:R-:W3:Y:S01]  /*123da0*/  LDL.LU.64 R22, [R1+0x950] ;  /* 0x0009500001167983 */ /* 0x000ee20000300a00 */
[----:B------:R-:W-:Y:S02]  /*123db0*/  ISETP.LT.AND P2, PT, R27, UR14, !P2 ;  /* 0x0000000e1b007c0c */ /* 0x000fe4000d741270 */
[C---:B------:R-:W-:Y:S02]  /*123dc0*/  PRMT R3, R21.reuse, 0x7772, RZ ;  /* 0x0000777215037816 */ /* 0x040fe400000000ff */
[----:B------:R-:W-:Y:S01]  /*123dd0*/  PRMT R4, R21, 0x7773, RZ ;  /* 0x0000777315047816 */ /* 0x000fe200000000ff */
[----:B------:R-:W0:Y:S01]  /*123de0*/  LDCU UR9, c[0x0][0x398] ;  /* 0x00007300ff0977ac */ /* 0x000e220008000800 */
[----:B------:R-:W1:Y:S01]  /*123df0*/  LDCU UR12, c[0x0][0x398] ;  /* 0x00007300ff0c77ac */ /* 0x000e620008000800 */
[----:B------:R-:W0:Y:S01]  /*123e00*/  LDCU UR13, c[0x0][0x398] ;  /* 0x00007300ff0d77ac */ /* 0x000e220008000800 */
[----:B------:R-:W0:Y:S01]  /*123e10*/  LDCU UR14, c[0x0][0x398] ;  /* 0x00007300ff0e77ac */ /* 0x000e220008000800 */
[----:B--2---:R2:W-:Y:S04]  /*123e20*/  @P0 STG.E.U8 desc[UR6][R12.64], R0 ;  /* 0x000000000c000986 */ /* 0x0045e8000c101106 */
[----:B----4-:R4:W-:Y:S01]  /*123e30*/  @P1 STG.E.U8 desc[UR6][R6.64], R2 ;  /* 0x0000000206001986 */ /* 0x0109e2000c101106 */
[----:B------:R-:W-:-:S03]  /*123e40*/  ISETP.LT.AND P0, PT, R26, UR8, !P3 ;  /* 0x000000081a007c0c */ /* 0x000fc6000df01270 */
[----:B--2---:R-:W2:Y:S04]  /*123e50*/  LDL.LU R12, [R1+0x7b0] ;  /* 0x0007b000010c7983 */ /* 0x004ea80000300800 */
[----:B----4-:R-:W4:Y:S04]  /*123e60*/  LDL.LU R7, [R1+0x764] ;  /* 0x0007640001077983 */ /* 0x010f280000300800 */
[----:B------:R0:W-:Y:S01]  /*123e70*/  STL.64 [R1+0x5488], R26 ;  /* 0x0054881a01007387 */ /* 0x0001e20000100a00 */
[----:B------:R-:W-:Y:S01]  /*123e80*/  ISETP.LT.AND P1, PT, R8, UR5, !P3 ;  /* 0x0000000508007c0c */ /* 0x000fe2000df21270 */
[----:B------:R-:W1:Y:S01]  /*123e90*/  LDCU UR5, c[0x0][0x398] ;  /* 0x00007300ff0577ac */ /* 0x000e620008000800 */
[----:B------:R-:W1:Y:S01]  /*123ea0*/  LDCU UR8, c[0x0][0x398] ;  /* 0x00007300ff0877ac */ /* 0x000e620008000800 */
[----:B0-----:R-:W2:Y:S01]  /*123eb0*/  LDL.LU.64 R26, [R1+0x928] ;  /* 0x00092800011a7983 */ /* 0x001ea20000300a00 */
[----:B------:R-:W-:-:S03]  /*123ec0*/  PRMT R0, R16, 0x7770, RZ ;  /* 0x0000777010007816 */ /* 0x000fc600000000ff */
[----:B--2---:R-:W-:Y:S04]  /*123ed0*/  @P6 STG.E.U8 desc[UR6][R26.64], R3 ;  /* 0x000000031a006986 */ /* 0x004fe8000c101106 */
[----:B------:R0:W-:Y:S04]  /*123ee0*/  @P2 STG.E.U8 desc[UR6][R14.64], R4 ;  /* 0x000000040e002986 */ /* 0x0001e8000c101106 */
[----:B0-----:R-:W2:Y:S04]  /*123ef0*/  LDL.LU.64 R4, [R1+0x918] ;  /* 0x0009180001047983 */ /* 0x001ea80000300a00 */
[----:B------:R-:W3:Y:S01]  /*123f00*/  LDL.LU.64 R26, [R1+0x960] ;  /* 0x00096000011a7983 */ /* 0x000ee20000300a00 */
[----:B------:R-:W-:-:S02]  /*123f10*/  ISETP.LT.AND P6, PT, R19, UR10, !P3 ;  /* 0x0000000a13007c0c */ /* 0x000fc4000dfc1270 */
[----:B------:R-:W-:Y:S02]  /*123f20*/  ISETP.LT.AND P2, PT, R18, UR15, !P3 ;  /* 0x0000000f12007c0c */ /* 0x000fe4000df41270 */
[----:B------:R-:W-:Y:S01]  /*123f30*/  PRMT R2, R16, 0x7771, RZ ;  /* 0x0000777110027816 */ /* 0x000fe200000000ff */
[----:B------:R-:W3:Y:S04]  /*123f40*/  LDL.LU.64 R14, [R1+0x990] ;  /* 0x00099000010e7983 */ /* 0x000ee80000300a00 */
[----:B------:R-:W3:Y:S01]  /*123f50*/  LDL.LU R13, [R1+0x840] ;  /* 0x00084000010d7983 */ /* 0x000ee20000300800 */
[----:B------:R-:W0:Y:S01]  /*123f60*/  LDCU UR15, c[0x0][0x398] ;  /* 0x00007300ff0f77ac */ /* 0x000e220008000800 */
[----:B------:R-:W0:Y:S02]  /*123f70*/  LDCU UR10, c[0x0][0x398] ;  /* 0x00007300ff0a77ac */ /* 0x000e240008000800 */
[----:B--2---:R2:W-:Y:S04]  /*123f80*/  @P1 STG.E.U8 desc[UR6][R4.64], R0 ;  /* 0x0000000004001986 */ /* 0x0045e8000c101106 */
[----:B----4-:R-:W4:Y:S01]  /*123f90*/  LDS.128 R4, [R7] ;  /* 0x0000000007047984 */ /* 0x010f220000000c00 */
[----:B------:R-:W-:-:S03]  /*123fa0*/  ISETP.LT.AND P1, PT, R9, UR4, !P3 ;  /* 0x0000000409007c0c */ /* 0x000fc6000df21270 */
[----:B------:R0:W-:Y:S01]  /*123fb0*/  @P0 STG.E.U8 desc[UR6][R24.64], R2 ;  /* 0x0000000218000986 */ /* 0x0001e2000c101106 */
[----:B------:R-:W1:Y:S01]  /*123fc0*/  LDCU UR4, c[0x0][0x398] ;  /* 0x00007300ff0477ac */ /* 0x000e620008000800 */
[C---:B--2---:R-:W-:Y:S02]  /*123fd0*/  PRMT R0, R16.reuse, 0x7772, RZ ;  /* 0x0000777210007816 */ /* 0x044fe400000000ff */
[----:B0-----:R-:W-:Y:S01]  /*123fe0*/  PRMT R2, R16, 0x7773, RZ ;  /* 0x0000777310027816 */ /* 0x001fe200000000ff */
[----:B------:R-:W2:Y:S04]  /*123ff0*/  LDL.LU.64 R24, [R1+0x9d0] ;  /* 0x0009d00001187983 */ /* 0x000ea80000300a00 */
[----:B---3--:R0:W-:Y:S04]  /*124000*/  @P6 STG.E.U8 desc[UR6][R10.64], R0 ;  /* 0x000000000a006986 */ /* 0x0081e8000c101106 */
[----:B------:R3:W-:Y:S04]  /*124010*/  @P2 STG.E.U8 desc[UR6][R22.64], R2 ;  /* 0x0000000216002986 */ /* 0x0007e8000c101106 */
[----:B0-----:R-:W2:Y:S01]  /*124020*/  LDL.LU.64 R10, [R1+0x980] ;  /* 0x00098000010a7983 */ /* 0x001ea20000300a00 */
[----:B---3--:R-:W-:-:S03]  /*124030*/  PRMT R2, R12, 0x7770, RZ ;  /* 0x000077700c027816 */ /* 0x008fc600000000ff */
[----:B------:R-:W3:Y:S04]  /*124040*/  LDL.LU.64 R16, [R1+0x9c8] ;  /* 0x0009c80001107983 */ /* 0x000ee80000300a00 */
[----:B------:R-:W2:Y:S04]  /*124050*/  LDL.LU.64 R22, [R1+0x9c0] ;  /* 0x0009c00001167983 */ /* 0x000ea80000300a00 */
[----:B------:R-:W-:Y:S04]  /*124060*/  @P1 STG.E.U8 desc[UR6][R26.64], R2 ;  /* 0x000000021a001986 */ /* 0x000fe8000c101106 */
[----:B----4-:R0:W-:Y:S04]  /*124070*/  STL.64 [R1+0x5478], R6 ;  /* 0x0054780601007387 */ /* 0x0101e80000100a00 */
[----:B0-----:R-:W4:Y:S04]  /*124080*/  LDL.LU.64 R6, [R1+0x988] ;  /* 0x0009880001067983 */ /* 0x001f280000300a00 */
[----:B------:R-:W2:Y:S01]  /*124090*/  LDL.LU.64 R26, [R1+0x5488] ;  /* 0x00548800011a7983 */ /* 0x000ea20000300a00 */
[----:B------:R-:W-:-:S02]  /*1240a0*/  ISETP.LT.AND P2, PT, R29, UR11, !P3 ;  /* 0x0000000b1d007c0c */ /* 0x000fc4000df41270 */
[----:B------:R-:W-:Y:S01]  /*1240b0*/  ISETP.LT.AND P6, PT, R28, UR16, !P3 ;  /* 0x000000101c007c0c */ /* 0x000fe2000dfc1270 */
[----:B------:R-:W-:Y:S01]  /*1240c0*/  VIADD R0, R20, 0xfb ;  /* 0x000000fb14007836 */ /* 0x000fe20000000000 */
[----:B-1----:R-:W-:Y:S02]  /*1240d0*/  ISETP.LT.AND P1, PT, R8, UR12, !P4 ;  /* 0x0000000c08007c0c */ /* 0x002fe4000e721270 */
[----:B------:R-:W-:Y:S01]  /*1240e0*/  PRMT R2, R12, 0x7772, RZ ;  /* 0x000077720c027816 */ /* 0x000fe200000000ff */
[----:B------:R-:W0:Y:S01]  /*1240f0*/  LDCU UR11, c[0x0][0x398] ;  /* 0x00007300ff0b77ac */ /* 0x000e220008000800 */
[----:B------:R-:W1:Y:S01]  /*124100*/  LDCU UR16, c[0x0][0x398] ;  /* 0x00007300ff1077ac */ /* 0x000e620008000800 */
[----:B------:R-:W-:Y:S02]  /*124110*/  ISETP.GE.AND P0, PT, R0, UR17, PT ;  /* 0x0000001100007c0c */ /* 0x000fe4000bf06270 */
[----:B------:R-:W-:Y:S02]  /*124120*/  PRMT R0, R12, 0x7771, RZ ;  /* 0x000077710c007816 */ /* 0x000fe400000000ff */
[----:B------:R-:W-:Y:S01]  /*124130*/  PRMT R3, R4, 0x7770, RZ ;  /* 0x0000777004037816 */ /* 0x000fe200000000ff */
[----:B------:R-:W0:Y:S01]  /*124140*/  LDCU UR12, c[0x0][0x398] ;  /* 0x00007300ff0c77ac */ /* 0x000e220008000800 */
[----:B------:R-:W0:Y:S01]  /*124150*/  LDCU UR17, c[0x0][0x398] ;  /* 0x00007300ff1177ac */ /* 0x000e220008000800 */
[----:B------:R1:W-:Y:S01]  /*124160*/  @P2 STG.E.U8 desc[UR6][R14.64], R0 ;  /* 0x000000000e002986 */ /* 0x0003e2000c101106 */
[----:B------:R-:W-:Y:S01]  /*124170*/  ISETP.LT.AND P2, PT, R19, UR5, !P4 ;  /* 0x0000000513007c0c */ /* 0x000fe2000e741270 */
[----:B------:R-:W0:Y:S02]  /*124180*/  LDCU UR5, c[0x0][0x398] ;  /* 0x00007300ff0577ac */ /* 0x000e240008000800 */
[----:B-1----:R-:W3:Y:S01]  /*124190*/  LDL.LU.64 R14, [R1+0x9f8] ;  /* 0x0009f800010e7983 */ /* 0x002ee20000300a00 */
[----:B------:R-:W-:-:S02]  /*1241a0*/  PRMT R0, R12, 0x7773, RZ ;  /* 0x000077730c007816 */ /* 0x000fc400000000ff */
[----:B--2---:R-:W-:Y:S01]  /*1241b0*/  ISETP.LT.AND P3, PT, R27, UR9, !P3 ;  /* 0x000000091b007c0c */ /* 0x004fe2000df61270 */
[----:B----4-:R1:W-:Y:S01]  /*1241c0*/  @P6 STG.E.U8 desc[UR6][R6.64], R2 ;  /* 0x0000000206006986 */ /* 0x0103e2000c101106 */
[----:B------:R-:W-:Y:S01]  /*1241d0*/  ISETP.LT.AND P6, PT, R26, UR13, !P4 ;  /* 0x0000000d1a007c0c */ /* 0x000fe2000e7c1270 */
[----:B------:R-:W2:Y:S01]  /*1241e0*/  LDCU UR9, c[0x0][0x398] ;  /* 0x00007300ff0977ac */ /* 0x000ea20008000800 */
[----:B------:R-:W4:Y:S01]  /*1241f0*/  LDCU UR13, c[0x0][0x398] ;  /* 0x00007300ff0d77ac */ /* 0x000f220008000800 */
[----:B-1----:R-:W2:Y:S01]  /*124200*/  LDL.LU.64 R6, [R1+0x9f0] ;  /* 0x0009f00001067983 */ /* 0x002ea20000300a00 */
[----:B------:R-:W-:-:S07]  /*124210*/  PRMT R2, R13, 0x7770, RZ ;  /* 0x000077700d027816 */ /* 0x000fce00000000ff */
[----:B------:R1:W-:Y:S04]  /*124220*/  @P3 STG.E.U8 desc[UR6][R24.64], R0 ;  /* 0x0000000018003986 */ /* 0x0003e8000c101106 */
[----:B------:R0:W-:Y:S04]  /*124230*/  @P1 STG.E.U8 desc[UR6][R10.64], R2 ;  /* 0x000000020a001986 */ /* 0x0001e8000c101106 */
[----:B-1----:R-:W4:Y:S01]  /*124240*/  LDL.LU.64 R24, [R1+0xa30] ;  /* 0x000a300001187983 */ /* 0x002f220000300a00 */
[----:B------:R-:W-:-:S03]  /*124250*/  PRMT R0, R13, 0x7771, RZ ;  /* 0x000077710d007816 */ /* 0x000fc600000000ff */
[----:B0-----:R-:W4:Y:S01]  /*124260*/  LDL.LU.64 R10, [R1+0xa28] ;  /* 0x000a2800010a7983 */ /* 0x001f220000300a00 */
[----:B------:R-:W-:-:S03]  /*124270*/  PRMT R2, R13, 0x7772, RZ ;  /* 0x000077720d027816 */ /* 0x000fc600000000ff */
[----:B------:R-:W4:Y:S04]  /*124280*/  LDL.LU R12, [R1+0x894] ;  /* 0x00089400010c7983 */ /* 0x000f280000300800 */
[----:B---3--:R0:W-:Y:S04]  /*124290*/  @P6 STG.E.U8 desc[UR6][R16.64], R0 ;  /* 0x0000000010006986 */ /* 0x0081e8000c101106 */
[----:B------:R1:W-:Y:S01]  /*1242a0*/  @P2 STG.E.U8 desc[UR6][R22.64], R2 ;  /* 0x0000000216002986 */ /* 0x0003e2000c101106 */
[----:B------:R-:W-:Y:S02]  /*1242b0*/  ISETP.LT.AND P2, PT, R29, UR14, !P4 ;  /* 0x0000000e1d007c0c */ /* 0x000fe4000e741270 */
[----:B------:R-:W-:-:S02]  /*1242c0*/  ISETP.LT.AND P6, PT, R28, UR15, !P4 ;  /* 0x0000000f1c007c0c */ /* 0x000fc4000e7c1270 */
[----:B------:R-:W-:Y:S02]  /*1242d0*/  ISETP.LT.AND P1, PT, R18, UR8, !P4 ;  /* 0x0000000812007c0c */ /* 0x000fe4000e721270 */
[----:B------:R-:W-:Y:S01]  /*1242e0*/  ISETP.LT.AND P3, PT, R9, UR10, !P4 ;  /* 0x0000000a09007c0c */ /* 0x000fe2000e761270 */
[----:B0-----:R-:W3:Y:S04]  /*1242f0*/  LDL.LU.64 R16, [R1+0xa50] ;  /* 0x000a500001107983 */ /* 0x001ee80000300a00 */
[----:B-1----:R-:W3:Y:S04]  /*124300*/  LDL.LU.64 R22, [R1+0xa20] ;  /* 0x000a200001167983 */ /* 0x002ee80000300a00 */
[----:B------:R0:W-:Y:S01]  /*124310*/  STL.64 [R1+0x5480], R28 ;  /* 0x0054801c01007387 */ /* 0x0001e20000100a00 */
[----:B------:R-:W-:Y:S01]  /*124320*/  PRMT R2, R13, 0x7773, RZ ;  /* 0x000077730d027816 */ /* 0x000fe200000000ff */
[----:B------:R-:W-:Y:S01]  /*124330*/  VIADD R0, R20, 0xfc ;  /* 0x000000fc14007836 */ /* 0x000fe20000000000 */
[----:B------:R-:W1:Y:S01]  /*124340*/  LDCU UR8, c[0x0][0x398] ;  /* 0x00007300ff0877ac */ /* 0x000e620008000800 */
[----:B------:R-:W1:Y:S01]  /*124350*/  LDCU UR10, c[0x0][0x398] ;  /* 0x00007300ff0a77ac */ /* 0x000e620008000800 */
[----:B------:R-:W1:Y:S01]  /*124360*/  LDCU UR14, c[0x0][0x398] ;  /* 0x00007300ff0e77ac */ /* 0x000e620008000800 */
[----:B------:R-:W1:Y:S01]  /*124370*/  LDCU UR15, c[0x0][0x398] ;  /* 0x00007300ff0f77ac */ /* 0x000e620008000800 */
[----:B0-----:R-:W3:Y:S04]  /*124380*/  LDL.LU.64 R28, [R1+0xa48] ;  /* 0x000a4800011c7983 */ /* 0x001ee80000300a00 */
[----:B------:R0:W-:Y:S01]  /*124390*/  @P1 STG.E.U8 desc[UR6][R14.64], R2 ;  /* 0x000000020e001986 */ /* 0x0001e2000c101106 */
[----:B------:R-:W-:-:S02]  /*1243a0*/  ISETP.GE.AND P1, PT, R0, UR19, PT ;  /* 0x0000001300007c0c */ /* 0x000fc4000bf26270 */
[C---:B------:R-:W-:Y:S02]  /*1243b0*/  PRMT R0, R4.reuse, 0x7771, RZ ;  /* 0x0000777104007816 */ /* 0x040fe400000000ff */
[----:B------:R-:W-:Y:S01]  /*1243c0*/  ISETP.LT.AND P4, PT, R27, UR4, !P4 ;  /* 0x000000041b007c0c */ /* 0x000fe2000e781270 */
[----:B------:R-:W1:Y:S01]  /*1243d0*/  LDCU UR4, c[0x0][0x398] ;  /* 0x00007300ff0477ac */ /* 0x000e620008000800 */
[C---:B0-----:R-:W-:Y:S02]  /*1243e0*/  PRMT R2, R4.reuse, 0x7772, RZ ;  /* 0x0000777204027816 */ /* 0x041fe400000000ff */
[----:B------:R-:W-:Y:S01]  /*1243f0*/  PRMT R4, R4, 0x7773, RZ ;  /* 0x0000777304047816 */ /* 0x000fe200000000ff */
[----:B------:R-:W3:Y:S04]  /*124400*/  LDL.LU.64 R14, [R1+0xa40] ;  /* 0x000a4000010e7983 */ /* 0x000ee80000300a00 */
[----:B--2---:R0:W-:Y:S01]  /*124410*/  @P3 STG.E.U8 desc[UR6][R6.64], R3 ;  /* 0x0000000306003986 */ /* 0x0041e2000c101106 */
[----:B------:R-:W-:Y:S01]  /*124420*/  ISETP.LT.AND P3, PT, R8, UR11, !P5 ;  /* 0x0000000b08007c0c */ /* 0x000fe2000ef61270 */
[----:B------:R-:W2:Y:S02]  /*124430*/  LDCU UR11, c[0x0][0x398] ;  /* 0x00007300ff0b77ac */ /* 0x000ea40008000800 */
[----:B0-----:R-:W2:Y:S04]  /*124440*/  LDL.LU.64 R6, [R1+0xa68] ;  /* 0x000a680001067983 */ /* 0x001ea80000300a00 */
[----:B----4-:R0:W-:Y:S04]  /*124450*/  @P2 STG.E.U8 desc[UR6][R24.64], R0 ;  /* 0x0000000018002986 */ /* 0x0101e8000c101106 */
[----:B------:R-:W4:Y:S04]  /*124460*/  LDL.LU R21, [R1+0x7b4] ;  /* 0x0007b40001157983 */ /* 0x000f280000300800 */
[----:B------:R1:W-:Y:S01]  /*124470*/  @P6 STG.E.U8 desc[UR6][R10.64], R2 ;  /* 0x000000020a006986 */ /* 0x0003e2000c101106 */
[----:B------:R-:W-:-:S02]  /*124480*/  ISETP.LT.AND P6, PT, R26, UR16, !P5 ;  /* 0x000000101a007c0c */ /* 0x000fc4000efc1270 */
[C---:B0-----:R-:W-:Y:S02]  /*124490*/  PRMT R0, R12.reuse, 0x7770, RZ ;  /* 0x000077700c007816 */ /* 0x041fe400000000ff */
[----:B------:R-:W-:Y:S01]  /*1244a0*/  ISETP.LT.AND P2, PT, R19, UR9, !P5 ;  /* 0x0000000913007c0c */ /* 0x000fe2000ef41270 */
[----:B------:R-:W0:Y:S01]  /*1244b0*/  LDCU UR9, c[0x0][0x398] ;  /* 0x00007300ff0977ac */ /* 0x000e220008000800 */
[----:B------:R-:W0:Y:S01]  /*1244c0*/  LDCU UR16, c[0x0][0x398] ;  /* 0x00007300ff1077ac */ /* 0x000e220008000800 */
[----:B-1----:R-:W4:Y:S04]  /*1244d0*/  LDL.LU.64 R10, [R1+0xa78] ;  /* 0x000a7800010a7983 */ /* 0x002f280000300a00 */
[----:B---3--:R1:W-:Y:S04]  /*1244e0*/  @P4 STG.E.U8 desc[UR6][R16.64], R4 ;  /* 0x0000000410004986 */ /* 0x0083e8000c101106 */
[----:B------:R3:W-:Y:S04]  /*1244f0*/  @P3 STG.E.U8 desc[UR6][R22.64], R0 ;  /* 0x0000000016003986 */ /* 0x0007e8000c101106 */
[----:B------:R-:W4:Y:S04]  /*124500*/  LDL.LU.64 R24, [R1+0xa70] ;  /* 0x000a700001187983 */ /* 0x000f280000300a00 */
[----:B-1----:R-:W4:Y:S01]  /*124510*/  LDL.LU.64 R16, [R1+0xab8] ;  /* 0x000ab80001107983 */ /* 0x002f220000300a00 */
[----:B---3--:R-:W-:-:S03]  /*124520*/  PRMT R0, R12, 0x7771, RZ ;  /* 0x000077710c007816 */ /* 0x008fc600000000ff */
[----:B------:R-:W3:Y:S04]  /*124530*/  LDL.LU.64 R22, [R1+0xab0] ;  /* 0x000ab00001167983 */ /* 0x000ee80000300a00 */
[----:B------:R-:W3:Y:S04]  /*124540*/  LDL.LU R3, [R1+0x844] ;  /* 0x0008440001037983 */ /* 0x000ee80000300800 */
[----:B------:R1:W-:Y:S04]  /*124550*/  @P6 STG.E.U8 desc[UR6][R28.64], R0 ;  /* 0x000000001c006986 */ /* 0x0003e8000c101106 */
[----:B-1----:R-:W3:Y:S01]  /*124560*/  LDL.LU.64 R28, [R1+0x5480] ;  /* 0x00548000011c7983 */ /* 0x002ee20000300a00 */
[----:B------:R-:W-:-:S02]  /*124570*/  ISETP.LT.AND P3, PT, R18, UR12, !P5 ;  /* 0x0000000c12007c0c */ /* 0x000fc4000ef61270 */
[----:B------:R-:W-:Y:S02]  /*124580*/  PRMT R2, R12, 0x7772, RZ ;  /* 0x000077720c027816 */ /* 0x000fe400000000ff */
[----:B------:R-:W-:Y:S01]  /*124590*/  ISETP.LT.AND P4, PT, R9, UR5, !P5 ;  /* 0x0000000509007c0c */ /* 0x000fe2000ef81270 */
[----:B------:R-:W-:Y:S01]  /*1245a0*/  VIADD R0, R20, 0xfd ;  /* 0x000000fd14007836 */ /* 0x000fe20000000000 */
[----:B------:R-:W1:Y:S01]  /*1245b0*/  LDCU UR12, c[0x0][0x398] ;  /* 0x00007300ff0c77ac */ /* 0x000e620008000800 */
[----:B------:R-:W0:Y:S01]  /*1245c0*/  LDCU UR5, c[0x0][0x398] ;  /* 0x00007300ff0577ac */ /* 0x000e220008000800 */
[----:B------:R1:W-:Y:S02]  /*1245d0*/  @P2 STG.E.U8 desc[UR6][R14.64], R2 ;  /* 0x000000020e002986 */ /* 0x0003e4000c101106 */
[----:B------:R-:W-:Y:S02]  /*1245e0*/  ISETP.GE.AND P2, PT, R0, UR21, PT ;  /* 0x0000001500007c0c */ /* 0x000fe4000bf46270 */
[----:B-1----:R-:W-:Y:S01]  /*1245f0*/  PRMT R2, R12, 0x7773, RZ ;  /* 0x000077730c027816 */ /* 0x002fe200000000ff */
[----:B------:R-:W3:Y:S04]  /*124600*/  LDL.LU.64 R14, [R1+0xaa8] ;  /* 0x000aa800010e7983 */ /* 0x000ee80000300a00 */
[----:B------:R-:W3:Y:S04]  /*124610*/  LDL.LU.64 R12, [R1+0xaa0] ;  /* 0x000aa000010c7983 */ /* 0x000ee80000300a00 */
[----:B--2---:R1:W-:Y:S01]  /*124620*/  @P3 STG.E.U8 desc[UR6][R6.64], R2 ;  /* 0x0000000206003986 */ /* 0x0043e2000c101106 */
[----:B----4-:R-:W-:-:S02]  /*124630*/  PRMT R0, R21, 0x7770, RZ ;  /* 0x0000777015007816 */ /* 0x010fc400000000ff */
[----:B-1----:R-:W-:-:S03]  /*124640*/  PRMT R2, R21, 0x7771, RZ ;  /* 0x0000777115027816 */ /* 0x002fc600000000ff */
[----:B------:R1:W-:Y:S04]  /*124650*/  @P4 STG.E.U8 desc[UR6][R10.64], R0 ;  /* 0x000000000a004986 */ /* 0x0003e8000c101106 */
[----:B-1----:R-:W2:Y:S01]  /*124660*/  LDL.LU.64 R10, [R1+0xae0] ;  /* 0x000ae000010a7983 */ /* 0x002ea20000300a00 */
[----:B------:R-:W-:Y:S02]  /*124670*/  PRMT R0, R21, 0x7772, RZ ;  /* 0x0000777215007816 */ /* 0x000fe400000000ff */
[----:B---3--:R-:W-:Y:S02]  /*124680*/  ISETP.LT.AND P6, PT, R29, UR13, !P5 ;  /* 0x0000000d1d007c0c */ /* 0x008fe4000efc1270 */
[----:B------:R-:W-:Y:S02]  /*124690*/  ISETP.LT.AND P3, PT, R28, UR8, !P5 ;  /* 0x000000081c007c0c */ /* 0x000fe4000ef61270 */
[----:B------:R-:W-:-:S02]  /*1246a0*/  ISETP.LT.AND P5, PT, R27, UR10, !P5 ;  /* 0x0000000a1b007c0c */ /* 0x000fc4000efa1270 */
[----:B------:R-:W-:Y:S01]  /*1246b0*/  ISETP.LT.AND P4, PT, R26, UR15, !P0 ;  /* 0x0000000f1a007c0c */ /* 0x000fe2000c781270 */
[----:B------:R-:W1:Y:S01]  /*1246c0*/  LDCU UR13, c[0x0][0x398] ;  /* 0x00007300ff0d77ac */ /* 0x000e620008000800 */
[----:B------:R-:W3:Y:S01]  /*1246d0*/  LDCU UR8, c[0x0][0x398] ;  /* 0x00007300ff0877ac */ /* 0x000ee20008000800 */
[----:B------:R-:W4:Y:S01]  /*1246e0*/  LDCU UR10, c[0x0][0x398] ;  /* 0x00007300ff0a77ac */ /* 0x000f220008000800 */
[----:B------:R-:W0:Y:S03]  /*1246f0*/  LDCU UR15, c[0x0][0x398] ;  /* 0x00007300ff0f77ac */ /* 0x000e260008000800 */
[----:B------:R1:W-:Y:S04]  /*124700*/  @P6 STG.E.U8 desc[UR6][R24.64], R2 ;  /* 0x0000000218006986 */ /* 0x0003e8000c101106 */
[----:B------:R-:W-:Y:S01]  /*124710*/  @P3 STG.E.U8 desc[UR6][R16.64], R0 ;  /* 0x0000000010003986 */ /* 0x000fe2000c101106 */
[----:B-1----:R-:W-:-:S03]  /*124720*/  PRMT R2, R21, 0x7773, RZ ;  /* 0x0000777315027816 */ /* 0x002fc600000000ff */
[----:B------:R-:W3:Y:S04]  /*124730*/  LDL.LU.64 R24, [R1+0xad8] ;  /* 0x000ad80001187983 */ /* 0x000ee80000300a00 */
[----:B------:R1:W-:Y:S04]  /*124740*/  @P5 STG.E.U8 desc[UR6][R22.64], R2 ;  /* 0x0000000216005986 */ /* 0x0003e8000c101106 */
[----:B-1----:R-:W4:Y:S01]  /*124750*/  LDL.LU.64 R22, [R1+0xb00] ;  /* 0x000b000001167983 */ /* 0x002f220000300a00 */
[----:B------:R-:W-:Y:S02]  /*124760*/  ISETP.LT.AND P6, PT, R8, UR14, !P0 ;  /* 0x0000000e08007c0c */ /* 0x000fe4000c7c1270 */
[----:B------:R-:W-:Y:S01]  /*124770*/  PRMT R0, R3, 0x7770, RZ ;  /* 0x0000777003007816 */ /* 0x000fe200000000ff */
[----:B------:R-:W4:Y:S01]  /*124780*/  LDL.LU.64 R16, [R1+0xaf8] ;  /* 0x000af80001107983 */ /* 0x000f220000300a00 */
[----:B------:R-:W-:-:S02]  /*124790*/  ISETP.LT.AND P3, PT, R19, UR4, !P0 ;  /* 0x0000000413007c0c */ /* 0x000fc4000c761270 */
[----:B------:R-:W-:Y:S02]  /*1247a0*/  PRMT R2, R3, 0x7771, RZ ;  /* 0x0000777103027816 */ /* 0x000fe400000000ff */
[----:B0-----:R-:W-:Y:S01]  /*1247b0*/  ISETP.LT.AND P5, PT, R18, UR9, !P0 ;  /* 0x0000000912007c0c */ /* 0x001fe2000c7a1270 */
[----:B------:R-:W0:Y:S01]  /*1247c0*/  LDCU UR14, c[0x0][0x398] ;  /* 0x00007300ff0e77ac */ /* 0x000e220008000800 */
[----:B------:R-:W1:Y:S01]  /*1247d0*/  LDCU UR4, c[0x0][0x398] ;  /* 0x00007300ff0477ac */ /* 0x000e620008000800 */
[----:B------:R-:W0:Y:S02]  /*1247e0*/  LDCU UR9, c[0x0][0x398] ;  /* 0x00007300ff0977ac */ /* 0x000e240008000800 */
[----:B------:R1:W-:Y:S04]  /*1247f0*/  @P6 STG.E.U8 desc[UR6][R14.64], R0 ;  /* 0x000000000e006986 */ /* 0x0003e8000c101106 */
[----:B------:R0:W-:Y:S01]  /*124800*/  @P4 STG.E.U8 desc[UR6][R12.64], R2 ;  /* 0x000000020c004986 */ /* 0x0001e2000c101106 */
[----:B------:R-:W-:-:S03]  /*124810*/  ISETP.LT.AND P4, PT, R9, UR11, !P0 ;  /* 0x0000000b09007c0c */ /* 0x000fc6000c781270 */
[----:B-1----:R-:W4:Y:S04]  /*124820*/  LDL.LU.64 R14, [R1+0xb30] ;  /* 0x000b3000010e7983 */ /* 0x002f280000300a00 */
[----:B------:R-:W4:Y:S04]  /*124830*/  LDL.LU.64 R6, [R1+0xb28] ;  /* 0x000b280001067983 */ /* 0x000f280000300a00 */
[----:B0-----:R-:W4:Y:S01]  /*124840*/  LDL.LU.64 R12, [R1+0xb20] ;  /* 0x000b2000010c7983 */ /* 0x001f220000300a00 */
[----:B------:R-:W-:-:S03]  /*124850*/  PRMT R2, R3, 0x7772, RZ ;  /* 0x0000777203027816 */ /* 0x000fc600000000ff */
[----:B------:R-:W4:Y:S01]  /*124860*/  LDL.LU R21, [R1+0x898] ;  /* 0x0008980001157983 */ /* 0x000f220000300800 */
[----:B------:R-:W-:Y:S01]  /*124870*/  VIADD R0, R20, 0xfe ;  /* 0x000000fe14007836 */ /* 0x000fe20000000000 */
[----:B------:R-:W-:Y:S02]  /*124880*/  PRMT R3, R3, 0x7773, RZ ;  /* 0x0000777303037816 */ /* 0x000fe400000000ff */
[----:B------:R-:W-:Y:S01]  /*124890*/  ISETP.LT.AND P6, PT, R29, UR12, !P0 ;  /* 0x0000000c1d007c0c */ /* 0x000fe2000c7c1270 */
[----:B------:R-:W0:Y:S01]  /*1248a0*/  LDCU UR11, c[0x0][0x398] ;  /* 0x00007300ff0b77ac */ /* 0x000e220008000800 */
[----:B------:R-:W1:Y:S01]  /*1248b0*/  LDCU UR12, c[0x0][0x398] ;  /* 0x00007300ff0c77ac */ /* 0x000e620008000800 */
[----:B--2---:R2:W-:Y:S01]  /*1248c0*/  @P3 STG.E.U8 desc[UR6][R10.64], R2 ;  /* 0x000000020a003986 */ /* 0x0045e2000c101106 */
[----:B------:R-:W-:Y:S02]  /*1248d0*/  ISETP.GE.AND P3, PT, R0, UR23, PT ;  /* 0x0000001700007c0c */ /* 0x000fe4000bf66270 */
[----:B------:R-:W-:Y:S01]  /*1248e0*/  PRMT R0, R5, 0x7770, RZ ;  /* 0x0000777005007816 */ /* 0x000fe200000000ff */
[----:B--2---:R-:W2:Y:S04]  /*1248f0*/  LDL.LU.64 R10, [R1+0xb18] ;  /* 0x000b1800010a7983 */ /* 0x004ea80000300a00 */
[----:B---3--:R3:W-:Y:S04]  /*124900*/  @P5 STG.E.U8 desc[UR6][R24.64], R3 ;  /* 0x0000000318005986 */ /* 0x0087e8000c101106 */
[----:B---3--:R-:W3:Y:S04]  /*124910*/  LDL.LU.64 R24, [R1+0xb50] ;  /* 0x000b500001187983 */ /* 0x008ee80000300a00 */
[----:B----4-:R4:W-:Y:S04]  /*124920*/  @P4 STG.E.U8 desc[UR6][R22.64], R0 ;  /* 0x0000000016004986 */ /* 0x0109e8000c101106 */
[----:B----4-:R-:W4:Y:S01]  /*124930*/  LDL.LU.64 R22, [R1+0xb48] ;  /* 0x000b480001167983 */ /* 0x010f220000300a00 */
[----:B------:R-:W-:-:S02]  /*124940*/  ISETP.LT.AND P5, PT, R28, UR16, !P0 ;  /* 0x000000101c007c0c */ /* 0x000fc4000c7a1270 */
[----:B------:R-:W-:Y:S02]  /*124950*/  PRMT R2, R5, 0x7771, RZ ;  /* 0x0000777105027816 */ /* 0x000fe400000000ff */
[----:B------:R-:W-:Y:S02]  /*124960*/  ISETP.LT.AND P0, PT, R27, UR5, !P0 ;  /* 0x000000051b007c0c */ /* 0x000fe4000c701270 */
[C---:B------:R-:W-:Y:S02]  /*124970*/  PRMT R0, R5.reuse, 0x7772, RZ ;  /* 0x0000777205007816 */ /* 0x040fe400000000ff */
[----:B------:R-:W-:Y:S01]  /*124980*/  ISETP.LT.AND P4, PT, R26, UR8, !P1 ;  /* 0x000000081a007c0c */ /* 0x000fe2000cf81270 */
[----:B------:R-:W0:Y:S01]  /*124990*/  LDCU UR16, c[0x0][0x398] ;  /* 0x00007300ff1077ac */ /* 0x000e220008000800 */
[----:B------:R1:W-:Y:S01]  /*1249a0*/  @P6 STG.E.U8 desc[UR6][R16.64], R2 ;  /* 0x0000000210006986 */ /* 0x0003e2000c101106 */
[----:B------:R-:W-:Y:S02]  /*1249b0*/  ISETP.LT.AND P6, PT, R8, UR13, !P1 ;  /* 0x0000000d08007c0c */ /* 0x000fe4000cfc1270 */
[----:B------:R-:W-:Y:S01]  /*1249c0*/  PRMT R5, R5, 0x7773, RZ ;  /* 0x0000777305057816 */ /* 0x000fe200000000ff */
[----:B------:R-:W0:Y:S01]  /*1249d0*/  LDCU UR5, c[0x0][0x398] ;  /* 0x00007300ff0577ac */ /* 0x000e220008000800 */
[----:B------:R-:W0:Y:S01]  /*1249e0*/  LDCU UR8, c[0x0][0x398] ;  /* 0x00007300ff0877ac */ /* 0x000e220008000800 */
[----:B------:R-:W0:Y:S01]  /*1249f0*/  LDCU UR13, c[0x0][0x398] ;  /* 0x00007300ff0d77ac */ /* 0x000e220008000800 */
[----:B------:R0:W-:Y:S04]  /*124a00*/  @P5 STG.E.U8 desc[UR6][R14.64], R0 ;  /* 0x000000000e005986 */ /* 0x0001e8000c101106 */
[----:B-1----:R-:W4:Y:S04]  /*124a10*/  LDL.LU R17, [R1+0x7b8] ;  /* 0x0007b80001117983 */ /* 0x002f280000300800 */
[----:B------:R1:W-:Y:S01]  /*124a20*/  @P0 STG.E.U8 desc[UR6][R6.64], R5 ;  /* 0x0000000506000986 */ /* 0x0003e2000c101106 */
[----:B------:R-:W-:-:S03]  /*124a30*/  ISETP.LT.AND P5, PT, R19, UR10, !P1 ;  /* 0x0000000a13007c0c */ /* 0x000fc6000cfa1270 */
[----:B0-----:R-:W4:Y:S01]  /*124a40*/  LDL.LU.64 R14, [R1+0xb68] ;  /* 0x000b6800010e7983 */ /* 0x001f220000300a00 */
[----:B------:R-:W-:Y:S02]  /*124a50*/  ISETP.LT.AND P0, PT, R18, UR14, !P1 ;  /* 0x0000000e12007c0c */ /* 0x000fe4000cf01270 */
[C---:B------:R-:W-:Y:S02]  /*124a60*/  PRMT R0, R21.reuse, 0x7770, RZ ;  /* 0x0000777015007816 */ /* 0x040fe400000000ff */
[C---:B------:R-:W-:Y:S01]  /*124a70*/  PRMT R2, R21.reuse, 0x7771, RZ ;  /* 0x0000777115027816 */ /* 0x040fe200000000ff */
[----:B------:R-:W0:Y:S01]  /*124a80*/  LDCU UR14, c[0x0][0x398] ;  /* 0x00007300ff0e77ac */ /* 0x000e220008000800 */
[----:B------:R-:W0:Y:S01]  /*124a90*/  LDCU UR10, c[0x0][0x398] ;  /* 0x00007300ff0a77ac */ /* 0x000e220008000800 */
[----:B-1----:R-:W4:Y:S04]  /*124aa0*/  LDL.LU.64 R6, [R1+0xb90] ;  /* 0x000b900001067983 */ /* 0x002f280000300a00 */
[----:B------:R-:W4:Y:S04]  /*124ab0*/  LDL.LU.64 R4, [R1+0xb88] ;  /* 0x000b880001047983 */ /* 0x000f280000300a00 */
[----:B------:R-:W4:Y:S04]  /*124ac0*/  LDL.LU R16, [R1+0x848] ;  /* 0x0008480001107983 */ /* 0x000f280000300800 */
[----:B------:R1:W-:Y:S04]  /*124ad0*/  @P6 STG.E.U8 desc[UR6][R12.64], R0 ;  /* 0x000000000c006986 */ /* 0x0003e8000c101106 */
[----:B-1----:R-:W4:Y:S01]  /*124ae0*/  LDL.LU.64 R12, [R1+0xbb8] ;  /* 0x000bb800010c7983 */ /* 0x002f220000300a00 */
[----:B------:R-:W-:-:S03]  /*124af0*/  PRMT R0, R21, 0x7772, RZ ;  /* 0x0000777215007816 */ /* 0x000fc600000000ff */
[----:B--2---:R1:W-:Y:S04]  /*124b00*/  @P4 STG.E.U8 desc[UR6][R10.64], R2 ;  /* 0x000000020a004986 */ /* 0x0043e8000c101106 */
[----:B-1----:R-:W2:Y:S01]  /*124b10*/  LDL.LU.64 R10, [R1+0xb80] ;  /* 0x000b8000010a7983 */ /* 0x002ea20000300a00 */
[----:B------:R-:W-:-:S03]  /*124b20*/  PRMT R2, R21, 0x7773, RZ ;  /* 0x0000777315027816 */ /* 0x000fc600000000ff */
[----:B---3--:R1:W-:Y:S04]  /*124b30*/  @P5 STG.E.U8 desc[UR6][R24.64], R0 ;  /* 0x0000000018005986 */ /* 0x0083e8000c101106 */
[----:B-1----:R-:W3:Y:S04]  /*124b40*/  LDL.LU.64 R24, [R1+0xbb0] ;  /* 0x000bb00001187983 */ /* 0x002ee80000300a00 */
[----:B----4-:R1:W-:Y:S04]  /*124b50*/  @P0 STG.E.U8 desc[UR6][R22.64], R2 ;  /* 0x0000000216000986 */ /* 0x0103e8000c101106 */
[----:B-1----:R-:W4:Y:S01]  /*124b60*/  LDL.LU.64 R22, [R1+0xba8] ;  /* 0x000ba80001167983 */ /* 0x002f220000300a00 */
[----:B------:R-:W-:-:S02]  /*124b70*/  ISETP.LT.AND P4, PT, R9, UR15, !P1 ;  /* 0x0000000f09007c0c */ /* 0x000fc4000cf81270 */
[----:B------:R-:W-:Y:S02]  /*124b80*/  ISETP.LT.AND P5, PT, R29, UR4, !P1 ;  /* 0x000000041d007c0c */ /* 0x000fe4000cfa1270 */
[----:B------:R-:W-:Y:S01]  /*124b90*/  ISETP.LT.AND P6, PT, R28, UR9, !P1 ;  /* 0x000000091c007c0c */ /* 0x000fe2000cfc1270 */
[----:B------:R-:W-:Y:S01]  /*124ba0*/  VIADD R0, R20, 0xff ;  /* 0x000000ff14007836 */ /* 0x000fe20000000000 */
[----:B------:R-:W-:Y:S02]  /*124bb0*/  PRMT R2, R17, 0x7770, RZ ;  /* 0x0000777011027816 */ /* 0x000fe400000000ff */
[----:B------:R-:W-:Y:S02]  /*124bc0*/  ISETP.LT.AND P1, PT, R27, UR11, !P1 ;  /* 0x0000000b1b007c0c */ /* 0x000fe4000cf21270 */
[----:B------:R-:W-:Y:S02]  /*124bd0*/  ISETP.GE.AND P0, PT, R0, UR25, PT ;  /* 0x0000001900007c0c */ /* 0x000fe4000bf06270 */
[C---:B------:R-:W-:Y:S01]  /*124be0*/  PRMT R0, R17.reuse, 0x7771, RZ ;  /* 0x0000777111007816 */ /* 0x040fe200000000ff */
[----:B------:R-:W1:Y:S01]  /*124bf0*/  LDCU UR15, c[0x0][0x398] ;  /* 0x00007300ff0f77ac */ /* 0x000e620008000800 */
[----:B------:R-:W4:Y:S04]  /*124c00*/  LDL.LU.64 R20, [R1+0xbe0] ;  /* 0x000be00001147983 */ /* 0x000f280000300a00 */
[----:B------:R0:W-:Y:S01]  /*124c10*/  @P4 STG.E.U8 desc[UR6][R14.64], R2 ;  /* 0x000000020e004986 */ /* 0x0001e2000c101106 */
[----:B------:R-:W-:Y:S01]  /*124c20*/  ISETP.LT.AND P4, PT, R8, UR12, !P2 ;  /* 0x0000000c08007c0c */ /* 0x000fe2000d781270 */
[----:B------:R-:W1:Y:S01]  /*124c30*/  LDCU UR4, c[0x0][0x398] ;  /* 0x00007300ff0477ac */ /* 0x000e620008000800 */
[----:B------:R-:W1:Y:S01]  /*124c40*/  LDCU UR9, c[0x0][0x398] ;  /* 0x00007300ff0977ac */ /* 0x000e620008000800 */
[----:B------:R-:W1:Y:S01]  /*124c50*/  LDCU UR11, c[0x0][0x398] ;  /* 0x00007300ff0b77ac */ /* 0x000e620008000800 */
[----:B------:R-:W1:Y:S01]  /*124c60*/  LDCU UR12, c[0x0][0x398] ;  /* 0x00007300ff0c77ac */ /* 0x000e620008000800 */
[----:B------:R1:W-:Y:S01]  /*124c70*/  @P5 STG.E.U8 desc[UR6][R6.64], R0 ;  /* 0x0000000006005986 */ /* 0x0003e2000c101106 */
[----:B0-----:R-:W-:-:S02]  /*124c80*/  PRMT R2, R17, 0x7772, RZ ;  /* 0x0000777211027816 */ /* 0x001fc400000000ff */
[----:B------:R-:W-:Y:S01]  /*124c90*/  ISETP.LT.AND P5, PT, R26, UR5, !P2 ;  /* 0x000000051a007c0c */ /* 0x000fe2000d7a1270 */
[----:B------:R-:W4:Y:S04]  /*124ca0*/  LDL.LU.64 R14, [R1+0xbd8] ;  /* 0x000bd800010e7983 */ /* 0x000f280000300a00 */
[----:B------:R0:W-:Y:S01]  /*124cb0*/  @P6 STG.E.U8 desc[UR6][R4.64], R2 ;  /* 0x0000000204006986 */ /* 0x0001e2000c101106 */
[----:B------:R-:W-:Y:S01]  /*124cc0*/  ISETP.LT.AND P6, PT, R19, UR8, !P2 ;  /* 0x0000000813007c0c */ /* 0x000fe2000d7c1270 */
[----:B------:R-:W2:Y:S01]  /*124cd0*/  LDCU UR5, c[0x0][0x398] ;  /* 0x00007300ff0577ac */ /* 0x000ea20008000800 */
[----:B------:R-:W2:Y:S01]  /*124ce0*/  LDCU UR8, c[0x0][0x398] ;  /* 0x00007300ff0877ac */ /* 0x000ea20008000800 */
[----:B-1----:R-:W-:Y:S01]  /*124cf0*/  PRMT R0, R17, 0x7773, RZ ;  /* 0x0000777311007816 */ /* 0x002fe200000000ff */
[----:B------:R-:W4:Y:S01]  /*124d00*/  LDL.LU.64 R6, [R1+0x5478] ;  /* 0x0054780001067983 */ /* 0x000f220000300a00 */
[----:B0-----:R-:W-:-:S03]  /*124d10*/  PRMT R2, R16, 0x7770, RZ ;  /* 0x0000777010027816 */ /* 0x001fc600000000ff */
[----:B------:R0:W-:Y:S02]  /*124d20*/  @P1 STG.E.U8 desc[UR6][R12.64], R0 ;  /* 0x000000000c001986 */ /* 0x0001e4000c101106 */
[C---:B0-----:R-:W-:Y:S02]  /*124d30*/  PRMT R0, R16.reuse, 0x7771, RZ ;  /* 0x0000777110007816 */ /* 0x041fe400000000ff */
[----:B------:R-:W4:Y:S04]  /*124d40*/  LDL.LU.64 R12, [R1+0xc20] ;  /* 0x000c2000010c7983 */ /* 0x000f280000300a00 */
[----:B--2---:R0:W-:Y:S02]  /*124d50*/  @P4 STG.E.U8 desc[UR6][R10.64], R2 ;  /* 0x000000020a004986 */ /* 0x0041e4000c101106 */
[----:B0-----:R-:W-:-:S02]  /*124d60*/  PRMT R2, R16, 0x7772, RZ ;  /* 0x0000777210027816 */ /* 0x001fc400000000ff */
[----:B------:R-:W2:Y:S04]  /*124d70*/  LDL.LU.64 R10, [R1+0xc18] ;  /* 0x000c1800010a7983 */ /* 0x000ea80000300a00 */
[----:B------:R-:W2:Y:S04]  /*124d80*/  LDL.LU R17, [R1+0x89c] ;  /* 0x00089c0001117983 */ /* 0x000ea80000300800 */
[----:B------:R0:W-:Y:S04]  /*124d90*/  STL.64 [R1+0x5458], R28 ;  /* 0x0054581c01007387 */ /* 0x0001e80000100a00 */
[----:B---3--:R-:W-:Y:S01]  /*124da0*/  @P5 STG.E.U8 desc[UR6][R24.64], R0 ;  /* 0x0000000018005986 */ /* 0x008fe2000c101106 */
[----:B------:R-:W-:-:S03]  /*124db0*/  ISETP.LT.AND P5, PT, R29, UR14, !P2 ;  /* 0x0000000e1d007c0c */ /* 0x000fc6000d7a1270 */
[----:B----4-:R-:W-:Y:S01]  /*124dc0*/  @P6 STG.E.U8 desc[UR6][R22.64], R2 ;  /* 0x0000000216006986 */ /* 0x010fe2000c101106 */
[----:B------:R-:W-:-:S03]  /*124dd0*/  ISETP.LT.AND P6, PT, R28, UR15, !P2 ;  /* 0x0000000f1c007c0c */ /* 0x000fc6000d7c1270 */
[----:B0-----:R-:W3:Y:S04]  /*124de0*/  LDL.LU.64 R28, [R1+0xbf0] ;  /* 0x000bf000011c7983 */ /* 0x001ee80000300a00 */
[----:B---3--:R0:W-:Y:S04]  /*124df0*/  STL.64 [R1+0x5460], R28 ;  /* 0x0054601c01007387 */ /* 0x0081e80000100a00 */
[----:B0-----:R-:W3:Y:S04]  /*124e00*/  LDL.LU.64 R28, [R1+0xc28] ;  /* 0x000c2800011c7983 */ /* 0x001ee80000300a00 */
[----:B---3--:R0:W-:Y:S04]  /*124e10*/  STL.64 [R1+0x5468], R28 ;  /* 0x0054681c01007387 */ /* 0x0081e80000100a00 */
[----:B0-----:R-:W3:Y:S01]  /*124e20*/  LDL.LU.64 R28, [R1+0xc48] ;  /* 0x000c4800011c7983 */ /* 0x001ee20000300a00 */
[----:B------:R-:W-:-:S02]  /*124e30*/  ISETP.LT.AND P1, PT, R18, UR10, !P2 ;  /* 0x0000000a12007c0c */ /* 0x000fc4000d721270 */
[----:B------:R-:W-:Y:S02]  /*124e40*/  ISETP.LT.AND P4, PT, R9, UR13, !P2 ;  /* 0x0000000d09007c0c */ /* 0x000fe4000d781270 */
[----:B------:R-:W-:Y:S02]  /*124e50*/  PRMT R0, R16, 0x7773, RZ ;  /* 0x0000777310007816 */ /* 0x000fe400000000ff */
[----:B------:R-:W-:Y:S02]  /*124e60*/  PRMT R2, R6, 0x7770, RZ ;  /* 0x0000777006027816 */ /* 0x000fe400000000ff */
[----:B------:R-:W-:Y:S02]  /*124e70*/  ISETP.LT.AND P2, PT, R27, UR16, !P2 ;  /* 0x000000101b007c0c */ /* 0x000fe4000d741270 */
[C---:B--2---:R-:W-:Y:S01]  /*124e80*/  PRMT R3, R17.reuse, 0x7771, RZ ;  /* 0x0000777111037816 */ /* 0x044fe200000000ff */
[----:B------:R-:W0:Y:S01]  /*124e90*/  LDCU UR10, c[0x0][0x398] ;  /* 0x00007300ff0a77ac */ /* 0x000e220008000800 */
[----:B------:R-:W-:Y:S01]  /*124ea0*/  PRMT R4, R17, 0x7773, RZ ;  /* 0x0000777311047816 */ /* 0x000fe200000000ff */
[----:B------:R-:W1:Y:S01]  /*124eb0*/  LDCU UR13, c[0x0][0x398] ;  /* 0x00007300ff0d77ac */ /* 0x000e620008000800 */
[----:B---3--:R2:W-:Y:S04]  /*124ec0*/  STL.64 [R1+0x5470], R28 ;  /* 0x0054701c01007387 */ /* 0x0085e80000100a00 */
[----:B--2---:R-:W2:Y:S04]  /*124ed0*/  LDL.LU.64 R28, [R1+0xc58] ;  /* 0x000c5800011c7983 */ /* 0x004ea80000300a00 */
[----:B------:R3:W-:Y:S04]  /*124ee0*/  @P1 STG.E.U8 desc[UR6][R20.64], R0 ;  /* 0x0000000014001986 */ /* 0x0007e8000c101106 */
[----:B------:R4:W-:Y:S04]  /*124ef0*/  @P4 STG.E.U8 desc[UR6][R14.64], R2 ;  /* 0x000000020e004986 */ /* 0x0009e8000c101106 */
[----:B------:R-:W2:Y:S04]  /*124f00*/  LDL.LU.64 R24, [R1+0xbc8] ;  /* 0x000bc80001187983 */ /* 0x000ea80000300a00 */
[----:B------:R-:W2:Y:S04]  /*124f10*/  LDL.LU R16, [R1+0x7bc] ;  /* 0x0007bc0001107983 */ /* 0x000ea80000300800 */
[----:B------:R-:W2:Y:S01]  /*124f20*/  LDL.LU.64 R22, [R1+0xb98] ;  /* 0x000b980001167983 */ /* 0x000ea20000300a00 */
[----:B------:R-:W-:-:S02]  /*124f30*/  ISETP.LT.AND P1, PT, R8, UR4, !P3 ;  /* 0x0000000408007c0c */ /* 0x000fc4000df21270 */
[C---:B---3--:R-:W-:Y:S02]  /*124f40*/  PRMT R0, R6.reuse, 0x7771, RZ ;  /* 0x0000777106007816 */ /* 0x048fe400000000ff */
[C---:B----4-:R-:W-:Y:S02]  /*124f50*/  PRMT R2, R6.reuse, 0x7772, RZ ;  /* 0x0000777206027816 */ /* 0x050fe400000000ff */
[----:B------:R-:W-:Y:S01]  /*124f60*/  PRMT R6, R6, 0x7773, RZ ;  /* 0x0000777306067816 */ /* 0x000fe200000000ff */
[----:B------:R-:W3:Y:S04]  /*124f70*/  LDL.LU.64 R20, [R1+0xa60] ;  /* 0x000a600001147983 */ /* 0x000ee80000300a00 */
[----:B------:R4:W-:Y:S04]  /*124f80*/  @P5 STG.E.U8 desc[UR6][R12.64], R0 ;  /* 0x000000000c005986 */ /* 0x0009e8000c101106 */
[----:B------:R-:W3:Y:S04]  /*124f90*/  LDL.LU.64 R14, [R1+0x940] ;  /* 0x00094000010e7983 */ /* 0x000ee80000300a00 */
[----:B------:R0:W-:Y:S01]  /*124fa0*/  @P6 STG.E.U8 desc[UR6][R10.64], R2 ;  /* 0x000000020a006986 */ /* 0x0001e2000c101106 */
[----:B------:R-:W-:Y:S01]  /*124fb0*/  ISETP.LT.AND P4, PT, R8, UR17, !P0 ;  /* 0x0000001108007c0c */ /* 0x000fe2000c781270 */
[----:B------:R-:W1:Y:S02]  /*124fc0*/  LDCU UR4, c[0x0][0x398] ;  /* 0x00007300ff0477ac */ /* 0x000e640008000800 */
[----:B----4-:R-:W4:Y:S04]  /*124fd0*/  LDL.LU.64 R12, [R1+0x8a0] ;  /* 0x0008a000010c7983 */ /* 0x010f280000300a00 */
[----:B0-----:R-:W3:Y:S04]  /*124fe0*/  LDL.LU.64 R10, [R1+0xc50] ;  /* 0x000c5000010a7983 */ /* 0x001ee80000300a00 */
[----:B------:R-:W3:Y:S04]  /*124ff0*/  LDL.LU R8, [R1+0x84c] ;  /* 0x00084c0001087983 */ /* 0x000ee80000300800 */
        /* <DEDUP_REMOVED lines=8> */
[----:B------:R-:W0:Y:S01]  /*125080*/  LDCU UR11, c[0x0][0x398] ;  /* 0x00007300ff0b77ac */ /* 0x000e220008000800 */
[----:B--2---:R2:W-:Y:S04]  /*125090*/  @P1 STG.E.U8 desc[UR6][R28.64], R0 ;  /* 0x000000001c001986 */ /* 0x0045e8000c101106 */
[----:B--2---:R-:W2:Y:S04]  /*1250a0*/  LDL.LU.64 R28, [R1+0x5468] ;  /* 0x00546800011c7983 */ /* 0x004ea80000300a00 */
[----:B--2---:R2:W-:Y:S04]  /*1250b0*/  @P6 STG.E.U8 desc[UR6][R28.64], R3 ;  /* 0x000000031c006986 */ /* 0x0045e8000c101106 */
[----:B--2---:R-:W2:Y:S01]  /*1250c0*/  LDL.LU.64 R28, [R1+0x5460] ;  /* 0x00546000011c7983 */ /* 0x004ea20000300a00 */
[----:B------:R-:W-:Y:S01]  /*1250d0*/  ISETP.LT.AND P1, PT, R9, UR5, !P3 ;  /* 0x0000000509007c0c */ /* 0x000fe2000df21270 */
[----:B------:R-:W0:Y:S02]  /*1250e0*/  LDCU UR5, c[0x0][0x398] ;  /* 0x00007300ff0577ac */ /* 0x000e240008000800 */
[----:B--2---:R2:W-:Y:S04]  /*1250f0*/  @P5 STG.E.U8 desc[UR6][R28.64], R2 ;  /* 0x000000021c005986 */ /* 0x0045e8000c101106 */
[----:B--2---:R-:W2:Y:S04]  /*125100*/  LDL.LU.64 R28, [R1+0x5458] ;  /* 0x00545800011c7983 */ /* 0x004ea80000300a00 */
[----:B------:R3:W-:Y:S01]  /*125110*/  @P2 STG.E.U8 desc[UR6][R24.64], R4 ;  /* 0x0000000418002986 */ /* 0x0007e2000c101106 */
[----:B------:R-:W-:-:S02]  /*125120*/  PRMT R0, R16, 0x7770, RZ ;  /* 0x0000777010007816 */ /* 0x000fc400000000ff */
[C---:B------:R-:W-:Y:S02]  /*125130*/  PRMT R2, R16.reuse, 0x7771, RZ ;  /* 0x0000777110027816 */ /* 0x040fe400000000ff */
[----:B------:R-:W-:Y:S01]  /*125140*/  PRMT R3, R16, 0x7773, RZ ;  /* 0x0000777310037816 */ /* 0x000fe200000000ff */
[----:B------:R0:W-:Y:S01]  /*125150*/  @P1 STG.E.U8 desc[UR6][R22.64], R0 ;  /* 0x0000000016001986 */ /* 0x0001e2000c101106 */
[----:B---3--:R-:W-:Y:S02]  /*125160*/  PRMT R4, R8, 0x7770, RZ ;  /* 0x0000777008047816 */ /* 0x008fe400000000ff */
[----:B0-----:R-:W-:Y:S02]  /*125170*/  PRMT R0, R16, 0x7772, RZ ;  /* 0x0000777210007816 */ /* 0x001fe400000000ff */
[----:B-1----:R-:W-:Y:S02]  /*125180*/  ISETP.LT.AND P5, PT, R26, UR13, !P0 ;  /* 0x0000000d1a007c0c */ /* 0x002fe4000c7a1270 */
[----:B------:R-:W-:-:S02]  /*125190*/  ISETP.LT.AND P1, PT, R19, UR9, !P0 ;  /* 0x0000000913007c0c */ /* 0x000fc4000c721270 */
[C---:B------:R-:W-:Y:S02]  /*1251a0*/  PRMT R5, R8.reuse, 0x7771, RZ ;  /* 0x0000777108057816 */ /* 0x040fe400000000ff */
[----:B------:R-:W-:Y:S02]  /*1251b0*/  PRMT R6, R8, 0x7773, RZ ;  /* 0x0000777308067816 */ /* 0x000fe400000000ff */
[----:B--2---:R-:W-:Y:S02]  /*1251c0*/  ISETP.LT.AND P6, PT, R29, UR8, !P3 ;  /* 0x000000081d007c0c */ /* 0x004fe4000dfc1270 */
[----:B------:R-:W-:Y:S01]  /*1251d0*/  ISETP.LT.AND P2, PT, R28, UR10, !P3 ;  /* 0x0000000a1c007c0c */ /* 0x000fe2000df41270 */
[----:B------:R-:W0:Y:S01]  /*1251e0*/  LDCU UR8, c[0x0][0x398] ;  /* 0x00007300ff0877ac */ /* 0x000e220008000800 */
[----:B------:R-:W1:Y:S01]  /*1251f0*/  LDCU UR10, c[0x0][0x398] ;  /* 0x00007300ff0a77ac */ /* 0x000e620008000800 */
[----:B------:R-:W-:-:S08]  /*125200*/  ISETP.LT.AND P3, PT, R27, UR4, !P3 ;  /* 0x000000041b007c0c */ /* 0x000fd0000df61270 */
[----:B------:R2:W-:Y:S04]  /*125210*/  @P6 STG.E.U8 desc[UR6][R20.64], R2 ;  /* 0x0000000214006986 */ /* 0x0005e8000c101106 */
[----:B------:R3:W-:Y:S01]  /*125220*/  @P2 STG.E.U8 desc[UR6][R14.64], R0 ;  /* 0x000000000e002986 */ /* 0x0007e2000c101106 */
[----:B------:R-:W-:-:S03]  /*125230*/  ISETP.LT.AND P6, PT, R18, UR11, !P0 ;  /* 0x0000000b12007c0c */ /* 0x000fc6000c7c1270 */
[----:B----4-:R4:W-:Y:S04]  /*125240*/  @P3 STG.E.U8 desc[UR6][R12.64], R3 ;  /* 0x000000030c003986 */ /* 0x0109e8000c101106 */
[----:B------:R3:W-:Y:S01]  /*125250*/  @P4 STG.E.U8 desc[UR6][R10.64], R4 ;  /* 0x000000040a004986 */ /* 0x0007e2000c101106 */
[----:B------:R-:W-:Y:S02]  /*125260*/  ISETP.LT.AND P2, PT, R9, UR5, !P0 ;  /* 0x0000000509007c0c */ /* 0x000fe4000c741270 */
[----:B0-----:R-:W-:Y:S02]  /*125270*/  ISETP.LT.AND P3, PT, R29, UR8, !P0 ;  /* 0x000000081d007c0c */ /* 0x001fe4000c761270 */
[----:B-1----:R-:W-:Y:S02]  /*125280*/  ISETP.LT.AND P4, PT, R28, UR10, !P0 ;  /* 0x0000000a1c007c0c */ /* 0x002fe4000c781270 */
[----:B--2---:R-:W-:Y:S01]  /*125290*/  PRMT R2, R8, 0x7772, RZ ;  /* 0x0000777208027816 */ /* 0x004fe200000000ff */
[----:B------:R-:W2:Y:S04]  /*1252a0*/  LDL.LU.64 R18, [R1+0xc40] ;  /* 0x000c400001127983 */ /* 0x000ea80000300a00 */
[----:B---3--:R-:W3:Y:S04]  /*1252b0*/  LDL.LU.64 R14, [R1+0xc10] ;  /* 0x000c1000010e7983 */ /* 0x008ee80000300a00 */
[----:B----4-:R-:W4:Y:S04]  /*1252c0*/  LDL.LU.64 R12, [R1+0xba0] ;  /* 0x000ba000010c7983 */ /* 0x010f280000300a00 */
[----:B------:R-:W4:Y:S04]  /*1252d0*/  LDL.LU.64 R10, [R1+0xaf0] ;  /* 0x000af000010a7983 */ /* 0x000f280000300a00 */
[----:B------:R-:W4:Y:S04]  /*1252e0*/  LDL.LU.64 R8, [R1+0x9d8] ;  /* 0x0009d80001087983 */ /* 0x000f280000300a00 */
[----:B------:R-:W4:Y:S01]  /*1252f0*/  LDL.LU.64 R28, [R1+0x8b0] ;  /* 0x0008b000011c7983 */ /* 0x000f220000300a00 */
[----:B------:R-:W-:-:S02]  /*125300*/  PRMT R0, R7, 0x7770, RZ ;  /* 0x0000777007007816 */ /* 0x000fc400000000ff */
[C---:B------:R-:W-:Y:S02]  /*125310*/  PRMT R3, R7.reuse, 0x7771, RZ ;  /* 0x0000777107037816 */ /* 0x040fe400000000ff */
[----:B------:R-:W-:Y:S02]  /*125320*/  PRMT R4, R7, 0x7772, RZ ;  /* 0x0000777207047816 */ /* 0x000fe400000000ff */
[----:B------:R-:W-:Y:S02]  /*125330*/  ISETP.LT.AND P0, PT, R27, UR10, !P0 ;  /* 0x0000000a1b007c0c */ /* 0x000fe4000c701270 */
[----:B------:R-:W-:Y:S01]  /*125340*/  PRMT R7, R7, 0x7773, RZ ;  /* 0x0000777307077816 */ /* 0x000fe200000000ff */
[----:B--2---:R0:W-:Y:S04]  /*125350*/  @P5 STG.E.U8 desc[UR6][R18.64], R5 ;  /* 0x0000000512005986 */ /* 0x0041e8000c101106 */
[----:B---3--:R0:W-:Y:S04]  /*125360*/  @P1 STG.E.U8 desc[UR6][R14.64], R2 ;  /* 0x000000020e001986 */ /* 0x0081e8000c101106 */
[----:B----4-:R0:W-:Y:S04]  /*125370*/  @P6 STG.E.U8 desc[UR6][R12.64], R6 ;  /* 0x000000060c006986 */ /* 0x0101e8000c101106 */
[----:B------:R0:W-:Y:S04]  /*125380*/  @P2 STG.E.U8 desc[UR6][R10.64], R0 ;  /* 0x000000000a002986 */ /* 0x0001e8000c101106 */
[----:B------:R0:W-:Y:S04]  /*125390*/  @P3 STG.E.U8 desc[UR6][R8.64], R3 ;  /* 0x0000000308003986 */ /* 0x0001e8000c101106 */
[----:B------:R0:W-:Y:S01]  /*1253a0*/  @P4 STG.E.U8 desc[UR6][R28.64], R4 ;  /* 0x000000041c004986 */ /* 0x0001e2000c101106 */
[----:B------:R-:W-:Y:S05]  /*1253b0*/  @!P0 EXIT ;  /* 0x000000000000894d */ /* 0x000fea0003800000 */
[----:B0-----:R-:W2:Y:S04]  /*1253c0*/  LDL.LU.64 R28, [R1+0x8a8] ;  /* 0x0008a800011c7983 */ /* 0x001ea80000300a00 */
[----:B--2---:R-:W-:Y:S01]  /*1253d0*/  STG.E.U8 desc[UR6][R28.64], R7 ;  /* 0x000000071c007986 */ /* 0x004fe2000c101106 */
[----:B------:R-:W-:Y:S05]  /*1253e0*/  EXIT ;  /* 0x000000000000794d */ /* 0x000fea0003800000 */
.L_x_3:
[----:B------:R-:W-:-:S00]  /*1253f0*/  BRA `(.L_x_3) ;  /* 0xfffffffc00fc7947 */ /* 0x000fc0000383ffff */
[----:B------:R-:W-:-:S00]  /*125400*/  NOP ;  /* 0x0000000000007918 */ /* 0x000fc00000000000 */
[----:B------:R-:W-:-:S00]  /*125410*/  NOP ;  /* 0x0000000000007918 */ /* 0x000fc00000000000 */
[----:B------:R-:W-:-:S00]  /*125420*/  NOP ;  /* 0x0000000000007918 */ /* 0x000fc00000000000 */
[----:B------:R-:W-:-:S00]  /*125430*/  NOP ;  /* 0x0000000000007918 */ /* 0x000fc00000000000 */
[----:B------:R-:W-:-:S00]  /*125440*/  NOP ;  /* 0x0000000000007918 */ /* 0x000fc00000000000 */
[----:B------:R-:W-:-:S00]  /*125450*/  NOP ;  /* 0x0000000000007918 */ /* 0x000fc00000000000 */
[----:B------:R-:W-:-:S00]  /*125460*/  NOP ;  /* 0x0000000000007918 */ /* 0x000fc00000000000 */
[----:B------:R-:W-:-:S00]  /*125470*/  NOP ;  /* 0x0000000000007918 */ /* 0x000fc00000000000 */
.L_x_4:


//--------------------- .nv.shared.matmul_kernel  --------------------------
	.section	.nv.shared.matmul_kernel,"aw",@nobits
	.sectionflags	@""
	.align	16
	.zero		1024


//--------------------- .nv.shared.reserved.0     --------------------------
	.section	.nv.shared.reserved.0,"aw",@nobits
	.weak		__nv_reservedSMEM_offset_0_alias
	.size		__nv_reservedSMEM_offset_0_alias, 0, 64
	.other		__nv_reservedSMEM_offset_0_alias,@"STO_CUDA_RESERVED_SHARED STV_DEFAULT"
__nv_reservedSMEM_offset_0_alias:
	.zero		0
	.zero		64


//--------------------- .nv.constant0.matmul_kernel --------------------------
	.section	.nv.constant0.matmul_kernel,"a",@progbits
	.sectionflags	@""
	.align	4
.nv.constant0.matmul_kernel:
	.zero		976


//--------------------- SYMBOLS --------------------------

	.type		.nv.reservedSmem.offset0,@object
	.size		.nv.reservedSmem.offset0,0x4
	.type		.nv.reservedSmem.cap,@object
	.size		.nv.reservedSmem.cap,0x4
